	.target	sm_80

	.elftype	@"ET_EXEC"


//--------------------- .note.nv.tkinfo           --------------------------
	.section	.note.nv.tkinfo,"",@"SHT_NOTE"
	.sectionflags	@"SHF_NOTE_NV_TKINFO"
	.tkinfo
        /*0018*/ 	.word	0x00000002
        /*0030*/ 	.string	""
        /*0030*/ 	.string	"ptxas"
        /*0030*/ 	.string	"Cuda compilation tools, release 13.0, V13.0.88"
        /*0030*/ 	.string	"Build cuda_13.0.r13.0/compiler.36424714_0"
        /*0030*/ 	.string	"-arch sm_80 -m 64 "



//--------------------- .note.nv.cuinfo           --------------------------
	.section	.note.nv.cuinfo,"",@"SHT_NOTE"
	.sectionflags	@"SHF_NOTE_NV_CUINFO"
        /*0018*/ 	.short	0x0002
        /*001a*/ 	.short	0x0050
        /*001c*/ 	.short	0x0082
	.zero		2


//--------------------- .nv.info                  --------------------------
	.section	.nv.info,"",@"SHT_CUDA_INFO"
	.align	4


	//----- nvinfo : EIATTR_REGCOUNT
	.align		4
        /*0000*/ 	.byte	0x04, 0x2f
        /*0002*/ 	.short	(.L_10 - .L_9)
	.align		4
.L_9:
        /*0004*/ 	.word	index@(_ZN10layer_norm31ln_parallel_residual_fwd_kernelINS_13Kernel_traitsIfffffjLj3072ELj1ELj1ELj4ELj16ENS_18Kernel_traits_baseILj3072EfffffjLj128EEEEELb1ELb1ELb1EEEvNS_9FwdParamsE)
        /*0008*/ 	.word	0x0000007e


	//----- nvinfo : EIATTR_FRAME_SIZE
	.align		4
.L_10:
        /*000c*/ 	.byte	0x04, 0x11
        /*000e*/ 	.short	(.L_12 - .L_11)
	.align		4
.L_11:
        /*0010*/ 	.word	index@($__internal_79_$__cuda_sm70_shflsync_bfly_p)
        /*0014*/ 	.word	0x00000000


	//----- nvinfo : EIATTR_FRAME_SIZE
	.align		4
.L_12:
        /*0018*/ 	.byte	0x04, 0x11
        /*001a*/ 	.short	(.L_14 - .L_13)
	.align		4
.L_13:
        /*001c*/ 	.word	index@(_ZN10layer_norm31ln_parallel_residual_fwd_kernelINS_13Kernel_traitsIfffffjLj3072ELj1ELj1ELj4ELj16ENS_18Kernel_traits_baseILj3072EfffffjLj128EEEEELb1ELb1ELb1EEEvNS_9FwdParamsE)
        /*0020*/ 	.word	0x00000000


	//----- nvinfo : EIATTR_REGCOUNT
	.align		4
.L_14:
        /*0024*/ 	.byte	0x04, 0x2f
        /*0026*/ 	.short	(.L_16 - .L_15)
	.align		4
.L_15:
        /*0028*/ 	.word	index@(_ZN10layer_norm31ln_parallel_residual_fwd_kernelINS_13Kernel_traitsIfffffjLj3072ELj1ELj1ELj4ELj16ENS_18Kernel_traits_baseILj3072EfffffjLj128EEEEELb1ELb1ELb0EEEvNS_9FwdParamsE)
        /*002c*/ 	.word	0x0000007b


	//----- nvinfo : EIATTR_FRAME_SIZE
	.align		4
.L_16:
        /*0030*/ 	.byte	0x04, 0x11
        /*0032*/ 	.short	(.L_18 - .L_17)
	.align		4
.L_17:
        /*0034*/ 	.word	index@($__internal_78_$__cuda_sm70_shflsync_bfly_p)
        /*0038*/ 	.word	0x00000000


	//----- nvinfo : EIATTR_FRAME_SIZE
	.align		4
.L_18:
        /*003c*/ 	.byte	0x04, 0x11
        /*003e*/ 	.short	(.L_20 - .L_19)
	.align		4
.L_19:
        /*0040*/ 	.word	index@(_ZN10layer_norm31ln_parallel_residual_fwd_kernelINS_13Kernel_traitsIfffffjLj3072ELj1ELj1ELj4ELj16ENS_18Kernel_traits_baseILj3072EfffffjLj128EEEEELb1ELb1ELb0EEEvNS_9FwdParamsE)
        /*0044*/ 	.word	0x00000000


	//----- nvinfo : EIATTR_REGCOUNT
	.align		4
.L_20:
        /*0048*/ 	.byte	0x04, 0x2f
        /*004a*/ 	.short	(.L_22 - .L_21)
	.align		4
.L_21:
        /*004c*/ 	.word	index@(_ZN10layer_norm31ln_parallel_residual_fwd_kernelINS_13Kernel_traitsIfffffjLj3072ELj1ELj1ELj4ELj16ENS_18Kernel_traits_baseILj3072EfffffjLj128EEEEELb1ELb0ELb1EEEvNS_9FwdParamsE)
        /*0050*/ 	.word	0x000000a8


	//----- nvinfo : EIATTR_FRAME_SIZE
	.align		4
.L_22:
        /*0054*/ 	.byte	0x04, 0x11
        /*0056*/ 	.short	(.L_24 - .L_23)
	.align		4
.L_23:
        /*0058*/ 	.word	index@($__internal_77_$__cuda_sm70_shflsync_bfly_p)
        /*005c*/ 	.word	0x00000000


	//----- nvinfo : EIATTR_FRAME_SIZE
	.align		4
.L_24:
        /*0060*/ 	.byte	0x04, 0x11
        /*0062*/ 	.short	(.L_26 - .L_25)
	.align		4
.L_25:
        /*0064*/ 	.word	index@(_ZN10layer_norm31ln_parallel_residual_fwd_kernelINS_13Kernel_traitsIfffffjLj3072ELj1ELj1ELj4ELj16ENS_18Kernel_traits_baseILj3072EfffffjLj128EEEEELb1ELb0ELb1EEEvNS_9FwdParamsE)
        /*0068*/ 	.word	0x00000000


	//----- nvinfo : EIATTR_REGCOUNT
	.align		4
.L_26:
        /*006c*/ 	.byte	0x04, 0x2f
        /*006e*/ 	.short	(.L_28 - .L_27)
	.align		4
.L_27:
        /*0070*/ 	.word	index@(_ZN10layer_norm31ln_parallel_residual_fwd_kernelINS_13Kernel_traitsIfffffjLj3072ELj1ELj1ELj4ELj16ENS_18Kernel_traits_baseILj3072EfffffjLj128EEEEELb1ELb0ELb0EEEvNS_9FwdParamsE)
        /*0074*/ 	.word	0x000000a8


	//----- nvinfo : EIATTR_FRAME_SIZE
	.align		4
.L_28:
        /*0078*/ 	.byte	0x04, 0x11
        /*007a*/ 	.short	(.L_30 - .L_29)
	.align		4
.L_29:
        /*007c*/ 	.word	index@($__internal_76_$__cuda_sm70_shflsync_bfly_p)
        /*0080*/ 	.word	0x00000000


	//----- nvinfo : EIATTR_FRAME_SIZE
	.align		4
.L_30:
        /*0084*/ 	.byte	0x04, 0x11
        /*0086*/ 	.short	(.L_32 - .L_31)
	.align		4
.L_31:
        /*0088*/ 	.word	index@(_ZN10layer_norm31ln_parallel_residual_fwd_kernelINS_13Kernel_traitsIfffffjLj3072ELj1ELj1ELj4ELj16ENS_18Kernel_traits_baseILj3072EfffffjLj128EEEEELb1ELb0ELb0EEEvNS_9FwdParamsE)
        /*008c*/ 	.word	0x00000008


	//----- nvinfo : EIATTR_REGCOUNT
	.align		4
.L_32:
        /*0090*/ 	.byte	0x04, 0x2f
        /*0092*/ 	.short	(.L_34 - .L_33)
	.align		4
.L_33:
        /*0094*/ 	.word	index@(_ZN10layer_norm31ln_parallel_residual_fwd_kernelINS_13Kernel_traitsIfffffjLj3072ELj1ELj1ELj4ELj16ENS_18Kernel_traits_baseILj3072EfffffjLj128EEEEELb0ELb1ELb1EEEvNS_9FwdParamsE)
        /*0098*/ 	.word	0x0000007f


	//----- nvinfo : EIATTR_FRAME_SIZE
	.align		4
.L_34:
        /*009c*/ 	.byte	0x04, 0x11
        /*009e*/ 	.short	(.L_36 - .L_35)
	.align		4
.L_35:
        /*00a0*/ 	.word	index@($__internal_75_$__cuda_sm70_shflsync_bfly_p)
        /*00a4*/ 	.word	0x00000000


	//----- nvinfo : EIATTR_FRAME_SIZE
	.align		4
.L_36:
        /*00a8*/ 	.byte	0x04, 0x11
        /*00aa*/ 	.short	(.L_38 - .L_37)
	.align		4
.L_37:
        /*00ac*/ 	.word	index@(_ZN10layer_norm31ln_parallel_residual_fwd_kernelINS_13Kernel_traitsIfffffjLj3072ELj1ELj1ELj4ELj16ENS_18Kernel_traits_baseILj3072EfffffjLj128EEEEELb0ELb1ELb1EEEvNS_9FwdParamsE)
        /*00b0*/ 	.word	0x00000000


	//----- nvinfo : EIATTR_REGCOUNT
	.align		4
.L_38:
        /*00b4*/ 	.byte	0x04, 0x2f
        /*00b6*/ 	.short	(.L_40 - .L_39)
	.align		4
.L_39:
        /*00b8*/ 	.word	index@(_ZN10layer_norm31ln_parallel_residual_fwd_kernelINS_13Kernel_traitsIfffffjLj3072ELj1ELj1ELj4ELj16ENS_18Kernel_traits_baseILj3072EfffffjLj128EEEEELb0ELb1ELb0EEEvNS_9FwdParamsE)
        /*00bc*/ 	.word	0x00000072


	//----- nvinfo : EIATTR_FRAME_SIZE
	.align		4
.L_40:
        /*00c0*/ 	.byte	0x04, 0x11
        /*00c2*/ 	.short	(.L_42 - .L_41)
	.align		4
.L_41:
        /*00c4*/ 	.word	index@($__internal_74_$__cuda_sm70_shflsync_bfly_p)
        /*00c8*/ 	.word	0x00000000


	//----- nvinfo : EIATTR_FRAME_SIZE
	.align		4
.L_42:
        /*00cc*/ 	.byte	0x04, 0x11
        /*00ce*/ 	.short	(.L_44 - .L_43)
	.align		4
.L_43:
        /*00d0*/ 	.word	index@(_ZN10layer_norm31ln_parallel_residual_fwd_kernelINS_13Kernel_traitsIfffffjLj3072ELj1ELj1ELj4ELj16ENS_18Kernel_traits_baseILj3072EfffffjLj128EEEEELb0ELb1ELb0EEEvNS_9FwdParamsE)
        /*00d4*/ 	.word	0x00000000


	//----- nvinfo : EIATTR_REGCOUNT
	.align		4
.L_44:
        /*00d8*/ 	.byte	0x04, 0x2f
        /*00da*/ 	.short	(.L_46 - .L_45)
	.align		4
.L_45:
        /*00dc*/ 	.word	index@(_ZN10layer_norm31ln_parallel_residual_fwd_kernelINS_13Kernel_traitsIfffffjLj3072ELj1ELj1ELj4ELj16ENS_18Kernel_traits_baseILj3072EfffffjLj128EEEEELb0ELb0ELb1EEEvNS_9FwdParamsE)
        /*00e0*/ 	.word	0x000000a2


	//----- nvinfo : EIATTR_FRAME_SIZE
	.align		4
.L_46:
        /*00e4*/ 	.byte	0x04, 0x11
        /*00e6*/ 	.short	(.L_48 - .L_47)
	.align		4
.L_47:
        /*00e8*/ 	.word	index@($__internal_73_$__cuda_sm70_shflsync_bfly_p)
        /*00ec*/ 	.word	0x00000000


	//----- nvinfo : EIATTR_FRAME_SIZE
	.align		4
.L_48:
        /*00f0*/ 	.byte	0x04, 0x11
        /*00f2*/ 	.short	(.L_50 - .L_49)
	.align		4
.L_49:
        /*00f4*/ 	.word	index@(_ZN10layer_norm31ln_parallel_residual_fwd_kernelINS_13Kernel_traitsIfffffjLj3072ELj1ELj1ELj4ELj16ENS_18Kernel_traits_baseILj3072EfffffjLj128EEEEELb0ELb0ELb1EEEvNS_9FwdParamsE)
        /*00f8*/ 	.word	0x00000000


	//----- nvinfo : EIATTR_REGCOUNT
	.align		4
.L_50:
        /*00fc*/ 	.byte	0x04, 0x2f
        /*00fe*/ 	.short	(.L_52 - .L_51)
	.align		4
.L_51:
        /*0100*/ 	.word	index@(_ZN10layer_norm31ln_parallel_residual_fwd_kernelINS_13Kernel_traitsIfffffjLj3072ELj1ELj1ELj4ELj16ENS_18Kernel_traits_baseILj3072EfffffjLj128EEEEELb0ELb0ELb0EEEvNS_9FwdParamsE)
        /*0104*/ 	.word	0x0000009f


	//----- nvinfo : EIATTR_FRAME_SIZE
	.align		4
.L_52:
        /*0108*/ 	.byte	0x04, 0x11
        /*010a*/ 	.short	(.L_54 - .L_53)
	.align		4
.L_53:
        /*010c*/ 	.word	index@($__internal_72_$__cuda_sm70_shflsync_bfly_p)
        /*0110*/ 	.word	0x00000000


	//----- nvinfo : EIATTR_FRAME_SIZE
	.align		4
.L_54:
        /*0114*/ 	.byte	0x04, 0x11
        /*0116*/ 	.short	(.L_56 - .L_55)
	.align		4
.L_55:
        /*0118*/ 	.word	index@(_ZN10layer_norm31ln_parallel_residual_fwd_kernelINS_13Kernel_traitsIfffffjLj3072ELj1ELj1ELj4ELj16ENS_18Kernel_traits_baseILj3072EfffffjLj128EEEEELb0ELb0ELb0EEEvNS_9FwdParamsE)
        /*011c*/ 	.word	0x00000000


	//----- nvinfo : EIATTR_REGCOUNT
	.align		4
.L_56:
        /*0120*/ 	.byte	0x04, 0x2f
        /*0122*/ 	.short	(.L_58 - .L_57)
	.align		4
.L_57:
        /*0124*/ 	.word	index@(_ZN10layer_norm31ln_parallel_residual_fwd_kernelINS_13Kernel_traitsI6__halfffffjLj3072ELj1ELj1ELj4ELj16ENS_18Kernel_traits_baseILj3072ES2_ffffjLj128EEEEELb1ELb1ELb1EEEvNS_9FwdParamsE)
        /*0128*/ 	.word	0x0000007f


	//----- nvinfo : EIATTR_FRAME_SIZE
	.align		4
.L_58:
        /*012c*/ 	.byte	0x04, 0x11
        /*012e*/ 	.short	(.L_60 - .L_59)
	.align		4
.L_59:
        /*0130*/ 	.word	index@($__internal_71_$__cuda_sm70_shflsync_bfly_p)
        /*0134*/ 	.word	0x00000000


	//----- nvinfo : EIATTR_FRAME_SIZE
	.align		4
.L_60:
        /*0138*/ 	.byte	0x04, 0x11
        /*013a*/ 	.short	(.L_62 - .L_61)
	.align		4
.L_61:
        /*013c*/ 	.word	index@(_ZN10layer_norm31ln_parallel_residual_fwd_kernelINS_13Kernel_traitsI6__halfffffjLj3072ELj1ELj1ELj4ELj16ENS_18Kernel_traits_baseILj3072ES2_ffffjLj128EEEEELb1ELb1ELb1EEEvNS_9FwdParamsE)
        /*0140*/ 	.word	0x00000000


	//----- nvinfo : EIATTR_REGCOUNT
	.align		4
.L_62:
        /*0144*/ 	.byte	0x04, 0x2f
        /*0146*/ 	.short	(.L_64 - .L_63)
	.align		4
.L_63:
        /*0148*/ 	.word	index@(_ZN10layer_norm31ln_parallel_residual_fwd_kernelINS_13Kernel_traitsI6__halfffffjLj3072ELj1ELj1ELj4ELj16ENS_18Kernel_traits_baseILj3072ES2_ffffjLj128EEEEELb1ELb1ELb0EEEvNS_9FwdParamsE)
        /*014c*/ 	.word	0x0000007b


	//----- nvinfo : EIATTR_FRAME_SIZE
	.align		4
.L_64:
        /*0150*/ 	.byte	0x04, 0x11
        /*0152*/ 	.short	(.L_66 - .L_65)
	.align		4
.L_65:
        /*0154*/ 	.word	index@($__internal_70_$__cuda_sm70_shflsync_bfly_p)
        /*0158*/ 	.word	0x00000000


	//----- nvinfo : EIATTR_FRAME_SIZE
	.align		4
.L_66:
        /*015c*/ 	.byte	0x04, 0x11
        /*015e*/ 	.short	(.L_68 - .L_67)
	.align		4
.L_67:
        /*0160*/ 	.word	index@(_ZN10layer_norm31ln_parallel_residual_fwd_kernelINS_13Kernel_traitsI6__halfffffjLj3072ELj1ELj1ELj4ELj16ENS_18Kernel_traits_baseILj3072ES2_ffffjLj128EEEEELb1ELb1ELb0EEEvNS_9FwdParamsE)
        /*0164*/ 	.word	0x00000000


	//----- nvinfo : EIATTR_REGCOUNT
	.align		4
.L_68:
        /*0168*/ 	.byte	0x04, 0x2f
        /*016a*/ 	.short	(.L_70 - .L_69)
	.align		4
.L_69:
        /*016c*/ 	.word	index@(_ZN10layer_norm31ln_parallel_residual_fwd_kernelINS_13Kernel_traitsI6__halfffffjLj3072ELj1ELj1ELj4ELj16ENS_18Kernel_traits_baseILj3072ES2_ffffjLj128EEEEELb1ELb0ELb1EEEvNS_9FwdParamsE)
        /*0170*/ 	.word	0x000000a8


	//----- nvinfo : EIATTR_FRAME_SIZE
	.align		4
.L_70:
        /*0174*/ 	.byte	0x04, 0x11
        /*0176*/ 	.short	(.L_72 - .L_71)
	.align		4
.L_71:
        /*0178*/ 	.word	index@($__internal_69_$__cuda_sm70_shflsync_bfly_p)
        /*017c*/ 	.word	0x00000000


	//----- nvinfo : EIATTR_FRAME_SIZE
	.align		4
.L_72:
        /*0180*/ 	.byte	0x04, 0x11
        /*0182*/ 	.short	(.L_74 - .L_73)
	.align		4
.L_73:
        /*0184*/ 	.word	index@(_ZN10layer_norm31ln_parallel_residual_fwd_kernelINS_13Kernel_traitsI6__halfffffjLj3072ELj1ELj1ELj4ELj16ENS_18Kernel_traits_baseILj3072ES2_ffffjLj128EEEEELb1ELb0ELb1EEEvNS_9FwdParamsE)
        /*0188*/ 	.word	0x00000000


	//----- nvinfo : EIATTR_REGCOUNT
	.align		4
.L_74:
        /*018c*/ 	.byte	0x04, 0x2f
        /*018e*/ 	.short	(.L_76 - .L_75)
	.align		4
.L_75:
        /*0190*/ 	.word	index@(_ZN10layer_norm31ln_parallel_residual_fwd_kernelINS_13Kernel_traitsI6__halfffffjLj3072ELj1ELj1ELj4ELj16ENS_18Kernel_traits_baseILj3072ES2_ffffjLj128EEEEELb1ELb0ELb0EEEvNS_9FwdParamsE)
        /*0194*/ 	.word	0x000000a8


	//----- nvinfo : EIATTR_FRAME_SIZE
	.align		4
.L_76:
        /*0198*/ 	.byte	0x04, 0x11
        /*019a*/ 	.short	(.L_78 - .L_77)
	.align		4
.L_77:
        /*019c*/ 	.word	index@($__internal_68_$__cuda_sm70_shflsync_bfly_p)
        /*01a0*/ 	.word	0x00000000


	//----- nvinfo : EIATTR_FRAME_SIZE
	.align		4
.L_78:
        /*01a4*/ 	.byte	0x04, 0x11
        /*01a6*/ 	.short	(.L_80 - .L_79)
	.align		4
.L_79:
        /*01a8*/ 	.word	index@(_ZN10layer_norm31ln_parallel_residual_fwd_kernelINS_13Kernel_traitsI6__halfffffjLj3072ELj1ELj1ELj4ELj16ENS_18Kernel_traits_baseILj3072ES2_ffffjLj128EEEEELb1ELb0ELb0EEEvNS_9FwdParamsE)
        /*01ac*/ 	.word	0x00000008


	//----- nvinfo : EIATTR_REGCOUNT
	.align		4
.L_80:
        /*01b0*/ 	.byte	0x04, 0x2f
        /*01b2*/ 	.short	(.L_82 - .L_81)
	.align		4
.L_81:
        /*01b4*/ 	.word	index@(_ZN10layer_norm31ln_parallel_residual_fwd_kernelINS_13Kernel_traitsI6__halfffffjLj3072ELj1ELj1ELj4ELj16ENS_18Kernel_traits_baseILj3072ES2_ffffjLj128EEEEELb0ELb1ELb1EEEvNS_9FwdParamsE)
        /*01b8*/ 	.word	0x0000007f


	//----- nvinfo : EIATTR_FRAME_SIZE
	.align		4
.L_82:
        /*01bc*/ 	.byte	0x04, 0x11
        /*01be*/ 	.short	(.L_84 - .L_83)
	.align		4
.L_83:
        /*01c0*/ 	.word	index@($__internal_67_$__cuda_sm70_shflsync_bfly_p)
        /*01c4*/ 	.word	0x00000000


	//----- nvinfo : EIATTR_FRAME_SIZE
	.align		4
.L_84:
        /*01c8*/ 	.byte	0x04, 0x11
        /*01ca*/ 	.short	(.L_86 - .L_85)
	.align		4
.L_85:
        /*01cc*/ 	.word	index@(_ZN10layer_norm31ln_parallel_residual_fwd_kernelINS_13Kernel_traitsI6__halfffffjLj3072ELj1ELj1ELj4ELj16ENS_18Kernel_traits_baseILj3072ES2_ffffjLj128EEEEELb0ELb1ELb1EEEvNS_9FwdParamsE)
        /*01d0*/ 	.word	0x00000000


	//----- nvinfo : EIATTR_REGCOUNT
	.align		4
.L_86:
        /*01d4*/ 	.byte	0x04, 0x2f
        /*01d6*/ 	.short	(.L_88 - .L_87)
	.align		4
.L_87:
        /*01d8*/ 	.word	index@(_ZN10layer_norm31ln_parallel_residual_fwd_kernelINS_13Kernel_traitsI6__halfffffjLj3072ELj1ELj1ELj4ELj16ENS_18Kernel_traits_baseILj3072ES2_ffffjLj128EEEEELb0ELb1ELb0EEEvNS_9FwdParamsE)
        /*01dc*/ 	.word	0x00000071


	//----- nvinfo : EIATTR_FRAME_SIZE
	.align		4
.L_88:
        /*01e0*/ 	.byte	0x04, 0x11
        /*01e2*/ 	.short	(.L_90 - .L_89)
	.align		4
.L_89:
        /*01e4*/ 	.word	index@($__internal_66_$__cuda_sm70_shflsync_bfly_p)
        /*01e8*/ 	.word	0x00000000


	//----- nvinfo : EIATTR_FRAME_SIZE
	.align		4
.L_90:
        /*01ec*/ 	.byte	0x04, 0x11
        /*01ee*/ 	.short	(.L_92 - .L_91)
	.align		4
.L_91:
        /*01f0*/ 	.word	index@(_ZN10layer_norm31ln_parallel_residual_fwd_kernelINS_13Kernel_traitsI6__halfffffjLj3072ELj1ELj1ELj4ELj16ENS_18Kernel_traits_baseILj3072ES2_ffffjLj128EEEEELb0ELb1ELb0EEEvNS_9FwdParamsE)
        /*01f4*/ 	.word	0x00000000


	//----- nvinfo : EIATTR_REGCOUNT
	.align		4
.L_92:
        /*01f8*/ 	.byte	0x04, 0x2f
        /*01fa*/ 	.short	(.L_94 - .L_93)
	.align		4
.L_93:
        /*01fc*/ 	.word	index@(_ZN10layer_norm31ln_parallel_residual_fwd_kernelINS_13Kernel_traitsI6__halfffffjLj3072ELj1ELj1ELj4ELj16ENS_18Kernel_traits_baseILj3072ES2_ffffjLj128EEEEELb0ELb0ELb1EEEvNS_9FwdParamsE)
        /*0200*/ 	.word	0x000000a7


	//----- nvinfo : EIATTR_FRAME_SIZE
	.align		4
.L_94:
        /*0204*/ 	.byte	0x04, 0x11
        /*0206*/ 	.short	(.L_96 - .L_95)
	.align		4
.L_95:
        /*0208*/ 	.word	index@($__internal_65_$__cuda_sm70_shflsync_bfly_p)
        /*020c*/ 	.word	0x00000000


	//----- nvinfo : EIATTR_FRAME_SIZE
	.align		4
.L_96:
        /*0210*/ 	.byte	0x04, 0x11
        /*0212*/ 	.short	(.L_98 - .L_97)
	.align		4
.L_97:
        /*0214*/ 	.word	index@(_ZN10layer_norm31ln_parallel_residual_fwd_kernelINS_13Kernel_traitsI6__halfffffjLj3072ELj1ELj1ELj4ELj16ENS_18Kernel_traits_baseILj3072ES2_ffffjLj128EEEEELb0ELb0ELb1EEEvNS_9FwdParamsE)
        /*0218*/ 	.word	0x00000000


	//----- nvinfo : EIATTR_REGCOUNT
	.align		4
.L_98:
        /*021c*/ 	.byte	0x04, 0x2f
        /*021e*/ 	.short	(.L_100 - .L_99)
	.align		4
.L_99:
        /*0220*/ 	.word	index@(_ZN10layer_norm31ln_parallel_residual_fwd_kernelINS_13Kernel_traitsI6__halfffffjLj3072ELj1ELj1ELj4ELj16ENS_18Kernel_traits_baseILj3072ES2_ffffjLj128EEEEELb0ELb0ELb0EEEvNS_9FwdParamsE)
        /*0224*/ 	.word	0x0000009f


	//----- nvinfo : EIATTR_FRAME_SIZE
	.align		4
.L_100:
        /*0228*/ 	.byte	0x04, 0x11
        /*022a*/ 	.short	(.L_102 - .L_101)
	.align		4
.L_101:
        /*022c*/ 	.word	index@($__internal_64_$__cuda_sm70_shflsync_bfly_p)
        /*0230*/ 	.word	0x00000000


	//----- nvinfo : EIATTR_FRAME_SIZE
	.align		4
.L_102:
        /*0234*/ 	.byte	0x04, 0x11
        /*0236*/ 	.short	(.L_104 - .L_103)
	.align		4
.L_103:
        /*0238*/ 	.word	index@(_ZN10layer_norm31ln_parallel_residual_fwd_kernelINS_13Kernel_traitsI6__halfffffjLj3072ELj1ELj1ELj4ELj16ENS_18Kernel_traits_baseILj3072ES2_ffffjLj128EEEEELb0ELb0ELb0EEEvNS_9FwdParamsE)
        /*023c*/ 	.word	0x00000000


	//----- nvinfo : EIATTR_REGCOUNT
	.align		4
.L_104:
        /*0240*/ 	.byte	0x04, 0x2f
        /*0242*/ 	.short	(.L_106 - .L_105)
	.align		4
.L_105:
        /*0244*/ 	.word	index@(_ZN10layer_norm31ln_parallel_residual_fwd_kernelINS_13Kernel_traitsIf6__halffS2_fjLj3072ELj1ELj1ELj4ELj16ENS_18Kernel_traits_baseILj3072EfS2_fS2_fjLj128EEEEELb1ELb1ELb1EEEvNS_9FwdParamsE)
        /*0248*/ 	.word	0x0000007d


	//----- nvinfo : EIATTR_FRAME_SIZE
	.align		4
.L_106:
        /*024c*/ 	.byte	0x04, 0x11
        /*024e*/ 	.short	(.L_108 - .L_107)
	.align		4
.L_107:
        /*0250*/ 	.word	index@($__internal_63_$__cuda_sm70_shflsync_bfly_p)
        /*0254*/ 	.word	0x00000000


	//----- nvinfo : EIATTR_FRAME_SIZE
	.align		4
.L_108:
        /*0258*/ 	.byte	0x04, 0x11
        /*025a*/ 	.short	(.L_110 - .L_109)
	.align		4
.L_109:
        /*025c*/ 	.word	index@(_ZN10layer_norm31ln_parallel_residual_fwd_kernelINS_13Kernel_traitsIf6__halffS2_fjLj3072ELj1ELj1ELj4ELj16ENS_18Kernel_traits_baseILj3072EfS2_fS2_fjLj128EEEEELb1ELb1ELb1EEEvNS_9FwdParamsE)
        /*0260*/ 	.word	0x00000000


	//----- nvinfo : EIATTR_REGCOUNT
	.align		4
.L_110:
        /*0264*/ 	.byte	0x04, 0x2f
        /*0266*/ 	.short	(.L_112 - .L_111)
	.align		4
.L_111:
        /*0268*/ 	.word	index@(_ZN10layer_norm31ln_parallel_residual_fwd_kernelINS_13Kernel_traitsIf6__halffS2_fjLj3072ELj1ELj1ELj4ELj16ENS_18Kernel_traits_baseILj3072EfS2_fS2_fjLj128EEEEELb1ELb1ELb0EEEvNS_9FwdParamsE)
        /*026c*/ 	.word	0x00000080


	//----- nvinfo : EIATTR_FRAME_SIZE
	.align		4
.L_112:
        /*0270*/ 	.byte	0x04, 0x11
        /*0272*/ 	.short	(.L_114 - .L_113)
	.align		4
.L_113:
        /*0274*/ 	.word	index@($__internal_62_$__cuda_sm70_shflsync_bfly_p)
        /*0278*/ 	.word	0x00000000


	//----- nvinfo : EIATTR_FRAME_SIZE
	.align		4
.L_114:
        /*027c*/ 	.byte	0x04, 0x11
        /*027e*/ 	.short	(.L_116 - .L_115)
	.align		4
.L_115:
        /*0280*/ 	.word	index@(_ZN10layer_norm31ln_parallel_residual_fwd_kernelINS_13Kernel_traitsIf6__halffS2_fjLj3072ELj1ELj1ELj4ELj16ENS_18Kernel_traits_baseILj3072EfS2_fS2_fjLj128EEEEELb1ELb1ELb0EEEvNS_9FwdParamsE)
        /*0284*/ 	.word	0x00000000


	//----- nvinfo : EIATTR_REGCOUNT
	.align		4
.L_116:
        /*0288*/ 	.byte	0x04, 0x2f
        /*028a*/ 	.short	(.L_118 - .L_117)
	.align		4
.L_117:
        /*028c*/ 	.word	index@(_ZN10layer_norm31ln_parallel_residual_fwd_kernelINS_13Kernel_traitsIf6__halffS2_fjLj3072ELj1ELj1ELj4ELj16ENS_18Kernel_traits_baseILj3072EfS2_fS2_fjLj128EEEEELb1ELb0ELb1EEEvNS_9FwdParamsE)
        /*0290*/ 	.word	0x000000a8


	//----- nvinfo : EIATTR_FRAME_SIZE
	.align		4
.L_118:
        /*0294*/ 	.byte	0x04, 0x11
        /*0296*/ 	.short	(.L_120 - .L_119)
	.align		4
.L_119:
        /*0298*/ 	.word	index@($__internal_61_$__cuda_sm70_shflsync_bfly_p)
        /*029c*/ 	.word	0x00000000


	//----- nvinfo : EIATTR_FRAME_SIZE
	.align		4
.L_120:
        /*02a0*/ 	.byte	0x04, 0x11
        /*02a2*/ 	.short	(.L_122 - .L_121)
	.align		4
.L_121:
        /*02a4*/ 	.word	index@(_ZN10layer_norm31ln_parallel_residual_fwd_kernelINS_13Kernel_traitsIf6__halffS2_fjLj3072ELj1ELj1ELj4ELj16ENS_18Kernel_traits_baseILj3072EfS2_fS2_fjLj128EEEEELb1ELb0ELb1EEEvNS_9FwdParamsE)
        /*02a8*/ 	.word	0x00000000


	//----- nvinfo : EIATTR_REGCOUNT
	.align		4
.L_122:
        /*02ac*/ 	.byte	0x04, 0x2f
        /*02ae*/ 	.short	(.L_124 - .L_123)
	.align		4
.L_123:
        /*02b0*/ 	.word	index@(_ZN10layer_norm31ln_parallel_residual_fwd_kernelINS_13Kernel_traitsIf6__halffS2_fjLj3072ELj1ELj1ELj4ELj16ENS_18Kernel_traits_baseILj3072EfS2_fS2_fjLj128EEEEELb1ELb0ELb0EEEvNS_9FwdParamsE)
        /*02b4*/ 	.word	0x000000c7


	//----- nvinfo : EIATTR_FRAME_SIZE
	.align		4
.L_124:
        /*02b8*/ 	.byte	0x04, 0x11
        /*02ba*/ 	.short	(.L_126 - .L_125)
	.align		4
.L_125:
        /*02bc*/ 	.word	index@($__internal_60_$__cuda_sm70_shflsync_bfly_p)
        /*02c0*/ 	.word	0x00000000


	//----- nvinfo : EIATTR_FRAME_SIZE
	.align		4
.L_126:
        /*02c4*/ 	.byte	0x04, 0x11
        /*02c6*/ 	.short	(.L_128 - .L_127)
	.align		4
.L_127:
        /*02c8*/ 	.word	index@(_ZN10layer_norm31ln_parallel_residual_fwd_kernelINS_13Kernel_traitsIf6__halffS2_fjLj3072ELj1ELj1ELj4ELj16ENS_18Kernel_traits_baseILj3072EfS2_fS2_fjLj128EEEEELb1ELb0ELb0EEEvNS_9FwdParamsE)
        /*02cc*/ 	.word	0x00000000


	//----- nvinfo : EIATTR_REGCOUNT
	.align		4
.L_128:
        /*02d0*/ 	.byte	0x04, 0x2f
        /*02d2*/ 	.short	(.L_130 - .L_129)
	.align		4
.L_129:
        /*02d4*/ 	.word	index@(_ZN10layer_norm31ln_parallel_residual_fwd_kernelINS_13Kernel_traitsIf6__halffS2_fjLj3072ELj1ELj1ELj4ELj16ENS_18Kernel_traits_baseILj3072EfS2_fS2_fjLj128EEEEELb0ELb1ELb1EEEvNS_9FwdParamsE)
        /*02d8*/ 	.word	0x0000007b


	//----- nvinfo : EIATTR_FRAME_SIZE
	.align		4
.L_130:
        /*02dc*/ 	.byte	0x04, 0x11
        /*02de*/ 	.short	(.L_132 - .L_131)
	.align		4
.L_131:
        /*02e0*/ 	.word	index@($__internal_59_$__cuda_sm70_shflsync_bfly_p)
        /*02e4*/ 	.word	0x00000000


	//----- nvinfo : EIATTR_FRAME_SIZE
	.align		4
.L_132:
        /*02e8*/ 	.byte	0x04, 0x11
        /*02ea*/ 	.short	(.L_134 - .L_133)
	.align		4
.L_133:
        /*02ec*/ 	.word	index@(_ZN10layer_norm31ln_parallel_residual_fwd_kernelINS_13Kernel_traitsIf6__halffS2_fjLj3072ELj1ELj1ELj4ELj16ENS_18Kernel_traits_baseILj3072EfS2_fS2_fjLj128EEEEELb0ELb1ELb1EEEvNS_9FwdParamsE)
        /*02f0*/ 	.word	0x00000000


	//----- nvinfo : EIATTR_REGCOUNT
	.align		4
.L_134:
        /*02f4*/ 	.byte	0x04, 0x2f
        /*02f6*/ 	.short	(.L_136 - .L_135)
	.align		4
.L_135:
        /*02f8*/ 	.word	index@(_ZN10layer_norm31ln_parallel_residual_fwd_kernelINS_13Kernel_traitsIf6__halffS2_fjLj3072ELj1ELj1ELj4ELj16ENS_18Kernel_traits_baseILj3072EfS2_fS2_fjLj128EEEEELb0ELb1ELb0EEEvNS_9FwdParamsE)
        /*02fc*/ 	.word	0x00000070


	//----- nvinfo : EIATTR_FRAME_SIZE
	.align		4
.L_136:
        /*0300*/ 	.byte	0x04, 0x11
        /*0302*/ 	.short	(.L_138 - .L_137)
	.align		4
.L_137:
        /*0304*/ 	.word	index@($__internal_58_$__cuda_sm70_shflsync_bfly_p)
        /*0308*/ 	.word	0x00000000


	//----- nvinfo : EIATTR_FRAME_SIZE
	.align		4
.L_138:
        /*030c*/ 	.byte	0x04, 0x11
        /*030e*/ 	.short	(.L_140 - .L_139)
	.align		4
.L_139:
        /*0310*/ 	.word	index@(_ZN10layer_norm31ln_parallel_residual_fwd_kernelINS_13Kernel_traitsIf6__halffS2_fjLj3072ELj1ELj1ELj4ELj16ENS_18Kernel_traits_baseILj3072EfS2_fS2_fjLj128EEEEELb0ELb1ELb0EEEvNS_9FwdParamsE)
        /*0314*/ 	.word	0x00000000


	//----- nvinfo : EIATTR_REGCOUNT
	.align		4
.L_140:
        /*0318*/ 	.byte	0x04, 0x2f
        /*031a*/ 	.short	(.L_142 - .L_141)
	.align		4
.L_141:
        /*031c*/ 	.word	index@(_ZN10layer_norm31ln_parallel_residual_fwd_kernelINS_13Kernel_traitsIf6__halffS2_fjLj3072ELj1ELj1ELj4ELj16ENS_18Kernel_traits_baseILj3072EfS2_fS2_fjLj128EEEEELb0ELb0ELb1EEEvNS_9FwdParamsE)
        /*0320*/ 	.word	0x000000a8


	//----- nvinfo : EIATTR_FRAME_SIZE
	.align		4
.L_142:
        /*0324*/ 	.byte	0x04, 0x11
        /*0326*/ 	.short	(.L_144 - .L_143)
	.align		4
.L_143:
        /*0328*/ 	.word	index@($__internal_57_$__cuda_sm70_shflsync_bfly_p)
        /*032c*/ 	.word	0x00000000


	//----- nvinfo : EIATTR_FRAME_SIZE
	.align		4
.L_144:
        /*0330*/ 	.byte	0x04, 0x11
        /*0332*/ 	.short	(.L_146 - .L_145)
	.align		4
.L_145:
        /*0334*/ 	.word	index@(_ZN10layer_norm31ln_parallel_residual_fwd_kernelINS_13Kernel_traitsIf6__halffS2_fjLj3072ELj1ELj1ELj4ELj16ENS_18Kernel_traits_baseILj3072EfS2_fS2_fjLj128EEEEELb0ELb0ELb1EEEvNS_9FwdParamsE)
        /*0338*/ 	.word	0x00000000


	//----- nvinfo : EIATTR_REGCOUNT
	.align		4
.L_146:
        /*033c*/ 	.byte	0x04, 0x2f
        /*033e*/ 	.short	(.L_148 - .L_147)
	.align		4
.L_147:
        /*0340*/ 	.word	index@(_ZN10layer_norm31ln_parallel_residual_fwd_kernelINS_13Kernel_traitsIf6__halffS2_fjLj3072ELj1ELj1ELj4ELj16ENS_18Kernel_traits_baseILj3072EfS2_fS2_fjLj128EEEEELb0ELb0ELb0EEEvNS_9FwdParamsE)
        /*0344*/ 	.word	0x000000a1


	//----- nvinfo : EIATTR_FRAME_SIZE
	.align		4
.L_148:
        /*0348*/ 	.byte	0x04, 0x11
        /*034a*/ 	.short	(.L_150 - .L_149)
	.align		4
.L_149:
        /*034c*/ 	.word	index@($__internal_56_$__cuda_sm70_shflsync_bfly_p)
        /*0350*/ 	.word	0x00000000


	//----- nvinfo : EIATTR_FRAME_SIZE
	.align		4
.L_150:
        /*0354*/ 	.byte	0x04, 0x11
        /*0356*/ 	.short	(.L_152 - .L_151)
	.align		4
.L_151:
        /*0358*/ 	.word	index@(_ZN10layer_norm31ln_parallel_residual_fwd_kernelINS_13Kernel_traitsIf6__halffS2_fjLj3072ELj1ELj1ELj4ELj16ENS_18Kernel_traits_baseILj3072EfS2_fS2_fjLj128EEEEELb0ELb0ELb0EEEvNS_9FwdParamsE)
        /*035c*/ 	.word	0x00000000


	//----- nvinfo : EIATTR_REGCOUNT
	.align		4
.L_152:
        /*0360*/ 	.byte	0x04, 0x2f
        /*0362*/ 	.short	(.L_154 - .L_153)
	.align		4
.L_153:
        /*0364*/ 	.word	index@(_ZN10layer_norm31ln_parallel_residual_fwd_kernelINS_13Kernel_traitsI6__halfS2_fS2_fjLj3072ELj1ELj1ELj4ELj16ENS_18Kernel_traits_baseILj3072ES2_S2_fS2_fjLj128EEEEELb1ELb1ELb1EEEvNS_9FwdParamsE)
        /*0368*/ 	.word	0x0000007f


	//----- nvinfo : EIATTR_FRAME_SIZE
	.align		4
.L_154:
        /*036c*/ 	.byte	0x04, 0x11
        /*036e*/ 	.short	(.L_156 - .L_155)
	.align		4
.L_155:
        /*0370*/ 	.word	index@($__internal_55_$__cuda_sm70_shflsync_bfly_p)
        /*0374*/ 	.word	0x00000000


	//----- nvinfo : EIATTR_FRAME_SIZE
	.align		4
.L_156:
        /*0378*/ 	.byte	0x04, 0x11
        /*037a*/ 	.short	(.L_158 - .L_157)
	.align		4
.L_157:
        /*037c*/ 	.word	index@(_ZN10layer_norm31ln_parallel_residual_fwd_kernelINS_13Kernel_traitsI6__halfS2_fS2_fjLj3072ELj1ELj1ELj4ELj16ENS_18Kernel_traits_baseILj3072ES2_S2_fS2_fjLj128EEEEELb1ELb1ELb1EEEvNS_9FwdParamsE)
        /*0380*/ 	.word	0x00000000


	//----- nvinfo : EIATTR_REGCOUNT
	.align		4
.L_158:
        /*0384*/ 	.byte	0x04, 0x2f
        /*0386*/ 	.short	(.L_160 - .L_159)
	.align		4
.L_159:
        /*0388*/ 	.word	index@(_ZN10layer_norm31ln_parallel_residual_fwd_kernelINS_13Kernel_traitsI6__halfS2_fS2_fjLj3072ELj1ELj1ELj4ELj16ENS_18Kernel_traits_baseILj3072ES2_S2_fS2_fjLj128EEEEELb1ELb1ELb0EEEvNS_9FwdParamsE)
        /*038c*/ 	.word	0x00000080


	//----- nvinfo : EIATTR_FRAME_SIZE
	.align		4
.L_160:
        /*0390*/ 	.byte	0x04, 0x11
        /*0392*/ 	.short	(.L_162 - .L_161)
	.align		4
.L_161:
        /*0394*/ 	.word	index@($__internal_54_$__cuda_sm70_shflsync_bfly_p)
        /*0398*/ 	.word	0x00000000


	//----- nvinfo : EIATTR_FRAME_SIZE
	.align		4
.L_162:
        /*039c*/ 	.byte	0x04, 0x11
        /*039e*/ 	.short	(.L_164 - .L_163)
	.align		4
.L_163:
        /*03a0*/ 	.word	index@(_ZN10layer_norm31ln_parallel_residual_fwd_kernelINS_13Kernel_traitsI6__halfS2_fS2_fjLj3072ELj1ELj1ELj4ELj16ENS_18Kernel_traits_baseILj3072ES2_S2_fS2_fjLj128EEEEELb1ELb1ELb0EEEvNS_9FwdParamsE)
        /*03a4*/ 	.word	0x00000000


	//----- nvinfo : EIATTR_REGCOUNT
	.align		4
.L_164:
        /*03a8*/ 	.byte	0x04, 0x2f
        /*03aa*/ 	.short	(.L_166 - .L_165)
	.align		4
.L_165:
        /*03ac*/ 	.word	index@(_ZN10layer_norm31ln_parallel_residual_fwd_kernelINS_13Kernel_traitsI6__halfS2_fS2_fjLj3072ELj1ELj1ELj4ELj16ENS_18Kernel_traits_baseILj3072ES2_S2_fS2_fjLj128EEEEELb1ELb0ELb1EEEvNS_9FwdParamsE)
        /*03b0*/ 	.word	0x000000a7


	//----- nvinfo : EIATTR_FRAME_SIZE
	.align		4
.L_166:
        /*03b4*/ 	.byte	0x04, 0x11
        /*03b6*/ 	.short	(.L_168 - .L_167)
	.align		4
.L_167:
        /*03b8*/ 	.word	index@($__internal_53_$__cuda_sm70_shflsync_bfly_p)
        /*03bc*/ 	.word	0x00000000


	//----- nvinfo : EIATTR_FRAME_SIZE
	.align		4
.L_168:
        /*03c0*/ 	.byte	0x04, 0x11
        /*03c2*/ 	.short	(.L_170 - .L_169)
	.align		4
.L_169:
        /*03c4*/ 	.word	index@(_ZN10layer_norm31ln_parallel_residual_fwd_kernelINS_13Kernel_traitsI6__halfS2_fS2_fjLj3072ELj1ELj1ELj4ELj16ENS_18Kernel_traits_baseILj3072ES2_S2_fS2_fjLj128EEEEELb1ELb0ELb1EEEvNS_9FwdParamsE)
        /*03c8*/ 	.word	0x00000000


	//----- nvinfo : EIATTR_REGCOUNT
	.align		4
.L_170:
        /*03cc*/ 	.byte	0x04, 0x2f
        /*03ce*/ 	.short	(.L_172 - .L_171)
	.align		4
.L_171:
        /*03d0*/ 	.word	index@(_ZN10layer_norm31ln_parallel_residual_fwd_kernelINS_13Kernel_traitsI6__halfS2_fS2_fjLj3072ELj1ELj1ELj4ELj16ENS_18Kernel_traits_baseILj3072ES2_S2_fS2_fjLj128EEEEELb1ELb0ELb0EEEvNS_9FwdParamsE)
        /*03d4*/ 	.word	0x000000c9


	//----- nvinfo : EIATTR_FRAME_SIZE
	.align		4
.L_172:
        /*03d8*/ 	.byte	0x04, 0x11
        /*03da*/ 	.short	(.L_174 - .L_173)
	.align		4
.L_173:
        /*03dc*/ 	.word	index@($__internal_52_$__cuda_sm70_shflsync_bfly_p)
        /*03e0*/ 	.word	0x00000000


	//----- nvinfo : EIATTR_FRAME_SIZE
	.align		4
.L_174:
        /*03e4*/ 	.byte	0x04, 0x11
        /*03e6*/ 	.short	(.L_176 - .L_175)
	.align		4
.L_175:
        /*03e8*/ 	.word	index@(_ZN10layer_norm31ln_parallel_residual_fwd_kernelINS_13Kernel_traitsI6__halfS2_fS2_fjLj3072ELj1ELj1ELj4ELj16ENS_18Kernel_traits_baseILj3072ES2_S2_fS2_fjLj128EEEEELb1ELb0ELb0EEEvNS_9FwdParamsE)
        /*03ec*/ 	.word	0x00000000


	//----- nvinfo : EIATTR_REGCOUNT
	.align		4
.L_176:
        /*03f0*/ 	.byte	0x04, 0x2f
        /*03f2*/ 	.short	(.L_178 - .L_177)
	.align		4
.L_177:
        /*03f4*/ 	.word	index@(_ZN10layer_norm31ln_parallel_residual_fwd_kernelINS_13Kernel_traitsI6__halfS2_fS2_fjLj3072ELj1ELj1ELj4ELj16ENS_18Kernel_traits_baseILj3072ES2_S2_fS2_fjLj128EEEEELb0ELb1ELb1EEEvNS_9FwdParamsE)
        /*03f8*/ 	.word	0x0000007f


	//----- nvinfo : EIATTR_FRAME_SIZE
	.align		4
.L_178:
        /*03fc*/ 	.byte	0x04, 0x11
        /*03fe*/ 	.short	(.L_180 - .L_179)
	.align		4
.L_179:
        /*0400*/ 	.word	index@($__internal_51_$__cuda_sm70_shflsync_bfly_p)
        /*0404*/ 	.word	0x00000000


	//----- nvinfo : EIATTR_FRAME_SIZE
	.align		4
.L_180:
        /*0408*/ 	.byte	0x04, 0x11
        /*040a*/ 	.short	(.L_182 - .L_181)
	.align		4
.L_181:
        /*040c*/ 	.word	index@(_ZN10layer_norm31ln_parallel_residual_fwd_kernelINS_13Kernel_traitsI6__halfS2_fS2_fjLj3072ELj1ELj1ELj4ELj16ENS_18Kernel_traits_baseILj3072ES2_S2_fS2_fjLj128EEEEELb0ELb1ELb1EEEvNS_9FwdParamsE)
        /*0410*/ 	.word	0x00000000


	//----- nvinfo : EIATTR_REGCOUNT
	.align		4
.L_182:
        /*0414*/ 	.byte	0x04, 0x2f
        /*0416*/ 	.short	(.L_184 - .L_183)
	.align		4
.L_183:
        /*0418*/ 	.word	index@(_ZN10layer_norm31ln_parallel_residual_fwd_kernelINS_13Kernel_traitsI6__halfS2_fS2_fjLj3072ELj1ELj1ELj4ELj16ENS_18Kernel_traits_baseILj3072ES2_S2_fS2_fjLj128EEEEELb0ELb1ELb0EEEvNS_9FwdParamsE)
        /*041c*/ 	.word	0x0000006f


	//----- nvinfo : EIATTR_FRAME_SIZE
	.align		4
.L_184:
        /*0420*/ 	.byte	0x04, 0x11
        /*0422*/ 	.short	(.L_186 - .L_185)
	.align		4
.L_185:
        /*0424*/ 	.word	index@($__internal_50_$__cuda_sm70_shflsync_bfly_p)
        /*0428*/ 	.word	0x00000000


	//----- nvinfo : EIATTR_FRAME_SIZE
	.align		4
.L_186:
        /*042c*/ 	.byte	0x04, 0x11
        /*042e*/ 	.short	(.L_188 - .L_187)
	.align		4
.L_187:
        /*0430*/ 	.word	index@(_ZN10layer_norm31ln_parallel_residual_fwd_kernelINS_13Kernel_traitsI6__halfS2_fS2_fjLj3072ELj1ELj1ELj4ELj16ENS_18Kernel_traits_baseILj3072ES2_S2_fS2_fjLj128EEEEELb0ELb1ELb0EEEvNS_9FwdParamsE)
        /*0434*/ 	.word	0x00000000


	//----- nvinfo : EIATTR_REGCOUNT
	.align		4
.L_188:
        /*0438*/ 	.byte	0x04, 0x2f
        /*043a*/ 	.short	(.L_190 - .L_189)
	.align		4
.L_189:
        /*043c*/ 	.word	index@(_ZN10layer_norm31ln_parallel_residual_fwd_kernelINS_13Kernel_traitsI6__halfS2_fS2_fjLj3072ELj1ELj1ELj4ELj16ENS_18Kernel_traits_baseILj3072ES2_S2_fS2_fjLj128EEEEELb0ELb0ELb1EEEvNS_9FwdParamsE)
        /*0440*/ 	.word	0x000000a7


	//----- nvinfo : EIATTR_FRAME_SIZE
	.align		4
.L_190:
        /*0444*/ 	.byte	0x04, 0x11
        /*0446*/ 	.short	(.L_192 - .L_191)
	.align		4
.L_191:
        /*0448*/ 	.word	index@($__internal_49_$__cuda_sm70_shflsync_bfly_p)
        /*044c*/ 	.word	0x00000000


	//----- nvinfo : EIATTR_FRAME_SIZE
	.align		4
.L_192:
        /*0450*/ 	.byte	0x04, 0x11
        /*0452*/ 	.short	(.L_194 - .L_193)
	.align		4
.L_193:
        /*0454*/ 	.word	index@(_ZN10layer_norm31ln_parallel_residual_fwd_kernelINS_13Kernel_traitsI6__halfS2_fS2_fjLj3072ELj1ELj1ELj4ELj16ENS_18Kernel_traits_baseILj3072ES2_S2_fS2_fjLj128EEEEELb0ELb0ELb1EEEvNS_9FwdParamsE)
        /*0458*/ 	.word	0x00000000


	//----- nvinfo : EIATTR_REGCOUNT
	.align		4
.L_194:
        /*045c*/ 	.byte	0x04, 0x2f
        /*045e*/ 	.short	(.L_196 - .L_195)
	.align		4
.L_195:
        /*0460*/ 	.word	index@(_ZN10layer_norm31ln_parallel_residual_fwd_kernelINS_13Kernel_traitsI6__halfS2_fS2_fjLj3072ELj1ELj1ELj4ELj16ENS_18Kernel_traits_baseILj3072ES2_S2_fS2_fjLj128EEEEELb0ELb0ELb0EEEvNS_9FwdParamsE)
        /*0464*/ 	.word	0x000000a2


	//----- nvinfo : EIATTR_FRAME_SIZE
	.align		4
.L_196:
        /*0468*/ 	.byte	0x04, 0x11
        /*046a*/ 	.short	(.L_198 - .L_197)
	.align		4
.L_197:
        /*046c*/ 	.word	index@($__internal_48_$__cuda_sm70_shflsync_bfly_p)
        /*0470*/ 	.word	0x00000000


	//----- nvinfo : EIATTR_FRAME_SIZE
	.align		4
.L_198:
        /*0474*/ 	.byte	0x04, 0x11
        /*0476*/ 	.short	(.L_200 - .L_199)
	.align		4
.L_199:
        /*0478*/ 	.word	index@(_ZN10layer_norm31ln_parallel_residual_fwd_kernelINS_13Kernel_traitsI6__halfS2_fS2_fjLj3072ELj1ELj1ELj4ELj16ENS_18Kernel_traits_baseILj3072ES2_S2_fS2_fjLj128EEEEELb0ELb0ELb0EEEvNS_9FwdParamsE)
        /*047c*/ 	.word	0x00000000


	//----- nvinfo : EIATTR_REGCOUNT
	.align		4
.L_200:
        /*0480*/ 	.byte	0x04, 0x2f
        /*0482*/ 	.short	(.L_202 - .L_201)
	.align		4
.L_201:
        /*0484*/ 	.word	index@(_ZN10layer_norm31ln_parallel_residual_fwd_kernelINS_13Kernel_traitsIf6__halfS2_S2_fjLj3072ELj1ELj1ELj4ELj16ENS_18Kernel_traits_baseILj3072EfS2_S2_S2_fjLj128EEEEELb1ELb1ELb1EEEvNS_9FwdParamsE)
        /*0488*/ 	.word	0x00000080


	//----- nvinfo : EIATTR_FRAME_SIZE
	.align		4
.L_202:
        /*048c*/ 	.byte	0x04, 0x11
        /*048e*/ 	.short	(.L_204 - .L_203)
	.align		4
.L_203:
        /*0490*/ 	.word	index@($__internal_47_$__cuda_sm70_shflsync_bfly_p)
        /*0494*/ 	.word	0x00000000


	//----- nvinfo : EIATTR_FRAME_SIZE
	.align		4
.L_204:
        /*0498*/ 	.byte	0x04, 0x11
        /*049a*/ 	.short	(.L_206 - .L_205)
	.align		4
.L_205:
        /*049c*/ 	.word	index@(_ZN10layer_norm31ln_parallel_residual_fwd_kernelINS_13Kernel_traitsIf6__halfS2_S2_fjLj3072ELj1ELj1ELj4ELj16ENS_18Kernel_traits_baseILj3072EfS2_S2_S2_fjLj128EEEEELb1ELb1ELb1EEEvNS_9FwdParamsE)
        /*04a0*/ 	.word	0x00000000


	//----- nvinfo : EIATTR_REGCOUNT
	.align		4
.L_206:
        /*04a4*/ 	.byte	0x04, 0x2f
        /*04a6*/ 	.short	(.L_208 - .L_207)
	.align		4
.L_207:
        /*04a8*/ 	.word	index@(_ZN10layer_norm31ln_parallel_residual_fwd_kernelINS_13Kernel_traitsIf6__halfS2_S2_fjLj3072ELj1ELj1ELj4ELj16ENS_18Kernel_traits_baseILj3072EfS2_S2_S2_fjLj128EEEEELb1ELb1ELb0EEEvNS_9FwdParamsE)
        /*04ac*/ 	.word	0x0000007e


	//----- nvinfo : EIATTR_FRAME_SIZE
	.align		4
.L_208:
        /*04b0*/ 	.byte	0x04, 0x11
        /*04b2*/ 	.short	(.L_210 - .L_209)
	.align		4
.L_209:
        /*04b4*/ 	.word	index@($__internal_46_$__cuda_sm70_shflsync_bfly_p)
        /*04b8*/ 	.word	0x00000000


	//----- nvinfo : EIATTR_FRAME_SIZE
	.align		4
.L_210:
        /*04bc*/ 	.byte	0x04, 0x11
        /*04be*/ 	.short	(.L_212 - .L_211)
	.align		4
.L_211:
        /*04c0*/ 	.word	index@(_ZN10layer_norm31ln_parallel_residual_fwd_kernelINS_13Kernel_traitsIf6__halfS2_S2_fjLj3072ELj1ELj1ELj4ELj16ENS_18Kernel_traits_baseILj3072EfS2_S2_S2_fjLj128EEEEELb1ELb1ELb0EEEvNS_9FwdParamsE)
        /*04c4*/ 	.word	0x00000000


	//----- nvinfo : EIATTR_REGCOUNT
	.align		4
.L_212:
        /*04c8*/ 	.byte	0x04, 0x2f
        /*04ca*/ 	.short	(.L_214 - .L_213)
	.align		4
.L_213:
        /*04cc*/ 	.word	index@(_ZN10layer_norm31ln_parallel_residual_fwd_kernelINS_13Kernel_traitsIf6__halfS2_S2_fjLj3072ELj1ELj1ELj4ELj16ENS_18Kernel_traits_baseILj3072EfS2_S2_S2_fjLj128EEEEELb1ELb0ELb1EEEvNS_9FwdParamsE)
        /*04d0*/ 	.word	0x000000a7


	//----- nvinfo : EIATTR_FRAME_SIZE
	.align		4
.L_214:
        /*04d4*/ 	.byte	0x04, 0x11
        /*04d6*/ 	.short	(.L_216 - .L_215)
	.align		4
.L_215:
        /*04d8*/ 	.word	index@($__internal_45_$__cuda_sm70_shflsync_bfly_p)
        /*04dc*/ 	.word	0x00000000


	//----- nvinfo : EIATTR_FRAME_SIZE
	.align		4
.L_216:
        /*04e0*/ 	.byte	0x04, 0x11
        /*04e2*/ 	.short	(.L_218 - .L_217)
	.align		4
.L_217:
        /*04e4*/ 	.word	index@(_ZN10layer_norm31ln_parallel_residual_fwd_kernelINS_13Kernel_traitsIf6__halfS2_S2_fjLj3072ELj1ELj1ELj4ELj16ENS_18Kernel_traits_baseILj3072EfS2_S2_S2_fjLj128EEEEELb1ELb0ELb1EEEvNS_9FwdParamsE)
        /*04e8*/ 	.word	0x00000000


	//----- nvinfo : EIATTR_REGCOUNT
	.align		4
.L_218:
        /*04ec*/ 	.byte	0x04, 0x2f
        /*04ee*/ 	.short	(.L_220 - .L_219)
	.align		4
.L_219:
        /*04f0*/ 	.word	index@(_ZN10layer_norm31ln_parallel_residual_fwd_kernelINS_13Kernel_traitsIf6__halfS2_S2_fjLj3072ELj1ELj1ELj4ELj16ENS_18Kernel_traits_baseILj3072EfS2_S2_S2_fjLj128EEEEELb1ELb0ELb0EEEvNS_9FwdParamsE)
        /*04f4*/ 	.word	0x000000c4


	//----- nvinfo : EIATTR_FRAME_SIZE
	.align		4
.L_220:
        /*04f8*/ 	.byte	0x04, 0x11
        /*04fa*/ 	.short	(.L_222 - .L_221)
	.align		4
.L_221:
        /*04fc*/ 	.word	index@($__internal_44_$__cuda_sm70_shflsync_bfly_p)
        /*0500*/ 	.word	0x00000000


	//----- nvinfo : EIATTR_FRAME_SIZE
	.align		4
.L_222:
        /*0504*/ 	.byte	0x04, 0x11
        /*0506*/ 	.short	(.L_224 - .L_223)
	.align		4
.L_223:
        /*0508*/ 	.word	index@(_ZN10layer_norm31ln_parallel_residual_fwd_kernelINS_13Kernel_traitsIf6__halfS2_S2_fjLj3072ELj1ELj1ELj4ELj16ENS_18Kernel_traits_baseILj3072EfS2_S2_S2_fjLj128EEEEELb1ELb0ELb0EEEvNS_9FwdParamsE)
        /*050c*/ 	.word	0x00000000


	//----- nvinfo : EIATTR_REGCOUNT
	.align		4
.L_224:
        /*0510*/ 	.byte	0x04, 0x2f
        /*0512*/ 	.short	(.L_226 - .L_225)
	.align		4
.L_225:
        /*0514*/ 	.word	index@(_ZN10layer_norm31ln_parallel_residual_fwd_kernelINS_13Kernel_traitsIf6__halfS2_S2_fjLj3072ELj1ELj1ELj4ELj16ENS_18Kernel_traits_baseILj3072EfS2_S2_S2_fjLj128EEEEELb0ELb1ELb1EEEvNS_9FwdParamsE)
        /*0518*/ 	.word	0x00000080


	//----- nvinfo : EIATTR_FRAME_SIZE
	.align		4
.L_226:
        /*051c*/ 	.byte	0x04, 0x11
        /*051e*/ 	.short	(.L_228 - .L_227)
	.align		4
.L_227:
        /*0520*/ 	.word	index@($__internal_43_$__cuda_sm70_shflsync_bfly_p)
        /*0524*/ 	.word	0x00000000


	//----- nvinfo : EIATTR_FRAME_SIZE
	.align		4
.L_228:
        /*0528*/ 	.byte	0x04, 0x11
        /*052a*/ 	.short	(.L_230 - .L_229)
	.align		4
.L_229:
        /*052c*/ 	.word	index@(_ZN10layer_norm31ln_parallel_residual_fwd_kernelINS_13Kernel_traitsIf6__halfS2_S2_fjLj3072ELj1ELj1ELj4ELj16ENS_18Kernel_traits_baseILj3072EfS2_S2_S2_fjLj128EEEEELb0ELb1ELb1EEEvNS_9FwdParamsE)
        /*0530*/ 	.word	0x00000000


	//----- nvinfo : EIATTR_REGCOUNT
	.align		4
.L_230:
        /*0534*/ 	.byte	0x04, 0x2f
        /*0536*/ 	.short	(.L_232 - .L_231)
	.align		4
.L_231:
        /*0538*/ 	.word	index@(_ZN10layer_norm31ln_parallel_residual_fwd_kernelINS_13Kernel_traitsIf6__halfS2_S2_fjLj3072ELj1ELj1ELj4ELj16ENS_18Kernel_traits_baseILj3072EfS2_S2_S2_fjLj128EEEEELb0ELb1ELb0EEEvNS_9FwdParamsE)
        /*053c*/ 	.word	0x0000006f


	//----- nvinfo : EIATTR_FRAME_SIZE
	.align		4
.L_232:
        /*0540*/ 	.byte	0x04, 0x11
        /*0542*/ 	.short	(.L_234 - .L_233)
	.align		4
.L_233:
        /*0544*/ 	.word	index@($__internal_42_$__cuda_sm70_shflsync_bfly_p)
        /*0548*/ 	.word	0x00000000


	//----- nvinfo : EIATTR_FRAME_SIZE
	.align		4
.L_234:
        /*054c*/ 	.byte	0x04, 0x11
        /*054e*/ 	.short	(.L_236 - .L_235)
	.align		4
.L_235:
        /*0550*/ 	.word	index@(_ZN10layer_norm31ln_parallel_residual_fwd_kernelINS_13Kernel_traitsIf6__halfS2_S2_fjLj3072ELj1ELj1ELj4ELj16ENS_18Kernel_traits_baseILj3072EfS2_S2_S2_fjLj128EEEEELb0ELb1ELb0EEEvNS_9FwdParamsE)
        /*0554*/ 	.word	0x00000000


	//----- nvinfo : EIATTR_REGCOUNT
	.align		4
.L_236:
        /*0558*/ 	.byte	0x04, 0x2f
        /*055a*/ 	.short	(.L_238 - .L_237)
	.align		4
.L_237:
        /*055c*/ 	.word	index@(_ZN10layer_norm31ln_parallel_residual_fwd_kernelINS_13Kernel_traitsIf6__halfS2_S2_fjLj3072ELj1ELj1ELj4ELj16ENS_18Kernel_traits_baseILj3072EfS2_S2_S2_fjLj128EEEEELb0ELb0ELb1EEEvNS_9FwdParamsE)
        /*0560*/ 	.word	0x000000a8


	//----- nvinfo : EIATTR_FRAME_SIZE
	.align		4
.L_238:
        /*0564*/ 	.byte	0x04, 0x11
        /*0566*/ 	.short	(.L_240 - .L_239)
	.align		4
.L_239:
        /*0568*/ 	.word	index@($__internal_41_$__cuda_sm70_shflsync_bfly_p)
        /*056c*/ 	.word	0x00000000


	//----- nvinfo : EIATTR_FRAME_SIZE
	.align		4
.L_240:
        /*0570*/ 	.byte	0x04, 0x11
        /*0572*/ 	.short	(.L_242 - .L_241)
	.align		4
.L_241:
        /*0574*/ 	.word	index@(_ZN10layer_norm31ln_parallel_residual_fwd_kernelINS_13Kernel_traitsIf6__halfS2_S2_fjLj3072ELj1ELj1ELj4ELj16ENS_18Kernel_traits_baseILj3072EfS2_S2_S2_fjLj128EEEEELb0ELb0ELb1EEEvNS_9FwdParamsE)
        /*0578*/ 	.word	0x00000000


	//----- nvinfo : EIATTR_REGCOUNT
	.align		4
.L_242:
        /*057c*/ 	.byte	0x04, 0x2f
        /*057e*/ 	.short	(.L_244 - .L_243)
	.align		4
.L_243:
        /*0580*/ 	.word	index@(_ZN10layer_norm31ln_parallel_residual_fwd_kernelINS_13Kernel_traitsIf6__halfS2_S2_fjLj3072ELj1ELj1ELj4ELj16ENS_18Kernel_traits_baseILj3072EfS2_S2_S2_fjLj128EEEEELb0ELb0ELb0EEEvNS_9FwdParamsE)
        /*0584*/ 	.word	0x000000a2


	//----- nvinfo : EIATTR_FRAME_SIZE
	.align		4
.L_244:
        /*0588*/ 	.byte	0x04, 0x11
        /*058a*/ 	.short	(.L_246 - .L_245)
	.align		4
.L_245:
        /*058c*/ 	.word	index@($__internal_40_$__cuda_sm70_shflsync_bfly_p)
        /*0590*/ 	.word	0x00000000


	//----- nvinfo : EIATTR_FRAME_SIZE
	.align		4
.L_246:
        /*0594*/ 	.byte	0x04, 0x11
        /*0596*/ 	.short	(.L_248 - .L_247)
	.align		4
.L_247:
        /*0598*/ 	.word	index@(_ZN10layer_norm31ln_parallel_residual_fwd_kernelINS_13Kernel_traitsIf6__halfS2_S2_fjLj3072ELj1ELj1ELj4ELj16ENS_18Kernel_traits_baseILj3072EfS2_S2_S2_fjLj128EEEEELb0ELb0ELb0EEEvNS_9FwdParamsE)
        /*059c*/ 	.word	0x00000000


	//----- nvinfo : EIATTR_REGCOUNT
	.align		4
.L_248:
        /*05a0*/ 	.byte	0x04, 0x2f
        /*05a2*/ 	.short	(.L_250 - .L_249)
	.align		4
.L_249:
        /*05a4*/ 	.word	index@(_ZN10layer_norm31ln_parallel_residual_fwd_kernelINS_13Kernel_traitsIf13__nv_bfloat16fS2_fjLj3072ELj1ELj1ELj4ELj16ENS_18Kernel_traits_baseILj3072EfS2_fS2_fjLj128EEEEELb1ELb1ELb1EEEvNS_9FwdParamsE)
        /*05a8*/ 	.word	0x0000007d


	//----- nvinfo : EIATTR_FRAME_SIZE
	.align		4
.L_250:
        /*05ac*/ 	.byte	0x04, 0x11
        /*05ae*/ 	.short	(.L_252 - .L_251)
	.align		4
.L_251:
        /*05b0*/ 	.word	index@($__internal_39_$__cuda_sm70_shflsync_bfly_p)
        /*05b4*/ 	.word	0x00000000


	//----- nvinfo : EIATTR_FRAME_SIZE
	.align		4
.L_252:
        /*05b8*/ 	.byte	0x04, 0x11
        /*05ba*/ 	.short	(.L_254 - .L_253)
	.align		4
.L_253:
        /*05bc*/ 	.word	index@(_ZN10layer_norm31ln_parallel_residual_fwd_kernelINS_13Kernel_traitsIf13__nv_bfloat16fS2_fjLj3072ELj1ELj1ELj4ELj16ENS_18Kernel_traits_baseILj3072EfS2_fS2_fjLj128EEEEELb1ELb1ELb1EEEvNS_9FwdParamsE)
        /*05c0*/ 	.word	0x00000000


	//----- nvinfo : EIATTR_REGCOUNT
	.align		4
.L_254:
        /*05c4*/ 	.byte	0x04, 0x2f
        /*05c6*/ 	.short	(.L_256 - .L_255)
	.align		4
.L_255:
        /*05c8*/ 	.word	index@(_ZN10layer_norm31ln_parallel_residual_fwd_kernelINS_13Kernel_traitsIf13__nv_bfloat16fS2_fjLj3072ELj1ELj1ELj4ELj16ENS_18Kernel_traits_baseILj3072EfS2_fS2_fjLj128EEEEELb1ELb1ELb0EEEvNS_9FwdParamsE)
        /*05cc*/ 	.word	0x00000080


	//----- nvinfo : EIATTR_FRAME_SIZE
	.align		4
.L_256:
        /*05d0*/ 	.byte	0x04, 0x11
        /*05d2*/ 	.short	(.L_258 - .L_257)
	.align		4
.L_257:
        /*05d4*/ 	.word	index@($__internal_38_$__cuda_sm70_shflsync_bfly_p)
        /*05d8*/ 	.word	0x00000000


	//----- nvinfo : EIATTR_FRAME_SIZE
	.align		4
.L_258:
        /*05dc*/ 	.byte	0x04, 0x11
        /*05de*/ 	.short	(.L_260 - .L_259)
	.align		4
.L_259:
        /*05e0*/ 	.word	index@(_ZN10layer_norm31ln_parallel_residual_fwd_kernelINS_13Kernel_traitsIf13__nv_bfloat16fS2_fjLj3072ELj1ELj1ELj4ELj16ENS_18Kernel_traits_baseILj3072EfS2_fS2_fjLj128EEEEELb1ELb1ELb0EEEvNS_9FwdParamsE)
        /*05e4*/ 	.word	0x00000000


	//----- nvinfo : EIATTR_REGCOUNT
	.align		4
.L_260:
        /*05e8*/ 	.byte	0x04, 0x2f
        /*05ea*/ 	.short	(.L_262 - .L_261)
	.align		4
.L_261:
        /*05ec*/ 	.word	index@(_ZN10layer_norm31ln_parallel_residual_fwd_kernelINS_13Kernel_traitsIf13__nv_bfloat16fS2_fjLj3072ELj1ELj1ELj4ELj16ENS_18Kernel_traits_baseILj3072EfS2_fS2_fjLj128EEEEELb1ELb0ELb1EEEvNS_9FwdParamsE)
        /*05f0*/ 	.word	0x000000a8


	//----- nvinfo : EIATTR_FRAME_SIZE
	.align		4
.L_262:
        /*05f4*/ 	.byte	0x04, 0x11
        /*05f6*/ 	.short	(.L_264 - .L_263)
	.align		4
.L_263:
        /*05f8*/ 	.word	index@($__internal_37_$__cuda_sm70_shflsync_bfly_p)
        /*05fc*/ 	.word	0x00000000


	//----- nvinfo : EIATTR_FRAME_SIZE
	.align		4
.L_264:
        /*0600*/ 	.byte	0x04, 0x11
        /*0602*/ 	.short	(.L_266 - .L_265)
	.align		4
.L_265:
        /*0604*/ 	.word	index@(_ZN10layer_norm31ln_parallel_residual_fwd_kernelINS_13Kernel_traitsIf13__nv_bfloat16fS2_fjLj3072ELj1ELj1ELj4ELj16ENS_18Kernel_traits_baseILj3072EfS2_fS2_fjLj128EEEEELb1ELb0ELb1EEEvNS_9FwdParamsE)
        /*0608*/ 	.word	0x00000000


	//----- nvinfo : EIATTR_REGCOUNT
	.align		4
.L_266:
        /*060c*/ 	.byte	0x04, 0x2f
        /*060e*/ 	.short	(.L_268 - .L_267)
	.align		4
.L_267:
        /*0610*/ 	.word	index@(_ZN10layer_norm31ln_parallel_residual_fwd_kernelINS_13Kernel_traitsIf13__nv_bfloat16fS2_fjLj3072ELj1ELj1ELj4ELj16ENS_18Kernel_traits_baseILj3072EfS2_fS2_fjLj128EEEEELb1ELb0ELb0EEEvNS_9FwdParamsE)
        /*0614*/ 	.word	0x000000c7


	//----- nvinfo : EIATTR_FRAME_SIZE
	.align		4
.L_268:
        /*0618*/ 	.byte	0x04, 0x11
        /*061a*/ 	.short	(.L_270 - .L_269)
	.align		4
.L_269:
        /*061c*/ 	.word	index@($__internal_36_$__cuda_sm70_shflsync_bfly_p)
        /*0620*/ 	.word	0x00000000


	//----- nvinfo : EIATTR_FRAME_SIZE
	.align		4
.L_270:
        /*0624*/ 	.byte	0x04, 0x11
        /*0626*/ 	.short	(.L_272 - .L_271)
	.align		4
.L_271:
        /*0628*/ 	.word	index@(_ZN10layer_norm31ln_parallel_residual_fwd_kernelINS_13Kernel_traitsIf13__nv_bfloat16fS2_fjLj3072ELj1ELj1ELj4ELj16ENS_18Kernel_traits_baseILj3072EfS2_fS2_fjLj128EEEEELb1ELb0ELb0EEEvNS_9FwdParamsE)
        /*062c*/ 	.word	0x00000000


	//----- nvinfo : EIATTR_REGCOUNT
	.align		4
.L_272:
        /*0630*/ 	.byte	0x04, 0x2f
        /*0632*/ 	.short	(.L_274 - .L_273)
	.align		4
.L_273:
        /*0634*/ 	.word	index@(_ZN10layer_norm31ln_parallel_residual_fwd_kernelINS_13Kernel_traitsIf13__nv_bfloat16fS2_fjLj3072ELj1ELj1ELj4ELj16ENS_18Kernel_traits_baseILj3072EfS2_fS2_fjLj128EEEEELb0ELb1ELb1EEEvNS_9FwdParamsE)
        /*0638*/ 	.word	0x0000007b


	//----- nvinfo : EIATTR_FRAME_SIZE
	.align		4
.L_274:
        /*063c*/ 	.byte	0x04, 0x11
        /*063e*/ 	.short	(.L_276 - .L_275)
	.align		4
.L_275:
        /*0640*/ 	.word	index@($__internal_35_$__cuda_sm70_shflsync_bfly_p)
        /*0644*/ 	.word	0x00000000


	//----- nvinfo : EIATTR_FRAME_SIZE
	.align		4
.L_276:
        /*0648*/ 	.byte	0x04, 0x11
        /*064a*/ 	.short	(.L_278 - .L_277)
	.align		4
.L_277:
        /*064c*/ 	.word	index@(_ZN10layer_norm31ln_parallel_residual_fwd_kernelINS_13Kernel_traitsIf13__nv_bfloat16fS2_fjLj3072ELj1ELj1ELj4ELj16ENS_18Kernel_traits_baseILj3072EfS2_fS2_fjLj128EEEEELb0ELb1ELb1EEEvNS_9FwdParamsE)
        /*0650*/ 	.word	0x00000000


	//----- nvinfo : EIATTR_REGCOUNT
	.align		4
.L_278:
        /*0654*/ 	.byte	0x04, 0x2f
        /*0656*/ 	.short	(.L_280 - .L_279)
	.align		4
.L_279:
        /*0658*/ 	.word	index@(_ZN10layer_norm31ln_parallel_residual_fwd_kernelINS_13Kernel_traitsIf13__nv_bfloat16fS2_fjLj3072ELj1ELj1ELj4ELj16ENS_18Kernel_traits_baseILj3072EfS2_fS2_fjLj128EEEEELb0ELb1ELb0EEEvNS_9FwdParamsE)
        /*065c*/ 	.word	0x00000070


	//----- nvinfo : EIATTR_FRAME_SIZE
	.align		4
.L_280:
        /*0660*/ 	.byte	0x04, 0x11
        /*0662*/ 	.short	(.L_282 - .L_281)
	.align		4
.L_281:
        /*0664*/ 	.word	index@($__internal_34_$__cuda_sm70_shflsync_bfly_p)
        /*0668*/ 	.word	0x00000000


	//----- nvinfo : EIATTR_FRAME_SIZE
	.align		4
.L_282:
        /*066c*/ 	.byte	0x04, 0x11
        /*066e*/ 	.short	(.L_284 - .L_283)
	.align		4
.L_283:
        /*0670*/ 	.word	index@(_ZN10layer_norm31ln_parallel_residual_fwd_kernelINS_13Kernel_traitsIf13__nv_bfloat16fS2_fjLj3072ELj1ELj1ELj4ELj16ENS_18Kernel_traits_baseILj3072EfS2_fS2_fjLj128EEEEELb0ELb1ELb0EEEvNS_9FwdParamsE)
        /*0674*/ 	.word	0x00000000


	//----- nvinfo : EIATTR_REGCOUNT
	.align		4
.L_284:
        /*0678*/ 	.byte	0x04, 0x2f
        /*067a*/ 	.short	(.L_286 - .L_285)
	.align		4
.L_285:
        /*067c*/ 	.word	index@(_ZN10layer_norm31ln_parallel_residual_fwd_kernelINS_13Kernel_traitsIf13__nv_bfloat16fS2_fjLj3072ELj1ELj1ELj4ELj16ENS_18Kernel_traits_baseILj3072EfS2_fS2_fjLj128EEEEELb0ELb0ELb1EEEvNS_9FwdParamsE)
        /*0680*/ 	.word	0x000000a8


	//----- nvinfo : EIATTR_FRAME_SIZE
	.align		4
.L_286:
        /*0684*/ 	.byte	0x04, 0x11
        /*0686*/ 	.short	(.L_288 - .L_287)
	.align		4
.L_287:
        /*0688*/ 	.word	index@($__internal_33_$__cuda_sm70_shflsync_bfly_p)
        /*068c*/ 	.word	0x00000000


	//----- nvinfo : EIATTR_FRAME_SIZE
	.align		4
.L_288:
        /*0690*/ 	.byte	0x04, 0x11
        /*0692*/ 	.short	(.L_290 - .L_289)
	.align		4
.L_289:
        /*0694*/ 	.word	index@(_ZN10layer_norm31ln_parallel_residual_fwd_kernelINS_13Kernel_traitsIf13__nv_bfloat16fS2_fjLj3072ELj1ELj1ELj4ELj16ENS_18Kernel_traits_baseILj3072EfS2_fS2_fjLj128EEEEELb0ELb0ELb1EEEvNS_9FwdParamsE)
        /*0698*/ 	.word	0x00000000


	//----- nvinfo : EIATTR_REGCOUNT
	.align		4
.L_290:
        /*069c*/ 	.byte	0x04, 0x2f
        /*069e*/ 	.short	(.L_292 - .L_291)
	.align		4
.L_291:
        /*06a0*/ 	.word	index@(_ZN10layer_norm31ln_parallel_residual_fwd_kernelINS_13Kernel_traitsIf13__nv_bfloat16fS2_fjLj3072ELj1ELj1ELj4ELj16ENS_18Kernel_traits_baseILj3072EfS2_fS2_fjLj128EEEEELb0ELb0ELb0EEEvNS_9FwdParamsE)
        /*06a4*/ 	.word	0x000000a1


	//----- nvinfo : EIATTR_FRAME_SIZE
	.align		4
.L_292:
        /*06a8*/ 	.byte	0x04, 0x11
        /*06aa*/ 	.short	(.L_294 - .L_293)
	.align		4
.L_293:
        /*06ac*/ 	.word	index@($__internal_32_$__cuda_sm70_shflsync_bfly_p)
        /*06b0*/ 	.word	0x00000000


	//----- nvinfo : EIATTR_FRAME_SIZE
	.align		4
.L_294:
        /*06b4*/ 	.byte	0x04, 0x11
        /*06b6*/ 	.short	(.L_296 - .L_295)
	.align		4
.L_295:
        /*06b8*/ 	.word	index@(_ZN10layer_norm31ln_parallel_residual_fwd_kernelINS_13Kernel_traitsIf13__nv_bfloat16fS2_fjLj3072ELj1ELj1ELj4ELj16ENS_18Kernel_traits_baseILj3072EfS2_fS2_fjLj128EEEEELb0ELb0ELb0EEEvNS_9FwdParamsE)
        /*06bc*/ 	.word	0x00000000


	//----- nvinfo : EIATTR_REGCOUNT
	.align		4
.L_296:
        /*06c0*/ 	.byte	0x04, 0x2f
        /*06c2*/ 	.short	(.L_298 - .L_297)
	.align		4
.L_297:
        /*06c4*/ 	.word	index@(_ZN10layer_norm31ln_parallel_residual_fwd_kernelINS_13Kernel_traitsI13__nv_bfloat16S2_fS2_fjLj3072ELj1ELj1ELj4ELj16ENS_18Kernel_traits_baseILj3072ES2_S2_fS2_fjLj128EEEEELb1ELb1ELb1EEEvNS_9FwdParamsE)
        /*06c8*/ 	.word	0x0000007f


	//----- nvinfo : EIATTR_FRAME_SIZE
	.align		4
.L_298:
        /*06cc*/ 	.byte	0x04, 0x11
        /*06ce*/ 	.short	(.L_300 - .L_299)
	.align		4
.L_299:
        /*06d0*/ 	.word	index@($__internal_31_$__cuda_sm70_shflsync_bfly_p)
        /*06d4*/ 	.word	0x00000000


	//----- nvinfo : EIATTR_FRAME_SIZE
	.align		4
.L_300:
        /*06d8*/ 	.byte	0x04, 0x11
        /*06da*/ 	.short	(.L_302 - .L_301)
	.align		4
.L_301:
        /*06dc*/ 	.word	index@(_ZN10layer_norm31ln_parallel_residual_fwd_kernelINS_13Kernel_traitsI13__nv_bfloat16S2_fS2_fjLj3072ELj1ELj1ELj4ELj16ENS_18Kernel_traits_baseILj3072ES2_S2_fS2_fjLj128EEEEELb1ELb1ELb1EEEvNS_9FwdParamsE)
        /*06e0*/ 	.word	0x00000000


	//----- nvinfo : EIATTR_REGCOUNT
	.align		4
.L_302:
        /*06e4*/ 	.byte	0x04, 0x2f
        /*06e6*/ 	.short	(.L_304 - .L_303)
	.align		4
.L_303:
        /*06e8*/ 	.word	index@(_ZN10layer_norm31ln_parallel_residual_fwd_kernelINS_13Kernel_traitsI13__nv_bfloat16S2_fS2_fjLj3072ELj1ELj1ELj4ELj16ENS_18Kernel_traits_baseILj3072ES2_S2_fS2_fjLj128EEEEELb1ELb1ELb0EEEvNS_9FwdParamsE)
        /*06ec*/ 	.word	0x0000007f


	//----- nvinfo : EIATTR_FRAME_SIZE
	.align		4
.L_304:
        /*06f0*/ 	.byte	0x04, 0x11
        /*06f2*/ 	.short	(.L_306 - .L_305)
	.align		4
.L_305:
        /*06f4*/ 	.word	index@($__internal_30_$__cuda_sm70_shflsync_bfly_p)
        /*06f8*/ 	.word	0x00000000


	//----- nvinfo : EIATTR_FRAME_SIZE
	.align		4
.L_306:
        /*06fc*/ 	.byte	0x04, 0x11
        /*06fe*/ 	.short	(.L_308 - .L_307)
	.align		4
.L_307:
        /*0700*/ 	.word	index@(_ZN10layer_norm31ln_parallel_residual_fwd_kernelINS_13Kernel_traitsI13__nv_bfloat16S2_fS2_fjLj3072ELj1ELj1ELj4ELj16ENS_18Kernel_traits_baseILj3072ES2_S2_fS2_fjLj128EEEEELb1ELb1ELb0EEEvNS_9FwdParamsE)
        /*0704*/ 	.word	0x00000000


	//----- nvinfo : EIATTR_REGCOUNT
	.align		4
.L_308:
        /*0708*/ 	.byte	0x04, 0x2f
        /*070a*/ 	.short	(.L_310 - .L_309)
	.align		4
.L_309:
        /*070c*/ 	.word	index@(_ZN10layer_norm31ln_parallel_residual_fwd_kernelINS_13Kernel_traitsI13__nv_bfloat16S2_fS2_fjLj3072ELj1ELj1ELj4ELj16ENS_18Kernel_traits_baseILj3072ES2_S2_fS2_fjLj128EEEEELb1ELb0ELb1EEEvNS_9FwdParamsE)
        /*0710*/ 	.word	0x000000a7


	//----- nvinfo : EIATTR_FRAME_SIZE
	.align		4
.L_310:
        /*0714*/ 	.byte	0x04, 0x11
        /*0716*/ 	.short	(.L_312 - .L_311)
	.align		4
.L_311:
        /*0718*/ 	.word	index@($__internal_29_$__cuda_sm70_shflsync_bfly_p)
        /*071c*/ 	.word	0x00000000


	//----- nvinfo : EIATTR_FRAME_SIZE
	.align		4
.L_312:
        /*0720*/ 	.byte	0x04, 0x11
        /*0722*/ 	.short	(.L_314 - .L_313)
	.align		4
.L_313:
        /*0724*/ 	.word	index@(_ZN10layer_norm31ln_parallel_residual_fwd_kernelINS_13Kernel_traitsI13__nv_bfloat16S2_fS2_fjLj3072ELj1ELj1ELj4ELj16ENS_18Kernel_traits_baseILj3072ES2_S2_fS2_fjLj128EEEEELb1ELb0ELb1EEEvNS_9FwdParamsE)
        /*0728*/ 	.word	0x00000000


	//----- nvinfo : EIATTR_REGCOUNT
	.align		4
.L_314:
        /*072c*/ 	.byte	0x04, 0x2f
        /*072e*/ 	.short	(.L_316 - .L_315)
	.align		4
.L_315:
        /*0730*/ 	.word	index@(_ZN10layer_norm31ln_parallel_residual_fwd_kernelINS_13Kernel_traitsI13__nv_bfloat16S2_fS2_fjLj3072ELj1ELj1ELj4ELj16ENS_18Kernel_traits_baseILj3072ES2_S2_fS2_fjLj128EEEEELb1ELb0ELb0EEEvNS_9FwdParamsE)
        /*0734*/ 	.word	0x000000c9


	//----- nvinfo : EIATTR_FRAME_SIZE
	.align		4
.L_316:
        /*0738*/ 	.byte	0x04, 0x11
        /*073a*/ 	.short	(.L_318 - .L_317)
	.align		4
.L_317:
        /*073c*/ 	.word	index@($__internal_28_$__cuda_sm70_shflsync_bfly_p)
        /*0740*/ 	.word	0x00000000


	//----- nvinfo : EIATTR_FRAME_SIZE
	.align		4
.L_318:
        /*0744*/ 	.byte	0x04, 0x11
        /*0746*/ 	.short	(.L_320 - .L_319)
	.align		4
.L_319:
        /*0748*/ 	.word	index@(_ZN10layer_norm31ln_parallel_residual_fwd_kernelINS_13Kernel_traitsI13__nv_bfloat16S2_fS2_fjLj3072ELj1ELj1ELj4ELj16ENS_18Kernel_traits_baseILj3072ES2_S2_fS2_fjLj128EEEEELb1ELb0ELb0EEEvNS_9FwdParamsE)
        /*074c*/ 	.word	0x00000000


	//----- nvinfo : EIATTR_REGCOUNT
	.align		4
.L_320:
        /*0750*/ 	.byte	0x04, 0x2f
        /*0752*/ 	.short	(.L_322 - .L_321)
	.align		4
.L_321:
        /*0754*/ 	.word	index@(_ZN10layer_norm31ln_parallel_residual_fwd_kernelINS_13Kernel_traitsI13__nv_bfloat16S2_fS2_fjLj3072ELj1ELj1ELj4ELj16ENS_18Kernel_traits_baseILj3072ES2_S2_fS2_fjLj128EEEEELb0ELb1ELb1EEEvNS_9FwdParamsE)
        /*0758*/ 	.word	0x0000007f


	//----- nvinfo : EIATTR_FRAME_SIZE
	.align		4
.L_322:
        /*075c*/ 	.byte	0x04, 0x11
        /*075e*/ 	.short	(.L_324 - .L_323)
	.align		4
.L_323:
        /*0760*/ 	.word	index@($__internal_27_$__cuda_sm70_shflsync_bfly_p)
        /*0764*/ 	.word	0x00000000


	//----- nvinfo : EIATTR_FRAME_SIZE
	.align		4
.L_324:
        /*0768*/ 	.byte	0x04, 0x11
        /*076a*/ 	.short	(.L_326 - .L_325)
	.align		4
.L_325:
        /*076c*/ 	.word	index@(_ZN10layer_norm31ln_parallel_residual_fwd_kernelINS_13Kernel_traitsI13__nv_bfloat16S2_fS2_fjLj3072ELj1ELj1ELj4ELj16ENS_18Kernel_traits_baseILj3072ES2_S2_fS2_fjLj128EEEEELb0ELb1ELb1EEEvNS_9FwdParamsE)
        /*0770*/ 	.word	0x00000000


	//----- nvinfo : EIATTR_REGCOUNT
	.align		4
.L_326:
        /*0774*/ 	.byte	0x04, 0x2f
        /*0776*/ 	.short	(.L_328 - .L_327)
	.align		4
.L_327:
        /*0778*/ 	.word	index@(_ZN10layer_norm31ln_parallel_residual_fwd_kernelINS_13Kernel_traitsI13__nv_bfloat16S2_fS2_fjLj3072ELj1ELj1ELj4ELj16ENS_18Kernel_traits_baseILj3072ES2_S2_fS2_fjLj128EEEEELb0ELb1ELb0EEEvNS_9FwdParamsE)
        /*077c*/ 	.word	0x0000006f


	//----- nvinfo : EIATTR_FRAME_SIZE
	.align		4
.L_328:
        /*0780*/ 	.byte	0x04, 0x11
        /*0782*/ 	.short	(.L_330 - .L_329)
	.align		4
.L_329:
        /*0784*/ 	.word	index@($__internal_26_$__cuda_sm70_shflsync_bfly_p)
        /*0788*/ 	.word	0x00000000


	//----- nvinfo : EIATTR_FRAME_SIZE
	.align		4
.L_330:
        /*078c*/ 	.byte	0x04, 0x11
        /*078e*/ 	.short	(.L_332 - .L_331)
	.align		4
.L_331:
        /*0790*/ 	.word	index@(_ZN10layer_norm31ln_parallel_residual_fwd_kernelINS_13Kernel_traitsI13__nv_bfloat16S2_fS2_fjLj3072ELj1ELj1ELj4ELj16ENS_18Kernel_traits_baseILj3072ES2_S2_fS2_fjLj128EEEEELb0ELb1ELb0EEEvNS_9FwdParamsE)
        /*0794*/ 	.word	0x00000000


	//----- nvinfo : EIATTR_REGCOUNT
	.align		4
.L_332:
        /*0798*/ 	.byte	0x04, 0x2f
        /*079a*/ 	.short	(.L_334 - .L_333)
	.align		4
.L_333:
        /*079c*/ 	.word	index@(_ZN10layer_norm31ln_parallel_residual_fwd_kernelINS_13Kernel_traitsI13__nv_bfloat16S2_fS2_fjLj3072ELj1ELj1ELj4ELj16ENS_18Kernel_traits_baseILj3072ES2_S2_fS2_fjLj128EEEEELb0ELb0ELb1EEEvNS_9FwdParamsE)
        /*07a0*/ 	.word	0x000000a7


	//----- nvinfo : EIATTR_FRAME_SIZE
	.align		4
.L_334:
        /*07a4*/ 	.byte	0x04, 0x11
        /*07a6*/ 	.short	(.L_336 - .L_335)
	.align		4
.L_335:
        /*07a8*/ 	.word	index@($__internal_25_$__cuda_sm70_shflsync_bfly_p)
        /*07ac*/ 	.word	0x00000000


	//----- nvinfo : EIATTR_FRAME_SIZE
	.align		4
.L_336:
        /*07b0*/ 	.byte	0x04, 0x11
        /*07b2*/ 	.short	(.L_338 - .L_337)
	.align		4
.L_337:
        /*07b4*/ 	.word	index@(_ZN10layer_norm31ln_parallel_residual_fwd_kernelINS_13Kernel_traitsI13__nv_bfloat16S2_fS2_fjLj3072ELj1ELj1ELj4ELj16ENS_18Kernel_traits_baseILj3072ES2_S2_fS2_fjLj128EEEEELb0ELb0ELb1EEEvNS_9FwdParamsE)
        /*07b8*/ 	.word	0x00000000


	//----- nvinfo : EIATTR_REGCOUNT
	.align		4
.L_338:
        /*07bc*/ 	.byte	0x04, 0x2f
        /*07be*/ 	.short	(.L_340 - .L_339)
	.align		4
.L_339:
        /*07c0*/ 	.word	index@(_ZN10layer_norm31ln_parallel_residual_fwd_kernelINS_13Kernel_traitsI13__nv_bfloat16S2_fS2_fjLj3072ELj1ELj1ELj4ELj16ENS_18Kernel_traits_baseILj3072ES2_S2_fS2_fjLj128EEEEELb0ELb0ELb0EEEvNS_9FwdParamsE)
        /*07c4*/ 	.word	0x000000a1


	//----- nvinfo : EIATTR_FRAME_SIZE
	.align		4
.L_340:
        /*07c8*/ 	.byte	0x04, 0x11
        /*07ca*/ 	.short	(.L_342 - .L_341)
	.align		4
.L_341:
        /*07cc*/ 	.word	index@($__internal_24_$__cuda_sm70_shflsync_bfly_p)
        /*07d0*/ 	.word	0x00000000


	//----- nvinfo : EIATTR_FRAME_SIZE
	.align		4
.L_342:
        /*07d4*/ 	.byte	0x04, 0x11
        /*07d6*/ 	.short	(.L_344 - .L_343)
	.align		4
.L_343:
        /*07d8*/ 	.word	index@(_ZN10layer_norm31ln_parallel_residual_fwd_kernelINS_13Kernel_traitsI13__nv_bfloat16S2_fS2_fjLj3072ELj1ELj1ELj4ELj16ENS_18Kernel_traits_baseILj3072ES2_S2_fS2_fjLj128EEEEELb0ELb0ELb0EEEvNS_9FwdParamsE)
        /*07dc*/ 	.word	0x00000000


	//----- nvinfo : EIATTR_REGCOUNT
	.align		4
.L_344:
        /*07e0*/ 	.byte	0x04, 0x2f
        /*07e2*/ 	.short	(.L_346 - .L_345)
	.align		4
.L_345:
        /*07e4*/ 	.word	index@(_ZN10layer_norm31ln_parallel_residual_fwd_kernelINS_13Kernel_traitsIf13__nv_bfloat16S2_S2_fjLj3072ELj1ELj1ELj4ELj16ENS_18Kernel_traits_baseILj3072EfS2_S2_S2_fjLj128EEEEELb1ELb1ELb1EEEvNS_9FwdParamsE)
        /*07e8*/ 	.word	0x00000080


	//----- nvinfo : EIATTR_FRAME_SIZE
	.align		4
.L_346:
        /*07ec*/ 	.byte	0x04, 0x11
        /*07ee*/ 	.short	(.L_348 - .L_347)
	.align		4
.L_347:
        /*07f0*/ 	.word	index@($__internal_23_$__cuda_sm70_shflsync_bfly_p)
        /*07f4*/ 	.word	0x00000000


	//----- nvinfo : EIATTR_FRAME_SIZE
	.align		4
.L_348:
        /*07f8*/ 	.byte	0x04, 0x11
        /*07fa*/ 	.short	(.L_350 - .L_349)
	.align		4
.L_349:
        /*07fc*/ 	.word	index@(_ZN10layer_norm31ln_parallel_residual_fwd_kernelINS_13Kernel_traitsIf13__nv_bfloat16S2_S2_fjLj3072ELj1ELj1ELj4ELj16ENS_18Kernel_traits_baseILj3072EfS2_S2_S2_fjLj128EEEEELb1ELb1ELb1EEEvNS_9FwdParamsE)
        /*0800*/ 	.word	0x00000000


	//----- nvinfo : EIATTR_REGCOUNT
	.align		4
.L_350:
        /*0804*/ 	.byte	0x04, 0x2f
        /*0806*/ 	.short	(.L_352 - .L_351)
	.align		4
.L_351:
        /*0808*/ 	.word	index@(_ZN10layer_norm31ln_parallel_residual_fwd_kernelINS_13Kernel_traitsIf13__nv_bfloat16S2_S2_fjLj3072ELj1ELj1ELj4ELj16ENS_18Kernel_traits_baseILj3072EfS2_S2_S2_fjLj128EEEEELb1ELb1ELb0EEEvNS_9FwdParamsE)
        /*080c*/ 	.word	0x0000007e


	//----- nvinfo : EIATTR_FRAME_SIZE
	.align		4
.L_352:
        /*0810*/ 	.byte	0x04, 0x11
        /*0812*/ 	.short	(.L_354 - .L_353)
	.align		4
.L_353:
        /*0814*/ 	.word	index@($__internal_22_$__cuda_sm70_shflsync_bfly_p)
        /*0818*/ 	.word	0x00000000


	//----- nvinfo : EIATTR_FRAME_SIZE
	.align		4
.L_354:
        /*081c*/ 	.byte	0x04, 0x11
        /*081e*/ 	.short	(.L_356 - .L_355)
	.align		4
.L_355:
        /*0820*/ 	.word	index@(_ZN10layer_norm31ln_parallel_residual_fwd_kernelINS_13Kernel_traitsIf13__nv_bfloat16S2_S2_fjLj3072ELj1ELj1ELj4ELj16ENS_18Kernel_traits_baseILj3072EfS2_S2_S2_fjLj128EEEEELb1ELb1ELb0EEEvNS_9FwdParamsE)
        /*0824*/ 	.word	0x00000000


	//----- nvinfo : EIATTR_REGCOUNT
	.align		4
.L_356:
        /*0828*/ 	.byte	0x04, 0x2f
        /*082a*/ 	.short	(.L_358 - .L_357)
	.align		4
.L_357:
        /*082c*/ 	.word	index@(_ZN10layer_norm31ln_parallel_residual_fwd_kernelINS_13Kernel_traitsIf13__nv_bfloat16S2_S2_fjLj3072ELj1ELj1ELj4ELj16ENS_18Kernel_traits_baseILj3072EfS2_S2_S2_fjLj128EEEEELb1ELb0ELb1EEEvNS_9FwdParamsE)
        /*0830*/ 	.word	0x000000a7


	//----- nvinfo : EIATTR_FRAME_SIZE
	.align		4
.L_358:
        /*0834*/ 	.byte	0x04, 0x11
        /*0836*/ 	.short	(.L_360 - .L_359)
	.align		4
.L_359:
        /*0838*/ 	.word	index@($__internal_21_$__cuda_sm70_shflsync_bfly_p)
        /*083c*/ 	.word	0x00000000


	//----- nvinfo : EIATTR_FRAME_SIZE
	.align		4
.L_360:
        /*0840*/ 	.byte	0x04, 0x11
        /*0842*/ 	.short	(.L_362 - .L_361)
	.align		4
.L_361:
        /*0844*/ 	.word	index@(_ZN10layer_norm31ln_parallel_residual_fwd_kernelINS_13Kernel_traitsIf13__nv_bfloat16S2_S2_fjLj3072ELj1ELj1ELj4ELj16ENS_18Kernel_traits_baseILj3072EfS2_S2_S2_fjLj128EEEEELb1ELb0ELb1EEEvNS_9FwdParamsE)
        /*0848*/ 	.word	0x00000000


	//----- nvinfo : EIATTR_REGCOUNT
	.align		4
.L_362:
        /*084c*/ 	.byte	0x04, 0x2f
        /*084e*/ 	.short	(.L_364 - .L_363)
	.align		4
.L_363:
        /*0850*/ 	.word	index@(_ZN10layer_norm31ln_parallel_residual_fwd_kernelINS_13Kernel_traitsIf13__nv_bfloat16S2_S2_fjLj3072ELj1ELj1ELj4ELj16ENS_18Kernel_traits_baseILj3072EfS2_S2_S2_fjLj128EEEEELb1ELb0ELb0EEEvNS_9FwdParamsE)
        /*0854*/ 	.word	0x000000c4


	//----- nvinfo : EIATTR_FRAME_SIZE
	.align		4
.L_364:
        /*0858*/ 	.byte	0x04, 0x11
        /*085a*/ 	.short	(.L_366 - .L_365)
	.align		4
.L_365:
        /*085c*/ 	.word	index@($__internal_20_$__cuda_sm70_shflsync_bfly_p)
        /*0860*/ 	.word	0x00000000


	//----- nvinfo : EIATTR_FRAME_SIZE
	.align		4
.L_366:
        /*0864*/ 	.byte	0x04, 0x11
        /*0866*/ 	.short	(.L_368 - .L_367)
	.align		4
.L_367:
        /*0868*/ 	.word	index@(_ZN10layer_norm31ln_parallel_residual_fwd_kernelINS_13Kernel_traitsIf13__nv_bfloat16S2_S2_fjLj3072ELj1ELj1ELj4ELj16ENS_18Kernel_traits_baseILj3072EfS2_S2_S2_fjLj128EEEEELb1ELb0ELb0EEEvNS_9FwdParamsE)
        /*086c*/ 	.word	0x00000000


	//----- nvinfo : EIATTR_REGCOUNT
	.align		4
.L_368:
        /*0870*/ 	.byte	0x04, 0x2f
        /*0872*/ 	.short	(.L_370 - .L_369)
	.align		4
.L_369:
        /*0874*/ 	.word	index@(_ZN10layer_norm31ln_parallel_residual_fwd_kernelINS_13Kernel_traitsIf13__nv_bfloat16S2_S2_fjLj3072ELj1ELj1ELj4ELj16ENS_18Kernel_traits_baseILj3072EfS2_S2_S2_fjLj128EEEEELb0ELb1ELb1EEEvNS_9FwdParamsE)
        /*0878*/ 	.word	0x00000080


	//----- nvinfo : EIATTR_FRAME_SIZE
	.align		4
.L_370:
        /*087c*/ 	.byte	0x04, 0x11
        /*087e*/ 	.short	(.L_372 - .L_371)
	.align		4
.L_371:
        /*0880*/ 	.word	index@($__internal_19_$__cuda_sm70_shflsync_bfly_p)
        /*0884*/ 	.word	0x00000000


	//----- nvinfo : EIATTR_FRAME_SIZE
	.align		4
.L_372:
        /*0888*/ 	.byte	0x04, 0x11
        /*088a*/ 	.short	(.L_374 - .L_373)
	.align		4
.L_373:
        /*088c*/ 	.word	index@(_ZN10layer_norm31ln_parallel_residual_fwd_kernelINS_13Kernel_traitsIf13__nv_bfloat16S2_S2_fjLj3072ELj1ELj1ELj4ELj16ENS_18Kernel_traits_baseILj3072EfS2_S2_S2_fjLj128EEEEELb0ELb1ELb1EEEvNS_9FwdParamsE)
        /*0890*/ 	.word	0x00000000


	//----- nvinfo : EIATTR_REGCOUNT
	.align		4
.L_374:
        /*0894*/ 	.byte	0x04, 0x2f
        /*0896*/ 	.short	(.L_376 - .L_375)
	.align		4
.L_375:
        /*0898*/ 	.word	index@(_ZN10layer_norm31ln_parallel_residual_fwd_kernelINS_13Kernel_traitsIf13__nv_bfloat16S2_S2_fjLj3072ELj1ELj1ELj4ELj16ENS_18Kernel_traits_baseILj3072EfS2_S2_S2_fjLj128EEEEELb0ELb1ELb0EEEvNS_9FwdParamsE)
        /*089c*/ 	.word	0x0000006f


	//----- nvinfo : EIATTR_FRAME_SIZE
	.align		4
.L_376:
        /*08a0*/ 	.byte	0x04, 0x11
        /*08a2*/ 	.short	(.L_378 - .L_377)
	.align		4
.L_377:
        /*08a4*/ 	.word	index@($__internal_18_$__cuda_sm70_shflsync_bfly_p)
        /*08a8*/ 	.word	0x00000000


	//----- nvinfo : EIATTR_FRAME_SIZE
	.align		4
.L_378:
        /*08ac*/ 	.byte	0x04, 0x11
        /*08ae*/ 	.short	(.L_380 - .L_379)
	.align		4
.L_379:
        /*08b0*/ 	.word	index@(_ZN10layer_norm31ln_parallel_residual_fwd_kernelINS_13Kernel_traitsIf13__nv_bfloat16S2_S2_fjLj3072ELj1ELj1ELj4ELj16ENS_18Kernel_traits_baseILj3072EfS2_S2_S2_fjLj128EEEEELb0ELb1ELb0EEEvNS_9FwdParamsE)
        /*08b4*/ 	.word	0x00000000


	//----- nvinfo : EIATTR_REGCOUNT
	.align		4
.L_380:
        /*08b8*/ 	.byte	0x04, 0x2f
        /*08ba*/ 	.short	(.L_382 - .L_381)
	.align		4
.L_381:
        /*08bc*/ 	.word	index@(_ZN10layer_norm31ln_parallel_residual_fwd_kernelINS_13Kernel_traitsIf13__nv_bfloat16S2_S2_fjLj3072ELj1ELj1ELj4ELj16ENS_18Kernel_traits_baseILj3072EfS2_S2_S2_fjLj128EEEEELb0ELb0ELb1EEEvNS_9FwdParamsE)
        /*08c0*/ 	.word	0x000000a8


	//----- nvinfo : EIATTR_FRAME_SIZE
	.align		4
.L_382:
        /*08c4*/ 	.byte	0x04, 0x11
        /*08c6*/ 	.short	(.L_384 - .L_383)
	.align		4
.L_383:
        /*08c8*/ 	.word	index@($__internal_17_$__cuda_sm70_shflsync_bfly_p)
        /*08cc*/ 	.word	0x00000000


	//----- nvinfo : EIATTR_FRAME_SIZE
	.align		4
.L_384:
        /*08d0*/ 	.byte	0x04, 0x11
        /*08d2*/ 	.short	(.L_386 - .L_385)
	.align		4
.L_385:
        /*08d4*/ 	.word	index@(_ZN10layer_norm31ln_parallel_residual_fwd_kernelINS_13Kernel_traitsIf13__nv_bfloat16S2_S2_fjLj3072ELj1ELj1ELj4ELj16ENS_18Kernel_traits_baseILj3072EfS2_S2_S2_fjLj128EEEEELb0ELb0ELb1EEEvNS_9FwdParamsE)
        /*08d8*/ 	.word	0x00000000


	//----- nvinfo : EIATTR_REGCOUNT
	.align		4
.L_386:
        /*08dc*/ 	.byte	0x04, 0x2f
        /*08de*/ 	.short	(.L_388 - .L_387)
	.align		4
.L_387:
        /*08e0*/ 	.word	index@(_ZN10layer_norm31ln_parallel_residual_fwd_kernelINS_13Kernel_traitsIf13__nv_bfloat16S2_S2_fjLj3072ELj1ELj1ELj4ELj16ENS_18Kernel_traits_baseILj3072EfS2_S2_S2_fjLj128EEEEELb0ELb0ELb0EEEvNS_9FwdParamsE)
        /*08e4*/ 	.word	0x000000a2


	//----- nvinfo : EIATTR_FRAME_SIZE
	.align		4
.L_388:
        /*08e8*/ 	.byte	0x04, 0x11
        /*08ea*/ 	.short	(.L_390 - .L_389)
	.align		4
.L_389:
        /*08ec*/ 	.word	index@($__internal_16_$__cuda_sm70_shflsync_bfly_p)
        /*08f0*/ 	.word	0x00000000


	//----- nvinfo : EIATTR_FRAME_SIZE
	.align		4
.L_390:
        /*08f4*/ 	.byte	0x04, 0x11
        /*08f6*/ 	.short	(.L_392 - .L_391)
	.align		4
.L_391:
        /*08f8*/ 	.word	index@(_ZN10layer_norm31ln_parallel_residual_fwd_kernelINS_13Kernel_traitsIf13__nv_bfloat16S2_S2_fjLj3072ELj1ELj1ELj4ELj16ENS_18Kernel_traits_baseILj3072EfS2_S2_S2_fjLj128EEEEELb0ELb0ELb0EEEvNS_9FwdParamsE)
        /*08fc*/ 	.word	0x00000000


	//----- nvinfo : EIATTR_REGCOUNT
	.align		4
.L_392:
        /*0900*/ 	.byte	0x04, 0x2f
        /*0902*/ 	.short	(.L_394 - .L_393)
	.align		4
.L_393:
        /*0904*/ 	.word	index@(_ZN10layer_norm31ln_parallel_residual_fwd_kernelINS_13Kernel_traitsI6__halfS2_S2_S2_fjLj3072ELj1ELj1ELj4ELj16ENS_18Kernel_traits_baseILj3072ES2_S2_S2_S2_fjLj128EEEEELb1ELb1ELb1EEEvNS_9FwdParamsE)
        /*0908*/ 	.word	0x0000007f


	//----- nvinfo : EIATTR_FRAME_SIZE
	.align		4
.L_394:
        /*090c*/ 	.byte	0x04, 0x11
        /*090e*/ 	.short	(.L_396 - .L_395)
	.align		4
.L_395:
        /*0910*/ 	.word	index@($__internal_15_$__cuda_sm70_shflsync_bfly_p)
        /*0914*/ 	.word	0x00000000


	//----- nvinfo : EIATTR_FRAME_SIZE
	.align		4
.L_396:
        /*0918*/ 	.byte	0x04, 0x11
        /*091a*/ 	.short	(.L_398 - .L_397)
	.align		4
.L_397:
        /*091c*/ 	.word	index@(_ZN10layer_norm31ln_parallel_residual_fwd_kernelINS_13Kernel_traitsI6__halfS2_S2_S2_fjLj3072ELj1ELj1ELj4ELj16ENS_18Kernel_traits_baseILj3072ES2_S2_S2_S2_fjLj128EEEEELb1ELb1ELb1EEEvNS_9FwdParamsE)
        /*0920*/ 	.word	0x00000000


	//----- nvinfo : EIATTR_REGCOUNT
	.align		4
.L_398:
        /*0924*/ 	.byte	0x04, 0x2f
        /*0926*/ 	.short	(.L_400 - .L_399)
	.align		4
.L_399:
        /*0928*/ 	.word	index@(_ZN10layer_norm31ln_parallel_residual_fwd_kernelINS_13Kernel_traitsI6__halfS2_S2_S2_fjLj3072ELj1ELj1ELj4ELj16ENS_18Kernel_traits_baseILj3072ES2_S2_S2_S2_fjLj128EEEEELb1ELb1ELb0EEEvNS_9FwdParamsE)
        /*092c*/ 	.word	0x0000007e


	//----- nvinfo : EIATTR_FRAME_SIZE
	.align		4
.L_400:
        /*0930*/ 	.byte	0x04, 0x11
        /*0932*/ 	.short	(.L_402 - .L_401)
	.align		4
.L_401:
        /*0934*/ 	.word	index@($__internal_14_$__cuda_sm70_shflsync_bfly_p)
        /*0938*/ 	.word	0x00000000


	//----- nvinfo : EIATTR_FRAME_SIZE
	.align		4
.L_402:
        /*093c*/ 	.byte	0x04, 0x11
        /*093e*/ 	.short	(.L_404 - .L_403)
	.align		4
.L_403:
        /*0940*/ 	.word	index@(_ZN10layer_norm31ln_parallel_residual_fwd_kernelINS_13Kernel_traitsI6__halfS2_S2_S2_fjLj3072ELj1ELj1ELj4ELj16ENS_18Kernel_traits_baseILj3072ES2_S2_S2_S2_fjLj128EEEEELb1ELb1ELb0EEEvNS_9FwdParamsE)
        /*0944*/ 	.word	0x00000000


	//----- nvinfo : EIATTR_REGCOUNT
	.align		4
.L_404:
        /*0948*/ 	.byte	0x04, 0x2f
        /*094a*/ 	.short	(.L_406 - .L_405)
	.align		4
.L_405:
        /*094c*/ 	.word	index@(_ZN10layer_norm31ln_parallel_residual_fwd_kernelINS_13Kernel_traitsI6__halfS2_S2_S2_fjLj3072ELj1ELj1ELj4ELj16ENS_18Kernel_traits_baseILj3072ES2_S2_S2_S2_fjLj128EEEEELb1ELb0ELb1EEEvNS_9FwdParamsE)
        /*0950*/ 	.word	0x000000a5


	//----- nvinfo : EIATTR_FRAME_SIZE
	.align		4
.L_406:
        /*0954*/ 	.byte	0x04, 0x11
        /*0956*/ 	.short	(.L_408 - .L_407)
	.align		4
.L_407:
        /*0958*/ 	.word	index@($__internal_13_$__cuda_sm70_shflsync_bfly_p)
        /*095c*/ 	.word	0x00000000


	//----- nvinfo : EIATTR_FRAME_SIZE
	.align		4
.L_408:
        /*0960*/ 	.byte	0x04, 0x11
        /*0962*/ 	.short	(.L_410 - .L_409)
	.align		4
.L_409:
        /*0964*/ 	.word	index@(_ZN10layer_norm31ln_parallel_residual_fwd_kernelINS_13Kernel_traitsI6__halfS2_S2_S2_fjLj3072ELj1ELj1ELj4ELj16ENS_18Kernel_traits_baseILj3072ES2_S2_S2_S2_fjLj128EEEEELb1ELb0ELb1EEEvNS_9FwdParamsE)
        /*0968*/ 	.word	0x00000000


	//----- nvinfo : EIATTR_REGCOUNT
	.align		4
.L_410:
        /*096c*/ 	.byte	0x04, 0x2f
        /*096e*/ 	.short	(.L_412 - .L_411)
	.align		4
.L_411:
        /*0970*/ 	.word	index@(_ZN10layer_norm31ln_parallel_residual_fwd_kernelINS_13Kernel_traitsI6__halfS2_S2_S2_fjLj3072ELj1ELj1ELj4ELj16ENS_18Kernel_traits_baseILj3072ES2_S2_S2_S2_fjLj128EEEEELb1ELb0ELb0EEEvNS_9FwdParamsE)
        /*0974*/ 	.word	0x000000da


	//----- nvinfo : EIATTR_FRAME_SIZE
	.align		4
.L_412:
        /*0978*/ 	.byte	0x04, 0x11
        /*097a*/ 	.short	(.L_414 - .L_413)
	.align		4
.L_413:
        /*097c*/ 	.word	index@($__internal_12_$__cuda_sm70_shflsync_bfly_p)
        /*0980*/ 	.word	0x00000000


	//----- nvinfo : EIATTR_FRAME_SIZE
	.align		4
.L_414:
        /*0984*/ 	.byte	0x04, 0x11
        /*0986*/ 	.short	(.L_416 - .L_415)
	.align		4
.L_415:
        /*0988*/ 	.word	index@(_ZN10layer_norm31ln_parallel_residual_fwd_kernelINS_13Kernel_traitsI6__halfS2_S2_S2_fjLj3072ELj1ELj1ELj4ELj16ENS_18Kernel_traits_baseILj3072ES2_S2_S2_S2_fjLj128EEEEELb1ELb0ELb0EEEvNS_9FwdParamsE)
        /*098c*/ 	.word	0x00000000


	//----- nvinfo : EIATTR_REGCOUNT
	.align		4
.L_416:
        /*0990*/ 	.byte	0x04, 0x2f
        /*0992*/ 	.short	(.L_418 - .L_417)
	.align		4
.L_417:
        /*0994*/ 	.word	index@(_ZN10layer_norm31ln_parallel_residual_fwd_kernelINS_13Kernel_traitsI6__halfS2_S2_S2_fjLj3072ELj1ELj1ELj4ELj16ENS_18Kernel_traits_baseILj3072ES2_S2_S2_S2_fjLj128EEEEELb0ELb1ELb1EEEvNS_9FwdParamsE)
        /*0998*/ 	.word	0x00000060


	//----- nvinfo : EIATTR_FRAME_SIZE
	.align		4
.L_418:
        /*099c*/ 	.byte	0x04, 0x11
        /*099e*/ 	.short	(.L_420 - .L_419)
	.align		4
.L_419:
        /*09a0*/ 	.word	index@($__internal_11_$__cuda_sm70_shflsync_bfly_p)
        /*09a4*/ 	.word	0x00000000


	//----- nvinfo : EIATTR_FRAME_SIZE
	.align		4
.L_420:
        /*09a8*/ 	.byte	0x04, 0x11
        /*09aa*/ 	.short	(.L_422 - .L_421)
	.align		4
.L_421:
        /*09ac*/ 	.word	index@(_ZN10layer_norm31ln_parallel_residual_fwd_kernelINS_13Kernel_traitsI6__halfS2_S2_S2_fjLj3072ELj1ELj1ELj4ELj16ENS_18Kernel_traits_baseILj3072ES2_S2_S2_S2_fjLj128EEEEELb0ELb1ELb1EEEvNS_9FwdParamsE)
        /*09b0*/ 	.word	0x00000000


	//----- nvinfo : EIATTR_REGCOUNT
	.align		4
.L_422:
        /*09b4*/ 	.byte	0x04, 0x2f
        /*09b6*/ 	.short	(.L_424 - .L_423)
	.align		4
.L_423:
        /*09b8*/ 	.word	index@(_ZN10layer_norm31ln_parallel_residual_fwd_kernelINS_13Kernel_traitsI6__halfS2_S2_S2_fjLj3072ELj1ELj1ELj4ELj16ENS_18Kernel_traits_baseILj3072ES2_S2_S2_S2_fjLj128EEEEELb0ELb1ELb0EEEvNS_9FwdParamsE)
        /*09bc*/ 	.word	0x00000080


	//----- nvinfo : EIATTR_FRAME_SIZE
	.align		4
.L_424:
        /*09c0*/ 	.byte	0x04, 0x11
        /*09c2*/ 	.short	(.L_426 - .L_425)
	.align		4
.L_425:
        /*09c4*/ 	.word	index@($__internal_10_$__cuda_sm70_shflsync_bfly_p)
        /*09c8*/ 	.word	0x00000000


	//----- nvinfo : EIATTR_FRAME_SIZE
	.align		4
.L_426:
        /*09cc*/ 	.byte	0x04, 0x11
        /*09ce*/ 	.short	(.L_428 - .L_427)
	.align		4
.L_427:
        /*09d0*/ 	.word	index@(_ZN10layer_norm31ln_parallel_residual_fwd_kernelINS_13Kernel_traitsI6__halfS2_S2_S2_fjLj3072ELj1ELj1ELj4ELj16ENS_18Kernel_traits_baseILj3072ES2_S2_S2_S2_fjLj128EEEEELb0ELb1ELb0EEEvNS_9FwdParamsE)
        /*09d4*/ 	.word	0x00000000


	//----- nvinfo : EIATTR_REGCOUNT
	.align		4
.L_428:
        /*09d8*/ 	.byte	0x04, 0x2f
        /*09da*/ 	.short	(.L_430 - .L_429)
	.align		4
.L_429:
        /*09dc*/ 	.word	index@(_ZN10layer_norm31ln_parallel_residual_fwd_kernelINS_13Kernel_traitsI6__halfS2_S2_S2_fjLj3072ELj1ELj1ELj4ELj16ENS_18Kernel_traits_baseILj3072ES2_S2_S2_S2_fjLj128EEEEELb0ELb0ELb1EEEvNS_9FwdParamsE)
        /*09e0*/ 	.word	0x000000a8


	//----- nvinfo : EIATTR_FRAME_SIZE
	.align		4
.L_430:
        /*09e4*/ 	.byte	0x04, 0x11
        /*09e6*/ 	.short	(.L_432 - .L_431)
	.align		4
.L_431:
        /*09e8*/ 	.word	index@($__internal_9_$__cuda_sm70_shflsync_bfly_p)
        /*09ec*/ 	.word	0x00000000


	//----- nvinfo : EIATTR_FRAME_SIZE
	.align		4
.L_432:
        /*09f0*/ 	.byte	0x04, 0x11
        /*09f2*/ 	.short	(.L_434 - .L_433)
	.align		4
.L_433:
        /*09f4*/ 	.word	index@(_ZN10layer_norm31ln_parallel_residual_fwd_kernelINS_13Kernel_traitsI6__halfS2_S2_S2_fjLj3072ELj1ELj1ELj4ELj16ENS_18Kernel_traits_baseILj3072ES2_S2_S2_S2_fjLj128EEEEELb0ELb0ELb1EEEvNS_9FwdParamsE)
        /*09f8*/ 	.word	0x00000000


	//----- nvinfo : EIATTR_REGCOUNT
	.align		4
.L_434:
        /*09fc*/ 	.byte	0x04, 0x2f
        /*09fe*/ 	.short	(.L_436 - .L_435)
	.align		4
.L_435:
        /*0a00*/ 	.word	index@(_ZN10layer_norm31ln_parallel_residual_fwd_kernelINS_13Kernel_traitsI6__halfS2_S2_S2_fjLj3072ELj1ELj1ELj4ELj16ENS_18Kernel_traits_baseILj3072ES2_S2_S2_S2_fjLj128EEEEELb0ELb0ELb0EEEvNS_9FwdParamsE)
        /*0a04*/ 	.word	0x0000009f


	//----- nvinfo : EIATTR_FRAME_SIZE
	.align		4
.L_436:
        /*0a08*/ 	.byte	0x04, 0x11
        /*0a0a*/ 	.short	(.L_438 - .L_437)
	.align		4
.L_437:
        /*0a0c*/ 	.word	index@($__internal_8_$__cuda_sm70_shflsync_bfly_p)
        /*0a10*/ 	.word	0x00000000


	//----- nvinfo : EIATTR_FRAME_SIZE
	.align		4
.L_438:
        /*0a14*/ 	.byte	0x04, 0x11
        /*0a16*/ 	.short	(.L_440 - .L_439)
	.align		4
.L_439:
        /*0a18*/ 	.word	index@(_ZN10layer_norm31ln_parallel_residual_fwd_kernelINS_13Kernel_traitsI6__halfS2_S2_S2_fjLj3072ELj1ELj1ELj4ELj16ENS_18Kernel_traits_baseILj3072ES2_S2_S2_S2_fjLj128EEEEELb0ELb0ELb0EEEvNS_9FwdParamsE)
        /*0a1c*/ 	.word	0x00000000


	//----- nvinfo : EIATTR_REGCOUNT
	.align		4
.L_440:
        /*0a20*/ 	.byte	0x04, 0x2f
        /*0a22*/ 	.short	(.L_442 - .L_441)
	.align		4
.L_441:
        /*0a24*/ 	.word	index@(_ZN10layer_norm31ln_parallel_residual_fwd_kernelINS_13Kernel_traitsI13__nv_bfloat16S2_S2_S2_fjLj3072ELj1ELj1ELj4ELj16ENS_18Kernel_traits_baseILj3072ES2_S2_S2_S2_fjLj128EEEEELb1ELb1ELb1EEEvNS_9FwdParamsE)
        /*0a28*/ 	.word	0x0000007d


	//----- nvinfo : EIATTR_FRAME_SIZE
	.align		4
.L_442:
        /*0a2c*/ 	.byte	0x04, 0x11
        /*0a2e*/ 	.short	(.L_444 - .L_443)
	.align		4
.L_443:
        /*0a30*/ 	.word	index@($__internal_7_$__cuda_sm70_shflsync_bfly_p)
        /*0a34*/ 	.word	0x00000000


	//----- nvinfo : EIATTR_FRAME_SIZE
	.align		4
.L_444:
        /*0a38*/ 	.byte	0x04, 0x11
        /*0a3a*/ 	.short	(.L_446 - .L_445)
	.align		4
.L_445:
        /*0a3c*/ 	.word	index@(_ZN10layer_norm31ln_parallel_residual_fwd_kernelINS_13Kernel_traitsI13__nv_bfloat16S2_S2_S2_fjLj3072ELj1ELj1ELj4ELj16ENS_18Kernel_traits_baseILj3072ES2_S2_S2_S2_fjLj128EEEEELb1ELb1ELb1EEEvNS_9FwdParamsE)
        /*0a40*/ 	.word	0x00000000


	//----- nvinfo : EIATTR_REGCOUNT
	.align		4
.L_446:
        /*0a44*/ 	.byte	0x04, 0x2f
        /*0a46*/ 	.short	(.L_448 - .L_447)
	.align		4
.L_447:
        /*0a48*/ 	.word	index@(_ZN10layer_norm31ln_parallel_residual_fwd_kernelINS_13Kernel_traitsI13__nv_bfloat16S2_S2_S2_fjLj3072ELj1ELj1ELj4ELj16ENS_18Kernel_traits_baseILj3072ES2_S2_S2_S2_fjLj128EEEEELb1ELb1ELb0EEEvNS_9FwdParamsE)
        /*0a4c*/ 	.word	0x0000007f


	//----- nvinfo : EIATTR_FRAME_SIZE
	.align		4
.L_448:
        /*0a50*/ 	.byte	0x04, 0x11
        /*0a52*/ 	.short	(.L_450 - .L_449)
	.align		4
.L_449:
        /*0a54*/ 	.word	index@($__internal_6_$__cuda_sm70_shflsync_bfly_p)
        /*0a58*/ 	.word	0x00000000


	//----- nvinfo : EIATTR_FRAME_SIZE
	.align		4
.L_450:
        /*0a5c*/ 	.byte	0x04, 0x11
        /*0a5e*/ 	.short	(.L_452 - .L_451)
	.align		4
.L_451:
        /*0a60*/ 	.word	index@(_ZN10layer_norm31ln_parallel_residual_fwd_kernelINS_13Kernel_traitsI13__nv_bfloat16S2_S2_S2_fjLj3072ELj1ELj1ELj4ELj16ENS_18Kernel_traits_baseILj3072ES2_S2_S2_S2_fjLj128EEEEELb1ELb1ELb0EEEvNS_9FwdParamsE)
        /*0a64*/ 	.word	0x00000000


	//----- nvinfo : EIATTR_REGCOUNT
	.align		4
.L_452:
        /*0a68*/ 	.byte	0x04, 0x2f
        /*0a6a*/ 	.short	(.L_454 - .L_453)
	.align		4
.L_453:
        /*0a6c*/ 	.word	index@(_ZN10layer_norm31ln_parallel_residual_fwd_kernelINS_13Kernel_traitsI13__nv_bfloat16S2_S2_S2_fjLj3072ELj1ELj1ELj4ELj16ENS_18Kernel_traits_baseILj3072ES2_S2_S2_S2_fjLj128EEEEELb1ELb0ELb1EEEvNS_9FwdParamsE)
        /*0a70*/ 	.word	0x000000a4


	//----- nvinfo : EIATTR_FRAME_SIZE
	.align		4
.L_454:
        /*0a74*/ 	.byte	0x04, 0x11
        /*0a76*/ 	.short	(.L_456 - .L_455)
	.align		4
.L_455:
        /*0a78*/ 	.word	index@($__internal_5_$__cuda_sm70_shflsync_bfly_p)
        /*0a7c*/ 	.word	0x00000000


	//----- nvinfo : EIATTR_FRAME_SIZE
	.align		4
.L_456:
        /*0a80*/ 	.byte	0x04, 0x11
        /*0a82*/ 	.short	(.L_458 - .L_457)
	.align		4
.L_457:
        /*0a84*/ 	.word	index@(_ZN10layer_norm31ln_parallel_residual_fwd_kernelINS_13Kernel_traitsI13__nv_bfloat16S2_S2_S2_fjLj3072ELj1ELj1ELj4ELj16ENS_18Kernel_traits_baseILj3072ES2_S2_S2_S2_fjLj128EEEEELb1ELb0ELb1EEEvNS_9FwdParamsE)
        /*0a88*/ 	.word	0x00000000


	//----- nvinfo : EIATTR_REGCOUNT
	.align		4
.L_458:
        /*0a8c*/ 	.byte	0x04, 0x2f
        /*0a8e*/ 	.short	(.L_460 - .L_459)
	.align		4
.L_459:
        /*0a90*/ 	.word	index@(_ZN10layer_norm31ln_parallel_residual_fwd_kernelINS_13Kernel_traitsI13__nv_bfloat16S2_S2_S2_fjLj3072ELj1ELj1ELj4ELj16ENS_18Kernel_traits_baseILj3072ES2_S2_S2_S2_fjLj128EEEEELb1ELb0ELb0EEEvNS_9FwdParamsE)
        /*0a94*/ 	.word	0x000000da


	//----- nvinfo : EIATTR_FRAME_SIZE
	.align		4
.L_460:
        /*0a98*/ 	.byte	0x04, 0x11
        /*0a9a*/ 	.short	(.L_462 - .L_461)
	.align		4
.L_461:
        /*0a9c*/ 	.word	index@($__internal_4_$__cuda_sm70_shflsync_bfly_p)
        /*0aa0*/ 	.word	0x00000000


	//----- nvinfo : EIATTR_FRAME_SIZE
	.align		4
.L_462:
        /*0aa4*/ 	.byte	0x04, 0x11
        /*0aa6*/ 	.short	(.L_464 - .L_463)
	.align		4
.L_463:
        /*0aa8*/ 	.word	index@(_ZN10layer_norm31ln_parallel_residual_fwd_kernelINS_13Kernel_traitsI13__nv_bfloat16S2_S2_S2_fjLj3072ELj1ELj1ELj4ELj16ENS_18Kernel_traits_baseILj3072ES2_S2_S2_S2_fjLj128EEEEELb1ELb0ELb0EEEvNS_9FwdParamsE)
        /*0aac*/ 	.word	0x00000000


	//----- nvinfo : EIATTR_REGCOUNT
	.align		4
.L_464:
        /*0ab0*/ 	.byte	0x04, 0x2f
        /*0ab2*/ 	.short	(.L_466 - .L_465)
	.align		4
.L_465:
        /*0ab4*/ 	.word	index@(_ZN10layer_norm31ln_parallel_residual_fwd_kernelINS_13Kernel_traitsI13__nv_bfloat16S2_S2_S2_fjLj3072ELj1ELj1ELj4ELj16ENS_18Kernel_traits_baseILj3072ES2_S2_S2_S2_fjLj128EEEEELb0ELb1ELb1EEEvNS_9FwdParamsE)
        /*0ab8*/ 	.word	0x00000060


	//----- nvinfo : EIATTR_FRAME_SIZE
	.align		4
.L_466:
        /*0abc*/ 	.byte	0x04, 0x11
        /*0abe*/ 	.short	(.L_468 - .L_467)
	.align		4
.L_467:
        /*0ac0*/ 	.word	index@($__internal_3_$__cuda_sm70_shflsync_bfly_p)
        /*0ac4*/ 	.word	0x00000000


	//----- nvinfo : EIATTR_FRAME_SIZE
	.align		4
.L_468:
        /*0ac8*/ 	.byte	0x04, 0x11
        /*0aca*/ 	.short	(.L_470 - .L_469)
	.align		4
.L_469:
        /*0acc*/ 	.word	index@(_ZN10layer_norm31ln_parallel_residual_fwd_kernelINS_13Kernel_traitsI13__nv_bfloat16S2_S2_S2_fjLj3072ELj1ELj1ELj4ELj16ENS_18Kernel_traits_baseILj3072ES2_S2_S2_S2_fjLj128EEEEELb0ELb1ELb1EEEvNS_9FwdParamsE)
        /*0ad0*/ 	.word	0x00000000


	//----- nvinfo : EIATTR_REGCOUNT
	.align		4
.L_470:
        /*0ad4*/ 	.byte	0x04, 0x2f
        /*0ad6*/ 	.short	(.L_472 - .L_471)
	.align		4
.L_471:
        /*0ad8*/ 	.word	index@(_ZN10layer_norm31ln_parallel_residual_fwd_kernelINS_13Kernel_traitsI13__nv_bfloat16S2_S2_S2_fjLj3072ELj1ELj1ELj4ELj16ENS_18Kernel_traits_baseILj3072ES2_S2_S2_S2_fjLj128EEEEELb0ELb1ELb0EEEvNS_9FwdParamsE)
        /*0adc*/ 	.word	0x00000080


	//----- nvinfo : EIATTR_FRAME_SIZE
	.align		4
.L_472:
        /*0ae0*/ 	.byte	0x04, 0x11
        /*0ae2*/ 	.short	(.L_474 - .L_473)
	.align		4
.L_473:
        /*0ae4*/ 	.word	index@($__internal_2_$__cuda_sm70_shflsync_bfly_p)
        /*0ae8*/ 	.word	0x00000000


	//----- nvinfo : EIATTR_FRAME_SIZE
	.align		4
.L_474:
        /*0aec*/ 	.byte	0x04, 0x11
        /*0aee*/ 	.short	(.L_476 - .L_475)
	.align		4
.L_475:
        /*0af0*/ 	.word	index@(_ZN10layer_norm31ln_parallel_residual_fwd_kernelINS_13Kernel_traitsI13__nv_bfloat16S2_S2_S2_fjLj3072ELj1ELj1ELj4ELj16ENS_18Kernel_traits_baseILj3072ES2_S2_S2_S2_fjLj128EEEEELb0ELb1ELb0EEEvNS_9FwdParamsE)
        /*0af4*/ 	.word	0x00000000


	//----- nvinfo : EIATTR_REGCOUNT
	.align		4
.L_476:
        /*0af8*/ 	.byte	0x04, 0x2f
        /*0afa*/ 	.short	(.L_478 - .L_477)
	.align		4
.L_477:
        /*0afc*/ 	.word	index@(_ZN10layer_norm31ln_parallel_residual_fwd_kernelINS_13Kernel_traitsI13__nv_bfloat16S2_S2_S2_fjLj3072ELj1ELj1ELj4ELj16ENS_18Kernel_traits_baseILj3072ES2_S2_S2_S2_fjLj128EEEEELb0ELb0ELb1EEEvNS_9FwdParamsE)
        /*0b00*/ 	.word	0x000000a8


	//----- nvinfo : EIATTR_FRAME_SIZE
	.align		4
.L_478:
        /*0b04*/ 	.byte	0x04, 0x11
        /*0b06*/ 	.short	(.L_480 - .L_479)
	.align		4
.L_479:
        /*0b08*/ 	.word	index@($__internal_1_$__cuda_sm70_shflsync_bfly_p)
        /*0b0c*/ 	.word	0x00000000


	//----- nvinfo : EIATTR_FRAME_SIZE
	.align		4
.L_480:
        /*0b10*/ 	.byte	0x04, 0x11
        /*0b12*/ 	.short	(.L_482 - .L_481)
	.align		4
.L_481:
        /*0b14*/ 	.word	index@(_ZN10layer_norm31ln_parallel_residual_fwd_kernelINS_13Kernel_traitsI13__nv_bfloat16S2_S2_S2_fjLj3072ELj1ELj1ELj4ELj16ENS_18Kernel_traits_baseILj3072ES2_S2_S2_S2_fjLj128EEEEELb0ELb0ELb1EEEvNS_9FwdParamsE)
        /*0b18*/ 	.word	0x00000000


	//----- nvinfo : EIATTR_REGCOUNT
	.align		4
.L_482:
        /*0b1c*/ 	.byte	0x04, 0x2f
        /*0b1e*/ 	.short	(.L_484 - .L_483)
	.align		4
.L_483:
        /*0b20*/ 	.word	index@(_ZN10layer_norm31ln_parallel_residual_fwd_kernelINS_13Kernel_traitsI13__nv_bfloat16S2_S2_S2_fjLj3072ELj1ELj1ELj4ELj16ENS_18Kernel_traits_baseILj3072ES2_S2_S2_S2_fjLj128EEEEELb0ELb0ELb0EEEvNS_9FwdParamsE)
        /*0b24*/ 	.word	0x000000a0


	//----- nvinfo : EIATTR_FRAME_SIZE
	.align		4
.L_484:
        /*0b28*/ 	.byte	0x04, 0x11
        /*0b2a*/ 	.short	(.L_486 - .L_485)
	.align		4
.L_485:
        /*0b2c*/ 	.word	index@($__internal_0_$__cuda_sm70_shflsync_bfly_p)
        /*0b30*/ 	.word	0x00000000


	//----- nvinfo : EIATTR_FRAME_SIZE
	.align		4
.L_486:
        /*0b34*/ 	.byte	0x04, 0x11
        /*0b36*/ 	.short	(.L_488 - .L_487)
	.align		4
.L_487:
        /*0b38*/ 	.word	index@(_ZN10layer_norm31ln_parallel_residual_fwd_kernelINS_13Kernel_traitsI13__nv_bfloat16S2_S2_S2_fjLj3072ELj1ELj1ELj4ELj16ENS_18Kernel_traits_baseILj3072ES2_S2_S2_S2_fjLj128EEEEELb0ELb0ELb0EEEvNS_9FwdParamsE)
        /*0b3c*/ 	.word	0x00000000


	//----- nvinfo : EIATTR_MIN_STACK_SIZE
	.align		4
.L_488:
        /*0b40*/ 	.byte	0x04, 0x12
        /*0b42*/ 	.short	(.L_490 - .L_489)
	.align		4
.L_489:
        /*0b44*/ 	.word	index@(_ZN10layer_norm31ln_parallel_residual_fwd_kernelINS_13Kernel_traitsI13__nv_bfloat16S2_S2_S2_fjLj3072ELj1ELj1ELj4ELj16ENS_18Kernel_traits_baseILj3072ES2_S2_S2_S2_fjLj128EEEEELb0ELb0ELb0EEEvNS_9FwdParamsE)
        /*0b48*/ 	.word	0x00000000


	//----- nvinfo : EIATTR_MIN_STACK_SIZE
	.align		4
.L_490:
        /*0b4c*/ 	.byte	0x04, 0x12
        /*0b4e*/ 	.short	(.L_492 - .L_491)
	.align		4
.L_491:
        /*0b50*/ 	.word	index@(_ZN10layer_norm31ln_parallel_residual_fwd_kernelINS_13Kernel_traitsI13__nv_bfloat16S2_S2_S2_fjLj3072ELj1ELj1ELj4ELj16ENS_18Kernel_traits_baseILj3072ES2_S2_S2_S2_fjLj128EEEEELb0ELb0ELb1EEEvNS_9FwdParamsE)
        /*0b54*/ 	.word	0x00000000


	//----- nvinfo : EIATTR_MIN_STACK_SIZE
	.align		4
.L_492:
        /*0b58*/ 	.byte	0x04, 0x12
        /*0b5a*/ 	.short	(.L_494 - .L_493)
	.align		4
.L_493:
        /*0b5c*/ 	.word	index@(_ZN10layer_norm31ln_parallel_residual_fwd_kernelINS_13Kernel_traitsI13__nv_bfloat16S2_S2_S2_fjLj3072ELj1ELj1ELj4ELj16ENS_18Kernel_traits_baseILj3072ES2_S2_S2_S2_fjLj128EEEEELb0ELb1ELb0EEEvNS_9FwdParamsE)
        /*0b60*/ 	.word	0x00000000


	//----- nvinfo : EIATTR_MIN_STACK_SIZE
	.align		4
.L_494:
        /*0b64*/ 	.byte	0x04, 0x12
        /*0b66*/ 	.short	(.L_496 - .L_495)
	.align		4
.L_495:
        /*0b68*/ 	.word	index@(_ZN10layer_norm31ln_parallel_residual_fwd_kernelINS_13Kernel_traitsI13__nv_bfloat16S2_S2_S2_fjLj3072ELj1ELj1ELj4ELj16ENS_18Kernel_traits_baseILj3072ES2_S2_S2_S2_fjLj128EEEEELb0ELb1ELb1EEEvNS_9FwdParamsE)
        /*0b6c*/ 	.word	0x00000000


	//----- nvinfo : EIATTR_MIN_STACK_SIZE
	.align		4
.L_496:
        /*0b70*/ 	.byte	0x04, 0x12
        /*0b72*/ 	.short	(.L_498 - .L_497)
	.align		4
.L_497:
        /*0b74*/ 	.word	index@(_ZN10layer_norm31ln_parallel_residual_fwd_kernelINS_13Kernel_traitsI13__nv_bfloat16S2_S2_S2_fjLj3072ELj1ELj1ELj4ELj16ENS_18Kernel_traits_baseILj3072ES2_S2_S2_S2_fjLj128EEEEELb1ELb0ELb0EEEvNS_9FwdParamsE)
        /*0b78*/ 	.word	0x00000000


	//----- nvinfo : EIATTR_MIN_STACK_SIZE
	.align		4
.L_498:
        /*0b7c*/ 	.byte	0x04, 0x12
        /*0b7e*/ 	.short	(.L_500 - .L_499)
	.align		4
.L_499:
        /*0b80*/ 	.word	index@(_ZN10layer_norm31ln_parallel_residual_fwd_kernelINS_13Kernel_traitsI13__nv_bfloat16S2_S2_S2_fjLj3072ELj1ELj1ELj4ELj16ENS_18Kernel_traits_baseILj3072ES2_S2_S2_S2_fjLj128EEEEELb1ELb0ELb1EEEvNS_9FwdParamsE)
        /*0b84*/ 	.word	0x00000000


	//----- nvinfo : EIATTR_MIN_STACK_SIZE
	.align		4
.L_500:
        /*0b88*/ 	.byte	0x04, 0x12
        /*0b8a*/ 	.short	(.L_502 - .L_501)
	.align		4
.L_501:
        /*0b8c*/ 	.word	index@(_ZN10layer_norm31ln_parallel_residual_fwd_kernelINS_13Kernel_traitsI13__nv_bfloat16S2_S2_S2_fjLj3072ELj1ELj1ELj4ELj16ENS_18Kernel_traits_baseILj3072ES2_S2_S2_S2_fjLj128EEEEELb1ELb1ELb0EEEvNS_9FwdParamsE)
        /*0b90*/ 	.word	0x00000000


	//----- nvinfo : EIATTR_MIN_STACK_SIZE
	.align		4
.L_502:
        /*0b94*/ 	.byte	0x04, 0x12
        /*0b96*/ 	.short	(.L_504 - .L_503)
	.align		4
.L_503:
        /*0b98*/ 	.word	index@(_ZN10layer_norm31ln_parallel_residual_fwd_kernelINS_13Kernel_traitsI13__nv_bfloat16S2_S2_S2_fjLj3072ELj1ELj1ELj4ELj16ENS_18Kernel_traits_baseILj3072ES2_S2_S2_S2_fjLj128EEEEELb1ELb1ELb1EEEvNS_9FwdParamsE)
        /*0b9c*/ 	.word	0x00000000


	//----- nvinfo : EIATTR_MIN_STACK_SIZE
	.align		4
.L_504:
        /*0ba0*/ 	.byte	0x04, 0x12
        /*0ba2*/ 	.short	(.L_506 - .L_505)
	.align		4
.L_505:
        /*0ba4*/ 	.word	index@(_ZN10layer_norm31ln_parallel_residual_fwd_kernelINS_13Kernel_traitsI6__halfS2_S2_S2_fjLj3072ELj1ELj1ELj4ELj16ENS_18Kernel_traits_baseILj3072ES2_S2_S2_S2_fjLj128EEEEELb0ELb0ELb0EEEvNS_9FwdParamsE)
        /*0ba8*/ 	.word	0x00000000


	//----- nvinfo : EIATTR_MIN_STACK_SIZE
	.align		4
.L_506:
        /*0bac*/ 	.byte	0x04, 0x12
        /*0bae*/ 	.short	(.L_508 - .L_507)
	.align		4
.L_507:
        /*0bb0*/ 	.word	index@(_ZN10layer_norm31ln_parallel_residual_fwd_kernelINS_13Kernel_traitsI6__halfS2_S2_S2_fjLj3072ELj1ELj1ELj4ELj16ENS_18Kernel_traits_baseILj3072ES2_S2_S2_S2_fjLj128EEEEELb0ELb0ELb1EEEvNS_9FwdParamsE)
        /*0bb4*/ 	.word	0x00000000


	//----- nvinfo : EIATTR_MIN_STACK_SIZE
	.align		4
.L_508:
        /*0bb8*/ 	.byte	0x04, 0x12
        /*0bba*/ 	.short	(.L_510 - .L_509)
	.align		4
.L_509:
        /*0bbc*/ 	.word	index@(_ZN10layer_norm31ln_parallel_residual_fwd_kernelINS_13Kernel_traitsI6__halfS2_S2_S2_fjLj3072ELj1ELj1ELj4ELj16ENS_18Kernel_traits_baseILj3072ES2_S2_S2_S2_fjLj128EEEEELb0ELb1ELb0EEEvNS_9FwdParamsE)
        /*0bc0*/ 	.word	0x00000000


	//----- nvinfo : EIATTR_MIN_STACK_SIZE
	.align		4
.L_510:
        /*0bc4*/ 	.byte	0x04, 0x12
        /*0bc6*/ 	.short	(.L_512 - .L_511)
	.align		4
.L_511:
        /*0bc8*/ 	.word	index@(_ZN10layer_norm31ln_parallel_residual_fwd_kernelINS_13Kernel_traitsI6__halfS2_S2_S2_fjLj3072ELj1ELj1ELj4ELj16ENS_18Kernel_traits_baseILj3072ES2_S2_S2_S2_fjLj128EEEEELb0ELb1ELb1EEEvNS_9FwdParamsE)
        /*0bcc*/ 	.word	0x00000000


	//----- nvinfo : EIATTR_MIN_STACK_SIZE
	.align		4
.L_512:
        /*0bd0*/ 	.byte	0x04, 0x12
        /*0bd2*/ 	.short	(.L_514 - .L_513)
	.align		4
.L_513:
        /*0bd4*/ 	.word	index@(_ZN10layer_norm31ln_parallel_residual_fwd_kernelINS_13Kernel_traitsI6__halfS2_S2_S2_fjLj3072ELj1ELj1ELj4ELj16ENS_18Kernel_traits_baseILj3072ES2_S2_S2_S2_fjLj128EEEEELb1ELb0ELb0EEEvNS_9FwdParamsE)
        /*0bd8*/ 	.word	0x00000000


	//----- nvinfo : EIATTR_MIN_STACK_SIZE
	.align		4
.L_514:
        /*0bdc*/ 	.byte	0x04, 0x12
        /*0bde*/ 	.short	(.L_516 - .L_515)
	.align		4
.L_515:
        /*0be0*/ 	.word	index@(_ZN10layer_norm31ln_parallel_residual_fwd_kernelINS_13Kernel_traitsI6__halfS2_S2_S2_fjLj3072ELj1ELj1ELj4ELj16ENS_18Kernel_traits_baseILj3072ES2_S2_S2_S2_fjLj128EEEEELb1ELb0ELb1EEEvNS_9FwdParamsE)
        /*0be4*/ 	.word	0x00000000


	//----- nvinfo : EIATTR_MIN_STACK_SIZE
	.align		4
.L_516:
        /*0be8*/ 	.byte	0x04, 0x12
        /*0bea*/ 	.short	(.L_518 - .L_517)
	.align		4
.L_517:
        /*0bec*/ 	.word	index@(_ZN10layer_norm31ln_parallel_residual_fwd_kernelINS_13Kernel_traitsI6__halfS2_S2_S2_fjLj3072ELj1ELj1ELj4ELj16ENS_18Kernel_traits_baseILj3072ES2_S2_S2_S2_fjLj128EEEEELb1ELb1ELb0EEEvNS_9FwdParamsE)
        /*0bf0*/ 	.word	0x00000000


	//----- nvinfo : EIATTR_MIN_STACK_SIZE
	.align		4
.L_518:
        /*0bf4*/ 	.byte	0x04, 0x12
        /*0bf6*/ 	.short	(.L_520 - .L_519)
	.align		4
.L_519:
        /*0bf8*/ 	.word	index@(_ZN10layer_norm31ln_parallel_residual_fwd_kernelINS_13Kernel_traitsI6__halfS2_S2_S2_fjLj3072ELj1ELj1ELj4ELj16ENS_18Kernel_traits_baseILj3072ES2_S2_S2_S2_fjLj128EEEEELb1ELb1ELb1EEEvNS_9FwdParamsE)
        /*0bfc*/ 	.word	0x00000000


	//----- nvinfo : EIATTR_MIN_STACK_SIZE
	.align		4
.L_520:
        /*0c00*/ 	.byte	0x04, 0x12
        /*0c02*/ 	.short	(.L_522 - .L_521)
	.align		4
.L_521:
        /*0c04*/ 	.word	index@(_ZN10layer_norm31ln_parallel_residual_fwd_kernelINS_13Kernel_traitsIf13__nv_bfloat16S2_S2_fjLj3072ELj1ELj1ELj4ELj16ENS_18Kernel_traits_baseILj3072EfS2_S2_S2_fjLj128EEEEELb0ELb0ELb0EEEvNS_9FwdParamsE)
        /*0c08*/ 	.word	0x00000000


	//----- nvinfo : EIATTR_MIN_STACK_SIZE
	.align		4
.L_522:
        /*0c0c*/ 	.byte	0x04, 0x12
        /*0c0e*/ 	.short	(.L_524 - .L_523)
	.align		4
.L_523:
        /*0c10*/ 	.word	index@(_ZN10layer_norm31ln_parallel_residual_fwd_kernelINS_13Kernel_traitsIf13__nv_bfloat16S2_S2_fjLj3072ELj1ELj1ELj4ELj16ENS_18Kernel_traits_baseILj3072EfS2_S2_S2_fjLj128EEEEELb0ELb0ELb1EEEvNS_9FwdParamsE)
        /*0c14*/ 	.word	0x00000000


	//----- nvinfo : EIATTR_MIN_STACK_SIZE
	.align		4
.L_524:
        /*0c18*/ 	.byte	0x04, 0x12
        /*0c1a*/ 	.short	(.L_526 - .L_525)
	.align		4
.L_525:
        /*0c1c*/ 	.word	index@(_ZN10layer_norm31ln_parallel_residual_fwd_kernelINS_13Kernel_traitsIf13__nv_bfloat16S2_S2_fjLj3072ELj1ELj1ELj4ELj16ENS_18Kernel_traits_baseILj3072EfS2_S2_S2_fjLj128EEEEELb0ELb1ELb0EEEvNS_9FwdParamsE)
        /*0c20*/ 	.word	0x00000000


	//----- nvinfo : EIATTR_MIN_STACK_SIZE
	.align		4
.L_526:
        /*0c24*/ 	.byte	0x04, 0x12
        /*0c26*/ 	.short	(.L_528 - .L_527)
	.align		4
.L_527:
        /*0c28*/ 	.word	index@(_ZN10layer_norm31ln_parallel_residual_fwd_kernelINS_13Kernel_traitsIf13__nv_bfloat16S2_S2_fjLj3072ELj1ELj1ELj4ELj16ENS_18Kernel_traits_baseILj3072EfS2_S2_S2_fjLj128EEEEELb0ELb1ELb1EEEvNS_9FwdParamsE)
        /*0c2c*/ 	.word	0x00000000


	//----- nvinfo : EIATTR_MIN_STACK_SIZE
	.align		4
.L_528:
        /*0c30*/ 	.byte	0x04, 0x12
        /*0c32*/ 	.short	(.L_530 - .L_529)
	.align		4
.L_529:
        /*0c34*/ 	.word	index@(_ZN10layer_norm31ln_parallel_residual_fwd_kernelINS_13Kernel_traitsIf13__nv_bfloat16S2_S2_fjLj3072ELj1ELj1ELj4ELj16ENS_18Kernel_traits_baseILj3072EfS2_S2_S2_fjLj128EEEEELb1ELb0ELb0EEEvNS_9FwdParamsE)
        /*0c38*/ 	.word	0x00000000


	//----- nvinfo : EIATTR_MIN_STACK_SIZE
	.align		4
.L_530:
        /*0c3c*/ 	.byte	0x04, 0x12
        /*0c3e*/ 	.short	(.L_532 - .L_531)
	.align		4
.L_531:
        /*0c40*/ 	.word	index@(_ZN10layer_norm31ln_parallel_residual_fwd_kernelINS_13Kernel_traitsIf13__nv_bfloat16S2_S2_fjLj3072ELj1ELj1ELj4ELj16ENS_18Kernel_traits_baseILj3072EfS2_S2_S2_fjLj128EEEEELb1ELb0ELb1EEEvNS_9FwdParamsE)
        /*0c44*/ 	.word	0x00000000


	//----- nvinfo : EIATTR_MIN_STACK_SIZE
	.align		4
.L_532:
        /*0c48*/ 	.byte	0x04, 0x12
        /*0c4a*/ 	.short	(.L_534 - .L_533)
	.align		4
.L_533:
        /*0c4c*/ 	.word	index@(_ZN10layer_norm31ln_parallel_residual_fwd_kernelINS_13Kernel_traitsIf13__nv_bfloat16S2_S2_fjLj3072ELj1ELj1ELj4ELj16ENS_18Kernel_traits_baseILj3072EfS2_S2_S2_fjLj128EEEEELb1ELb1ELb0EEEvNS_9FwdParamsE)
        /*0c50*/ 	.word	0x00000000


	//----- nvinfo : EIATTR_MIN_STACK_SIZE
	.align		4
.L_534:
        /*0c54*/ 	.byte	0x04, 0x12
        /*0c56*/ 	.short	(.L_536 - .L_535)
	.align		4
.L_535:
        /*0c58*/ 	.word	index@(_ZN10layer_norm31ln_parallel_residual_fwd_kernelINS_13Kernel_traitsIf13__nv_bfloat16S2_S2_fjLj3072ELj1ELj1ELj4ELj16ENS_18Kernel_traits_baseILj3072EfS2_S2_S2_fjLj128EEEEELb1ELb1ELb1EEEvNS_9FwdParamsE)
        /*0c5c*/ 	.word	0x00000000


	//----- nvinfo : EIATTR_MIN_STACK_SIZE
	.align		4
.L_536:
        /*0c60*/ 	.byte	0x04, 0x12
        /*0c62*/ 	.short	(.L_538 - .L_537)
	.align		4
.L_537:
        /*0c64*/ 	.word	index@(_ZN10layer_norm31ln_parallel_residual_fwd_kernelINS_13Kernel_traitsI13__nv_bfloat16S2_fS2_fjLj3072ELj1ELj1ELj4ELj16ENS_18Kernel_traits_baseILj3072ES2_S2_fS2_fjLj128EEEEELb0ELb0ELb0EEEvNS_9FwdParamsE)
        /*0c68*/ 	.word	0x00000000


	//----- nvinfo : EIATTR_MIN_STACK_SIZE
	.align		4
.L_538:
        /*0c6c*/ 	.byte	0x04, 0x12
        /*0c6e*/ 	.short	(.L_540 - .L_539)
	.align		4
.L_539:
        /*0c70*/ 	.word	index@(_ZN10layer_norm31ln_parallel_residual_fwd_kernelINS_13Kernel_traitsI13__nv_bfloat16S2_fS2_fjLj3072ELj1ELj1ELj4ELj16ENS_18Kernel_traits_baseILj3072ES2_S2_fS2_fjLj128EEEEELb0ELb0ELb1EEEvNS_9FwdParamsE)
        /*0c74*/ 	.word	0x00000000


	//----- nvinfo : EIATTR_MIN_STACK_SIZE
	.align		4
.L_540:
        /*0c78*/ 	.byte	0x04, 0x12
        /*0c7a*/ 	.short	(.L_542 - .L_541)
	.align		4
.L_541:
        /*0c7c*/ 	.word	index@(_ZN10layer_norm31ln_parallel_residual_fwd_kernelINS_13Kernel_traitsI13__nv_bfloat16S2_fS2_fjLj3072ELj1ELj1ELj4ELj16ENS_18Kernel_traits_baseILj3072ES2_S2_fS2_fjLj128EEEEELb0ELb1ELb0EEEvNS_9FwdParamsE)
        /*0c80*/ 	.word	0x00000000


	//----- nvinfo : EIATTR_MIN_STACK_SIZE
	.align		4
.L_542:
        /*0c84*/ 	.byte	0x04, 0x12
        /*0c86*/ 	.short	(.L_544 - .L_543)
	.align		4
.L_543:
        /*0c88*/ 	.word	index@(_ZN10layer_norm31ln_parallel_residual_fwd_kernelINS_13Kernel_traitsI13__nv_bfloat16S2_fS2_fjLj3072ELj1ELj1ELj4ELj16ENS_18Kernel_traits_baseILj3072ES2_S2_fS2_fjLj128EEEEELb0ELb1ELb1EEEvNS_9FwdParamsE)
        /*0c8c*/ 	.word	0x00000000


	//----- nvinfo : EIATTR_MIN_STACK_SIZE
	.align		4
.L_544:
        /*0c90*/ 	.byte	0x04, 0x12
        /*0c92*/ 	.short	(.L_546 - .L_545)
	.align		4
.L_545:
        /*0c94*/ 	.word	index@(_ZN10layer_norm31ln_parallel_residual_fwd_kernelINS_13Kernel_traitsI13__nv_bfloat16S2_fS2_fjLj3072ELj1ELj1ELj4ELj16ENS_18Kernel_traits_baseILj3072ES2_S2_fS2_fjLj128EEEEELb1ELb0ELb0EEEvNS_9FwdParamsE)
        /*0c98*/ 	.word	0x00000000


	//----- nvinfo : EIATTR_MIN_STACK_SIZE
	.align		4
.L_546:
        /*0c9c*/ 	.byte	0x04, 0x12
        /*0c9e*/ 	.short	(.L_548 - .L_547)
	.align		4
.L_547:
        /*0ca0*/ 	.word	index@(_ZN10layer_norm31ln_parallel_residual_fwd_kernelINS_13Kernel_traitsI13__nv_bfloat16S2_fS2_fjLj3072ELj1ELj1ELj4ELj16ENS_18Kernel_traits_baseILj3072ES2_S2_fS2_fjLj128EEEEELb1ELb0ELb1EEEvNS_9FwdParamsE)
        /*0ca4*/ 	.word	0x00000000


	//----- nvinfo : EIATTR_MIN_STACK_SIZE
	.align		4
.L_548:
        /*0ca8*/ 	.byte	0x04, 0x12
        /*0caa*/ 	.short	(.L_550 - .L_549)
	.align		4
.L_549:
        /*0cac*/ 	.word	index@(_ZN10layer_norm31ln_parallel_residual_fwd_kernelINS_13Kernel_traitsI13__nv_bfloat16S2_fS2_fjLj3072ELj1ELj1ELj4ELj16ENS_18Kernel_traits_baseILj3072ES2_S2_fS2_fjLj128EEEEELb1ELb1ELb0EEEvNS_9FwdParamsE)
        /*0cb0*/ 	.word	0x00000000


	//----- nvinfo : EIATTR_MIN_STACK_SIZE
	.align		4
.L_550:
        /*0cb4*/ 	.byte	0x04, 0x12
        /*0cb6*/ 	.short	(.L_552 - .L_551)
	.align		4
.L_551:
        /*0cb8*/ 	.word	index@(_ZN10layer_norm31ln_parallel_residual_fwd_kernelINS_13Kernel_traitsI13__nv_bfloat16S2_fS2_fjLj3072ELj1ELj1ELj4ELj16ENS_18Kernel_traits_baseILj3072ES2_S2_fS2_fjLj128EEEEELb1ELb1ELb1EEEvNS_9FwdParamsE)
        /*0cbc*/ 	.word	0x00000000


	//----- nvinfo : EIATTR_MIN_STACK_SIZE
	.align		4
.L_552:
        /*0cc0*/ 	.byte	0x04, 0x12
        /*0cc2*/ 	.short	(.L_554 - .L_553)
	.align		4
.L_553:
        /*0cc4*/ 	.word	index@(_ZN10layer_norm31ln_parallel_residual_fwd_kernelINS_13Kernel_traitsIf13__nv_bfloat16fS2_fjLj3072ELj1ELj1ELj4ELj16ENS_18Kernel_traits_baseILj3072EfS2_fS2_fjLj128EEEEELb0ELb0ELb0EEEvNS_9FwdParamsE)
        /*0cc8*/ 	.word	0x00000000


	//----- nvinfo : EIATTR_MIN_STACK_SIZE
	.align		4
.L_554:
        /*0ccc*/ 	.byte	0x04, 0x12
        /*0cce*/ 	.short	(.L_556 - .L_555)
	.align		4
.L_555:
        /*0cd0*/ 	.word	index@(_ZN10layer_norm31ln_parallel_residual_fwd_kernelINS_13Kernel_traitsIf13__nv_bfloat16fS2_fjLj3072ELj1ELj1ELj4ELj16ENS_18Kernel_traits_baseILj3072EfS2_fS2_fjLj128EEEEELb0ELb0ELb1EEEvNS_9FwdParamsE)
        /*0cd4*/ 	.word	0x00000000


	//----- nvinfo : EIATTR_MIN_STACK_SIZE
	.align		4
.L_556:
        /*0cd8*/ 	.byte	0x04, 0x12
        /*0cda*/ 	.short	(.L_558 - .L_557)
	.align		4
.L_557:
        /*0cdc*/ 	.word	index@(_ZN10layer_norm31ln_parallel_residual_fwd_kernelINS_13Kernel_traitsIf13__nv_bfloat16fS2_fjLj3072ELj1ELj1ELj4ELj16ENS_18Kernel_traits_baseILj3072EfS2_fS2_fjLj128EEEEELb0ELb1ELb0EEEvNS_9FwdParamsE)
        /*0ce0*/ 	.word	0x00000000


	//----- nvinfo : EIATTR_MIN_STACK_SIZE
	.align		4
.L_558:
        /*0ce4*/ 	.byte	0x04, 0x12
        /*0ce6*/ 	.short	(.L_560 - .L_559)
	.align		4
.L_559:
        /*0ce8*/ 	.word	index@(_ZN10layer_norm31ln_parallel_residual_fwd_kernelINS_13Kernel_traitsIf13__nv_bfloat16fS2_fjLj3072ELj1ELj1ELj4ELj16ENS_18Kernel_traits_baseILj3072EfS2_fS2_fjLj128EEEEELb0ELb1ELb1EEEvNS_9FwdParamsE)
        /*0cec*/ 	.word	0x00000000


	//----- nvinfo : EIATTR_MIN_STACK_SIZE
	.align		4
.L_560:
        /*0cf0*/ 	.byte	0x04, 0x12
        /*0cf2*/ 	.short	(.L_562 - .L_561)
	.align		4
.L_561:
        /*0cf4*/ 	.word	index@(_ZN10layer_norm31ln_parallel_residual_fwd_kernelINS_13Kernel_traitsIf13__nv_bfloat16fS2_fjLj3072ELj1ELj1ELj4ELj16ENS_18Kernel_traits_baseILj3072EfS2_fS2_fjLj128EEEEELb1ELb0ELb0EEEvNS_9FwdParamsE)
        /*0cf8*/ 	.word	0x00000000


	//----- nvinfo : EIATTR_MIN_STACK_SIZE
	.align		4
.L_562:
        /*0cfc*/ 	.byte	0x04, 0x12
        /*0cfe*/ 	.short	(.L_564 - .L_563)
	.align		4
.L_563:
        /*0d00*/ 	.word	index@(_ZN10layer_norm31ln_parallel_residual_fwd_kernelINS_13Kernel_traitsIf13__nv_bfloat16fS2_fjLj3072ELj1ELj1ELj4ELj16ENS_18Kernel_traits_baseILj3072EfS2_fS2_fjLj128EEEEELb1ELb0ELb1EEEvNS_9FwdParamsE)
        /*0d04*/ 	.word	0x00000000


	//----- nvinfo : EIATTR_MIN_STACK_SIZE
	.align		4
.L_564:
        /*0d08*/ 	.byte	0x04, 0x12
        /*0d0a*/ 	.short	(.L_566 - .L_565)
	.align		4
.L_565:
        /*0d0c*/ 	.word	index@(_ZN10layer_norm31ln_parallel_residual_fwd_kernelINS_13Kernel_traitsIf13__nv_bfloat16fS2_fjLj3072ELj1ELj1ELj4ELj16ENS_18Kernel_traits_baseILj3072EfS2_fS2_fjLj128EEEEELb1ELb1ELb0EEEvNS_9FwdParamsE)
        /*0d10*/ 	.word	0x00000000


	//----- nvinfo : EIATTR_MIN_STACK_SIZE
	.align		4
.L_566:
        /*0d14*/ 	.byte	0x04, 0x12
        /*0d16*/ 	.short	(.L_568 - .L_567)
	.align		4
.L_567:
        /*0d18*/ 	.word	index@(_ZN10layer_norm31ln_parallel_residual_fwd_kernelINS_13Kernel_traitsIf13__nv_bfloat16fS2_fjLj3072ELj1ELj1ELj4ELj16ENS_18Kernel_traits_baseILj3072EfS2_fS2_fjLj128EEEEELb1ELb1ELb1EEEvNS_9FwdParamsE)
        /*0d1c*/ 	.word	0x00000000


	//----- nvinfo : EIATTR_MIN_STACK_SIZE
	.align		4
.L_568:
        /*0d20*/ 	.byte	0x04, 0x12
        /*0d22*/ 	.short	(.L_570 - .L_569)
	.align		4
.L_569:
        /*0d24*/ 	.word	index@(_ZN10layer_norm31ln_parallel_residual_fwd_kernelINS_13Kernel_traitsIf6__halfS2_S2_fjLj3072ELj1ELj1ELj4ELj16ENS_18Kernel_traits_baseILj3072EfS2_S2_S2_fjLj128EEEEELb0ELb0ELb0EEEvNS_9FwdParamsE)
        /*0d28*/ 	.word	0x00000000


	//----- nvinfo : EIATTR_MIN_STACK_SIZE
	.align		4
.L_570:
        /*0d2c*/ 	.byte	0x04, 0x12
        /*0d2e*/ 	.short	(.L_572 - .L_571)
	.align		4
.L_571:
        /*0d30*/ 	.word	index@(_ZN10layer_norm31ln_parallel_residual_fwd_kernelINS_13Kernel_traitsIf6__halfS2_S2_fjLj3072ELj1ELj1ELj4ELj16ENS_18Kernel_traits_baseILj3072EfS2_S2_S2_fjLj128EEEEELb0ELb0ELb1EEEvNS_9FwdParamsE)
        /*0d34*/ 	.word	0x00000000


	//----- nvinfo : EIATTR_MIN_STACK_SIZE
	.align		4
.L_572:
        /*0d38*/ 	.byte	0x04, 0x12
        /*0d3a*/ 	.short	(.L_574 - .L_573)
	.align		4
.L_573:
        /*0d3c*/ 	.word	index@(_ZN10layer_norm31ln_parallel_residual_fwd_kernelINS_13Kernel_traitsIf6__halfS2_S2_fjLj3072ELj1ELj1ELj4ELj16ENS_18Kernel_traits_baseILj3072EfS2_S2_S2_fjLj128EEEEELb0ELb1ELb0EEEvNS_9FwdParamsE)
        /*0d40*/ 	.word	0x00000000


	//----- nvinfo : EIATTR_MIN_STACK_SIZE
	.align		4
.L_574:
        /*0d44*/ 	.byte	0x04, 0x12
        /*0d46*/ 	.short	(.L_576 - .L_575)
	.align		4
.L_575:
        /*0d48*/ 	.word	index@(_ZN10layer_norm31ln_parallel_residual_fwd_kernelINS_13Kernel_traitsIf6__halfS2_S2_fjLj3072ELj1ELj1ELj4ELj16ENS_18Kernel_traits_baseILj3072EfS2_S2_S2_fjLj128EEEEELb0ELb1ELb1EEEvNS_9FwdParamsE)
        /*0d4c*/ 	.word	0x00000000


	//----- nvinfo : EIATTR_MIN_STACK_SIZE
	.align		4
.L_576:
        /*0d50*/ 	.byte	0x04, 0x12
        /*0d52*/ 	.short	(.L_578 - .L_577)
	.align		4
.L_577:
        /*0d54*/ 	.word	index@(_ZN10layer_norm31ln_parallel_residual_fwd_kernelINS_13Kernel_traitsIf6__halfS2_S2_fjLj3072ELj1ELj1ELj4ELj16ENS_18Kernel_traits_baseILj3072EfS2_S2_S2_fjLj128EEEEELb1ELb0ELb0EEEvNS_9FwdParamsE)
        /*0d58*/ 	.word	0x00000000


	//----- nvinfo : EIATTR_MIN_STACK_SIZE
	.align		4
.L_578:
        /*0d5c*/ 	.byte	0x04, 0x12
        /*0d5e*/ 	.short	(.L_580 - .L_579)
	.align		4
.L_579:
        /*0d60*/ 	.word	index@(_ZN10layer_norm31ln_parallel_residual_fwd_kernelINS_13Kernel_traitsIf6__halfS2_S2_fjLj3072ELj1ELj1ELj4ELj16ENS_18Kernel_traits_baseILj3072EfS2_S2_S2_fjLj128EEEEELb1ELb0ELb1EEEvNS_9FwdParamsE)
        /*0d64*/ 	.word	0x00000000


	//----- nvinfo : EIATTR_MIN_STACK_SIZE
	.align		4
.L_580:
        /*0d68*/ 	.byte	0x04, 0x12
        /*0d6a*/ 	.short	(.L_582 - .L_581)
	.align		4
.L_581:
        /*0d6c*/ 	.word	index@(_ZN10layer_norm31ln_parallel_residual_fwd_kernelINS_13Kernel_traitsIf6__halfS2_S2_fjLj3072ELj1ELj1ELj4ELj16ENS_18Kernel_traits_baseILj3072EfS2_S2_S2_fjLj128EEEEELb1ELb1ELb0EEEvNS_9FwdParamsE)
        /*0d70*/ 	.word	0x00000000


	//----- nvinfo : EIATTR_MIN_STACK_SIZE
	.align		4
.L_582:
        /*0d74*/ 	.byte	0x04, 0x12
        /*0d76*/ 	.short	(.L_584 - .L_583)
	.align		4
.L_583:
        /*0d78*/ 	.word	index@(_ZN10layer_norm31ln_parallel_residual_fwd_kernelINS_13Kernel_traitsIf6__halfS2_S2_fjLj3072ELj1ELj1ELj4ELj16ENS_18Kernel_traits_baseILj3072EfS2_S2_S2_fjLj128EEEEELb1ELb1ELb1EEEvNS_9FwdParamsE)
        /*0d7c*/ 	.word	0x00000000


	//----- nvinfo : EIATTR_MIN_STACK_SIZE
	.align		4
.L_584:
        /*0d80*/ 	.byte	0x04, 0x12
        /*0d82*/ 	.short	(.L_586 - .L_585)
	.align		4
.L_585:
        /*0d84*/ 	.word	index@(_ZN10layer_norm31ln_parallel_residual_fwd_kernelINS_13Kernel_traitsI6__halfS2_fS2_fjLj3072ELj1ELj1ELj4ELj16ENS_18Kernel_traits_baseILj3072ES2_S2_fS2_fjLj128EEEEELb0ELb0ELb0EEEvNS_9FwdParamsE)
        /*0d88*/ 	.word	0x00000000


	//----- nvinfo : EIATTR_MIN_STACK_SIZE
	.align		4
.L_586:
        /*0d8c*/ 	.byte	0x04, 0x12
        /*0d8e*/ 	.short	(.L_588 - .L_587)
	.align		4
.L_587:
        /*0d90*/ 	.word	index@(_ZN10layer_norm31ln_parallel_residual_fwd_kernelINS_13Kernel_traitsI6__halfS2_fS2_fjLj3072ELj1ELj1ELj4ELj16ENS_18Kernel_traits_baseILj3072ES2_S2_fS2_fjLj128EEEEELb0ELb0ELb1EEEvNS_9FwdParamsE)
        /*0d94*/ 	.word	0x00000000


	//----- nvinfo : EIATTR_MIN_STACK_SIZE
	.align		4
.L_588:
        /*0d98*/ 	.byte	0x04, 0x12
        /*0d9a*/ 	.short	(.L_590 - .L_589)
	.align		4
.L_589:
        /*0d9c*/ 	.word	index@(_ZN10layer_norm31ln_parallel_residual_fwd_kernelINS_13Kernel_traitsI6__halfS2_fS2_fjLj3072ELj1ELj1ELj4ELj16ENS_18Kernel_traits_baseILj3072ES2_S2_fS2_fjLj128EEEEELb0ELb1ELb0EEEvNS_9FwdParamsE)
        /*0da0*/ 	.word	0x00000000


	//----- nvinfo : EIATTR_MIN_STACK_SIZE
	.align		4
.L_590:
        /*0da4*/ 	.byte	0x04, 0x12
        /*0da6*/ 	.short	(.L_592 - .L_591)
	.align		4
.L_591:
        /*0da8*/ 	.word	index@(_ZN10layer_norm31ln_parallel_residual_fwd_kernelINS_13Kernel_traitsI6__halfS2_fS2_fjLj3072ELj1ELj1ELj4ELj16ENS_18Kernel_traits_baseILj3072ES2_S2_fS2_fjLj128EEEEELb0ELb1ELb1EEEvNS_9FwdParamsE)
        /*0dac*/ 	.word	0x00000000


	//----- nvinfo : EIATTR_MIN_STACK_SIZE
	.align		4
.L_592:
        /*0db0*/ 	.byte	0x04, 0x12
        /*0db2*/ 	.short	(.L_594 - .L_593)
	.align		4
.L_593:
        /*0db4*/ 	.word	index@(_ZN10layer_norm31ln_parallel_residual_fwd_kernelINS_13Kernel_traitsI6__halfS2_fS2_fjLj3072ELj1ELj1ELj4ELj16ENS_18Kernel_traits_baseILj3072ES2_S2_fS2_fjLj128EEEEELb1ELb0ELb0EEEvNS_9FwdParamsE)
        /*0db8*/ 	.word	0x00000000


	//----- nvinfo : EIATTR_MIN_STACK_SIZE
	.align		4
.L_594:
        /*0dbc*/ 	.byte	0x04, 0x12
        /*0dbe*/ 	.short	(.L_596 - .L_595)
	.align		4
.L_595:
        /*0dc0*/ 	.word	index@(_ZN10layer_norm31ln_parallel_residual_fwd_kernelINS_13Kernel_traitsI6__halfS2_fS2_fjLj3072ELj1ELj1ELj4ELj16ENS_18Kernel_traits_baseILj3072ES2_S2_fS2_fjLj128EEEEELb1ELb0ELb1EEEvNS_9FwdParamsE)
        /*0dc4*/ 	.word	0x00000000


	//----- nvinfo : EIATTR_MIN_STACK_SIZE
	.align		4
.L_596:
        /*0dc8*/ 	.byte	0x04, 0x12
        /*0dca*/ 	.short	(.L_598 - .L_597)
	.align		4
.L_597:
        /*0dcc*/ 	.word	index@(_ZN10layer_norm31ln_parallel_residual_fwd_kernelINS_13Kernel_traitsI6__halfS2_fS2_fjLj3072ELj1ELj1ELj4ELj16ENS_18Kernel_traits_baseILj3072ES2_S2_fS2_fjLj128EEEEELb1ELb1ELb0EEEvNS_9FwdParamsE)
        /*0dd0*/ 	.word	0x00000000


	//----- nvinfo : EIATTR_MIN_STACK_SIZE
	.align		4
.L_598:
        /*0dd4*/ 	.byte	0x04, 0x12
        /*0dd6*/ 	.short	(.L_600 - .L_599)
	.align		4
.L_599:
        /*0dd8*/ 	.word	index@(_ZN10layer_norm31ln_parallel_residual_fwd_kernelINS_13Kernel_traitsI6__halfS2_fS2_fjLj3072ELj1ELj1ELj4ELj16ENS_18Kernel_traits_baseILj3072ES2_S2_fS2_fjLj128EEEEELb1ELb1ELb1EEEvNS_9FwdParamsE)
        /*0ddc*/ 	.word	0x00000000


	//----- nvinfo : EIATTR_MIN_STACK_SIZE
	.align		4
.L_600:
        /*0de0*/ 	.byte	0x04, 0x12
        /*0de2*/ 	.short	(.L_602 - .L_601)
	.align		4
.L_601:
        /*0de4*/ 	.word	index@(_ZN10layer_norm31ln_parallel_residual_fwd_kernelINS_13Kernel_traitsIf6__halffS2_fjLj3072ELj1ELj1ELj4ELj16ENS_18Kernel_traits_baseILj3072EfS2_fS2_fjLj128EEEEELb0ELb0ELb0EEEvNS_9FwdParamsE)
        /*0de8*/ 	.word	0x00000000


	//----- nvinfo : EIATTR_MIN_STACK_SIZE
	.align		4
.L_602:
        /*0dec*/ 	.byte	0x04, 0x12
        /*0dee*/ 	.short	(.L_604 - .L_603)
	.align		4
.L_603:
        /*0df0*/ 	.word	index@(_ZN10layer_norm31ln_parallel_residual_fwd_kernelINS_13Kernel_traitsIf6__halffS2_fjLj3072ELj1ELj1ELj4ELj16ENS_18Kernel_traits_baseILj3072EfS2_fS2_fjLj128EEEEELb0ELb0ELb1EEEvNS_9FwdParamsE)
        /*0df4*/ 	.word	0x00000000


	//----- nvinfo : EIATTR_MIN_STACK_SIZE
	.align		4
.L_604:
        /*0df8*/ 	.byte	0x04, 0x12
        /*0dfa*/ 	.short	(.L_606 - .L_605)
	.align		4
.L_605:
        /*0dfc*/ 	.word	index@(_ZN10layer_norm31ln_parallel_residual_fwd_kernelINS_13Kernel_traitsIf6__halffS2_fjLj3072ELj1ELj1ELj4ELj16ENS_18Kernel_traits_baseILj3072EfS2_fS2_fjLj128EEEEELb0ELb1ELb0EEEvNS_9FwdParamsE)
        /*0e00*/ 	.word	0x00000000


	//----- nvinfo : EIATTR_MIN_STACK_SIZE
	.align		4
.L_606:
        /*0e04*/ 	.byte	0x04, 0x12
        /*0e06*/ 	.short	(.L_608 - .L_607)
	.align		4
.L_607:
        /*0e08*/ 	.word	index@(_ZN10layer_norm31ln_parallel_residual_fwd_kernelINS_13Kernel_traitsIf6__halffS2_fjLj3072ELj1ELj1ELj4ELj16ENS_18Kernel_traits_baseILj3072EfS2_fS2_fjLj128EEEEELb0ELb1ELb1EEEvNS_9FwdParamsE)
        /*0e0c*/ 	.word	0x00000000


	//----- nvinfo : EIATTR_MIN_STACK_SIZE
	.align		4
.L_608:
        /*0e10*/ 	.byte	0x04, 0x12
        /*0e12*/ 	.short	(.L_610 - .L_609)
	.align		4
.L_609:
        /*0e14*/ 	.word	index@(_ZN10layer_norm31ln_parallel_residual_fwd_kernelINS_13Kernel_traitsIf6__halffS2_fjLj3072ELj1ELj1ELj4ELj16ENS_18Kernel_traits_baseILj3072EfS2_fS2_fjLj128EEEEELb1ELb0ELb0EEEvNS_9FwdParamsE)
        /*0e18*/ 	.word	0x00000000


	//----- nvinfo : EIATTR_MIN_STACK_SIZE
	.align		4
.L_610:
        /*0e1c*/ 	.byte	0x04, 0x12
        /*0e1e*/ 	.short	(.L_612 - .L_611)
	.align		4
.L_611:
        /*0e20*/ 	.word	index@(_ZN10layer_norm31ln_parallel_residual_fwd_kernelINS_13Kernel_traitsIf6__halffS2_fjLj3072ELj1ELj1ELj4ELj16ENS_18Kernel_traits_baseILj3072EfS2_fS2_fjLj128EEEEELb1ELb0ELb1EEEvNS_9FwdParamsE)
        /*0e24*/ 	.word	0x00000000


	//----- nvinfo : EIATTR_MIN_STACK_SIZE
	.align		4
.L_612:
        /*0e28*/ 	.byte	0x04, 0x12
        /*0e2a*/ 	.short	(.L_614 - .L_613)
	.align		4
.L_613:
        /*0e2c*/ 	.word	index@(_ZN10layer_norm31ln_parallel_residual_fwd_kernelINS_13Kernel_traitsIf6__halffS2_fjLj3072ELj1ELj1ELj4ELj16ENS_18Kernel_traits_baseILj3072EfS2_fS2_fjLj128EEEEELb1ELb1ELb0EEEvNS_9FwdParamsE)
        /*0e30*/ 	.word	0x00000000


	//----- nvinfo : EIATTR_MIN_STACK_SIZE
	.align		4
.L_614:
        /*0e34*/ 	.byte	0x04, 0x12
        /*0e36*/ 	.short	(.L_616 - .L_615)
	.align		4
.L_615:
        /*0e38*/ 	.word	index@(_ZN10layer_norm31ln_parallel_residual_fwd_kernelINS_13Kernel_traitsIf6__halffS2_fjLj3072ELj1ELj1ELj4ELj16ENS_18Kernel_traits_baseILj3072EfS2_fS2_fjLj128EEEEELb1ELb1ELb1EEEvNS_9FwdParamsE)
        /*0e3c*/ 	.word	0x00000000


	//----- nvinfo : EIATTR_MIN_STACK_SIZE
	.align		4
.L_616:
        /*0e40*/ 	.byte	0x04, 0x12
        /*0e42*/ 	.short	(.L_618 - .L_617)
	.align		4
.L_617:
        /*0e44*/ 	.word	index@(_ZN10layer_norm31ln_parallel_residual_fwd_kernelINS_13Kernel_traitsI6__halfffffjLj3072ELj1ELj1ELj4ELj16ENS_18Kernel_traits_baseILj3072ES2_ffffjLj128EEEEELb0ELb0ELb0EEEvNS_9FwdParamsE)
        /*0e48*/ 	.word	0x00000000


	//----- nvinfo : EIATTR_MIN_STACK_SIZE
	.align		4
.L_618:
        /*0e4c*/ 	.byte	0x04, 0x12
        /*0e4e*/ 	.short	(.L_620 - .L_619)
	.align		4
.L_619:
        /*0e50*/ 	.word	index@(_ZN10layer_norm31ln_parallel_residual_fwd_kernelINS_13Kernel_traitsI6__halfffffjLj3072ELj1ELj1ELj4ELj16ENS_18Kernel_traits_baseILj3072ES2_ffffjLj128EEEEELb0ELb0ELb1EEEvNS_9FwdParamsE)
        /*0e54*/ 	.word	0x00000000


	//----- nvinfo : EIATTR_MIN_STACK_SIZE
	.align		4
.L_620:
        /*0e58*/ 	.byte	0x04, 0x12
        /*0e5a*/ 	.short	(.L_622 - .L_621)
	.align		4
.L_621:
        /*0e5c*/ 	.word	index@(_ZN10layer_norm31ln_parallel_residual_fwd_kernelINS_13Kernel_traitsI6__halfffffjLj3072ELj1ELj1ELj4ELj16ENS_18Kernel_traits_baseILj3072ES2_ffffjLj128EEEEELb0ELb1ELb0EEEvNS_9FwdParamsE)
        /*0e60*/ 	.word	0x00000000


	//----- nvinfo : EIATTR_MIN_STACK_SIZE
	.align		4
.L_622:
        /*0e64*/ 	.byte	0x04, 0x12
        /*0e66*/ 	.short	(.L_624 - .L_623)
	.align		4
.L_623:
        /*0e68*/ 	.word	index@(_ZN10layer_norm31ln_parallel_residual_fwd_kernelINS_13Kernel_traitsI6__halfffffjLj3072ELj1ELj1ELj4ELj16ENS_18Kernel_traits_baseILj3072ES2_ffffjLj128EEEEELb0ELb1ELb1EEEvNS_9FwdParamsE)
        /*0e6c*/ 	.word	0x00000000


	//----- nvinfo : EIATTR_MIN_STACK_SIZE
	.align		4
.L_624:
        /*0e70*/ 	.byte	0x04, 0x12
        /*0e72*/ 	.short	(.L_626 - .L_625)
	.align		4
.L_625:
        /*0e74*/ 	.word	index@(_ZN10layer_norm31ln_parallel_residual_fwd_kernelINS_13Kernel_traitsI6__halfffffjLj3072ELj1ELj1ELj4ELj16ENS_18Kernel_traits_baseILj3072ES2_ffffjLj128EEEEELb1ELb0ELb0EEEvNS_9FwdParamsE)
        /*0e78*/ 	.word	0x00000008


	//----- nvinfo : EIATTR_MIN_STACK_SIZE
	.align		4
.L_626:
        /*0e7c*/ 	.byte	0x04, 0x12
        /*0e7e*/ 	.short	(.L_628 - .L_627)
	.align		4
.L_627:
        /*0e80*/ 	.word	index@(_ZN10layer_norm31ln_parallel_residual_fwd_kernelINS_13Kernel_traitsI6__halfffffjLj3072ELj1ELj1ELj4ELj16ENS_18Kernel_traits_baseILj3072ES2_ffffjLj128EEEEELb1ELb0ELb1EEEvNS_9FwdParamsE)
        /*0e84*/ 	.word	0x00000000


	//----- nvinfo : EIATTR_MIN_STACK_SIZE
	.align		4
.L_628:
        /*0e88*/ 	.byte	0x04, 0x12
        /*0e8a*/ 	.short	(.L_630 - .L_629)
	.align		4
.L_629:
        /*0e8c*/ 	.word	index@(_ZN10layer_norm31ln_parallel_residual_fwd_kernelINS_13Kernel_traitsI6__halfffffjLj3072ELj1ELj1ELj4ELj16ENS_18Kernel_traits_baseILj3072ES2_ffffjLj128EEEEELb1ELb1ELb0EEEvNS_9FwdParamsE)
        /*0e90*/ 	.word	0x00000000


	//----- nvinfo : EIATTR_MIN_STACK_SIZE
	.align		4
.L_630:
        /*0e94*/ 	.byte	0x04, 0x12
        /*0e96*/ 	.short	(.L_632 - .L_631)
	.align		4
.L_631:
        /*0e98*/ 	.word	index@(_ZN10layer_norm31ln_parallel_residual_fwd_kernelINS_13Kernel_traitsI6__halfffffjLj3072ELj1ELj1ELj4ELj16ENS_18Kernel_traits_baseILj3072ES2_ffffjLj128EEEEELb1ELb1ELb1EEEvNS_9FwdParamsE)
        /*0e9c*/ 	.word	0x00000000


	//----- nvinfo : EIATTR_MIN_STACK_SIZE
	.align		4
.L_632:
        /*0ea0*/ 	.byte	0x04, 0x12
        /*0ea2*/ 	.short	(.L_634 - .L_633)
	.align		4
.L_633:
        /*0ea4*/ 	.word	index@(_ZN10layer_norm31ln_parallel_residual_fwd_kernelINS_13Kernel_traitsIfffffjLj3072ELj1ELj1ELj4ELj16ENS_18Kernel_traits_baseILj3072EfffffjLj128EEEEELb0ELb0ELb0EEEvNS_9FwdParamsE)
        /*0ea8*/ 	.word	0x00000000


	//----- nvinfo : EIATTR_MIN_STACK_SIZE
	.align		4
.L_634:
        /*0eac*/ 	.byte	0x04, 0x12
        /*0eae*/ 	.short	(.L_636 - .L_635)
	.align		4
.L_635:
        /*0eb0*/ 	.word	index@(_ZN10layer_norm31ln_parallel_residual_fwd_kernelINS_13Kernel_traitsIfffffjLj3072ELj1ELj1ELj4ELj16ENS_18Kernel_traits_baseILj3072EfffffjLj128EEEEELb0ELb0ELb1EEEvNS_9FwdParamsE)
        /*0eb4*/ 	.word	0x00000000


	//----- nvinfo : EIATTR_MIN_STACK_SIZE
	.align		4
.L_636:
        /*0eb8*/ 	.byte	0x04, 0x12
        /*0eba*/ 	.short	(.L_638 - .L_637)
	.align		4
.L_637:
        /*0ebc*/ 	.word	index@(_ZN10layer_norm31ln_parallel_residual_fwd_kernelINS_13Kernel_traitsIfffffjLj3072ELj1ELj1ELj4ELj16ENS_18Kernel_traits_baseILj3072EfffffjLj128EEEEELb0ELb1ELb0EEEvNS_9FwdParamsE)
        /*0ec0*/ 	.word	0x00000000


	//----- nvinfo : EIATTR_MIN_STACK_SIZE
	.align		4
.L_638:
        /*0ec4*/ 	.byte	0x04, 0x12
        /*0ec6*/ 	.short	(.L_640 - .L_639)
	.align		4
.L_639:
        /*0ec8*/ 	.word	index@(_ZN10layer_norm31ln_parallel_residual_fwd_kernelINS_13Kernel_traitsIfffffjLj3072ELj1ELj1ELj4ELj16ENS_18Kernel_traits_baseILj3072EfffffjLj128EEEEELb0ELb1ELb1EEEvNS_9FwdParamsE)
        /*0ecc*/ 	.word	0x00000000


	//----- nvinfo : EIATTR_MIN_STACK_SIZE
	.align		4
.L_640:
        /*0ed0*/ 	.byte	0x04, 0x12
        /*0ed2*/ 	.short	(.L_642 - .L_641)
	.align		4
.L_641:
        /*0ed4*/ 	.word	index@(_ZN10layer_norm31ln_parallel_residual_fwd_kernelINS_13Kernel_traitsIfffffjLj3072ELj1ELj1ELj4ELj16ENS_18Kernel_traits_baseILj3072EfffffjLj128EEEEELb1ELb0ELb0EEEvNS_9FwdParamsE)
        /*0ed8*/ 	.word	0x00000008


	//----- nvinfo : EIATTR_MIN_STACK_SIZE
	.align		4
.L_642:
        /*0edc*/ 	.byte	0x04, 0x12
        /*0ede*/ 	.short	(.L_644 - .L_643)
	.align		4
.L_643:
        /*0ee0*/ 	.word	index@(_ZN10layer_norm31ln_parallel_residual_fwd_kernelINS_13Kernel_traitsIfffffjLj3072ELj1ELj1ELj4ELj16ENS_18Kernel_traits_baseILj3072EfffffjLj128EEEEELb1ELb0ELb1EEEvNS_9FwdParamsE)
        /*0ee4*/ 	.word	0x00000000


	//----- nvinfo : EIATTR_MIN_STACK_SIZE
	.align		4
.L_644:
        /*0ee8*/ 	.byte	0x04, 0x12
        /*0eea*/ 	.short	(.L_646 - .L_645)
	.align		4
.L_645:
        /*0eec*/ 	.word	index@(_ZN10layer_norm31ln_parallel_residual_fwd_kernelINS_13Kernel_traitsIfffffjLj3072ELj1ELj1ELj4ELj16ENS_18Kernel_traits_baseILj3072EfffffjLj128EEEEELb1ELb1ELb0EEEvNS_9FwdParamsE)
        /*0ef0*/ 	.word	0x00000000


	//----- nvinfo : EIATTR_MIN_STACK_SIZE
	.align		4
.L_646:
        /*0ef4*/ 	.byte	0x04, 0x12
        /*0ef6*/ 	.short	(.L_648 - .L_647)
	.align		4
.L_647:
        /*0ef8*/ 	.word	index@(_ZN10layer_norm31ln_parallel_residual_fwd_kernelINS_13Kernel_traitsIfffffjLj3072ELj1ELj1ELj4ELj16ENS_18Kernel_traits_baseILj3072EfffffjLj128EEEEELb1ELb1ELb1EEEvNS_9FwdParamsE)
        /*0efc*/ 	.word	0x00000000
.L_648:


//--------------------- .nv.info._ZN10layer_norm31ln_parallel_residual_fwd_kernelINS_13Kernel_traitsI13__nv_bfloat16S2_S2_S2_fjLj3072ELj1ELj1ELj4ELj16ENS_18Kernel_traits_baseILj3072ES2_S2_S2_S2_fjLj128EEEEELb0ELb0ELb0EEEvNS_9FwdParamsE --------------------------
	.section	.nv.info._ZN10layer_norm31ln_parallel_residual_fwd_kernelINS_13Kernel_traitsI13__nv_bfloat16S2_S2_S2_fjLj3072ELj1ELj1ELj4ELj16ENS_18Kernel_traits_baseILj3072ES2_S2_S2_S2_fjLj128EEEEELb0ELb0ELb0EEEvNS_9FwdParamsE,"",@"SHT_CUDA_INFO"
	.sectionflags	@""
	.align	4


	//----- nvinfo : EIATTR_CUDA_API_VERSION
	.align		4
        /*0000*/ 	.byte	0x04, 0x37
        /*0002*/ 	.short	(.L_650 - .L_649)
.L_649:
        /*0004*/ 	.word	0x00000082


	//----- nvinfo : EIATTR_SW2861232_WAR
	.align		4
.L_650:
        /*0008*/ 	.byte	0x01, 0x35
	.zero		2


	//----- nvinfo : EIATTR_PARAM_CBANK
	.align		4
        /*000c*/ 	.byte	0x04, 0x0a
        /*000e*/ 	.short	(.L_652 - .L_651)
	.align		4
.L_651:
        /*0010*/ 	.word	index@(.nv.constant0._ZN10layer_norm31ln_parallel_residual_fwd_kernelINS_13Kernel_traitsI13__nv_bfloat16S2_S2_S2_fjLj3072ELj1ELj1ELj4ELj16ENS_18Kernel_traits_baseILj3072ES2_S2_S2_S2_fjLj128EEEEELb0ELb0ELb0EEEvNS_9FwdParamsE)
        /*0014*/ 	.short	0x0160
        /*0016*/ 	.short	0x00e8


	//----- nvinfo : EIATTR_CBANK_PARAM_SIZE
	.align		4
.L_652:
        /*0018*/ 	.byte	0x03, 0x19
        /*001a*/ 	.short	0x00e8


	//----- nvinfo : EIATTR_KPARAM_INFO
	.align		4
        /*001c*/ 	.byte	0x04, 0x17
        /*001e*/ 	.short	(.L_654 - .L_653)
.L_653:
        /*0020*/ 	.word	0x00000000
        /*0024*/ 	.short	0x0000
        /*0026*/ 	.short	0x0000
        /*0028*/ 	.byte	0x00, 0xf0, 0xa1, 0x03


	//----- nvinfo : EIATTR_MAXREG_COUNT
	.align		4
.L_654:
        /*002c*/ 	.byte	0x03, 0x1b
        /*002e*/ 	.short	0x00ff


	//----- nvinfo : EIATTR_NUM_BARRIERS
	.align		4
        /*0030*/ 	.byte	0x02, 0x4c
        /*0032*/ 	.byte	0x01
	.zero		1


	//----- nvinfo : EIATTR_MERCURY_ISA_VERSION
	.align		4
        /*0034*/ 	.byte	0x03, 0x5f
        /*0036*/ 	.short	0x0000


	//----- nvinfo : EIATTR_COOP_GROUP_MASK_REGIDS
	.align		4
        /*0038*/ 	.byte	0x04, 0x29
        /*003a*/ 	.short	(.L_656 - .L_655)


	//   ....[0]....
.L_655:
        /*003c*/ 	.word	0xffffffff


	//   ....[1]....
        /*0040*/ 	.word	0xffffffff


	//   ....[2]....
        /*0044*/ 	.word	0xffffffff


	//   ....[3]....
        /*0048*/ 	.word	0xffffffff


	//   ....[4]....
        /*004c*/ 	.word	0xffffffff


	//   ....[5]....
        /*0050*/ 	.word	0xffffffff


	//   ....[6]....
        /*0054*/ 	.word	0xffffffff


	//   ....[7]....
        /*0058*/ 	.word	0xffffffff


	//   ....[8]....
        /*005c*/ 	.word	0xffffffff


	//   ....[9]....
        /*0060*/ 	.word	0xffffffff


	//   ....[10]....
        /*0064*/ 	.word	0xffffffff


	//   ....[11]....
        /*0068*/ 	.word	0xffffffff


	//   ....[12]....
        /*006c*/ 	.word	0xffffffff


	//   ....[13]....
        /*0070*/ 	.word	0xffffffff


	//   ....[14]....
        /*0074*/ 	.word	0xffffffff


	//   ....[15]....
        /*0078*/ 	.word	0xffffffff


	//   ....[16]....
        /*007c*/ 	.word	0xffffffff


	//   ....[17]....
        /*0080*/ 	.word	0xffffffff


	//   ....[18]....
        /*0084*/ 	.word	0xffffffff


	//   ....[19]....
        /*0088*/ 	.word	0xffffffff


	//   ....[20]....
        /*008c*/ 	.word	0xffffffff


	//   ....[21]....
        /*0090*/ 	.word	0xffffffff


	//   ....[22]....
        /*0094*/ 	.word	0xffffffff


	//   ....[23]....
        /*0098*/ 	.word	0xffffffff


	//   ....[24]....
        /*009c*/ 	.word	0xffffffff


	//   ....[25]....
        /*00a0*/ 	.word	0xffffffff


	//   ....[26]....
        /*00a4*/ 	.word	0xffffffff


	//   ....[27]....
        /*00a8*/ 	.word	0xffffffff


	//----- nvinfo : EIATTR_COOP_GROUP_INSTR_OFFSETS
	.align		4
.L_656:
        /*00ac*/ 	.byte	0x04, 0x28
        /*00ae*/ 	.short	(.L_658 - .L_657)


	//   ....[0]....
.L_657:
        /*00b0*/ 	.word	0x00002bd0


	//   ....[1]....
        /*00b4*/ 	.word	0x00002c00


	//   ....[2]....
        /*00b8*/ 	.word	0x00002c20


	//   ....[3]....
        /*00bc*/ 	.word	0x00002c40


	//   ....[4]....
        /*00c0*/ 	.word	0x00002c60


	//   ....[5]....
        /*00c4*/ 	.word	0x00002fa0


	//   ....[6]....
        /*00c8*/ 	.word	0x00002fc0


	//   ....[7]....
        /*00cc*/ 	.word	0x00002fe0


	//   ....[8]....
        /*00d0*/ 	.word	0x00003000


	//   ....[9]....
        /*00d4*/ 	.word	0x00003020


	//   ....[10]....
        /*00d8*/ 	.word	0x00003140


	//   ....[11]....
        /*00dc*/ 	.word	0x00003190


	//   ....[12]....
        /*00e0*/ 	.word	0x000031c0


	//   ....[13]....
        /*00e4*/ 	.word	0x000031d0


	//   ....[14]....
        /*00e8*/ 	.word	0x00003250


	//   ....[15]....
        /*00ec*/ 	.word	0x000032b0


	//   ....[16]....
        /*00f0*/ 	.word	0x00003370


	//   ....[17]....
        /*00f4*/ 	.word	0x00003380


	//   ....[18]....
        /*00f8*/ 	.word	0x00003e20


	//   ....[19]....
        /*00fc*/ 	.word	0x00003e90


	//   ....[20]....
        /*0100*/ 	.word	0x00003ef0


	//   ....[21]....
        /*0104*/ 	.word	0x00003f50


	//   ....[22]....
        /*0108*/ 	.word	0x00003fb0


	//   ....[23]....
        /*010c*/ 	.word	0x00004330


	//   ....[24]....
        /*0110*/ 	.word	0x00004390


	//   ....[25]....
        /*0114*/ 	.word	0x000043f0


	//   ....[26]....
        /*0118*/ 	.word	0x00004450


	//   ....[27]....
        /*011c*/ 	.word	0x000044c0


	//----- nvinfo : EIATTR_EXIT_INSTR_OFFSETS
	.align		4
.L_658:
        /*0120*/ 	.byte	0x04, 0x1c
        /*0122*/ 	.short	(.L_660 - .L_659)


	//   ....[0]....
.L_659:
        /*0124*/ 	.word	0x00000600


	//   ....[1]....
        /*0128*/ 	.word	0x00003dc0


	//----- nvinfo : EIATTR_MAX_THREADS
	.align		4
.L_660:
        /*012c*/ 	.byte	0x04, 0x05
        /*012e*/ 	.short	(.L_662 - .L_661)
.L_661:
        /*0130*/ 	.word	0x00000080
        /*0134*/ 	.word	0x00000001
        /*0138*/ 	.word	0x00000001


	//----- nvinfo : EIATTR_CRS_STACK_SIZE
	.align		4
.L_662:
        /*013c*/ 	.byte	0x04, 0x1e
        /*013e*/ 	.short	(.L_664 - .L_663)
.L_663:
        /*0140*/ 	.word	0x00000000
.L_664:


//--------------------- .nv.info._ZN10layer_norm31ln_parallel_residual_fwd_kernelINS_13Kernel_traitsI13__nv_bfloat16S2_S2_S2_fjLj3072ELj1ELj1ELj4ELj16ENS_18Kernel_traits_baseILj3072ES2_S2_S2_S2_fjLj128EEEEELb0ELb0ELb1EEEvNS_9FwdParamsE --------------------------
	.section	.nv.info._ZN10layer_norm31ln_parallel_residual_fwd_kernelINS_13Kernel_traitsI13__nv_bfloat16S2_S2_S2_fjLj3072ELj1ELj1ELj4ELj16ENS_18Kernel_traits_baseILj3072ES2_S2_S2_S2_fjLj128EEEEELb0ELb0ELb1EEEvNS_9FwdParamsE,"",@"SHT_CUDA_INFO"
	.sectionflags	@""
	.align	4


	//----- nvinfo : EIATTR_CUDA_API_VERSION
	.align		4
        /*0000*/ 	.byte	0x04, 0x37
        /*0002*/ 	.short	(.L_666 - .L_665)
.L_665:
        /*0004*/ 	.word	0x00000082


	//----- nvinfo : EIATTR_SW2861232_WAR
	.align		4
.L_666:
        /*0008*/ 	.byte	0x01, 0x35
	.zero		2


	//----- nvinfo : EIATTR_PARAM_CBANK
	.align		4
        /*000c*/ 	.byte	0x04, 0x0a
        /*000e*/ 	.short	(.L_668 - .L_667)
	.align		4
.L_667:
        /*0010*/ 	.word	index@(.nv.constant0._ZN10layer_norm31ln_parallel_residual_fwd_kernelINS_13Kernel_traitsI13__nv_bfloat16S2_S2_S2_fjLj3072ELj1ELj1ELj4ELj16ENS_18Kernel_traits_baseILj3072ES2_S2_S2_S2_fjLj128EEEEELb0ELb0ELb1EEEvNS_9FwdParamsE)
        /*0014*/ 	.short	0x0160
        /*0016*/ 	.short	0x00e8


	//----- nvinfo : EIATTR_CBANK_PARAM_SIZE
	.align		4
.L_668:
        /*0018*/ 	.byte	0x03, 0x19
        /*001a*/ 	.short	0x00e8


	//----- nvinfo : EIATTR_KPARAM_INFO
	.align		4
        /*001c*/ 	.byte	0x04, 0x17
        /*001e*/ 	.short	(.L_670 - .L_669)
.L_669:
        /*0020*/ 	.word	0x00000000
        /*0024*/ 	.short	0x0000
        /*0026*/ 	.short	0x0000
        /*0028*/ 	.byte	0x00, 0xf0, 0xa1, 0x03


	//----- nvinfo : EIATTR_MAXREG_COUNT
	.align		4
.L_670:
        /*002c*/ 	.byte	0x03, 0x1b
        /*002e*/ 	.short	0x00ff


	//----- nvinfo : EIATTR_NUM_BARRIERS
	.align		4
        /*0030*/ 	.byte	0x02, 0x4c
        /*0032*/ 	.byte	0x01
	.zero		1


	//----- nvinfo : EIATTR_MERCURY_ISA_VERSION
	.align		4
        /*0034*/ 	.byte	0x03, 0x5f
        /*0036*/ 	.short	0x0000


	//----- nvinfo : EIATTR_COOP_GROUP_MASK_REGIDS
	.align		4
        /*0038*/ 	.byte	0x04, 0x29
        /*003a*/ 	.short	(.L_672 - .L_671)


	//   ....[0]....
.L_671:
        /*003c*/ 	.word	0xffffffff


	//   ....[1]....
        /*0040*/ 	.word	0xffffffff


	//   ....[2]....
        /*0044*/ 	.word	0xffffffff


	//   ....[3]....
        /*0048*/ 	.word	0xffffffff


	//   ....[4]....
        /*004c*/ 	.word	0xffffffff


	//   ....[5]....
        /*0050*/ 	.word	0xffffffff


	//   ....[6]....
        /*0054*/ 	.word	0xffffffff


	//   ....[7]....
        /*0058*/ 	.word	0xffffffff


	//   ....[8]....
        /*005c*/ 	.word	0xffffffff


	//   ....[9]....
        /*0060*/ 	.word	0xffffffff


	//   ....[10]....
        /*0064*/ 	.word	0xffffffff


	//   ....[11]....
        /*0068*/ 	.word	0xffffffff


	//   ....[12]....
        /*006c*/ 	.word	0xffffffff


	//   ....[13]....
        /*0070*/ 	.word	0xffffffff


	//   ....[14]....
        /*0074*/ 	.word	0xffffffff


	//   ....[15]....
        /*0078*/ 	.word	0xffffffff


	//   ....[16]....
        /*007c*/ 	.word	0xffffffff


	//   ....[17]....
        /*0080*/ 	.word	0xffffffff


	//   ....[18]....
        /*0084*/ 	.word	0xffffffff


	//   ....[19]....
        /*0088*/ 	.word	0xffffffff


	//   ....[20]....
        /*008c*/ 	.word	0xffffffff


	//   ....[21]....
        /*0090*/ 	.word	0xffffffff


	//   ....[22]....
        /*0094*/ 	.word	0xffffffff


	//   ....[23]....
        /*0098*/ 	.word	0xffffffff


	//   ....[24]....
        /*009c*/ 	.word	0xffffffff


	//   ....[25]....
        /*00a0*/ 	.word	0xffffffff


	//   ....[26]....
        /*00a4*/ 	.word	0xffffffff


	//   ....[27]....
        /*00a8*/ 	.word	0xffffffff


	//----- nvinfo : EIATTR_COOP_GROUP_INSTR_OFFSETS
	.align		4
.L_672:
        /*00ac*/ 	.byte	0x04, 0x28
        /*00ae*/ 	.short	(.L_674 - .L_673)


	//   ....[0]....
.L_673:
        /*00b0*/ 	.word	0x000025a0


	//   ....[1]....
        /*00b4*/ 	.word	0x000025d0


	//   ....[2]....
        /*00b8*/ 	.word	0x000025f0


	//   ....[3]....
        /*00bc*/ 	.word	0x00002610


	//   ....[4]....
        /*00c0*/ 	.word	0x00002630


	//   ....[5]....
        /*00c4*/ 	.word	0x00002960


	//   ....[6]....
        /*00c8*/ 	.word	0x00002980


	//   ....[7]....
        /*00cc*/ 	.word	0x000029a0


	//   ....[8]....
        /*00d0*/ 	.word	0x000029c0


	//   ....[9]....
        /*00d4*/ 	.word	0x000029e0


	//   ....[10]....
        /*00d8*/ 	.word	0x00002ab0


	//   ....[11]....
        /*00dc*/ 	.word	0x00002b00


	//   ....[12]....
        /*00e0*/ 	.word	0x00002b30


	//   ....[13]....
        /*00e4*/ 	.word	0x00002b50


	//   ....[14]....
        /*00e8*/ 	.word	0x00002bf0


	//   ....[15]....
        /*00ec*/ 	.word	0x00002c30


	//   ....[16]....
        /*00f0*/ 	.word	0x00002cd0


	//   ....[17]....
        /*00f4*/ 	.word	0x00002d10


	//   ....[18]....
        /*00f8*/ 	.word	0x00003830


	//   ....[19]....
        /*00fc*/ 	.word	0x000038a0


	//   ....[20]....
        /*0100*/ 	.word	0x00003900


	//   ....[21]....
        /*0104*/ 	.word	0x00003960


	//   ....[22]....
        /*0108*/ 	.word	0x000039c0


	//   ....[23]....
        /*010c*/ 	.word	0x00003d30


	//   ....[24]....
        /*0110*/ 	.word	0x00003d90


	//   ....[25]....
        /*0114*/ 	.word	0x00003df0


	//   ....[26]....
        /*0118*/ 	.word	0x00003e50


	//   ....[27]....
        /*011c*/ 	.word	0x00003eb0


	//----- nvinfo : EIATTR_EXIT_INSTR_OFFSETS
	.align		4
.L_674:
        /*0120*/ 	.byte	0x04, 0x1c
        /*0122*/ 	.short	(.L_676 - .L_675)


	//   ....[0]....
.L_675:
        /*0124*/ 	.word	0x000001d0


	//   ....[1]....
        /*0128*/ 	.word	0x000037e0


	//----- nvinfo : EIATTR_MAX_THREADS
	.align		4
.L_676:
        /*012c*/ 	.byte	0x04, 0x05
        /*012e*/ 	.short	(.L_678 - .L_677)
.L_677:
        /*0130*/ 	.word	0x00000080
        /*0134*/ 	.word	0x00000001
        /*0138*/ 	.word	0x00000001


	//----- nvinfo : EIATTR_CRS_STACK_SIZE
	.align		4
.L_678:
        /*013c*/ 	.byte	0x04, 0x1e
        /*013e*/ 	.short	(.L_680 - .L_679)
.L_679:
        /*0140*/ 	.word	0x00000000
.L_680:


//--------------------- .nv.info._ZN10layer_norm31ln_parallel_residual_fwd_kernelINS_13Kernel_traitsI13__nv_bfloat16S2_S2_S2_fjLj3072ELj1ELj1ELj4ELj16ENS_18Kernel_traits_baseILj3072ES2_S2_S2_S2_fjLj128EEEEELb0ELb1ELb0EEEvNS_9FwdParamsE --------------------------
	.section	.nv.info._ZN10layer_norm31ln_parallel_residual_fwd_kernelINS_13Kernel_traitsI13__nv_bfloat16S2_S2_S2_fjLj3072ELj1ELj1ELj4ELj16ENS_18Kernel_traits_baseILj3072ES2_S2_S2_S2_fjLj128EEEEELb0ELb1ELb0EEEvNS_9FwdParamsE,"",@"SHT_CUDA_INFO"
	.sectionflags	@""
	.align	4


	//----- nvinfo : EIATTR_CUDA_API_VERSION
	.align		4
        /*0000*/ 	.byte	0x04, 0x37
        /*0002*/ 	.short	(.L_682 - .L_681)
.L_681:
        /*0004*/ 	.word	0x00000082


	//----- nvinfo : EIATTR_SW2861232_WAR
	.align		4
.L_682:
        /*0008*/ 	.byte	0x01, 0x35
	.zero		2


	//----- nvinfo : EIATTR_PARAM_CBANK
	.align		4
        /*000c*/ 	.byte	0x04, 0x0a
        /*000e*/ 	.short	(.L_684 - .L_683)
	.align		4
.L_683:
        /*0010*/ 	.word	index@(.nv.constant0._ZN10layer_norm31ln_parallel_residual_fwd_kernelINS_13Kernel_traitsI13__nv_bfloat16S2_S2_S2_fjLj3072ELj1ELj1ELj4ELj16ENS_18Kernel_traits_baseILj3072ES2_S2_S2_S2_fjLj128EEEEELb0ELb1ELb0EEEvNS_9FwdParamsE)
        /*0014*/ 	.short	0x0160
        /*0016*/ 	.short	0x00e8


	//----- nvinfo : EIATTR_CBANK_PARAM_SIZE
	.align		4
.L_684:
        /*0018*/ 	.byte	0x03, 0x19
        /*001a*/ 	.short	0x00e8


	//----- nvinfo : EIATTR_KPARAM_INFO
	.align		4
        /*001c*/ 	.byte	0x04, 0x17
        /*001e*/ 	.short	(.L_686 - .L_685)
.L_685:
        /*0020*/ 	.word	0x00000000
        /*0024*/ 	.short	0x0000
        /*0026*/ 	.short	0x0000
        /*0028*/ 	.byte	0x00, 0xf0, 0xa1, 0x03


	//----- nvinfo : EIATTR_MAXREG_COUNT
	.align		4
.L_686:
        /*002c*/ 	.byte	0x03, 0x1b
        /*002e*/ 	.short	0x00ff


	//----- nvinfo : EIATTR_NUM_BARRIERS
	.align		4
        /*0030*/ 	.byte	0x02, 0x4c
        /*0032*/ 	.byte	0x01
	.zero		1


	//----- nvinfo : EIATTR_MERCURY_ISA_VERSION
	.align		4
        /*0034*/ 	.byte	0x03, 0x5f
        /*0036*/ 	.short	0x0000


	//----- nvinfo : EIATTR_COOP_GROUP_MASK_REGIDS
	.align		4
        /*0038*/ 	.byte	0x04, 0x29
        /*003a*/ 	.short	(.L_688 - .L_687)


	//   ....[0]....
.L_687:
        /*003c*/ 	.word	0xffffffff


	//   ....[1]....
        /*0040*/ 	.word	0xffffffff


	//   ....[2]....
        /*0044*/ 	.word	0xffffffff


	//   ....[3]....
        /*0048*/ 	.word	0xffffffff


	//   ....[4]....
        /*004c*/ 	.word	0xffffffff


	//   ....[5]....
        /*0050*/ 	.word	0xffffffff


	//   ....[6]....
        /*0054*/ 	.word	0xffffffff


	//   ....[7]....
        /*0058*/ 	.word	0xffffffff


	//   ....[8]....
        /*005c*/ 	.word	0xffffffff


	//   ....[9]....
        /*0060*/ 	.word	0xffffffff


	//   ....[10]....
        /*0064*/ 	.word	0xffffffff


	//   ....[11]....
        /*0068*/ 	.word	0xffffffff


	//   ....[12]....
        /*006c*/ 	.word	0xffffffff


	//   ....[13]....
        /*0070*/ 	.word	0xffffffff


	//   ....[14]....
        /*0074*/ 	.word	0xffffffff


	//   ....[15]....
        /*0078*/ 	.word	0xffffffff


	//   ....[16]....
        /*007c*/ 	.word	0xffffffff


	//   ....[17]....
        /*0080*/ 	.word	0xffffffff


	//   ....[18]....
        /*0084*/ 	.word	0xffffffff


	//   ....[19]....
        /*0088*/ 	.word	0xffffffff


	//   ....[20]....
        /*008c*/ 	.word	0xffffffff


	//   ....[21]....
        /*0090*/ 	.word	0xffffffff


	//   ....[22]....
        /*0094*/ 	.word	0xffffffff


	//   ....[23]....
        /*0098*/ 	.word	0xffffffff


	//   ....[24]....
        /*009c*/ 	.word	0xffffffff


	//   ....[25]....
        /*00a0*/ 	.word	0xffffffff


	//   ....[26]....
        /*00a4*/ 	.word	0xffffffff


	//   ....[27]....
        /*00a8*/ 	.word	0xffffffff


	//----- nvinfo : EIATTR_COOP_GROUP_INSTR_OFFSETS
	.align		4
.L_688:
        /*00ac*/ 	.byte	0x04, 0x28
        /*00ae*/ 	.short	(.L_690 - .L_689)


	//   ....[0]....
.L_689:
        /*00b0*/ 	.word	0x00002690


	//   ....[1]....
        /*00b4*/ 	.word	0x000026c0


	//   ....[2]....
        /*00b8*/ 	.word	0x000026e0


	//   ....[3]....
        /*00bc*/ 	.word	0x00002700


	//   ....[4]....
        /*00c0*/ 	.word	0x00002720


	//   ....[5]....
        /*00c4*/ 	.word	0x00002a60


	//   ....[6]....
        /*00c8*/ 	.word	0x00002a80


	//   ....[7]....
        /*00cc*/ 	.word	0x00002aa0


	//   ....[8]....
        /*00d0*/ 	.word	0x00002ac0


	//   ....[9]....
        /*00d4*/ 	.word	0x00002ae0


	//   ....[10]....
        /*00d8*/ 	.word	0x00002c00


	//   ....[11]....
        /*00dc*/ 	.word	0x00002c50


	//   ....[12]....
        /*00e0*/ 	.word	0x00002c80


	//   ....[13]....
        /*00e4*/ 	.word	0x00002c90


	//   ....[14]....
        /*00e8*/ 	.word	0x00002d20


	//   ....[15]....
        /*00ec*/ 	.word	0x00002d70


	//   ....[16]....
        /*00f0*/ 	.word	0x00002e30


	//   ....[17]....
        /*00f4*/ 	.word	0x00002e40


	//   ....[18]....
        /*00f8*/ 	.word	0x00003640


	//   ....[19]....
        /*00fc*/ 	.word	0x000036b0


	//   ....[20]....
        /*0100*/ 	.word	0x00003710


	//   ....[21]....
        /*0104*/ 	.word	0x00003770


	//   ....[22]....
        /*0108*/ 	.word	0x000037d0


	//   ....[23]....
        /*010c*/ 	.word	0x00003b50


	//   ....[24]....
        /*0110*/ 	.word	0x00003bb0


	//   ....[25]....
        /*0114*/ 	.word	0x00003c10


	//   ....[26]....
        /*0118*/ 	.word	0x00003c70


	//   ....[27]....
        /*011c*/ 	.word	0x00003ce0


	//----- nvinfo : EIATTR_EXIT_INSTR_OFFSETS
	.align		4
.L_690:
        /*0120*/ 	.byte	0x04, 0x1c
        /*0122*/ 	.short	(.L_692 - .L_691)


	//   ....[0]....
.L_691:
        /*0124*/ 	.word	0x000003c0


	//   ....[1]....
        /*0128*/ 	.word	0x000035e0


	//----- nvinfo : EIATTR_MAX_THREADS
	.align		4
.L_692:
        /*012c*/ 	.byte	0x04, 0x05
        /*012e*/ 	.short	(.L_694 - .L_693)
.L_693:
        /*0130*/ 	.word	0x00000080
        /*0134*/ 	.word	0x00000001
        /*0138*/ 	.word	0x00000001


	//----- nvinfo : EIATTR_CRS_STACK_SIZE
	.align		4
.L_694:
        /*013c*/ 	.byte	0x04, 0x1e
        /*013e*/ 	.short	(.L_696 - .L_695)
.L_695:
        /*0140*/ 	.word	0x00000000
.L_696:


//--------------------- .nv.info._ZN10layer_norm31ln_parallel_residual_fwd_kernelINS_13Kernel_traitsI13__nv_bfloat16S2_S2_S2_fjLj3072ELj1ELj1ELj4ELj16ENS_18Kernel_traits_baseILj3072ES2_S2_S2_S2_fjLj128EEEEELb0ELb1ELb1EEEvNS_9FwdParamsE --------------------------
	.section	.nv.info._ZN10layer_norm31ln_parallel_residual_fwd_kernelINS_13Kernel_traitsI13__nv_bfloat16S2_S2_S2_fjLj3072ELj1ELj1ELj4ELj16ENS_18Kernel_traits_baseILj3072ES2_S2_S2_S2_fjLj128EEEEELb0ELb1ELb1EEEvNS_9FwdParamsE,"",@"SHT_CUDA_INFO"
	.sectionflags	@""
	.align	4


	//----- nvinfo : EIATTR_CUDA_API_VERSION
	.align		4
        /*0000*/ 	.byte	0x04, 0x37
        /*0002*/ 	.short	(.L_698 - .L_697)
.L_697:
        /*0004*/ 	.word	0x00000082


	//----- nvinfo : EIATTR_SW2861232_WAR
	.align		4
.L_698:
        /*0008*/ 	.byte	0x01, 0x35
	.zero		2


	//----- nvinfo : EIATTR_PARAM_CBANK
	.align		4
        /*000c*/ 	.byte	0x04, 0x0a
        /*000e*/ 	.short	(.L_700 - .L_699)
	.align		4
.L_699:
        /*0010*/ 	.word	index@(.nv.constant0._ZN10layer_norm31ln_parallel_residual_fwd_kernelINS_13Kernel_traitsI13__nv_bfloat16S2_S2_S2_fjLj3072ELj1ELj1ELj4ELj16ENS_18Kernel_traits_baseILj3072ES2_S2_S2_S2_fjLj128EEEEELb0ELb1ELb1EEEvNS_9FwdParamsE)
        /*0014*/ 	.short	0x0160
        /*0016*/ 	.short	0x00e8


	//----- nvinfo : EIATTR_CBANK_PARAM_SIZE
	.align		4
.L_700:
        /*0018*/ 	.byte	0x03, 0x19
        /*001a*/ 	.short	0x00e8


	//----- nvinfo : EIATTR_KPARAM_INFO
	.align		4
        /*001c*/ 	.byte	0x04, 0x17
        /*001e*/ 	.short	(.L_702 - .L_701)
.L_701:
        /*0020*/ 	.word	0x00000000
        /*0024*/ 	.short	0x0000
        /*0026*/ 	.short	0x0000
        /*0028*/ 	.byte	0x00, 0xf0, 0xa1, 0x03


	//----- nvinfo : EIATTR_MAXREG_COUNT
	.align		4
.L_702:
        /*002c*/ 	.byte	0x03, 0x1b
        /*002e*/ 	.short	0x00ff


	//----- nvinfo : EIATTR_NUM_BARRIERS
	.align		4
        /*0030*/ 	.byte	0x02, 0x4c
        /*0032*/ 	.byte	0x01
	.zero		1


	//----- nvinfo : EIATTR_MERCURY_ISA_VERSION
	.align		4
        /*0034*/ 	.byte	0x03, 0x5f
        /*0036*/ 	.short	0x0000


	//----- nvinfo : EIATTR_COOP_GROUP_MASK_REGIDS
	.align		4
        /*0038*/ 	.byte	0x04, 0x29
        /*003a*/ 	.short	(.L_704 - .L_703)


	//   ....[0]....
.L_703:
        /*003c*/ 	.word	0xffffffff


	//   ....[1]....
        /*0040*/ 	.word	0xffffffff


	//   ....[2]....
        /*0044*/ 	.word	0xffffffff


	//   ....[3]....
        /*0048*/ 	.word	0xffffffff


	//   ....[4]....
        /*004c*/ 	.word	0xffffffff


	//   ....[5]....
        /*0050*/ 	.word	0xffffffff


	//   ....[6]....
        /*0054*/ 	.word	0xffffffff


	//   ....[7]....
        /*0058*/ 	.word	0xffffffff


	//   ....[8]....
        /*005c*/ 	.word	0xffffffff


	//   ....[9]....
        /*0060*/ 	.word	0xffffffff


	//   ....[10]....
        /*0064*/ 	.word	0xffffffff


	//   ....[11]....
        /*0068*/ 	.word	0xffffffff


	//   ....[12]....
        /*006c*/ 	.word	0xffffffff


	//   ....[13]....
        /*0070*/ 	.word	0xffffffff


	//   ....[14]....
        /*0074*/ 	.word	0xffffffff


	//   ....[15]....
        /*0078*/ 	.word	0xffffffff


	//   ....[16]....
        /*007c*/ 	.word	0xffffffff


	//   ....[17]....
        /*0080*/ 	.word	0xffffffff


	//   ....[18]....
        /*0084*/ 	.word	0xffffffff


	//   ....[19]....
        /*0088*/ 	.word	0xffffffff


	//   ....[20]....
        /*008c*/ 	.word	0xffffffff


	//   ....[21]....
        /*0090*/ 	.word	0xffffffff


	//   ....[22]....
        /*0094*/ 	.word	0xffffffff


	//   ....[23]....
        /*0098*/ 	.word	0xffffffff


	//   ....[24]....
        /*009c*/ 	.word	0xffffffff


	//   ....[25]....
        /*00a0*/ 	.word	0xffffffff


	//   ....[26]....
        /*00a4*/ 	.word	0xffffffff


	//   ....[27]....
        /*00a8*/ 	.word	0xffffffff


	//----- nvinfo : EIATTR_COOP_GROUP_INSTR_OFFSETS
	.align		4
.L_704:
        /*00ac*/ 	.byte	0x04, 0x28
        /*00ae*/ 	.short	(.L_706 - .L_705)


	//   ....[0]....
.L_705:
        /*00b0*/ 	.word	0x00002000


	//   ....[1]....
        /*00b4*/ 	.word	0x00002030


	//   ....[2]....
        /*00b8*/ 	.word	0x00002050


	//   ....[3]....
        /*00bc*/ 	.word	0x00002070


	//   ....[4]....
        /*00c0*/ 	.word	0x00002090


	//   ....[5]....
        /*00c4*/ 	.word	0x000023c0


	//   ....[6]....
        /*00c8*/ 	.word	0x000023e0


	//   ....[7]....
        /*00cc*/ 	.word	0x00002400


	//   ....[8]....
        /*00d0*/ 	.word	0x00002420


	//   ....[9]....
        /*00d4*/ 	.word	0x00002440


	//   ....[10]....
        /*00d8*/ 	.word	0x00002540


	//   ....[11]....
        /*00dc*/ 	.word	0x000025c0


	//   ....[12]....
        /*00e0*/ 	.word	0x00002600


	//   ....[13]....
        /*00e4*/ 	.word	0x00002620


	//   ....[14]....
        /*00e8*/ 	.word	0x00002660


	//   ....[15]....
        /*00ec*/ 	.word	0x000026b0


	//   ....[16]....
        /*00f0*/ 	.word	0x00002780


	//   ....[17]....
        /*00f4*/ 	.word	0x00002790


	//   ....[18]....
        /*00f8*/ 	.word	0x00003030


	//   ....[19]....
        /*00fc*/ 	.word	0x00003090


	//   ....[20]....
        /*0100*/ 	.word	0x000030f0


	//   ....[21]....
        /*0104*/ 	.word	0x00003150


	//   ....[22]....
        /*0108*/ 	.word	0x000031b0


	//   ....[23]....
        /*010c*/ 	.word	0x00003520


	//   ....[24]....
        /*0110*/ 	.word	0x00003580


	//   ....[25]....
        /*0114*/ 	.word	0x000035e0


	//   ....[26]....
        /*0118*/ 	.word	0x00003640


	//   ....[27]....
        /*011c*/ 	.word	0x000036a0


	//----- nvinfo : EIATTR_EXIT_INSTR_OFFSETS
	.align		4
.L_706:
        /*0120*/ 	.byte	0x04, 0x1c
        /*0122*/ 	.short	(.L_708 - .L_707)


	//   ....[0]....
.L_707:
        /*0124*/ 	.word	0x00000110


	//   ....[1]....
        /*0128*/ 	.word	0x00002fe0


	//----- nvinfo : EIATTR_MAX_THREADS
	.align		4
.L_708:
        /*012c*/ 	.byte	0x04, 0x05
        /*012e*/ 	.short	(.L_710 - .L_709)
.L_709:
        /*0130*/ 	.word	0x00000080
        /*0134*/ 	.word	0x00000001
        /*0138*/ 	.word	0x00000001


	//----- nvinfo : EIATTR_CRS_STACK_SIZE
	.align		4
.L_710:
        /*013c*/ 	.byte	0x04, 0x1e
        /*013e*/ 	.short	(.L_712 - .L_711)
.L_711:
        /*0140*/ 	.word	0x00000000
.L_712:


//--------------------- .nv.info._ZN10layer_norm31ln_parallel_residual_fwd_kernelINS_13Kernel_traitsI13__nv_bfloat16S2_S2_S2_fjLj3072ELj1ELj1ELj4ELj16ENS_18Kernel_traits_baseILj3072ES2_S2_S2_S2_fjLj128EEEEELb1ELb0ELb0EEEvNS_9FwdParamsE --------------------------
	.section	.nv.info._ZN10layer_norm31ln_parallel_residual_fwd_kernelINS_13Kernel_traitsI13__nv_bfloat16S2_S2_S2_fjLj3072ELj1ELj1ELj4ELj16ENS_18Kernel_traits_baseILj3072ES2_S2_S2_S2_fjLj128EEEEELb1ELb0ELb0EEEvNS_9FwdParamsE,"",@"SHT_CUDA_INFO"
	.sectionflags	@""
	.align	4


	//----- nvinfo : EIATTR_CUDA_API_VERSION
	.align		4
        /*0000*/ 	.byte	0x04, 0x37
        /*0002*/ 	.short	(.L_714 - .L_713)
.L_713:
        /*0004*/ 	.word	0x00000082


	//----- nvinfo : EIATTR_SW2861232_WAR
	.align		4
.L_714:
        /*0008*/ 	.byte	0x01, 0x35
	.zero		2


	//----- nvinfo : EIATTR_PARAM_CBANK
	.align		4
        /*000c*/ 	.byte	0x04, 0x0a
        /*000e*/ 	.short	(.L_716 - .L_715)
	.align		4
.L_715:
        /*0010*/ 	.word	index@(.nv.constant0._ZN10layer_norm31ln_parallel_residual_fwd_kernelINS_13Kernel_traitsI13__nv_bfloat16S2_S2_S2_fjLj3072ELj1ELj1ELj4ELj16ENS_18Kernel_traits_baseILj3072ES2_S2_S2_S2_fjLj128EEEEELb1ELb0ELb0EEEvNS_9FwdParamsE)
        /*0014*/ 	.short	0x0160
        /*0016*/ 	.short	0x00e8


	//----- nvinfo : EIATTR_CBANK_PARAM_SIZE
	.align		4
.L_716:
        /*0018*/ 	.byte	0x03, 0x19
        /*001a*/ 	.short	0x00e8


	//----- nvinfo : EIATTR_KPARAM_INFO
	.align		4
        /*001c*/ 	.byte	0x04, 0x17
        /*001e*/ 	.short	(.L_718 - .L_717)
.L_717:
        /*0020*/ 	.word	0x00000000
        /*0024*/ 	.short	0x0000
        /*0026*/ 	.short	0x0000
        /*0028*/ 	.byte	0x00, 0xf0, 0xa1, 0x03


	//----- nvinfo : EIATTR_MAXREG_COUNT
	.align		4
.L_718:
        /*002c*/ 	.byte	0x03, 0x1b
        /*002e*/ 	.short	0x00ff


	//----- nvinfo : EIATTR_NUM_BARRIERS
	.align		4
        /*0030*/ 	.byte	0x02, 0x4c
        /*0032*/ 	.byte	0x01
	.zero		1


	//----- nvinfo : EIATTR_MERCURY_ISA_VERSION
	.align		4
        /*0034*/ 	.byte	0x03, 0x5f
        /*0036*/ 	.short	0x0000


	//----- nvinfo : EIATTR_COOP_GROUP_MASK_REGIDS
	.align		4
        /*0038*/ 	.byte	0x04, 0x29
        /*003a*/ 	.short	(.L_720 - .L_719)


	//   ....[0]....
.L_719:
        /*003c*/ 	.word	0xffffffff


	//   ....[1]....
        /*0040*/ 	.word	0xffffffff


	//   ....[2]....
        /*0044*/ 	.word	0xffffffff


	//   ....[3]....
        /*0048*/ 	.word	0xffffffff


	//   ....[4]....
        /*004c*/ 	.word	0xffffffff


	//   ....[5]....
        /*0050*/ 	.word	0xffffffff


	//   ....[6]....
        /*0054*/ 	.word	0xffffffff


	//   ....[7]....
        /*0058*/ 	.word	0xffffffff


	//   ....[8]....
        /*005c*/ 	.word	0xffffffff


	//   ....[9]....
        /*0060*/ 	.word	0xffffffff


	//   ....[10]....
        /*0064*/ 	.word	0xffffffff


	//   ....[11]....
        /*0068*/ 	.word	0xffffffff


	//   ....[12]....
        /*006c*/ 	.word	0xffffffff


	//   ....[13]....
        /*0070*/ 	.word	0xffffffff


	//   ....[14]....
        /*0074*/ 	.word	0xffffffff


	//   ....[15]....
        /*0078*/ 	.word	0xffffffff


	//   ....[16]....
        /*007c*/ 	.word	0xffffffff


	//   ....[17]....
        /*0080*/ 	.word	0xffffffff


	//   ....[18]....
        /*0084*/ 	.word	0xffffffff


	//   ....[19]....
        /*0088*/ 	.word	0xffffffff


	//   ....[20]....
        /*008c*/ 	.word	0xffffffff


	//   ....[21]....
        /*0090*/ 	.word	0xffffffff


	//   ....[22]....
        /*0094*/ 	.word	0xffffffff


	//   ....[23]....
        /*0098*/ 	.word	0xffffffff


	//   ....[24]....
        /*009c*/ 	.word	0xffffffff


	//   ....[25]....
        /*00a0*/ 	.word	0xffffffff


	//   ....[26]....
        /*00a4*/ 	.word	0xffffffff


	//   ....[27]....
        /*00a8*/ 	.word	0xffffffff


	//----- nvinfo : EIATTR_COOP_GROUP_INSTR_OFFSETS
	.align		4
.L_720:
        /*00ac*/ 	.byte	0x04, 0x28
        /*00ae*/ 	.short	(.L_722 - .L_721)


	//   ....[0]....
.L_721:
        /*00b0*/ 	.word	0x00012b40


	//   ....[1]....
        /*00b4*/ 	.word	0x00012b70


	//   ....[2]....
        /*00b8*/ 	.word	0x00012ba0


	//   ....[3]....
        /*00bc*/ 	.word	0x00012bc0


	//   ....[4]....
        /*00c0*/ 	.word	0x00012be0


	//   ....[5]....
        /*00c4*/ 	.word	0x00012f20


	//   ....[6]....
        /*00c8*/ 	.word	0x00012f40


	//   ....[7]....
        /*00cc*/ 	.word	0x00012f60


	//   ....[8]....
        /*00d0*/ 	.word	0x00012f80


	//   ....[9]....
        /*00d4*/ 	.word	0x00012fa0


	//   ....[10]....
        /*00d8*/ 	.word	0x000130d0


	//   ....[11]....
        /*00dc*/ 	.word	0x00013120


	//   ....[12]....
        /*00e0*/ 	.word	0x00013150


	//   ....[13]....
        /*00e4*/ 	.word	0x00013160


	//   ....[14]....
        /*00e8*/ 	.word	0x000131e0


	//   ....[15]....
        /*00ec*/ 	.word	0x00013240


	//   ....[16]....
        /*00f0*/ 	.word	0x00013300


	//   ....[17]....
        /*00f4*/ 	.word	0x00013310


	//   ....[18]....
        /*00f8*/ 	.word	0x00013dd0


	//   ....[19]....
        /*00fc*/ 	.word	0x00013e30


	//   ....[20]....
        /*0100*/ 	.word	0x00013e90


	//   ....[21]....
        /*0104*/ 	.word	0x00013ef0


	//   ....[22]....
        /*0108*/ 	.word	0x00013f50


	//   ....[23]....
        /*010c*/ 	.word	0x000142e0


	//   ....[24]....
        /*0110*/ 	.word	0x00014340


	//   ....[25]....
        /*0114*/ 	.word	0x000143a0


	//   ....[26]....
        /*0118*/ 	.word	0x00014400


	//   ....[27]....
        /*011c*/ 	.word	0x00014470


	//----- nvinfo : EIATTR_EXIT_INSTR_OFFSETS
	.align		4
.L_722:
        /*0120*/ 	.byte	0x04, 0x1c
        /*0122*/ 	.short	(.L_724 - .L_723)


	//   ....[0]....
.L_723:
        /*0124*/ 	.word	0x00000860


	//   ....[1]....
        /*0128*/ 	.word	0x00013d70


	//----- nvinfo : EIATTR_MAX_THREADS
	.align		4
.L_724:
        /*012c*/ 	.byte	0x04, 0x05
        /*012e*/ 	.short	(.L_726 - .L_725)
.L_725:
        /*0130*/ 	.word	0x00000080
        /*0134*/ 	.word	0x00000001
        /*0138*/ 	.word	0x00000001


	//----- nvinfo : EIATTR_CRS_STACK_SIZE
	.align		4
.L_726:
        /*013c*/ 	.byte	0x04, 0x1e
        /*013e*/ 	.short	(.L_728 - .L_727)
.L_727:
        /*0140*/ 	.word	0x00000000
.L_728:


//--------------------- .nv.info._ZN10layer_norm31ln_parallel_residual_fwd_kernelINS_13Kernel_traitsI13__nv_bfloat16S2_S2_S2_fjLj3072ELj1ELj1ELj4ELj16ENS_18Kernel_traits_baseILj3072ES2_S2_S2_S2_fjLj128EEEEELb1ELb0ELb1EEEvNS_9FwdParamsE --------------------------
	.section	.nv.info._ZN10layer_norm31ln_parallel_residual_fwd_kernelINS_13Kernel_traitsI13__nv_bfloat16S2_S2_S2_fjLj3072ELj1ELj1ELj4ELj16ENS_18Kernel_traits_baseILj3072ES2_S2_S2_S2_fjLj128EEEEELb1ELb0ELb1EEEvNS_9FwdParamsE,"",@"SHT_CUDA_INFO"
	.sectionflags	@""
	.align	4


	//----- nvinfo : EIATTR_CUDA_API_VERSION
	.align		4
        /*0000*/ 	.byte	0x04, 0x37
        /*0002*/ 	.short	(.L_730 - .L_729)
.L_729:
        /*0004*/ 	.word	0x00000082


	//----- nvinfo : EIATTR_SW2861232_WAR
	.align		4
.L_730:
        /*0008*/ 	.byte	0x01, 0x35
	.zero		2


	//----- nvinfo : EIATTR_PARAM_CBANK
	.align		4
        /*000c*/ 	.byte	0x04, 0x0a
        /*000e*/ 	.short	(.L_732 - .L_731)
	.align		4
.L_731:
        /*0010*/ 	.word	index@(.nv.constant0._ZN10layer_norm31ln_parallel_residual_fwd_kernelINS_13Kernel_traitsI13__nv_bfloat16S2_S2_S2_fjLj3072ELj1ELj1ELj4ELj16ENS_18Kernel_traits_baseILj3072ES2_S2_S2_S2_fjLj128EEEEELb1ELb0ELb1EEEvNS_9FwdParamsE)
        /*0014*/ 	.short	0x0160
        /*0016*/ 	.short	0x00e8


	//----- nvinfo : EIATTR_CBANK_PARAM_SIZE
	.align		4
.L_732:
        /*0018*/ 	.byte	0x03, 0x19
        /*001a*/ 	.short	0x00e8


	//----- nvinfo : EIATTR_KPARAM_INFO
	.align		4
        /*001c*/ 	.byte	0x04, 0x17
        /*001e*/ 	.short	(.L_734 - .L_733)
.L_733:
        /*0020*/ 	.word	0x00000000
        /*0024*/ 	.short	0x0000
        /*0026*/ 	.short	0x0000
        /*0028*/ 	.byte	0x00, 0xf0, 0xa1, 0x03


	//----- nvinfo : EIATTR_MAXREG_COUNT
	.align		4
.L_734:
        /*002c*/ 	.byte	0x03, 0x1b
        /*002e*/ 	.short	0x00ff


	//----- nvinfo : EIATTR_NUM_BARRIERS
	.align		4
        /*0030*/ 	.byte	0x02, 0x4c
        /*0032*/ 	.byte	0x01
	.zero		1


	//----- nvinfo : EIATTR_MERCURY_ISA_VERSION
	.align		4
        /*0034*/ 	.byte	0x03, 0x5f
        /*0036*/ 	.short	0x0000


	//----- nvinfo : EIATTR_COOP_GROUP_MASK_REGIDS
	.align		4
        /*0038*/ 	.byte	0x04, 0x29
        /*003a*/ 	.short	(.L_736 - .L_735)


	//   ....[0]....
.L_735:
        /*003c*/ 	.word	0xffffffff


	//   ....[1]....
        /*0040*/ 	.word	0xffffffff


	//   ....[2]....
        /*0044*/ 	.word	0xffffffff


	//   ....[3]....
        /*0048*/ 	.word	0xffffffff


	//   ....[4]....
        /*004c*/ 	.word	0xffffffff


	//   ....[5]....
        /*0050*/ 	.word	0xffffffff


	//   ....[6]....
        /*0054*/ 	.word	0xffffffff


	//   ....[7]....
        /*0058*/ 	.word	0xffffffff


	//   ....[8]....
        /*005c*/ 	.word	0xffffffff


	//   ....[9]....
        /*0060*/ 	.word	0xffffffff


	//   ....[10]....
        /*0064*/ 	.word	0xffffffff


	//   ....[11]....
        /*0068*/ 	.word	0xffffffff


	//   ....[12]....
        /*006c*/ 	.word	0xffffffff


	//   ....[13]....
        /*0070*/ 	.word	0xffffffff


	//   ....[14]....
        /*0074*/ 	.word	0xffffffff


	//   ....[15]....
        /*0078*/ 	.word	0xffffffff


	//   ....[16]....
        /*007c*/ 	.word	0xffffffff


	//   ....[17]....
        /*0080*/ 	.word	0xffffffff


	//   ....[18]....
        /*0084*/ 	.word	0xffffffff


	//   ....[19]....
        /*0088*/ 	.word	0xffffffff


	//   ....[20]....
        /*008c*/ 	.word	0xffffffff


	//   ....[21]....
        /*0090*/ 	.word	0xffffffff


	//   ....[22]....
        /*0094*/ 	.word	0xffffffff


	//   ....[23]....
        /*0098*/ 	.word	0xffffffff


	//   ....[24]....
        /*009c*/ 	.word	0xffffffff


	//   ....[25]....
        /*00a0*/ 	.word	0xffffffff


	//   ....[26]....
        /*00a4*/ 	.word	0xffffffff


	//   ....[27]....
        /*00a8*/ 	.word	0xffffffff


	//----- nvinfo : EIATTR_COOP_GROUP_INSTR_OFFSETS
	.align		4
.L_736:
        /*00ac*/ 	.byte	0x04, 0x28
        /*00ae*/ 	.short	(.L_738 - .L_737)


	//   ....[0]....
.L_737:
        /*00b0*/ 	.word	0x00011c20


	//   ....[1]....
        /*00b4*/ 	.word	0x00011c50


	//   ....[2]....
        /*00b8*/ 	.word	0x00011c70


	//   ....[3]....
        /*00bc*/ 	.word	0x00011c90


	//   ....[4]....
        /*00c0*/ 	.word	0x00011cb0


	//   ....[5]....
        /*00c4*/ 	.word	0x00011fe0


	//   ....[6]....
        /*00c8*/ 	.word	0x00012000


	//   ....[7]....
        /*00cc*/ 	.word	0x00012020


	//   ....[8]....
        /*00d0*/ 	.word	0x00012040


	//   ....[9]....
        /*00d4*/ 	.word	0x00012060


	//   ....[10]....
        /*00d8*/ 	.word	0x00012170


	//   ....[11]....
        /*00dc*/ 	.word	0x000121c0


	//   ....[12]....
        /*00e0*/ 	.word	0x000121e0


	//   ....[13]....
        /*00e4*/ 	.word	0x000121f0


	//   ....[14]....
        /*00e8*/ 	.word	0x000122b0


	//   ....[15]....
        /*00ec*/ 	.word	0x000122f0


	//   ....[16]....
        /*00f0*/ 	.word	0x00012390


	//   ....[17]....
        /*00f4*/ 	.word	0x000123e0


	//   ....[18]....
        /*00f8*/ 	.word	0x00013140


	//   ....[19]....
        /*00fc*/ 	.word	0x000131b0


	//   ....[20]....
        /*0100*/ 	.word	0x00013210


	//   ....[21]....
        /*0104*/ 	.word	0x00013270


	//   ....[22]....
        /*0108*/ 	.word	0x000132d0


	//   ....[23]....
        /*010c*/ 	.word	0x00013640


	//   ....[24]....
        /*0110*/ 	.word	0x000136a0


	//   ....[25]....
        /*0114*/ 	.word	0x00013700


	//   ....[26]....
        /*0118*/ 	.word	0x00013760


	//   ....[27]....
        /*011c*/ 	.word	0x000137c0


	//----- nvinfo : EIATTR_EXIT_INSTR_OFFSETS
	.align		4
.L_738:
        /*0120*/ 	.byte	0x04, 0x1c
        /*0122*/ 	.short	(.L_740 - .L_739)


	//   ....[0]....
.L_739:
        /*0124*/ 	.word	0x00000620


	//   ....[1]....
        /*0128*/ 	.word	0x000130f0


	//----- nvinfo : EIATTR_MAX_THREADS
	.align		4
.L_740:
        /*012c*/ 	.byte	0x04, 0x05
        /*012e*/ 	.short	(.L_742 - .L_741)
.L_741:
        /*0130*/ 	.word	0x00000080
        /*0134*/ 	.word	0x00000001
        /*0138*/ 	.word	0x00000001


	//----- nvinfo : EIATTR_CRS_STACK_SIZE
	.align		4
.L_742:
        /*013c*/ 	.byte	0x04, 0x1e
        /*013e*/ 	.short	(.L_744 - .L_743)
.L_743:
        /*0140*/ 	.word	0x00000000
.L_744:


//--------------------- .nv.info._ZN10layer_norm31ln_parallel_residual_fwd_kernelINS_13Kernel_traitsI13__nv_bfloat16S2_S2_S2_fjLj3072ELj1ELj1ELj4ELj16ENS_18Kernel_traits_baseILj3072ES2_S2_S2_S2_fjLj128EEEEELb1ELb1ELb0EEEvNS_9FwdParamsE --------------------------
	.section	.nv.info._ZN10layer_norm31ln_parallel_residual_fwd_kernelINS_13Kernel_traitsI13__nv_bfloat16S2_S2_S2_fjLj3072ELj1ELj1ELj4ELj16ENS_18Kernel_traits_baseILj3072ES2_S2_S2_S2_fjLj128EEEEELb1ELb1ELb0EEEvNS_9FwdParamsE,"",@"SHT_CUDA_INFO"
	.sectionflags	@""
	.align	4


	//----- nvinfo : EIATTR_CUDA_API_VERSION
	.align		4
        /*0000*/ 	.byte	0x04, 0x37
        /*0002*/ 	.short	(.L_746 - .L_745)
.L_745:
        /*0004*/ 	.word	0x00000082


	//----- nvinfo : EIATTR_SW2861232_WAR
	.align		4
.L_746:
        /*0008*/ 	.byte	0x01, 0x35
	.zero		2


	//----- nvinfo : EIATTR_PARAM_CBANK
	.align		4
        /*000c*/ 	.byte	0x04, 0x0a
        /*000e*/ 	.short	(.L_748 - .L_747)
	.align		4
.L_747:
        /*0010*/ 	.word	index@(.nv.constant0._ZN10layer_norm31ln_parallel_residual_fwd_kernelINS_13Kernel_traitsI13__nv_bfloat16S2_S2_S2_fjLj3072ELj1ELj1ELj4ELj16ENS_18Kernel_traits_baseILj3072ES2_S2_S2_S2_fjLj128EEEEELb1ELb1ELb0EEEvNS_9FwdParamsE)
        /*0014*/ 	.short	0x0160
        /*0016*/ 	.short	0x00e8


	//----- nvinfo : EIATTR_CBANK_PARAM_SIZE
	.align		4
.L_748:
        /*0018*/ 	.byte	0x03, 0x19
        /*001a*/ 	.short	0x00e8


	//----- nvinfo : EIATTR_KPARAM_INFO
	.align		4
        /*001c*/ 	.byte	0x04, 0x17
        /*001e*/ 	.short	(.L_750 - .L_749)
.L_749:
        /*0020*/ 	.word	0x00000000
        /*0024*/ 	.short	0x0000
        /*0026*/ 	.short	0x0000
        /*0028*/ 	.byte	0x00, 0xf0, 0xa1, 0x03


	//----- nvinfo : EIATTR_MAXREG_COUNT
	.align		4
.L_750:
        /*002c*/ 	.byte	0x03, 0x1b
        /*002e*/ 	.short	0x00ff


	//----- nvinfo : EIATTR_NUM_BARRIERS
	.align		4
        /*0030*/ 	.byte	0x02, 0x4c
        /*0032*/ 	.byte	0x01
	.zero		1


	//----- nvinfo : EIATTR_MERCURY_ISA_VERSION
	.align		4
        /*0034*/ 	.byte	0x03, 0x5f
        /*0036*/ 	.short	0x0000


	//----- nvinfo : EIATTR_COOP_GROUP_MASK_REGIDS
	.align		4
        /*0038*/ 	.byte	0x04, 0x29
        /*003a*/ 	.short	(.L_752 - .L_751)


	//   ....[0]....
.L_751:
        /*003c*/ 	.word	0xffffffff


	//   ....[1]....
        /*0040*/ 	.word	0xffffffff


	//   ....[2]....
        /*0044*/ 	.word	0xffffffff


	//   ....[3]....
        /*0048*/ 	.word	0xffffffff


	//   ....[4]....
        /*004c*/ 	.word	0xffffffff


	//   ....[5]....
        /*0050*/ 	.word	0xffffffff


	//   ....[6]....
        /*0054*/ 	.word	0xffffffff


	//   ....[7]....
        /*0058*/ 	.word	0xffffffff


	//   ....[8]....
        /*005c*/ 	.word	0xffffffff


	//   ....[9]....
        /*0060*/ 	.word	0xffffffff


	//   ....[10]....
        /*0064*/ 	.word	0xffffffff


	//   ....[11]....
        /*0068*/ 	.word	0xffffffff


	//   ....[12]....
        /*006c*/ 	.word	0xffffffff


	//   ....[13]....
        /*0070*/ 	.word	0xffffffff


	//   ....[14]....
        /*0074*/ 	.word	0xffffffff


	//   ....[15]....
        /*0078*/ 	.word	0xffffffff


	//   ....[16]....
        /*007c*/ 	.word	0xffffffff


	//   ....[17]....
        /*0080*/ 	.word	0xffffffff


	//   ....[18]....
        /*0084*/ 	.word	0xffffffff


	//   ....[19]....
        /*0088*/ 	.word	0xffffffff


	//   ....[20]....
        /*008c*/ 	.word	0xffffffff


	//   ....[21]....
        /*0090*/ 	.word	0xffffffff


	//   ....[22]....
        /*0094*/ 	.word	0xffffffff


	//   ....[23]....
        /*0098*/ 	.word	0xffffffff


	//   ....[24]....
        /*009c*/ 	.word	0xffffffff


	//   ....[25]....
        /*00a0*/ 	.word	0xffffffff


	//   ....[26]....
        /*00a4*/ 	.word	0xffffffff


	//   ....[27]....
        /*00a8*/ 	.word	0xffffffff


	//----- nvinfo : EIATTR_COOP_GROUP_INSTR_OFFSETS
	.align		4
.L_752:
        /*00ac*/ 	.byte	0x04, 0x28
        /*00ae*/ 	.short	(.L_754 - .L_753)


	//   ....[0]....
.L_753:
        /*00b0*/ 	.word	0x000122d0


	//   ....[1]....
        /*00b4*/ 	.word	0x00012300


	//   ....[2]....
        /*00b8*/ 	.word	0x00012330


	//   ....[3]....
        /*00bc*/ 	.word	0x00012350


	//   ....[4]....
        /*00c0*/ 	.word	0x00012370


	//   ....[5]....
        /*00c4*/ 	.word	0x000126b0


	//   ....[6]....
        /*00c8*/ 	.word	0x000126d0


	//   ....[7]....
        /*00cc*/ 	.word	0x000126f0


	//   ....[8]....
        /*00d0*/ 	.word	0x00012710


	//   ....[9]....
        /*00d4*/ 	.word	0x00012730


	//   ....[10]....
        /*00d8*/ 	.word	0x00012860


	//   ....[11]....
        /*00dc*/ 	.word	0x000128b0


	//   ....[12]....
        /*00e0*/ 	.word	0x000128e0


	//   ....[13]....
        /*00e4*/ 	.word	0x00012900


	//   ....[14]....
        /*00e8*/ 	.word	0x000129a0


	//   ....[15]....
        /*00ec*/ 	.word	0x000129e0


	//   ....[16]....
        /*00f0*/ 	.word	0x00012a70


	//   ....[17]....
        /*00f4*/ 	.word	0x00012ab0


	//   ....[18]....
        /*00f8*/ 	.word	0x000132c0


	//   ....[19]....
        /*00fc*/ 	.word	0x00013330


	//   ....[20]....
        /*0100*/ 	.word	0x00013390


	//   ....[21]....
        /*0104*/ 	.word	0x000133f0


	//   ....[22]....
        /*0108*/ 	.word	0x00013450


	//   ....[23]....
        /*010c*/ 	.word	0x000137e0


	//   ....[24]....
        /*0110*/ 	.word	0x00013840


	//   ....[25]....
        /*0114*/ 	.word	0x000138a0


	//   ....[26]....
        /*0118*/ 	.word	0x00013900


	//   ....[27]....
        /*011c*/ 	.word	0x00013970


	//----- nvinfo : EIATTR_EXIT_INSTR_OFFSETS
	.align		4
.L_754:
        /*0120*/ 	.byte	0x04, 0x1c
        /*0122*/ 	.short	(.L_756 - .L_755)


	//   ....[0]....
.L_755:
        /*0124*/ 	.word	0x00000830


	//   ....[1]....
        /*0128*/ 	.word	0x00013260


	//----- nvinfo : EIATTR_MAX_THREADS
	.align		4
.L_756:
        /*012c*/ 	.byte	0x04, 0x05
        /*012e*/ 	.short	(.L_758 - .L_757)
.L_757:
        /*0130*/ 	.word	0x00000080
        /*0134*/ 	.word	0x00000001
        /*0138*/ 	.word	0x00000001


	//----- nvinfo : EIATTR_CRS_STACK_SIZE
	.align		4
.L_758:
        /*013c*/ 	.byte	0x04, 0x1e
        /*013e*/ 	.short	(.L_760 - .L_759)
.L_759:
        /*0140*/ 	.word	0x00000000
.L_760:


//--------------------- .nv.info._ZN10layer_norm31ln_parallel_residual_fwd_kernelINS_13Kernel_traitsI13__nv_bfloat16S2_S2_S2_fjLj3072ELj1ELj1ELj4ELj16ENS_18Kernel_traits_baseILj3072ES2_S2_S2_S2_fjLj128EEEEELb1ELb1ELb1EEEvNS_9FwdParamsE --------------------------
	.section	.nv.info._ZN10layer_norm31ln_parallel_residual_fwd_kernelINS_13Kernel_traitsI13__nv_bfloat16S2_S2_S2_fjLj3072ELj1ELj1ELj4ELj16ENS_18Kernel_traits_baseILj3072ES2_S2_S2_S2_fjLj128EEEEELb1ELb1ELb1EEEvNS_9FwdParamsE,"",@"SHT_CUDA_INFO"
	.sectionflags	@""
	.align	4


	//----- nvinfo : EIATTR_CUDA_API_VERSION
	.align		4
        /*0000*/ 	.byte	0x04, 0x37
        /*0002*/ 	.short	(.L_762 - .L_761)
.L_761:
        /*0004*/ 	.word	0x00000082


	//----- nvinfo : EIATTR_SW2861232_WAR
	.align		4
.L_762:
        /*0008*/ 	.byte	0x01, 0x35
	.zero		2


	//----- nvinfo : EIATTR_PARAM_CBANK
	.align		4
        /*000c*/ 	.byte	0x04, 0x0a
        /*000e*/ 	.short	(.L_764 - .L_763)
	.align		4
.L_763:
        /*0010*/ 	.word	index@(.nv.constant0._ZN10layer_norm31ln_parallel_residual_fwd_kernelINS_13Kernel_traitsI13__nv_bfloat16S2_S2_S2_fjLj3072ELj1ELj1ELj4ELj16ENS_18Kernel_traits_baseILj3072ES2_S2_S2_S2_fjLj128EEEEELb1ELb1ELb1EEEvNS_9FwdParamsE)
        /*0014*/ 	.short	0x0160
        /*0016*/ 	.short	0x00e8


	//----- nvinfo : EIATTR_CBANK_PARAM_SIZE
	.align		4
.L_764:
        /*0018*/ 	.byte	0x03, 0x19
        /*001a*/ 	.short	0x00e8


	//----- nvinfo : EIATTR_KPARAM_INFO
	.align		4
        /*001c*/ 	.byte	0x04, 0x17
        /*001e*/ 	.short	(.L_766 - .L_765)
.L_765:
        /*0020*/ 	.word	0x00000000
        /*0024*/ 	.short	0x0000
        /*0026*/ 	.short	0x0000
        /*0028*/ 	.byte	0x00, 0xf0, 0xa1, 0x03


	//----- nvinfo : EIATTR_MAXREG_COUNT
	.align		4
.L_766:
        /*002c*/ 	.byte	0x03, 0x1b
        /*002e*/ 	.short	0x00ff


	//----- nvinfo : EIATTR_NUM_BARRIERS
	.align		4
        /*0030*/ 	.byte	0x02, 0x4c
        /*0032*/ 	.byte	0x01
	.zero		1


	//----- nvinfo : EIATTR_MERCURY_ISA_VERSION
	.align		4
        /*0034*/ 	.byte	0x03, 0x5f
        /*0036*/ 	.short	0x0000


	//----- nvinfo : EIATTR_COOP_GROUP_MASK_REGIDS
	.align		4
        /*0038*/ 	.byte	0x04, 0x29
        /*003a*/ 	.short	(.L_768 - .L_767)


	//   ....[0]....
.L_767:
        /*003c*/ 	.word	0xffffffff


	//   ....[1]....
        /*0040*/ 	.word	0xffffffff


	//   ....[2]....
        /*0044*/ 	.word	0xffffffff


	//   ....[3]....
        /*0048*/ 	.word	0xffffffff


	//   ....[4]....
        /*004c*/ 	.word	0xffffffff


	//   ....[5]....
        /*0050*/ 	.word	0xffffffff


	//   ....[6]....
        /*0054*/ 	.word	0xffffffff


	//   ....[7]....
        /*0058*/ 	.word	0xffffffff


	//   ....[8]....
        /*005c*/ 	.word	0xffffffff


	//   ....[9]....
        /*0060*/ 	.word	0xffffffff


	//   ....[10]....
        /*0064*/ 	.word	0xffffffff


	//   ....[11]....
        /*0068*/ 	.word	0xffffffff


	//   ....[12]....
        /*006c*/ 	.word	0xffffffff


	//   ....[13]....
        /*0070*/ 	.word	0xffffffff


	//   ....[14]....
        /*0074*/ 	.word	0xffffffff


	//   ....[15]....
        /*0078*/ 	.word	0xffffffff


	//   ....[16]....
        /*007c*/ 	.word	0xffffffff


	//   ....[17]....
        /*0080*/ 	.word	0xffffffff


	//   ....[18]....
        /*0084*/ 	.word	0xffffffff


	//   ....[19]....
        /*0088*/ 	.word	0xffffffff


	//   ....[20]....
        /*008c*/ 	.word	0xffffffff


	//   ....[21]....
        /*0090*/ 	.word	0xffffffff


	//   ....[22]....
        /*0094*/ 	.word	0xffffffff


	//   ....[23]....
        /*0098*/ 	.word	0xffffffff


	//   ....[24]....
        /*009c*/ 	.word	0xffffffff


	//   ....[25]....
        /*00a0*/ 	.word	0xffffffff


	//   ....[26]....
        /*00a4*/ 	.word	0xffffffff


	//   ....[27]....
        /*00a8*/ 	.word	0xffffffff


	//----- nvinfo : EIATTR_COOP_GROUP_INSTR_OFFSETS
	.align		4
.L_768:
        /*00ac*/ 	.byte	0x04, 0x28
        /*00ae*/ 	.short	(.L_770 - .L_769)


	//   ....[0]....
.L_769:
        /*00b0*/ 	.word	0x00011740


	//   ....[1]....
        /*00b4*/ 	.word	0x00011770


	//   ....[2]....
        /*00b8*/ 	.word	0x00011790


	//   ....[3]....
        /*00bc*/ 	.word	0x000117b0


	//   ....[4]....
        /*00c0*/ 	.word	0x000117d0


	//   ....[5]....
        /*00c4*/ 	.word	0x00011b00


	//   ....[6]....
        /*00c8*/ 	.word	0x00011b20


	//   ....[7]....
        /*00cc*/ 	.word	0x00011b40


	//   ....[8]....
        /*00d0*/ 	.word	0x00011b60


	//   ....[9]....
        /*00d4*/ 	.word	0x00011b80


	//   ....[10]....
        /*00d8*/ 	.word	0x00011c80


	//   ....[11]....
        /*00dc*/ 	.word	0x00011ce0


	//   ....[12]....
        /*00e0*/ 	.word	0x00011d10


	//   ....[13]....
        /*00e4*/ 	.word	0x00011d30


	//   ....[14]....
        /*00e8*/ 	.word	0x00011dd0


	//   ....[15]....
        /*00ec*/ 	.word	0x00011e10


	//   ....[16]....
        /*00f0*/ 	.word	0x00011eb0


	//   ....[17]....
        /*00f4*/ 	.word	0x00011ee0


	//   ....[18]....
        /*00f8*/ 	.word	0x000127a0


	//   ....[19]....
        /*00fc*/ 	.word	0x00012810


	//   ....[20]....
        /*0100*/ 	.word	0x00012870


	//   ....[21]....
        /*0104*/ 	.word	0x000128d0


	//   ....[22]....
        /*0108*/ 	.word	0x00012930


	//   ....[23]....
        /*010c*/ 	.word	0x00012ca0


	//   ....[24]....
        /*0110*/ 	.word	0x00012d00


	//   ....[25]....
        /*0114*/ 	.word	0x00012d60


	//   ....[26]....
        /*0118*/ 	.word	0x00012dc0


	//   ....[27]....
        /*011c*/ 	.word	0x00012e20


	//----- nvinfo : EIATTR_EXIT_INSTR_OFFSETS
	.align		4
.L_770:
        /*0120*/ 	.byte	0x04, 0x1c
        /*0122*/ 	.short	(.L_772 - .L_771)


	//   ....[0]....
.L_771:
        /*0124*/ 	.word	0x00000570


	//   ....[1]....
        /*0128*/ 	.word	0x00012750


	//----- nvinfo : EIATTR_MAX_THREADS
	.align		4
.L_772:
        /*012c*/ 	.byte	0x04, 0x05
        /*012e*/ 	.short	(.L_774 - .L_773)
.L_773:
        /*0130*/ 	.word	0x00000080
        /*0134*/ 	.word	0x00000001
        /*0138*/ 	.word	0x00000001


	//----- nvinfo : EIATTR_CRS_STACK_SIZE
	.align		4
.L_774:
        /*013c*/ 	.byte	0x04, 0x1e
        /*013e*/ 	.short	(.L_776 - .L_775)
.L_775:
        /*0140*/ 	.word	0x00000000
.L_776:


//--------------------- .nv.info._ZN10layer_norm31ln_parallel_residual_fwd_kernelINS_13Kernel_traitsI6__halfS2_S2_S2_fjLj3072ELj1ELj1ELj4ELj16ENS_18Kernel_traits_baseILj3072ES2_S2_S2_S2_fjLj128EEEEELb0ELb0ELb0EEEvNS_9FwdParamsE --------------------------
	.section	.nv.info._ZN10layer_norm31ln_parallel_residual_fwd_kernelINS_13Kernel_traitsI6__halfS2_S2_S2_fjLj3072ELj1ELj1ELj4ELj16ENS_18Kernel_traits_baseILj3072ES2_S2_S2_S2_fjLj128EEEEELb0ELb0ELb0EEEvNS_9FwdParamsE,"",@"SHT_CUDA_INFO"
	.sectionflags	@""
	.align	4


	//----- nvinfo : EIATTR_CUDA_API_VERSION
	.align		4
        /*0000*/ 	.byte	0x04, 0x37
        /*0002*/ 	.short	(.L_778 - .L_777)
.L_777:
        /*0004*/ 	.word	0x00000082


	//----- nvinfo : EIATTR_SW2861232_WAR
	.align		4
.L_778:
        /*0008*/ 	.byte	0x01, 0x35
	.zero		2


	//----- nvinfo : EIATTR_PARAM_CBANK
	.align		4
        /*000c*/ 	.byte	0x04, 0x0a
        /*000e*/ 	.short	(.L_780 - .L_779)
	.align		4
.L_779:
        /*0010*/ 	.word	index@(.nv.constant0._ZN10layer_norm31ln_parallel_residual_fwd_kernelINS_13Kernel_traitsI6__halfS2_S2_S2_fjLj3072ELj1ELj1ELj4ELj16ENS_18Kernel_traits_baseILj3072ES2_S2_S2_S2_fjLj128EEEEELb0ELb0ELb0EEEvNS_9FwdParamsE)
        /*0014*/ 	.short	0x0160
        /*0016*/ 	.short	0x00e8


	//----- nvinfo : EIATTR_CBANK_PARAM_SIZE
	.align		4
.L_780:
        /*0018*/ 	.byte	0x03, 0x19
        /*001a*/ 	.short	0x00e8


	//----- nvinfo : EIATTR_KPARAM_INFO
	.align		4
        /*001c*/ 	.byte	0x04, 0x17
        /*001e*/ 	.short	(.L_782 - .L_781)
.L_781:
        /*0020*/ 	.word	0x00000000
        /*0024*/ 	.short	0x0000
        /*0026*/ 	.short	0x0000
        /*0028*/ 	.byte	0x00, 0xf0, 0xa1, 0x03


	//----- nvinfo : EIATTR_MAXREG_COUNT
	.align		4
.L_782:
        /*002c*/ 	.byte	0x03, 0x1b
        /*002e*/ 	.short	0x00ff


	//----- nvinfo : EIATTR_NUM_BARRIERS
	.align		4
        /*0030*/ 	.byte	0x02, 0x4c
        /*0032*/ 	.byte	0x01
	.zero		1


	//----- nvinfo : EIATTR_MERCURY_ISA_VERSION
	.align		4
        /*0034*/ 	.byte	0x03, 0x5f
        /*0036*/ 	.short	0x0000


	//----- nvinfo : EIATTR_COOP_GROUP_MASK_REGIDS
	.align		4
        /*0038*/ 	.byte	0x04, 0x29
        /*003a*/ 	.short	(.L_784 - .L_783)


	//   ....[0]....
.L_783:
        /*003c*/ 	.word	0xffffffff


	//   ....[1]....
        /*0040*/ 	.word	0xffffffff


	//   ....[2]....
        /*0044*/ 	.word	0xffffffff


	//   ....[3]....
        /*0048*/ 	.word	0xffffffff


	//   ....[4]....
        /*004c*/ 	.word	0xffffffff


	//   ....[5]....
        /*0050*/ 	.word	0xffffffff


	//   ....[6]....
        /*0054*/ 	.word	0xffffffff


	//   ....[7]....
        /*0058*/ 	.word	0xffffffff


	//   ....[8]....
        /*005c*/ 	.word	0xffffffff


	//   ....[9]....
        /*0060*/ 	.word	0xffffffff


	//   ....[10]....
        /*0064*/ 	.word	0xffffffff


	//   ....[11]....
        /*0068*/ 	.word	0xffffffff


	//   ....[12]....
        /*006c*/ 	.word	0xffffffff


	//   ....[13]....
        /*0070*/ 	.word	0xffffffff


	//   ....[14]....
        /*0074*/ 	.word	0xffffffff


	//   ....[15]....
        /*0078*/ 	.word	0xffffffff


	//   ....[16]....
        /*007c*/ 	.word	0xffffffff


	//   ....[17]....
        /*0080*/ 	.word	0xffffffff


	//   ....[18]....
        /*0084*/ 	.word	0xffffffff


	//   ....[19]....
        /*0088*/ 	.word	0xffffffff


	//   ....[20]....
        /*008c*/ 	.word	0xffffffff


	//   ....[21]....
        /*0090*/ 	.word	0xffffffff


	//   ....[22]....
        /*0094*/ 	.word	0xffffffff


	//   ....[23]....
        /*0098*/ 	.word	0xffffffff


	//   ....[24]....
        /*009c*/ 	.word	0xffffffff


	//   ....[25]....
        /*00a0*/ 	.word	0xffffffff


	//   ....[26]....
        /*00a4*/ 	.word	0xffffffff


	//   ....[27]....
        /*00a8*/ 	.word	0xffffffff


	//----- nvinfo : EIATTR_COOP_GROUP_INSTR_OFFSETS
	.align		4
.L_784:
        /*00ac*/ 	.byte	0x04, 0x28
        /*00ae*/ 	.short	(.L_786 - .L_785)


	//   ....[0]....
.L_785:
        /*00b0*/ 	.word	0x00002bd0


	//   ....[1]....
        /*00b4*/ 	.word	0x00002c00


	//   ....[2]....
        /*00b8*/ 	.word	0x00002c20


	//   ....[3]....
        /*00bc*/ 	.word	0x00002c40


	//   ....[4]....
        /*00c0*/ 	.word	0x00002c60


	//   ....[5]....
        /*00c4*/ 	.word	0x00002fa0


	//   ....[6]....
        /*00c8*/ 	.word	0x00002fc0


	//   ....[7]....
        /*00cc*/ 	.word	0x00002fe0


	//   ....[8]....
        /*00d0*/ 	.word	0x00003000


	//   ....[9]....
        /*00d4*/ 	.word	0x00003020


	//   ....[10]....
        /*00d8*/ 	.word	0x00003140


	//   ....[11]....
        /*00dc*/ 	.word	0x000031a0


	//   ....[12]....
        /*00e0*/ 	.word	0x000031d0


	//   ....[13]....
        /*00e4*/ 	.word	0x000031e0


	//   ....[14]....
        /*00e8*/ 	.word	0x00003280


	//   ....[15]....
        /*00ec*/ 	.word	0x000032c0


	//   ....[16]....
        /*00f0*/ 	.word	0x00003360


	//   ....[17]....
        /*00f4*/ 	.word	0x00003390


	//   ....[18]....
        /*00f8*/ 	.word	0x00003e20


	//   ....[19]....
        /*00fc*/ 	.word	0x00003e90


	//   ....[20]....
        /*0100*/ 	.word	0x00003ef0


	//   ....[21]....
        /*0104*/ 	.word	0x00003f50


	//   ....[22]....
        /*0108*/ 	.word	0x00003fb0


	//   ....[23]....
        /*010c*/ 	.word	0x00004330


	//   ....[24]....
        /*0110*/ 	.word	0x00004390


	//   ....[25]....
        /*0114*/ 	.word	0x000043f0


	//   ....[26]....
        /*0118*/ 	.word	0x00004450


	//   ....[27]....
        /*011c*/ 	.word	0x000044c0


	//----- nvinfo : EIATTR_EXIT_INSTR_OFFSETS
	.align		4
.L_786:
        /*0120*/ 	.byte	0x04, 0x1c
        /*0122*/ 	.short	(.L_788 - .L_787)


	//   ....[0]....
.L_787:
        /*0124*/ 	.word	0x00000600


	//   ....[1]....
        /*0128*/ 	.word	0x00003dc0


	//----- nvinfo : EIATTR_MAX_THREADS
	.align		4
.L_788:
        /*012c*/ 	.byte	0x04, 0x05
        /*012e*/ 	.short	(.L_790 - .L_789)
.L_789:
        /*0130*/ 	.word	0x00000080
        /*0134*/ 	.word	0x00000001
        /*0138*/ 	.word	0x00000001


	//----- nvinfo : EIATTR_CRS_STACK_SIZE
	.align		4
.L_790:
        /*013c*/ 	.byte	0x04, 0x1e
        /*013e*/ 	.short	(.L_792 - .L_791)
.L_791:
        /*0140*/ 	.word	0x00000000
.L_792:


//--------------------- .nv.info._ZN10layer_norm31ln_parallel_residual_fwd_kernelINS_13Kernel_traitsI6__halfS2_S2_S2_fjLj3072ELj1ELj1ELj4ELj16ENS_18Kernel_traits_baseILj3072ES2_S2_S2_S2_fjLj128EEEEELb0ELb0ELb1EEEvNS_9FwdParamsE --------------------------
	.section	.nv.info._ZN10layer_norm31ln_parallel_residual_fwd_kernelINS_13Kernel_traitsI6__halfS2_S2_S2_fjLj3072ELj1ELj1ELj4ELj16ENS_18Kernel_traits_baseILj3072ES2_S2_S2_S2_fjLj128EEEEELb0ELb0ELb1EEEvNS_9FwdParamsE,"",@"SHT_CUDA_INFO"
	.sectionflags	@""
	.align	4


	//----- nvinfo : EIATTR_CUDA_API_VERSION
	.align		4
        /*0000*/ 	.byte	0x04, 0x37
        /*0002*/ 	.short	(.L_794 - .L_793)
.L_793:
        /*0004*/ 	.word	0x00000082


	//----- nvinfo : EIATTR_SW2861232_WAR
	.align		4
.L_794:
        /*0008*/ 	.byte	0x01, 0x35
	.zero		2


	//----- nvinfo : EIATTR_PARAM_CBANK
	.align		4
        /*000c*/ 	.byte	0x04, 0x0a
        /*000e*/ 	.short	(.L_796 - .L_795)
	.align		4
.L_795:
        /*0010*/ 	.word	index@(.nv.constant0._ZN10layer_norm31ln_parallel_residual_fwd_kernelINS_13Kernel_traitsI6__halfS2_S2_S2_fjLj3072ELj1ELj1ELj4ELj16ENS_18Kernel_traits_baseILj3072ES2_S2_S2_S2_fjLj128EEEEELb0ELb0ELb1EEEvNS_9FwdParamsE)
        /*0014*/ 	.short	0x0160
        /*0016*/ 	.short	0x00e8


	//----- nvinfo : EIATTR_CBANK_PARAM_SIZE
	.align		4
.L_796:
        /*0018*/ 	.byte	0x03, 0x19
        /*001a*/ 	.short	0x00e8


	//----- nvinfo : EIATTR_KPARAM_INFO
	.align		4
        /*001c*/ 	.byte	0x04, 0x17
        /*001e*/ 	.short	(.L_798 - .L_797)
.L_797:
        /*0020*/ 	.word	0x00000000
        /*0024*/ 	.short	0x0000
        /*0026*/ 	.short	0x0000
        /*0028*/ 	.byte	0x00, 0xf0, 0xa1, 0x03


	//----- nvinfo : EIATTR_MAXREG_COUNT
	.align		4
.L_798:
        /*002c*/ 	.byte	0x03, 0x1b
        /*002e*/ 	.short	0x00ff


	//----- nvinfo : EIATTR_NUM_BARRIERS
	.align		4
        /*0030*/ 	.byte	0x02, 0x4c
        /*0032*/ 	.byte	0x01
	.zero		1


	//----- nvinfo : EIATTR_MERCURY_ISA_VERSION
	.align		4
        /*0034*/ 	.byte	0x03, 0x5f
        /*0036*/ 	.short	0x0000


	//----- nvinfo : EIATTR_COOP_GROUP_MASK_REGIDS
	.align		4
        /*0038*/ 	.byte	0x04, 0x29
        /*003a*/ 	.short	(.L_800 - .L_799)


	//   ....[0]....
.L_799:
        /*003c*/ 	.word	0xffffffff


	//   ....[1]....
        /*0040*/ 	.word	0xffffffff


	//   ....[2]....
        /*0044*/ 	.word	0xffffffff


	//   ....[3]....
        /*0048*/ 	.word	0xffffffff


	//   ....[4]....
        /*004c*/ 	.word	0xffffffff


	//   ....[5]....
        /*0050*/ 	.word	0xffffffff


	//   ....[6]....
        /*0054*/ 	.word	0xffffffff


	//   ....[7]....
        /*0058*/ 	.word	0xffffffff


	//   ....[8]....
        /*005c*/ 	.word	0xffffffff


	//   ....[9]....
        /*0060*/ 	.word	0xffffffff


	//   ....[10]....
        /*0064*/ 	.word	0xffffffff


	//   ....[11]....
        /*0068*/ 	.word	0xffffffff


	//   ....[12]....
        /*006c*/ 	.word	0xffffffff


	//   ....[13]....
        /*0070*/ 	.word	0xffffffff


	//   ....[14]....
        /*0074*/ 	.word	0xffffffff


	//   ....[15]....
        /*0078*/ 	.word	0xffffffff


	//   ....[16]....
        /*007c*/ 	.word	0xffffffff


	//   ....[17]....
        /*0080*/ 	.word	0xffffffff


	//   ....[18]....
        /*0084*/ 	.word	0xffffffff


	//   ....[19]....
        /*0088*/ 	.word	0xffffffff


	//   ....[20]....
        /*008c*/ 	.word	0xffffffff


	//   ....[21]....
        /*0090*/ 	.word	0xffffffff


	//   ....[22]....
        /*0094*/ 	.word	0xffffffff


	//   ....[23]....
        /*0098*/ 	.word	0xffffffff


	//   ....[24]....
        /*009c*/ 	.word	0xffffffff


	//   ....[25]....
        /*00a0*/ 	.word	0xffffffff


	//   ....[26]....
        /*00a4*/ 	.word	0xffffffff


	//   ....[27]....
        /*00a8*/ 	.word	0xffffffff


	//----- nvinfo : EIATTR_COOP_GROUP_INSTR_OFFSETS
	.align		4
.L_800:
        /*00ac*/ 	.byte	0x04, 0x28
        /*00ae*/ 	.short	(.L_802 - .L_801)


	//   ....[0]....
.L_801:
        /*00b0*/ 	.word	0x00002590


	//   ....[1]....
        /*00b4*/ 	.word	0x000025c0


	//   ....[2]....
        /*00b8*/ 	.word	0x000025e0


	//   ....[3]....
        /*00bc*/ 	.word	0x00002600


	//   ....[4]....
        /*00c0*/ 	.word	0x00002620


	//   ....[5]....
        /*00c4*/ 	.word	0x00002950


	//   ....[6]....
        /*00c8*/ 	.word	0x00002970


	//   ....[7]....
        /*00cc*/ 	.word	0x00002990


	//   ....[8]....
        /*00d0*/ 	.word	0x000029b0


	//   ....[9]....
        /*00d4*/ 	.word	0x000029d0


	//   ....[10]....
        /*00d8*/ 	.word	0x00002aa0


	//   ....[11]....
        /*00dc*/ 	.word	0x00002af0


	//   ....[12]....
        /*00e0*/ 	.word	0x00002b20


	//   ....[13]....
        /*00e4*/ 	.word	0x00002b40


	//   ....[14]....
        /*00e8*/ 	.word	0x00002be0


	//   ....[15]....
        /*00ec*/ 	.word	0x00002c20


	//   ....[16]....
        /*00f0*/ 	.word	0x00002cc0


	//   ....[17]....
        /*00f4*/ 	.word	0x00002cf0


	//   ....[18]....
        /*00f8*/ 	.word	0x00003820


	//   ....[19]....
        /*00fc*/ 	.word	0x00003890


	//   ....[20]....
        /*0100*/ 	.word	0x000038f0


	//   ....[21]....
        /*0104*/ 	.word	0x00003950


	//   ....[22]....
        /*0108*/ 	.word	0x000039b0


	//   ....[23]....
        /*010c*/ 	.word	0x00003d20


	//   ....[24]....
        /*0110*/ 	.word	0x00003d80


	//   ....[25]....
        /*0114*/ 	.word	0x00003de0


	//   ....[26]....
        /*0118*/ 	.word	0x00003e40


	//   ....[27]....
        /*011c*/ 	.word	0x00003ea0


	//----- nvinfo : EIATTR_EXIT_INSTR_OFFSETS
	.align		4
.L_802:
        /*0120*/ 	.byte	0x04, 0x1c
        /*0122*/ 	.short	(.L_804 - .L_803)


	//   ....[0]....
.L_803:
        /*0124*/ 	.word	0x000001d0


	//   ....[1]....
        /*0128*/ 	.word	0x000037d0


	//----- nvinfo : EIATTR_MAX_THREADS
	.align		4
.L_804:
        /*012c*/ 	.byte	0x04, 0x05
        /*012e*/ 	.short	(.L_806 - .L_805)
.L_805:
        /*0130*/ 	.word	0x00000080
        /*0134*/ 	.word	0x00000001
        /*0138*/ 	.word	0x00000001


	//----- nvinfo : EIATTR_CRS_STACK_SIZE
	.align		4
.L_806:
        /*013c*/ 	.byte	0x04, 0x1e
        /*013e*/ 	.short	(.L_808 - .L_807)
.L_807:
        /*0140*/ 	.word	0x00000000
.L_808:


//--------------------- .nv.info._ZN10layer_norm31ln_parallel_residual_fwd_kernelINS_13Kernel_traitsI6__halfS2_S2_S2_fjLj3072ELj1ELj1ELj4ELj16ENS_18Kernel_traits_baseILj3072ES2_S2_S2_S2_fjLj128EEEEELb0ELb1ELb0EEEvNS_9FwdParamsE --------------------------
	.section	.nv.info._ZN10layer_norm31ln_parallel_residual_fwd_kernelINS_13Kernel_traitsI6__halfS2_S2_S2_fjLj3072ELj1ELj1ELj4ELj16ENS_18Kernel_traits_baseILj3072ES2_S2_S2_S2_fjLj128EEEEELb0ELb1ELb0EEEvNS_9FwdParamsE,"",@"SHT_CUDA_INFO"
	.sectionflags	@""
	.align	4


	//----- nvinfo : EIATTR_CUDA_API_VERSION
	.align		4
        /*0000*/ 	.byte	0x04, 0x37
        /*0002*/ 	.short	(.L_810 - .L_809)
.L_809:
        /*0004*/ 	.word	0x00000082


	//----- nvinfo : EIATTR_SW2861232_WAR
	.align		4
.L_810:
        /*0008*/ 	.byte	0x01, 0x35
	.zero		2


	//----- nvinfo : EIATTR_PARAM_CBANK
	.align		4
        /*000c*/ 	.byte	0x04, 0x0a
        /*000e*/ 	.short	(.L_812 - .L_811)
	.align		4
.L_811:
        /*0010*/ 	.word	index@(.nv.constant0._ZN10layer_norm31ln_parallel_residual_fwd_kernelINS_13Kernel_traitsI6__halfS2_S2_S2_fjLj3072ELj1ELj1ELj4ELj16ENS_18Kernel_traits_baseILj3072ES2_S2_S2_S2_fjLj128EEEEELb0ELb1ELb0EEEvNS_9FwdParamsE)
        /*0014*/ 	.short	0x0160
        /*0016*/ 	.short	0x00e8


	//----- nvinfo : EIATTR_CBANK_PARAM_SIZE
	.align		4
.L_812:
        /*0018*/ 	.byte	0x03, 0x19
        /*001a*/ 	.short	0x00e8


	//----- nvinfo : EIATTR_KPARAM_INFO
	.align		4
        /*001c*/ 	.byte	0x04, 0x17
        /*001e*/ 	.short	(.L_814 - .L_813)
.L_813:
        /*0020*/ 	.word	0x00000000
        /*0024*/ 	.short	0x0000
        /*0026*/ 	.short	0x0000
        /*0028*/ 	.byte	0x00, 0xf0, 0xa1, 0x03


	//----- nvinfo : EIATTR_MAXREG_COUNT
	.align		4
.L_814:
        /*002c*/ 	.byte	0x03, 0x1b
        /*002e*/ 	.short	0x00ff


	//----- nvinfo : EIATTR_NUM_BARRIERS
	.align		4
        /*0030*/ 	.byte	0x02, 0x4c
        /*0032*/ 	.byte	0x01
	.zero		1


	//----- nvinfo : EIATTR_MERCURY_ISA_VERSION
	.align		4
        /*0034*/ 	.byte	0x03, 0x5f
        /*0036*/ 	.short	0x0000


	//----- nvinfo : EIATTR_COOP_GROUP_MASK_REGIDS
	.align		4
        /*0038*/ 	.byte	0x04, 0x29
        /*003a*/ 	.short	(.L_816 - .L_815)


	//   ....[0]....
.L_815:
        /*003c*/ 	.word	0xffffffff


	//   ....[1]....
        /*0040*/ 	.word	0xffffffff


	//   ....[2]....
        /*0044*/ 	.word	0xffffffff


	//   ....[3]....
        /*0048*/ 	.word	0xffffffff


	//   ....[4]....
        /*004c*/ 	.word	0xffffffff


	//   ....[5]....
        /*0050*/ 	.word	0xffffffff


	//   ....[6]....
        /*0054*/ 	.word	0xffffffff


	//   ....[7]....
        /*0058*/ 	.word	0xffffffff


	//   ....[8]....
        /*005c*/ 	.word	0xffffffff


	//   ....[9]....
        /*0060*/ 	.word	0xffffffff


	//   ....[10]....
        /*0064*/ 	.word	0xffffffff


	//   ....[11]....
        /*0068*/ 	.word	0xffffffff


	//   ....[12]....
        /*006c*/ 	.word	0xffffffff


	//   ....[13]....
        /*0070*/ 	.word	0xffffffff


	//   ....[14]....
        /*0074*/ 	.word	0xffffffff


	//   ....[15]....
        /*0078*/ 	.word	0xffffffff


	//   ....[16]....
        /*007c*/ 	.word	0xffffffff


	//   ....[17]....
        /*0080*/ 	.word	0xffffffff


	//   ....[18]....
        /*0084*/ 	.word	0xffffffff


	//   ....[19]....
        /*0088*/ 	.word	0xffffffff


	//   ....[20]....
        /*008c*/ 	.word	0xffffffff


	//   ....[21]....
        /*0090*/ 	.word	0xffffffff


	//   ....[22]....
        /*0094*/ 	.word	0xffffffff


	//   ....[23]....
        /*0098*/ 	.word	0xffffffff


	//   ....[24]....
        /*009c*/ 	.word	0xffffffff


	//   ....[25]....
        /*00a0*/ 	.word	0xffffffff


	//   ....[26]....
        /*00a4*/ 	.word	0xffffffff


	//   ....[27]....
        /*00a8*/ 	.word	0xffffffff


	//----- nvinfo : EIATTR_COOP_GROUP_INSTR_OFFSETS
	.align		4
.L_816:
        /*00ac*/ 	.byte	0x04, 0x28
        /*00ae*/ 	.short	(.L_818 - .L_817)


	//   ....[0]....
.L_817:
        /*00b0*/ 	.word	0x00002690


	//   ....[1]....
        /*00b4*/ 	.word	0x000026c0


	//   ....[2]....
        /*00b8*/ 	.word	0x000026e0


	//   ....[3]....
        /*00bc*/ 	.word	0x00002700


	//   ....[4]....
        /*00c0*/ 	.word	0x00002720


	//   ....[5]....
        /*00c4*/ 	.word	0x00002a60


	//   ....[6]....
        /*00c8*/ 	.word	0x00002a80


	//   ....[7]....
        /*00cc*/ 	.word	0x00002aa0


	//   ....[8]....
        /*00d0*/ 	.word	0x00002ac0


	//   ....[9]....
        /*00d4*/ 	.word	0x00002ae0


	//   ....[10]....
        /*00d8*/ 	.word	0x00002c00


	//   ....[11]....
        /*00dc*/ 	.word	0x00002c50


	//   ....[12]....
        /*00e0*/ 	.word	0x00002c80


	//   ....[13]....
        /*00e4*/ 	.word	0x00002c90


	//   ....[14]....
        /*00e8*/ 	.word	0x00002d20


	//   ....[15]....
        /*00ec*/ 	.word	0x00002d70


	//   ....[16]....
        /*00f0*/ 	.word	0x00002e30


	//   ....[17]....
        /*00f4*/ 	.word	0x00002e40


	//   ....[18]....
        /*00f8*/ 	.word	0x00003640


	//   ....[19]....
        /*00fc*/ 	.word	0x000036b0


	//   ....[20]....
        /*0100*/ 	.word	0x00003710


	//   ....[21]....
        /*0104*/ 	.word	0x00003770


	//   ....[22]....
        /*0108*/ 	.word	0x000037d0


	//   ....[23]....
        /*010c*/ 	.word	0x00003b50


	//   ....[24]....
        /*0110*/ 	.word	0x00003bb0


	//   ....[25]....
        /*0114*/ 	.word	0x00003c10


	//   ....[26]....
        /*0118*/ 	.word	0x00003c70


	//   ....[27]....
        /*011c*/ 	.word	0x00003ce0


	//----- nvinfo : EIATTR_EXIT_INSTR_OFFSETS
	.align		4
.L_818:
        /*0120*/ 	.byte	0x04, 0x1c
        /*0122*/ 	.short	(.L_820 - .L_819)


	//   ....[0]....
.L_819:
        /*0124*/ 	.word	0x000003c0


	//   ....[1]....
        /*0128*/ 	.word	0x000035e0


	//----- nvinfo : EIATTR_MAX_THREADS
	.align		4
.L_820:
        /*012c*/ 	.byte	0x04, 0x05
        /*012e*/ 	.short	(.L_822 - .L_821)
.L_821:
        /*0130*/ 	.word	0x00000080
        /*0134*/ 	.word	0x00000001
        /*0138*/ 	.word	0x00000001


	//----- nvinfo : EIATTR_CRS_STACK_SIZE
	.align		4
.L_822:
        /*013c*/ 	.byte	0x04, 0x1e
        /*013e*/ 	.short	(.L_824 - .L_823)
.L_823:
        /*0140*/ 	.word	0x00000000
.L_824:


//--------------------- .nv.info._ZN10layer_norm31ln_parallel_residual_fwd_kernelINS_13Kernel_traitsI6__halfS2_S2_S2_fjLj3072ELj1ELj1ELj4ELj16ENS_18Kernel_traits_baseILj3072ES2_S2_S2_S2_fjLj128EEEEELb0ELb1ELb1EEEvNS_9FwdParamsE --------------------------
	.section	.nv.info._ZN10layer_norm31ln_parallel_residual_fwd_kernelINS_13Kernel_traitsI6__halfS2_S2_S2_fjLj3072ELj1ELj1ELj4ELj16ENS_18Kernel_traits_baseILj3072ES2_S2_S2_S2_fjLj128EEEEELb0ELb1ELb1EEEvNS_9FwdParamsE,"",@"SHT_CUDA_INFO"
	.sectionflags	@""
	.align	4


	//----- nvinfo : EIATTR_CUDA_API_VERSION
	.align		4
        /*0000*/ 	.byte	0x04, 0x37
        /*0002*/ 	.short	(.L_826 - .L_825)
.L_825:
        /*0004*/ 	.word	0x00000082


	//----- nvinfo : EIATTR_SW2861232_WAR
	.align		4
.L_826:
        /*0008*/ 	.byte	0x01, 0x35
	.zero		2


	//----- nvinfo : EIATTR_PARAM_CBANK
	.align		4
        /*000c*/ 	.byte	0x04, 0x0a
        /*000e*/ 	.short	(.L_828 - .L_827)
	.align		4
.L_827:
        /*0010*/ 	.word	index@(.nv.constant0._ZN10layer_norm31ln_parallel_residual_fwd_kernelINS_13Kernel_traitsI6__halfS2_S2_S2_fjLj3072ELj1ELj1ELj4ELj16ENS_18Kernel_traits_baseILj3072ES2_S2_S2_S2_fjLj128EEEEELb0ELb1ELb1EEEvNS_9FwdParamsE)
        /*0014*/ 	.short	0x0160
        /*0016*/ 	.short	0x00e8


	//----- nvinfo : EIATTR_CBANK_PARAM_SIZE
	.align		4
.L_828:
        /*0018*/ 	.byte	0x03, 0x19
        /*001a*/ 	.short	0x00e8


	//----- nvinfo : EIATTR_KPARAM_INFO
	.align		4
        /*001c*/ 	.byte	0x04, 0x17
        /*001e*/ 	.short	(.L_830 - .L_829)
.L_829:
        /*0020*/ 	.word	0x00000000
        /*0024*/ 	.short	0x0000
        /*0026*/ 	.short	0x0000
        /*0028*/ 	.byte	0x00, 0xf0, 0xa1, 0x03


	//----- nvinfo : EIATTR_MAXREG_COUNT
	.align		4
.L_830:
        /*002c*/ 	.byte	0x03, 0x1b
        /*002e*/ 	.short	0x00ff


	//----- nvinfo : EIATTR_NUM_BARRIERS
	.align		4
        /*0030*/ 	.byte	0x02, 0x4c
        /*0032*/ 	.byte	0x01
	.zero		1


	//----- nvinfo : EIATTR_MERCURY_ISA_VERSION
	.align		4
        /*0034*/ 	.byte	0x03, 0x5f
        /*0036*/ 	.short	0x0000


	//----- nvinfo : EIATTR_COOP_GROUP_MASK_REGIDS
	.align		4
        /*0038*/ 	.byte	0x04, 0x29
        /*003a*/ 	.short	(.L_832 - .L_831)


	//   ....[0]....
.L_831:
        /*003c*/ 	.word	0xffffffff


	//   ....[1]....
        /*0040*/ 	.word	0xffffffff


	//   ....[2]....
        /*0044*/ 	.word	0xffffffff


	//   ....[3]....
        /*0048*/ 	.word	0xffffffff


	//   ....[4]....
        /*004c*/ 	.word	0xffffffff


	//   ....[5]....
        /*0050*/ 	.word	0xffffffff


	//   ....[6]....
        /*0054*/ 	.word	0xffffffff


	//   ....[7]....
        /*0058*/ 	.word	0xffffffff


	//   ....[8]....
        /*005c*/ 	.word	0xffffffff


	//   ....[9]....
        /*0060*/ 	.word	0xffffffff


	//   ....[10]....
        /*0064*/ 	.word	0xffffffff


	//   ....[11]....
        /*0068*/ 	.word	0xffffffff


	//   ....[12]....
        /*006c*/ 	.word	0xffffffff


	//   ....[13]....
        /*0070*/ 	.word	0xffffffff


	//   ....[14]....
        /*0074*/ 	.word	0xffffffff


	//   ....[15]....
        /*0078*/ 	.word	0xffffffff


	//   ....[16]....
        /*007c*/ 	.word	0xffffffff


	//   ....[17]....
        /*0080*/ 	.word	0xffffffff


	//   ....[18]....
        /*0084*/ 	.word	0xffffffff


	//   ....[19]....
        /*0088*/ 	.word	0xffffffff


	//   ....[20]....
        /*008c*/ 	.word	0xffffffff


	//   ....[21]....
        /*0090*/ 	.word	0xffffffff


	//   ....[22]....
        /*0094*/ 	.word	0xffffffff


	//   ....[23]....
        /*0098*/ 	.word	0xffffffff


	//   ....[24]....
        /*009c*/ 	.word	0xffffffff


	//   ....[25]....
        /*00a0*/ 	.word	0xffffffff


	//   ....[26]....
        /*00a4*/ 	.word	0xffffffff


	//   ....[27]....
        /*00a8*/ 	.word	0xffffffff


	//----- nvinfo : EIATTR_COOP_GROUP_INSTR_OFFSETS
	.align		4
.L_832:
        /*00ac*/ 	.byte	0x04, 0x28
        /*00ae*/ 	.short	(.L_834 - .L_833)


	//   ....[0]....
.L_833:
        /*00b0*/ 	.word	0x00002000


	//   ....[1]....
        /*00b4*/ 	.word	0x00002030


	//   ....[2]....
        /*00b8*/ 	.word	0x00002050


	//   ....[3]....
        /*00bc*/ 	.word	0x00002070


	//   ....[4]....
        /*00c0*/ 	.word	0x00002090


	//   ....[5]....
        /*00c4*/ 	.word	0x000023c0


	//   ....[6]....
        /*00c8*/ 	.word	0x000023e0


	//   ....[7]....
        /*00cc*/ 	.word	0x00002400


	//   ....[8]....
        /*00d0*/ 	.word	0x00002420


	//   ....[9]....
        /*00d4*/ 	.word	0x00002440


	//   ....[10]....
        /*00d8*/ 	.word	0x00002540


	//   ....[11]....
        /*00dc*/ 	.word	0x000025a0


	//   ....[12]....
        /*00e0*/ 	.word	0x000025c0


	//   ....[13]....
        /*00e4*/ 	.word	0x00002600


	//   ....[14]....
        /*00e8*/ 	.word	0x00002690


	//   ....[15]....
        /*00ec*/ 	.word	0x000026c0


	//   ....[16]....
        /*00f0*/ 	.word	0x00002770


	//   ....[17]....
        /*00f4*/ 	.word	0x00002790


	//   ....[18]....
        /*00f8*/ 	.word	0x00003030


	//   ....[19]....
        /*00fc*/ 	.word	0x00003090


	//   ....[20]....
        /*0100*/ 	.word	0x000030f0


	//   ....[21]....
        /*0104*/ 	.word	0x00003150


	//   ....[22]....
        /*0108*/ 	.word	0x000031b0


	//   ....[23]....
        /*010c*/ 	.word	0x00003520


	//   ....[24]....
        /*0110*/ 	.word	0x00003580


	//   ....[25]....
        /*0114*/ 	.word	0x000035e0


	//   ....[26]....
        /*0118*/ 	.word	0x00003640


	//   ....[27]....
        /*011c*/ 	.word	0x000036a0


	//----- nvinfo : EIATTR_EXIT_INSTR_OFFSETS
	.align		4
.L_834:
        /*0120*/ 	.byte	0x04, 0x1c
        /*0122*/ 	.short	(.L_836 - .L_835)


	//   ....[0]....
.L_835:
        /*0124*/ 	.word	0x00000110


	//   ....[1]....
        /*0128*/ 	.word	0x00002fe0


	//----- nvinfo : EIATTR_MAX_THREADS
	.align		4
.L_836:
        /*012c*/ 	.byte	0x04, 0x05
        /*012e*/ 	.short	(.L_838 - .L_837)
.L_837:
        /*0130*/ 	.word	0x00000080
        /*0134*/ 	.word	0x00000001
        /*0138*/ 	.word	0x00000001


	//----- nvinfo : EIATTR_CRS_STACK_SIZE
	.align		4
.L_838:
        /*013c*/ 	.byte	0x04, 0x1e
        /*013e*/ 	.short	(.L_840 - .L_839)
.L_839:
        /*0140*/ 	.word	0x00000000
.L_840:


//--------------------- .nv.info._ZN10layer_norm31ln_parallel_residual_fwd_kernelINS_13Kernel_traitsI6__halfS2_S2_S2_fjLj3072ELj1ELj1ELj4ELj16ENS_18Kernel_traits_baseILj3072ES2_S2_S2_S2_fjLj128EEEEELb1ELb0ELb0EEEvNS_9FwdParamsE --------------------------
	.section	.nv.info._ZN10layer_norm31ln_parallel_residual_fwd_kernelINS_13Kernel_traitsI6__halfS2_S2_S2_fjLj3072ELj1ELj1ELj4ELj16ENS_18Kernel_traits_baseILj3072ES2_S2_S2_S2_fjLj128EEEEELb1ELb0ELb0EEEvNS_9FwdParamsE,"",@"SHT_CUDA_INFO"
	.sectionflags	@""
	.align	4


	//----- nvinfo : EIATTR_CUDA_API_VERSION
	.align		4
        /*0000*/ 	.byte	0x04, 0x37
        /*0002*/ 	.short	(.L_842 - .L_841)
.L_841:
        /*0004*/ 	.word	0x00000082


	//----- nvinfo : EIATTR_SW2861232_WAR
	.align		4
.L_842:
        /*0008*/ 	.byte	0x01, 0x35
	.zero		2


	//----- nvinfo : EIATTR_PARAM_CBANK
	.align		4
        /*000c*/ 	.byte	0x04, 0x0a
        /*000e*/ 	.short	(.L_844 - .L_843)
	.align		4
.L_843:
        /*0010*/ 	.word	index@(.nv.constant0._ZN10layer_norm31ln_parallel_residual_fwd_kernelINS_13Kernel_traitsI6__halfS2_S2_S2_fjLj3072ELj1ELj1ELj4ELj16ENS_18Kernel_traits_baseILj3072ES2_S2_S2_S2_fjLj128EEEEELb1ELb0ELb0EEEvNS_9FwdParamsE)
        /*0014*/ 	.short	0x0160
        /*0016*/ 	.short	0x00e8


	//----- nvinfo : EIATTR_CBANK_PARAM_SIZE
	.align		4
.L_844:
        /*0018*/ 	.byte	0x03, 0x19
        /*001a*/ 	.short	0x00e8


	//----- nvinfo : EIATTR_KPARAM_INFO
	.align		4
        /*001c*/ 	.byte	0x04, 0x17
        /*001e*/ 	.short	(.L_846 - .L_845)
.L_845:
        /*0020*/ 	.word	0x00000000
        /*0024*/ 	.short	0x0000
        /*0026*/ 	.short	0x0000
        /*0028*/ 	.byte	0x00, 0xf0, 0xa1, 0x03


	//----- nvinfo : EIATTR_MAXREG_COUNT
	.align		4
.L_846:
        /*002c*/ 	.byte	0x03, 0x1b
        /*002e*/ 	.short	0x00ff


	//----- nvinfo : EIATTR_NUM_BARRIERS
	.align		4
        /*0030*/ 	.byte	0x02, 0x4c
        /*0032*/ 	.byte	0x01
	.zero		1


	//----- nvinfo : EIATTR_MERCURY_ISA_VERSION
	.align		4
        /*0034*/ 	.byte	0x03, 0x5f
        /*0036*/ 	.short	0x0000


	//----- nvinfo : EIATTR_COOP_GROUP_MASK_REGIDS
	.align		4
        /*0038*/ 	.byte	0x04, 0x29
        /*003a*/ 	.short	(.L_848 - .L_847)


	//   ....[0]....
.L_847:
        /*003c*/ 	.word	0xffffffff


	//   ....[1]....
        /*0040*/ 	.word	0xffffffff


	//   ....[2]....
        /*0044*/ 	.word	0xffffffff


	//   ....[3]....
        /*0048*/ 	.word	0xffffffff


	//   ....[4]....
        /*004c*/ 	.word	0xffffffff


	//   ....[5]....
        /*0050*/ 	.word	0xffffffff


	//   ....[6]....
        /*0054*/ 	.word	0xffffffff


	//   ....[7]....
        /*0058*/ 	.word	0xffffffff


	//   ....[8]....
        /*005c*/ 	.word	0xffffffff


	//   ....[9]....
        /*0060*/ 	.word	0xffffffff


	//   ....[10]....
        /*0064*/ 	.word	0xffffffff


	//   ....[11]....
        /*0068*/ 	.word	0xffffffff


	//   ....[12]....
        /*006c*/ 	.word	0xffffffff


	//   ....[13]....
        /*0070*/ 	.word	0xffffffff


	//   ....[14]....
        /*0074*/ 	.word	0xffffffff


	//   ....[15]....
        /*0078*/ 	.word	0xffffffff


	//   ....[16]....
        /*007c*/ 	.word	0xffffffff


	//   ....[17]....
        /*0080*/ 	.word	0xffffffff


	//   ....[18]....
        /*0084*/ 	.word	0xffffffff


	//   ....[19]....
        /*0088*/ 	.word	0xffffffff


	//   ....[20]....
        /*008c*/ 	.word	0xffffffff


	//   ....[21]....
        /*0090*/ 	.word	0xffffffff


	//   ....[22]....
        /*0094*/ 	.word	0xffffffff


	//   ....[23]....
        /*0098*/ 	.word	0xffffffff


	//   ....[24]....
        /*009c*/ 	.word	0xffffffff


	//   ....[25]....
        /*00a0*/ 	.word	0xffffffff


	//   ....[26]....
        /*00a4*/ 	.word	0xffffffff


	//   ....[27]....
        /*00a8*/ 	.word	0xffffffff


	//----- nvinfo : EIATTR_COOP_GROUP_INSTR_OFFSETS
	.align		4
.L_848:
        /*00ac*/ 	.byte	0x04, 0x28
        /*00ae*/ 	.short	(.L_850 - .L_849)


	//   ....[0]....
.L_849:
        /*00b0*/ 	.word	0x00012b30


	//   ....[1]....
        /*00b4*/ 	.word	0x00012b60


	//   ....[2]....
        /*00b8*/ 	.word	0x00012b90


	//   ....[3]....
        /*00bc*/ 	.word	0x00012bb0


	//   ....[4]....
        /*00c0*/ 	.word	0x00012bd0


	//   ....[5]....
        /*00c4*/ 	.word	0x00012f10


	//   ....[6]....
        /*00c8*/ 	.word	0x00012f30


	//   ....[7]....
        /*00cc*/ 	.word	0x00012f50


	//   ....[8]....
        /*00d0*/ 	.word	0x00012f70


	//   ....[9]....
        /*00d4*/ 	.word	0x00012f90


	//   ....[10]....
        /*00d8*/ 	.word	0x000130c0


	//   ....[11]....
        /*00dc*/ 	.word	0x00013110


	//   ....[12]....
        /*00e0*/ 	.word	0x00013130


	//   ....[13]....
        /*00e4*/ 	.word	0x00013150


	//   ....[14]....
        /*00e8*/ 	.word	0x000131d0


	//   ....[15]....
        /*00ec*/ 	.word	0x00013230


	//   ....[16]....
        /*00f0*/ 	.word	0x00013300


	//   ....[17]....
        /*00f4*/ 	.word	0x00013310


	//   ....[18]....
        /*00f8*/ 	.word	0x00013dc0


	//   ....[19]....
        /*00fc*/ 	.word	0x00013e20


	//   ....[20]....
        /*0100*/ 	.word	0x00013e80


	//   ....[21]....
        /*0104*/ 	.word	0x00013ee0


	//   ....[22]....
        /*0108*/ 	.word	0x00013f40


	//   ....[23]....
        /*010c*/ 	.word	0x000142d0


	//   ....[24]....
        /*0110*/ 	.word	0x00014330


	//   ....[25]....
        /*0114*/ 	.word	0x00014390


	//   ....[26]....
        /*0118*/ 	.word	0x000143f0


	//   ....[27]....
        /*011c*/ 	.word	0x00014460


	//----- nvinfo : EIATTR_EXIT_INSTR_OFFSETS
	.align		4
.L_850:
        /*0120*/ 	.byte	0x04, 0x1c
        /*0122*/ 	.short	(.L_852 - .L_851)


	//   ....[0]....
.L_851:
        /*0124*/ 	.word	0x00000860


	//   ....[1]....
        /*0128*/ 	.word	0x00013d60


	//----- nvinfo : EIATTR_MAX_THREADS
	.align		4
.L_852:
        /*012c*/ 	.byte	0x04, 0x05
        /*012e*/ 	.short	(.L_854 - .L_853)
.L_853:
        /*0130*/ 	.word	0x00000080
        /*0134*/ 	.word	0x00000001
        /*0138*/ 	.word	0x00000001


	//----- nvinfo : EIATTR_CRS_STACK_SIZE
	.align		4
.L_854:
        /*013c*/ 	.byte	0x04, 0x1e
        /*013e*/ 	.short	(.L_856 - .L_855)
.L_855:
        /*0140*/ 	.word	0x00000000
.L_856:


//--------------------- .nv.info._ZN10layer_norm31ln_parallel_residual_fwd_kernelINS_13Kernel_traitsI6__halfS2_S2_S2_fjLj3072ELj1ELj1ELj4ELj16ENS_18Kernel_traits_baseILj3072ES2_S2_S2_S2_fjLj128EEEEELb1ELb0ELb1EEEvNS_9FwdParamsE --------------------------
	.section	.nv.info._ZN10layer_norm31ln_parallel_residual_fwd_kernelINS_13Kernel_traitsI6__halfS2_S2_S2_fjLj3072ELj1ELj1ELj4ELj16ENS_18Kernel_traits_baseILj3072ES2_S2_S2_S2_fjLj128EEEEELb1ELb0ELb1EEEvNS_9FwdParamsE,"",@"SHT_CUDA_INFO"
	.sectionflags	@""
	.align	4


	//----- nvinfo : EIATTR_CUDA_API_VERSION
	.align		4
        /*0000*/ 	.byte	0x04, 0x37
        /*0002*/ 	.short	(.L_858 - .L_857)
.L_857:
        /*0004*/ 	.word	0x00000082


	//----- nvinfo : EIATTR_SW2861232_WAR
	.align		4
.L_858:
        /*0008*/ 	.byte	0x01, 0x35
	.zero		2


	//----- nvinfo : EIATTR_PARAM_CBANK
	.align		4
        /*000c*/ 	.byte	0x04, 0x0a
        /*000e*/ 	.short	(.L_860 - .L_859)
	.align		4
.L_859:
        /*0010*/ 	.word	index@(.nv.constant0._ZN10layer_norm31ln_parallel_residual_fwd_kernelINS_13Kernel_traitsI6__halfS2_S2_S2_fjLj3072ELj1ELj1ELj4ELj16ENS_18Kernel_traits_baseILj3072ES2_S2_S2_S2_fjLj128EEEEELb1ELb0ELb1EEEvNS_9FwdParamsE)
        /*0014*/ 	.short	0x0160
        /*0016*/ 	.short	0x00e8


	//----- nvinfo : EIATTR_CBANK_PARAM_SIZE
	.align		4
.L_860:
        /*0018*/ 	.byte	0x03, 0x19
        /*001a*/ 	.short	0x00e8


	//----- nvinfo : EIATTR_KPARAM_INFO
	.align		4
        /*001c*/ 	.byte	0x04, 0x17
        /*001e*/ 	.short	(.L_862 - .L_861)
.L_861:
        /*0020*/ 	.word	0x00000000
        /*0024*/ 	.short	0x0000
        /*0026*/ 	.short	0x0000
        /*0028*/ 	.byte	0x00, 0xf0, 0xa1, 0x03


	//----- nvinfo : EIATTR_MAXREG_COUNT
	.align		4
.L_862:
        /*002c*/ 	.byte	0x03, 0x1b
        /*002e*/ 	.short	0x00ff


	//----- nvinfo : EIATTR_NUM_BARRIERS
	.align		4
        /*0030*/ 	.byte	0x02, 0x4c
        /*0032*/ 	.byte	0x01
	.zero		1


	//----- nvinfo : EIATTR_MERCURY_ISA_VERSION
	.align		4
        /*0034*/ 	.byte	0x03, 0x5f
        /*0036*/ 	.short	0x0000


	//----- nvinfo : EIATTR_COOP_GROUP_MASK_REGIDS
	.align		4
        /*0038*/ 	.byte	0x04, 0x29
        /*003a*/ 	.short	(.L_864 - .L_863)


	//   ....[0]....
.L_863:
        /*003c*/ 	.word	0xffffffff


	//   ....[1]....
        /*0040*/ 	.word	0xffffffff


	//   ....[2]....
        /*0044*/ 	.word	0xffffffff


	//   ....[3]....
        /*0048*/ 	.word	0xffffffff


	//   ....[4]....
        /*004c*/ 	.word	0xffffffff


	//   ....[5]....
        /*0050*/ 	.word	0xffffffff


	//   ....[6]....
        /*0054*/ 	.word	0xffffffff


	//   ....[7]....
        /*0058*/ 	.word	0xffffffff


	//   ....[8]....
        /*005c*/ 	.word	0xffffffff


	//   ....[9]....
        /*0060*/ 	.word	0xffffffff


	//   ....[10]....
        /*0064*/ 	.word	0xffffffff


	//   ....[11]....
        /*0068*/ 	.word	0xffffffff


	//   ....[12]....
        /*006c*/ 	.word	0xffffffff


	//   ....[13]....
        /*0070*/ 	.word	0xffffffff


	//   ....[14]....
        /*0074*/ 	.word	0xffffffff


	//   ....[15]....
        /*0078*/ 	.word	0xffffffff


	//   ....[16]....
        /*007c*/ 	.word	0xffffffff


	//   ....[17]....
        /*0080*/ 	.word	0xffffffff


	//   ....[18]....
        /*0084*/ 	.word	0xffffffff


	//   ....[19]....
        /*0088*/ 	.word	0xffffffff


	//   ....[20]....
        /*008c*/ 	.word	0xffffffff


	//   ....[21]....
        /*0090*/ 	.word	0xffffffff


	//   ....[22]....
        /*0094*/ 	.word	0xffffffff


	//   ....[23]....
        /*0098*/ 	.word	0xffffffff


	//   ....[24]....
        /*009c*/ 	.word	0xffffffff


	//   ....[25]....
        /*00a0*/ 	.word	0xffffffff


	//   ....[26]....
        /*00a4*/ 	.word	0xffffffff


	//   ....[27]....
        /*00a8*/ 	.word	0xffffffff


	//----- nvinfo : EIATTR_COOP_GROUP_INSTR_OFFSETS
	.align		4
.L_864:
        /*00ac*/ 	.byte	0x04, 0x28
        /*00ae*/ 	.short	(.L_866 - .L_865)


	//   ....[0]....
.L_865:
        /*00b0*/ 	.word	0x00011c40


	//   ....[1]....
        /*00b4*/ 	.word	0x00011c70


	//   ....[2]....
        /*00b8*/ 	.word	0x00011c90


	//   ....[3]....
        /*00bc*/ 	.word	0x00011cb0


	//   ....[4]....
        /*00c0*/ 	.word	0x00011cd0


	//   ....[5]....
        /*00c4*/ 	.word	0x00012000


	//   ....[6]....
        /*00c8*/ 	.word	0x00012020


	//   ....[7]....
        /*00cc*/ 	.word	0x00012040


	//   ....[8]....
        /*00d0*/ 	.word	0x00012060


	//   ....[9]....
        /*00d4*/ 	.word	0x00012080


	//   ....[10]....
        /*00d8*/ 	.word	0x000121b0


	//   ....[11]....
        /*00dc*/ 	.word	0x00012200


	//   ....[12]....
        /*00e0*/ 	.word	0x00012220


	//   ....[13]....
        /*00e4*/ 	.word	0x00012230


	//   ....[14]....
        /*00e8*/ 	.word	0x000122f0


	//   ....[15]....
        /*00ec*/ 	.word	0x00012340


	//   ....[16]....
        /*00f0*/ 	.word	0x000123e0


	//   ....[17]....
        /*00f4*/ 	.word	0x00012430


	//   ....[18]....
        /*00f8*/ 	.word	0x00013160


	//   ....[19]....
        /*00fc*/ 	.word	0x000131d0


	//   ....[20]....
        /*0100*/ 	.word	0x00013230


	//   ....[21]....
        /*0104*/ 	.word	0x00013290


	//   ....[22]....
        /*0108*/ 	.word	0x000132f0


	//   ....[23]....
        /*010c*/ 	.word	0x00013660


	//   ....[24]....
        /*0110*/ 	.word	0x000136c0


	//   ....[25]....
        /*0114*/ 	.word	0x00013720


	//   ....[26]....
        /*0118*/ 	.word	0x00013780


	//   ....[27]....
        /*011c*/ 	.word	0x000137e0


	//----- nvinfo : EIATTR_EXIT_INSTR_OFFSETS
	.align		4
.L_866:
        /*0120*/ 	.byte	0x04, 0x1c
        /*0122*/ 	.short	(.L_868 - .L_867)


	//   ....[0]....
.L_867:
        /*0124*/ 	.word	0x00000620


	//   ....[1]....
        /*0128*/ 	.word	0x00013110


	//----- nvinfo : EIATTR_MAX_THREADS
	.align		4
.L_868:
        /*012c*/ 	.byte	0x04, 0x05
        /*012e*/ 	.short	(.L_870 - .L_869)
.L_869:
        /*0130*/ 	.word	0x00000080
        /*0134*/ 	.word	0x00000001
        /*0138*/ 	.word	0x00000001


	//----- nvinfo : EIATTR_CRS_STACK_SIZE
	.align		4
.L_870:
        /*013c*/ 	.byte	0x04, 0x1e
        /*013e*/ 	.short	(.L_872 - .L_871)
.L_871:
        /*0140*/ 	.word	0x00000000
.L_872:


//--------------------- .nv.info._ZN10layer_norm31ln_parallel_residual_fwd_kernelINS_13Kernel_traitsI6__halfS2_S2_S2_fjLj3072ELj1ELj1ELj4ELj16ENS_18Kernel_traits_baseILj3072ES2_S2_S2_S2_fjLj128EEEEELb1ELb1ELb0EEEvNS_9FwdParamsE --------------------------
	.section	.nv.info._ZN10layer_norm31ln_parallel_residual_fwd_kernelINS_13Kernel_traitsI6__halfS2_S2_S2_fjLj3072ELj1ELj1ELj4ELj16ENS_18Kernel_traits_baseILj3072ES2_S2_S2_S2_fjLj128EEEEELb1ELb1ELb0EEEvNS_9FwdParamsE,"",@"SHT_CUDA_INFO"
	.sectionflags	@""
	.align	4


	//----- nvinfo : EIATTR_CUDA_API_VERSION
	.align		4
        /*0000*/ 	.byte	0x04, 0x37
        /*0002*/ 	.short	(.L_874 - .L_873)
.L_873:
        /*0004*/ 	.word	0x00000082


	//----- nvinfo : EIATTR_SW2861232_WAR
	.align		4
.L_874:
        /*0008*/ 	.byte	0x01, 0x35
	.zero		2


	//----- nvinfo : EIATTR_PARAM_CBANK
	.align		4
        /*000c*/ 	.byte	0x04, 0x0a
        /*000e*/ 	.short	(.L_876 - .L_875)
	.align		4
.L_875:
        /*0010*/ 	.word	index@(.nv.constant0._ZN10layer_norm31ln_parallel_residual_fwd_kernelINS_13Kernel_traitsI6__halfS2_S2_S2_fjLj3072ELj1ELj1ELj4ELj16ENS_18Kernel_traits_baseILj3072ES2_S2_S2_S2_fjLj128EEEEELb1ELb1ELb0EEEvNS_9FwdParamsE)
        /*0014*/ 	.short	0x0160
        /*0016*/ 	.short	0x00e8


	//----- nvinfo : EIATTR_CBANK_PARAM_SIZE
	.align		4
.L_876:
        /*0018*/ 	.byte	0x03, 0x19
        /*001a*/ 	.short	0x00e8


	//----- nvinfo : EIATTR_KPARAM_INFO
	.align		4
        /*001c*/ 	.byte	0x04, 0x17
        /*001e*/ 	.short	(.L_878 - .L_877)
.L_877:
        /*0020*/ 	.word	0x00000000
        /*0024*/ 	.short	0x0000
        /*0026*/ 	.short	0x0000
        /*0028*/ 	.byte	0x00, 0xf0, 0xa1, 0x03


	//----- nvinfo : EIATTR_MAXREG_COUNT
	.align		4
.L_878:
        /*002c*/ 	.byte	0x03, 0x1b
        /*002e*/ 	.short	0x00ff


	//----- nvinfo : EIATTR_NUM_BARRIERS
	.align		4
        /*0030*/ 	.byte	0x02, 0x4c
        /*0032*/ 	.byte	0x01
	.zero		1


	//----- nvinfo : EIATTR_MERCURY_ISA_VERSION
	.align		4
        /*0034*/ 	.byte	0x03, 0x5f
        /*0036*/ 	.short	0x0000


	//----- nvinfo : EIATTR_COOP_GROUP_MASK_REGIDS
	.align		4
        /*0038*/ 	.byte	0x04, 0x29
        /*003a*/ 	.short	(.L_880 - .L_879)


	//   ....[0]....
.L_879:
        /*003c*/ 	.word	0xffffffff


	//   ....[1]....
        /*0040*/ 	.word	0xffffffff


	//   ....[2]....
        /*0044*/ 	.word	0xffffffff


	//   ....[3]....
        /*0048*/ 	.word	0xffffffff


	//   ....[4]....
        /*004c*/ 	.word	0xffffffff


	//   ....[5]....
        /*0050*/ 	.word	0xffffffff


	//   ....[6]....
        /*0054*/ 	.word	0xffffffff


	//   ....[7]....
        /*0058*/ 	.word	0xffffffff


	//   ....[8]....
        /*005c*/ 	.word	0xffffffff


	//   ....[9]....
        /*0060*/ 	.word	0xffffffff


	//   ....[10]....
        /*0064*/ 	.word	0xffffffff


	//   ....[11]....
        /*0068*/ 	.word	0xffffffff


	//   ....[12]....
        /*006c*/ 	.word	0xffffffff


	//   ....[13]....
        /*0070*/ 	.word	0xffffffff


	//   ....[14]....
        /*0074*/ 	.word	0xffffffff


	//   ....[15]....
        /*0078*/ 	.word	0xffffffff


	//   ....[16]....
        /*007c*/ 	.word	0xffffffff


	//   ....[17]....
        /*0080*/ 	.word	0xffffffff


	//   ....[18]....
        /*0084*/ 	.word	0xffffffff


	//   ....[19]....
        /*0088*/ 	.word	0xffffffff


	//   ....[20]....
        /*008c*/ 	.word	0xffffffff


	//   ....[21]....
        /*0090*/ 	.word	0xffffffff


	//   ....[22]....
        /*0094*/ 	.word	0xffffffff


	//   ....[23]....
        /*0098*/ 	.word	0xffffffff


	//   ....[24]....
        /*009c*/ 	.word	0xffffffff


	//   ....[25]....
        /*00a0*/ 	.word	0xffffffff


	//   ....[26]....
        /*00a4*/ 	.word	0xffffffff


	//   ....[27]....
        /*00a8*/ 	.word	0xffffffff


	//----- nvinfo : EIATTR_COOP_GROUP_INSTR_OFFSETS
	.align		4
.L_880:
        /*00ac*/ 	.byte	0x04, 0x28
        /*00ae*/ 	.short	(.L_882 - .L_881)


	//   ....[0]....
.L_881:
        /*00b0*/ 	.word	0x000125d0


	//   ....[1]....
        /*00b4*/ 	.word	0x00012600


	//   ....[2]....
        /*00b8*/ 	.word	0x00012630


	//   ....[3]....
        /*00bc*/ 	.word	0x00012650


	//   ....[4]....
        /*00c0*/ 	.word	0x00012670


	//   ....[5]....
        /*00c4*/ 	.word	0x000129b0


	//   ....[6]....
        /*00c8*/ 	.word	0x000129d0


	//   ....[7]....
        /*00cc*/ 	.word	0x000129f0


	//   ....[8]....
        /*00d0*/ 	.word	0x00012a10


	//   ....[9]....
        /*00d4*/ 	.word	0x00012a30


	//   ....[10]....
        /*00d8*/ 	.word	0x00012b60


	//   ....[11]....
        /*00dc*/ 	.word	0x00012bb0


	//   ....[12]....
        /*00e0*/ 	.word	0x00012be0


	//   ....[13]....
        /*00e4*/ 	.word	0x00012c00


	//   ....[14]....
        /*00e8*/ 	.word	0x00012ca0


	//   ....[15]....
        /*00ec*/ 	.word	0x00012ce0


	//   ....[16]....
        /*00f0*/ 	.word	0x00012d70


	//   ....[17]....
        /*00f4*/ 	.word	0x00012db0


	//   ....[18]....
        /*00f8*/ 	.word	0x000135c0


	//   ....[19]....
        /*00fc*/ 	.word	0x00013630


	//   ....[20]....
        /*0100*/ 	.word	0x00013690


	//   ....[21]....
        /*0104*/ 	.word	0x000136f0


	//   ....[22]....
        /*0108*/ 	.word	0x00013750


	//   ....[23]....
        /*010c*/ 	.word	0x00013ae0


	//   ....[24]....
        /*0110*/ 	.word	0x00013b40


	//   ....[25]....
        /*0114*/ 	.word	0x00013ba0


	//   ....[26]....
        /*0118*/ 	.word	0x00013c00


	//   ....[27]....
        /*011c*/ 	.word	0x00013c70


	//----- nvinfo : EIATTR_EXIT_INSTR_OFFSETS
	.align		4
.L_882:
        /*0120*/ 	.byte	0x04, 0x1c
        /*0122*/ 	.short	(.L_884 - .L_883)


	//   ....[0]....
.L_883:
        /*0124*/ 	.word	0x00000830


	//   ....[1]....
        /*0128*/ 	.word	0x00013560


	//----- nvinfo : EIATTR_MAX_THREADS
	.align		4
.L_884:
        /*012c*/ 	.byte	0x04, 0x05
        /*012e*/ 	.short	(.L_886 - .L_885)
.L_885:
        /*0130*/ 	.word	0x00000080
        /*0134*/ 	.word	0x00000001
        /*0138*/ 	.word	0x00000001


	//----- nvinfo : EIATTR_CRS_STACK_SIZE
	.align		4
.L_886:
        /*013c*/ 	.byte	0x04, 0x1e
        /*013e*/ 	.short	(.L_888 - .L_887)
.L_887:
        /*0140*/ 	.word	0x00000000
.L_888:


//--------------------- .nv.info._ZN10layer_norm31ln_parallel_residual_fwd_kernelINS_13Kernel_traitsI6__halfS2_S2_S2_fjLj3072ELj1ELj1ELj4ELj16ENS_18Kernel_traits_baseILj3072ES2_S2_S2_S2_fjLj128EEEEELb1ELb1ELb1EEEvNS_9FwdParamsE --------------------------
	.section	.nv.info._ZN10layer_norm31ln_parallel_residual_fwd_kernelINS_13Kernel_traitsI6__halfS2_S2_S2_fjLj3072ELj1ELj1ELj4ELj16ENS_18Kernel_traits_baseILj3072ES2_S2_S2_S2_fjLj128EEEEELb1ELb1ELb1EEEvNS_9FwdParamsE,"",@"SHT_CUDA_INFO"
	.sectionflags	@""
	.align	4


	//----- nvinfo : EIATTR_CUDA_API_VERSION
	.align		4
        /*0000*/ 	.byte	0x04, 0x37
        /*0002*/ 	.short	(.L_890 - .L_889)
.L_889:
        /*0004*/ 	.word	0x00000082


	//----- nvinfo : EIATTR_SW2861232_WAR
	.align		4
.L_890:
        /*0008*/ 	.byte	0x01, 0x35
	.zero		2


	//----- nvinfo : EIATTR_PARAM_CBANK
	.align		4
        /*000c*/ 	.byte	0x04, 0x0a
        /*000e*/ 	.short	(.L_892 - .L_891)
	.align		4
.L_891:
        /*0010*/ 	.word	index@(.nv.constant0._ZN10layer_norm31ln_parallel_residual_fwd_kernelINS_13Kernel_traitsI6__halfS2_S2_S2_fjLj3072ELj1ELj1ELj4ELj16ENS_18Kernel_traits_baseILj3072ES2_S2_S2_S2_fjLj128EEEEELb1ELb1ELb1EEEvNS_9FwdParamsE)
        /*0014*/ 	.short	0x0160
        /*0016*/ 	.short	0x00e8


	//----- nvinfo : EIATTR_CBANK_PARAM_SIZE
	.align		4
.L_892:
        /*0018*/ 	.byte	0x03, 0x19
        /*001a*/ 	.short	0x00e8


	//----- nvinfo : EIATTR_KPARAM_INFO
	.align		4
        /*001c*/ 	.byte	0x04, 0x17
        /*001e*/ 	.short	(.L_894 - .L_893)
.L_893:
        /*0020*/ 	.word	0x00000000
        /*0024*/ 	.short	0x0000
        /*0026*/ 	.short	0x0000
        /*0028*/ 	.byte	0x00, 0xf0, 0xa1, 0x03


	//----- nvinfo : EIATTR_MAXREG_COUNT
	.align		4
.L_894:
        /*002c*/ 	.byte	0x03, 0x1b
        /*002e*/ 	.short	0x00ff


	//----- nvinfo : EIATTR_NUM_BARRIERS
	.align		4
        /*0030*/ 	.byte	0x02, 0x4c
        /*0032*/ 	.byte	0x01
	.zero		1


	//----- nvinfo : EIATTR_MERCURY_ISA_VERSION
	.align		4
        /*0034*/ 	.byte	0x03, 0x5f
        /*0036*/ 	.short	0x0000


	//----- nvinfo : EIATTR_COOP_GROUP_MASK_REGIDS
	.align		4
        /*0038*/ 	.byte	0x04, 0x29
        /*003a*/ 	.short	(.L_896 - .L_895)


	//   ....[0]....
.L_895:
        /*003c*/ 	.word	0xffffffff


	//   ....[1]....
        /*0040*/ 	.word	0xffffffff


	//   ....[2]....
        /*0044*/ 	.word	0xffffffff


	//   ....[3]....
        /*0048*/ 	.word	0xffffffff


	//   ....[4]....
        /*004c*/ 	.word	0xffffffff


	//   ....[5]....
        /*0050*/ 	.word	0xffffffff


	//   ....[6]....
        /*0054*/ 	.word	0xffffffff


	//   ....[7]....
        /*0058*/ 	.word	0xffffffff


	//   ....[8]....
        /*005c*/ 	.word	0xffffffff


	//   ....[9]....
        /*0060*/ 	.word	0xffffffff


	//   ....[10]....
        /*0064*/ 	.word	0xffffffff


	//   ....[11]....
        /*0068*/ 	.word	0xffffffff


	//   ....[12]....
        /*006c*/ 	.word	0xffffffff


	//   ....[13]....
        /*0070*/ 	.word	0xffffffff


	//   ....[14]....
        /*0074*/ 	.word	0xffffffff


	//   ....[15]....
        /*0078*/ 	.word	0xffffffff


	//   ....[16]....
        /*007c*/ 	.word	0xffffffff


	//   ....[17]....
        /*0080*/ 	.word	0xffffffff


	//   ....[18]....
        /*0084*/ 	.word	0xffffffff


	//   ....[19]....
        /*0088*/ 	.word	0xffffffff


	//   ....[20]....
        /*008c*/ 	.word	0xffffffff


	//   ....[21]....
        /*0090*/ 	.word	0xffffffff


	//   ....[22]....
        /*0094*/ 	.word	0xffffffff


	//   ....[23]....
        /*0098*/ 	.word	0xffffffff


	//   ....[24]....
        /*009c*/ 	.word	0xffffffff


	//   ....[25]....
        /*00a0*/ 	.word	0xffffffff


	//   ....[26]....
        /*00a4*/ 	.word	0xffffffff


	//   ....[27]....
        /*00a8*/ 	.word	0xffffffff


	//----- nvinfo : EIATTR_COOP_GROUP_INSTR_OFFSETS
	.align		4
.L_896:
        /*00ac*/ 	.byte	0x04, 0x28
        /*00ae*/ 	.short	(.L_898 - .L_897)


	//   ....[0]....
.L_897:
        /*00b0*/ 	.word	0x00011720


	//   ....[1]....
        /*00b4*/ 	.word	0x00011750


	//   ....[2]....
        /*00b8*/ 	.word	0x00011770


	//   ....[3]....
        /*00bc*/ 	.word	0x00011790


	//   ....[4]....
        /*00c0*/ 	.word	0x000117b0


	//   ....[5]....
        /*00c4*/ 	.word	0x00011ae0


	//   ....[6]....
        /*00c8*/ 	.word	0x00011b00


	//   ....[7]....
        /*00cc*/ 	.word	0x00011b20


	//   ....[8]....
        /*00d0*/ 	.word	0x00011b40


	//   ....[9]....
        /*00d4*/ 	.word	0x00011b60


	//   ....[10]....
        /*00d8*/ 	.word	0x00011c70


	//   ....[11]....
        /*00dc*/ 	.word	0x00011cc0


	//   ....[12]....
        /*00e0*/ 	.word	0x00011cf0


	//   ....[13]....
        /*00e4*/ 	.word	0x00011d00


	//   ....[14]....
        /*00e8*/ 	.word	0x00011d80


	//   ....[15]....
        /*00ec*/ 	.word	0x00011de0


	//   ....[16]....
        /*00f0*/ 	.word	0x00011e80


	//   ....[17]....
        /*00f4*/ 	.word	0x00011eb0


	//   ....[18]....
        /*00f8*/ 	.word	0x00012780


	//   ....[19]....
        /*00fc*/ 	.word	0x000127f0


	//   ....[20]....
        /*0100*/ 	.word	0x00012850


	//   ....[21]....
        /*0104*/ 	.word	0x000128b0


	//   ....[22]....
        /*0108*/ 	.word	0x00012910


	//   ....[23]....
        /*010c*/ 	.word	0x00012c80


	//   ....[24]....
        /*0110*/ 	.word	0x00012ce0


	//   ....[25]....
        /*0114*/ 	.word	0x00012d40


	//   ....[26]....
        /*0118*/ 	.word	0x00012da0


	//   ....[27]....
        /*011c*/ 	.word	0x00012e00


	//----- nvinfo : EIATTR_EXIT_INSTR_OFFSETS
	.align		4
.L_898:
        /*0120*/ 	.byte	0x04, 0x1c
        /*0122*/ 	.short	(.L_900 - .L_899)


	//   ....[0]....
.L_899:
        /*0124*/ 	.word	0x00000570


	//   ....[1]....
        /*0128*/ 	.word	0x00012730


	//----- nvinfo : EIATTR_MAX_THREADS
	.align		4
.L_900:
        /*012c*/ 	.byte	0x04, 0x05
        /*012e*/ 	.short	(.L_902 - .L_901)
.L_901:
        /*0130*/ 	.word	0x00000080
        /*0134*/ 	.word	0x00000001
        /*0138*/ 	.word	0x00000001


	//----- nvinfo : EIATTR_CRS_STACK_SIZE
	.align		4
.L_902:
        /*013c*/ 	.byte	0x04, 0x1e
        /*013e*/ 	.short	(.L_904 - .L_903)
.L_903:
        /*0140*/ 	.word	0x00000000
.L_904:


//--------------------- .nv.info._ZN10layer_norm31ln_parallel_residual_fwd_kernelINS_13Kernel_traitsIf13__nv_bfloat16S2_S2_fjLj3072ELj1ELj1ELj4ELj16ENS_18Kernel_traits_baseILj3072EfS2_S2_S2_fjLj128EEEEELb0ELb0ELb0EEEvNS_9FwdParamsE --------------------------
	.section	.nv.info._ZN10layer_norm31ln_parallel_residual_fwd_kernelINS_13Kernel_traitsIf13__nv_bfloat16S2_S2_fjLj3072ELj1ELj1ELj4ELj16ENS_18Kernel_traits_baseILj3072EfS2_S2_S2_fjLj128EEEEELb0ELb0ELb0EEEvNS_9FwdParamsE,"",@"SHT_CUDA_INFO"
	.sectionflags	@""
	.align	4


	//----- nvinfo : EIATTR_CUDA_API_VERSION
	.align		4
        /*0000*/ 	.byte	0x04, 0x37
        /*0002*/ 	.short	(.L_906 - .L_905)
.L_905:
        /*0004*/ 	.word	0x00000082


	//----- nvinfo : EIATTR_SW2861232_WAR
	.align		4
.L_906:
        /*0008*/ 	.byte	0x01, 0x35
	.zero		2


	//----- nvinfo : EIATTR_PARAM_CBANK
	.align		4
        /*000c*/ 	.byte	0x04, 0x0a
        /*000e*/ 	.short	(.L_908 - .L_907)
	.align		4
.L_907:
        /*0010*/ 	.word	index@(.nv.constant0._ZN10layer_norm31ln_parallel_residual_fwd_kernelINS_13Kernel_traitsIf13__nv_bfloat16S2_S2_fjLj3072ELj1ELj1ELj4ELj16ENS_18Kernel_traits_baseILj3072EfS2_S2_S2_fjLj128EEEEELb0ELb0ELb0EEEvNS_9FwdParamsE)
        /*0014*/ 	.short	0x0160
        /*0016*/ 	.short	0x00e8


	//----- nvinfo : EIATTR_CBANK_PARAM_SIZE
	.align		4
.L_908:
        /*0018*/ 	.byte	0x03, 0x19
        /*001a*/ 	.short	0x00e8


	//----- nvinfo : EIATTR_KPARAM_INFO
	.align		4
        /*001c*/ 	.byte	0x04, 0x17
        /*001e*/ 	.short	(.L_910 - .L_909)
.L_909:
        /*0020*/ 	.word	0x00000000
        /*0024*/ 	.short	0x0000
        /*0026*/ 	.short	0x0000
        /*0028*/ 	.byte	0x00, 0xf0, 0xa1, 0x03


	//----- nvinfo : EIATTR_MAXREG_COUNT
	.align		4
.L_910:
        /*002c*/ 	.byte	0x03, 0x1b
        /*002e*/ 	.short	0x00ff


	//----- nvinfo : EIATTR_NUM_BARRIERS
	.align		4
        /*0030*/ 	.byte	0x02, 0x4c
        /*0032*/ 	.byte	0x01
	.zero		1


	//----- nvinfo : EIATTR_MERCURY_ISA_VERSION
	.align		4
        /*0034*/ 	.byte	0x03, 0x5f
        /*0036*/ 	.short	0x0000


	//----- nvinfo : EIATTR_COOP_GROUP_MASK_REGIDS
	.align		4
        /*0038*/ 	.byte	0x04, 0x29
        /*003a*/ 	.short	(.L_912 - .L_911)


	//   ....[0]....
.L_911:
        /*003c*/ 	.word	0xffffffff


	//   ....[1]....
        /*0040*/ 	.word	0xffffffff


	//   ....[2]....
        /*0044*/ 	.word	0xffffffff


	//   ....[3]....
        /*0048*/ 	.word	0xffffffff


	//   ....[4]....
        /*004c*/ 	.word	0xffffffff


	//   ....[5]....
        /*0050*/ 	.word	0xffffffff


	//   ....[6]....
        /*0054*/ 	.word	0xffffffff


	//   ....[7]....
        /*0058*/ 	.word	0xffffffff


	//   ....[8]....
        /*005c*/ 	.word	0xffffffff


	//   ....[9]....
        /*0060*/ 	.word	0xffffffff


	//   ....[10]....
        /*0064*/ 	.word	0xffffffff


	//   ....[11]....
        /*0068*/ 	.word	0xffffffff


	//   ....[12]....
        /*006c*/ 	.word	0xffffffff


	//   ....[13]....
        /*0070*/ 	.word	0xffffffff


	//   ....[14]....
        /*0074*/ 	.word	0xffffffff


	//   ....[15]....
        /*0078*/ 	.word	0xffffffff


	//   ....[16]....
        /*007c*/ 	.word	0xffffffff


	//   ....[17]....
        /*0080*/ 	.word	0xffffffff


	//   ....[18]....
        /*0084*/ 	.word	0xffffffff


	//   ....[19]....
        /*0088*/ 	.word	0xffffffff


	//   ....[20]....
        /*008c*/ 	.word	0xffffffff


	//   ....[21]....
        /*0090*/ 	.word	0xffffffff


	//   ....[22]....
        /*0094*/ 	.word	0xffffffff


	//   ....[23]....
        /*0098*/ 	.word	0xffffffff


	//   ....[24]....
        /*009c*/ 	.word	0xffffffff


	//   ....[25]....
        /*00a0*/ 	.word	0xffffffff


	//   ....[26]....
        /*00a4*/ 	.word	0xffffffff


	//   ....[27]....
        /*00a8*/ 	.word	0xffffffff


	//----- nvinfo : EIATTR_COOP_GROUP_INSTR_OFFSETS
	.align		4
.L_912:
        /*00ac*/ 	.byte	0x04, 0x28
        /*00ae*/ 	.short	(.L_914 - .L_913)


	//   ....[0]....
.L_913:
        /*00b0*/ 	.word	0x00002750


	//   ....[1]....
        /*00b4*/ 	.word	0x00002780


	//   ....[2]....
        /*00b8*/ 	.word	0x000027a0


	//   ....[3]....
        /*00bc*/ 	.word	0x000027c0


	//   ....[4]....
        /*00c0*/ 	.word	0x000027e0


	//   ....[5]....
        /*00c4*/ 	.word	0x00002b20


	//   ....[6]....
        /*00c8*/ 	.word	0x00002b40


	//   ....[7]....
        /*00cc*/ 	.word	0x00002b60


	//   ....[8]....
        /*00d0*/ 	.word	0x00002b80


	//   ....[9]....
        /*00d4*/ 	.word	0x00002ba0


	//   ....[10]....
        /*00d8*/ 	.word	0x00002cc0


	//   ....[11]....
        /*00dc*/ 	.word	0x00002d10


	//   ....[12]....
        /*00e0*/ 	.word	0x00002d50


	//   ....[13]....
        /*00e4*/ 	.word	0x00002d70


	//   ....[14]....
        /*00e8*/ 	.word	0x00002e00


	//   ....[15]....
        /*00ec*/ 	.word	0x00002e40


	//   ....[16]....
        /*00f0*/ 	.word	0x00002ee0


	//   ....[17]....
        /*00f4*/ 	.word	0x00002f20


	//   ....[18]....
        /*00f8*/ 	.word	0x00003990


	//   ....[19]....
        /*00fc*/ 	.word	0x00003a00


	//   ....[20]....
        /*0100*/ 	.word	0x00003a60


	//   ....[21]....
        /*0104*/ 	.word	0x00003ac0


	//   ....[22]....
        /*0108*/ 	.word	0x00003b20


	//   ....[23]....
        /*010c*/ 	.word	0x00003ea0


	//   ....[24]....
        /*0110*/ 	.word	0x00003f00


	//   ....[25]....
        /*0114*/ 	.word	0x00003f60


	//   ....[26]....
        /*0118*/ 	.word	0x00003fc0


	//   ....[27]....
        /*011c*/ 	.word	0x00004030


	//----- nvinfo : EIATTR_EXIT_INSTR_OFFSETS
	.align		4
.L_914:
        /*0120*/ 	.byte	0x04, 0x1c
        /*0122*/ 	.short	(.L_916 - .L_915)


	//   ....[0]....
.L_915:
        /*0124*/ 	.word	0x00000740


	//   ....[1]....
        /*0128*/ 	.word	0x00003940


	//----- nvinfo : EIATTR_MAX_THREADS
	.align		4
.L_916:
        /*012c*/ 	.byte	0x04, 0x05
        /*012e*/ 	.short	(.L_918 - .L_917)
.L_917:
        /*0130*/ 	.word	0x00000080
        /*0134*/ 	.word	0x00000001
        /*0138*/ 	.word	0x00000001


	//----- nvinfo : EIATTR_CRS_STACK_SIZE
	.align		4
.L_918:
        /*013c*/ 	.byte	0x04, 0x1e
        /*013e*/ 	.short	(.L_920 - .L_919)
.L_919:
        /*0140*/ 	.word	0x00000000
.L_920:


//--------------------- .nv.info._ZN10layer_norm31ln_parallel_residual_fwd_kernelINS_13Kernel_traitsIf13__nv_bfloat16S2_S2_fjLj3072ELj1ELj1ELj4ELj16ENS_18Kernel_traits_baseILj3072EfS2_S2_S2_fjLj128EEEEELb0ELb0ELb1EEEvNS_9FwdParamsE --------------------------
	.section	.nv.info._ZN10layer_norm31ln_parallel_residual_fwd_kernelINS_13Kernel_traitsIf13__nv_bfloat16S2_S2_fjLj3072ELj1ELj1ELj4ELj16ENS_18Kernel_traits_baseILj3072EfS2_S2_S2_fjLj128EEEEELb0ELb0ELb1EEEvNS_9FwdParamsE,"",@"SHT_CUDA_INFO"
	.sectionflags	@""
	.align	4


	//----- nvinfo : EIATTR_CUDA_API_VERSION
	.align		4
        /*0000*/ 	.byte	0x04, 0x37
        /*0002*/ 	.short	(.L_922 - .L_921)
.L_921:
        /*0004*/ 	.word	0x00000082


	//----- nvinfo : EIATTR_SW2861232_WAR
	.align		4
.L_922:
        /*0008*/ 	.byte	0x01, 0x35
	.zero		2


	//----- nvinfo : EIATTR_PARAM_CBANK
	.align		4
        /*000c*/ 	.byte	0x04, 0x0a
        /*000e*/ 	.short	(.L_924 - .L_923)
	.align		4
.L_923:
        /*0010*/ 	.word	index@(.nv.constant0._ZN10layer_norm31ln_parallel_residual_fwd_kernelINS_13Kernel_traitsIf13__nv_bfloat16S2_S2_fjLj3072ELj1ELj1ELj4ELj16ENS_18Kernel_traits_baseILj3072EfS2_S2_S2_fjLj128EEEEELb0ELb0ELb1EEEvNS_9FwdParamsE)
        /*0014*/ 	.short	0x0160
        /*0016*/ 	.short	0x00e8


	//----- nvinfo : EIATTR_CBANK_PARAM_SIZE
	.align		4
.L_924:
        /*0018*/ 	.byte	0x03, 0x19
        /*001a*/ 	.short	0x00e8


	//----- nvinfo : EIATTR_KPARAM_INFO
	.align		4
        /*001c*/ 	.byte	0x04, 0x17
        /*001e*/ 	.short	(.L_926 - .L_925)
.L_925:
        /*0020*/ 	.word	0x00000000
        /*0024*/ 	.short	0x0000
        /*0026*/ 	.short	0x0000
        /*0028*/ 	.byte	0x00, 0xf0, 0xa1, 0x03


	//----- nvinfo : EIATTR_MAXREG_COUNT
	.align		4
.L_926:
        /*002c*/ 	.byte	0x03, 0x1b
        /*002e*/ 	.short	0x00ff


	//----- nvinfo : EIATTR_NUM_BARRIERS
	.align		4
        /*0030*/ 	.byte	0x02, 0x4c
        /*0032*/ 	.byte	0x01
	.zero		1


	//----- nvinfo : EIATTR_MERCURY_ISA_VERSION
	.align		4
        /*0034*/ 	.byte	0x03, 0x5f
        /*0036*/ 	.short	0x0000


	//----- nvinfo : EIATTR_COOP_GROUP_MASK_REGIDS
	.align		4
        /*0038*/ 	.byte	0x04, 0x29
        /*003a*/ 	.short	(.L_928 - .L_927)


	//   ....[0]....
.L_927:
        /*003c*/ 	.word	0xffffffff


	//   ....[1]....
        /*0040*/ 	.word	0xffffffff


	//   ....[2]....
        /*0044*/ 	.word	0xffffffff


	//   ....[3]....
        /*0048*/ 	.word	0xffffffff


	//   ....[4]....
        /*004c*/ 	.word	0xffffffff


	//   ....[5]....
        /*0050*/ 	.word	0xffffffff


	//   ....[6]....
        /*0054*/ 	.word	0xffffffff


	//   ....[7]....
        /*0058*/ 	.word	0xffffffff


	//   ....[8]....
        /*005c*/ 	.word	0xffffffff


	//   ....[9]....
        /*0060*/ 	.word	0xffffffff


	//   ....[10]....
        /*0064*/ 	.word	0xffffffff


	//   ....[11]....
        /*0068*/ 	.word	0xffffffff


	//   ....[12]....
        /*006c*/ 	.word	0xffffffff


	//   ....[13]....
        /*0070*/ 	.word	0xffffffff


	//   ....[14]....
        /*0074*/ 	.word	0xffffffff


	//   ....[15]....
        /*0078*/ 	.word	0xffffffff


	//   ....[16]....
        /*007c*/ 	.word	0xffffffff


	//   ....[17]....
        /*0080*/ 	.word	0xffffffff


	//   ....[18]....
        /*0084*/ 	.word	0xffffffff


	//   ....[19]....
        /*0088*/ 	.word	0xffffffff


	//   ....[20]....
        /*008c*/ 	.word	0xffffffff


	//   ....[21]....
        /*0090*/ 	.word	0xffffffff


	//   ....[22]....
        /*0094*/ 	.word	0xffffffff


	//   ....[23]....
        /*0098*/ 	.word	0xffffffff


	//   ....[24]....
        /*009c*/ 	.word	0xffffffff


	//   ....[25]....
        /*00a0*/ 	.word	0xffffffff


	//   ....[26]....
        /*00a4*/ 	.word	0xffffffff


	//   ....[27]....
        /*00a8*/ 	.word	0xffffffff


	//----- nvinfo : EIATTR_COOP_GROUP_INSTR_OFFSETS
	.align		4
.L_928:
        /*00ac*/ 	.byte	0x04, 0x28
        /*00ae*/ 	.short	(.L_930 - .L_929)


	//   ....[0]....
.L_929:
        /*00b0*/ 	.word	0x000021d0


	//   ....[1]....
        /*00b4*/ 	.word	0x00002200


	//   ....[2]....
        /*00b8*/ 	.word	0x00002220


	//   ....[3]....
        /*00bc*/ 	.word	0x00002240


	//   ....[4]....
        /*00c0*/ 	.word	0x00002260


	//   ....[5]....
        /*00c4*/ 	.word	0x00002590


	//   ....[6]....
        /*00c8*/ 	.word	0x000025b0


	//   ....[7]....
        /*00cc*/ 	.word	0x000025d0


	//   ....[8]....
        /*00d0*/ 	.word	0x000025f0


	//   ....[9]....
        /*00d4*/ 	.word	0x00002610


	//   ....[10]....
        /*00d8*/ 	.word	0x000026e0


	//   ....[11]....
        /*00dc*/ 	.word	0x00002730


	//   ....[12]....
        /*00e0*/ 	.word	0x00002760


	//   ....[13]....
        /*00e4*/ 	.word	0x00002770


	//   ....[14]....
        /*00e8*/ 	.word	0x00002810


	//   ....[15]....
        /*00ec*/ 	.word	0x00002850


	//   ....[16]....
        /*00f0*/ 	.word	0x00002900


	//   ....[17]....
        /*00f4*/ 	.word	0x00002930


	//   ....[18]....
        /*00f8*/ 	.word	0x000033a0


	//   ....[19]....
        /*00fc*/ 	.word	0x00003410


	//   ....[20]....
        /*0100*/ 	.word	0x00003470


	//   ....[21]....
        /*0104*/ 	.word	0x000034d0


	//   ....[22]....
        /*0108*/ 	.word	0x00003530


	//   ....[23]....
        /*010c*/ 	.word	0x000038a0


	//   ....[24]....
        /*0110*/ 	.word	0x00003900


	//   ....[25]....
        /*0114*/ 	.word	0x00003960


	//   ....[26]....
        /*0118*/ 	.word	0x000039c0


	//   ....[27]....
        /*011c*/ 	.word	0x00003a20


	//----- nvinfo : EIATTR_EXIT_INSTR_OFFSETS
	.align		4
.L_930:
        /*0120*/ 	.byte	0x04, 0x1c
        /*0122*/ 	.short	(.L_932 - .L_931)


	//   ....[0]....
.L_931:
        /*0124*/ 	.word	0x000003b0


	//   ....[1]....
        /*0128*/ 	.word	0x00003350


	//----- nvinfo : EIATTR_MAX_THREADS
	.align		4
.L_932:
        /*012c*/ 	.byte	0x04, 0x05
        /*012e*/ 	.short	(.L_934 - .L_933)
.L_933:
        /*0130*/ 	.word	0x00000080
        /*0134*/ 	.word	0x00000001
        /*0138*/ 	.word	0x00000001


	//----- nvinfo : EIATTR_CRS_STACK_SIZE
	.align		4
.L_934:
        /*013c*/ 	.byte	0x04, 0x1e
        /*013e*/ 	.short	(.L_936 - .L_935)
.L_935:
        /*0140*/ 	.word	0x00000000
.L_936:


//--------------------- .nv.info._ZN10layer_norm31ln_parallel_residual_fwd_kernelINS_13Kernel_traitsIf13__nv_bfloat16S2_S2_fjLj3072ELj1ELj1ELj4ELj16ENS_18Kernel_traits_baseILj3072EfS2_S2_S2_fjLj128EEEEELb0ELb1ELb0EEEvNS_9FwdParamsE --------------------------
	.section	.nv.info._ZN10layer_norm31ln_parallel_residual_fwd_kernelINS_13Kernel_traitsIf13__nv_bfloat16S2_S2_fjLj3072ELj1ELj1ELj4ELj16ENS_18Kernel_traits_baseILj3072EfS2_S2_S2_fjLj128EEEEELb0ELb1ELb0EEEvNS_9FwdParamsE,"",@"SHT_CUDA_INFO"
	.sectionflags	@""
	.align	4


	//----- nvinfo : EIATTR_CUDA_API_VERSION
	.align		4
        /*0000*/ 	.byte	0x04, 0x37
        /*0002*/ 	.short	(.L_938 - .L_937)
.L_937:
        /*0004*/ 	.word	0x00000082


	//----- nvinfo : EIATTR_SW2861232_WAR
	.align		4
.L_938:
        /*0008*/ 	.byte	0x01, 0x35
	.zero		2


	//----- nvinfo : EIATTR_PARAM_CBANK
	.align		4
        /*000c*/ 	.byte	0x04, 0x0a
        /*000e*/ 	.short	(.L_940 - .L_939)
	.align		4
.L_939:
        /*0010*/ 	.word	index@(.nv.constant0._ZN10layer_norm31ln_parallel_residual_fwd_kernelINS_13Kernel_traitsIf13__nv_bfloat16S2_S2_fjLj3072ELj1ELj1ELj4ELj16ENS_18Kernel_traits_baseILj3072EfS2_S2_S2_fjLj128EEEEELb0ELb1ELb0EEEvNS_9FwdParamsE)
        /*0014*/ 	.short	0x0160
        /*0016*/ 	.short	0x00e8


	//----- nvinfo : EIATTR_CBANK_PARAM_SIZE
	.align		4
.L_940:
        /*0018*/ 	.byte	0x03, 0x19
        /*001a*/ 	.short	0x00e8


	//----- nvinfo : EIATTR_KPARAM_INFO
	.align		4
        /*001c*/ 	.byte	0x04, 0x17
        /*001e*/ 	.short	(.L_942 - .L_941)
.L_941:
        /*0020*/ 	.word	0x00000000
        /*0024*/ 	.short	0x0000
        /*0026*/ 	.short	0x0000
        /*0028*/ 	.byte	0x00, 0xf0, 0xa1, 0x03


	//----- nvinfo : EIATTR_MAXREG_COUNT
	.align		4
.L_942:
        /*002c*/ 	.byte	0x03, 0x1b
        /*002e*/ 	.short	0x00ff


	//----- nvinfo : EIATTR_NUM_BARRIERS
	.align		4
        /*0030*/ 	.byte	0x02, 0x4c
        /*0032*/ 	.byte	0x01
	.zero		1


	//----- nvinfo : EIATTR_MERCURY_ISA_VERSION
	.align		4
        /*0034*/ 	.byte	0x03, 0x5f
        /*0036*/ 	.short	0x0000


	//----- nvinfo : EIATTR_COOP_GROUP_MASK_REGIDS
	.align		4
        /*0038*/ 	.byte	0x04, 0x29
        /*003a*/ 	.short	(.L_944 - .L_943)


	//   ....[0]....
.L_943:
        /*003c*/ 	.word	0xffffffff


	//   ....[1]....
        /*0040*/ 	.word	0xffffffff


	//   ....[2]....
        /*0044*/ 	.word	0xffffffff


	//   ....[3]....
        /*0048*/ 	.word	0xffffffff


	//   ....[4]....
        /*004c*/ 	.word	0xffffffff


	//   ....[5]....
        /*0050*/ 	.word	0xffffffff


	//   ....[6]....
        /*0054*/ 	.word	0xffffffff


	//   ....[7]....
        /*0058*/ 	.word	0xffffffff


	//   ....[8]....
        /*005c*/ 	.word	0xffffffff


	//   ....[9]....
        /*0060*/ 	.word	0xffffffff


	//   ....[10]....
        /*0064*/ 	.word	0xffffffff


	//   ....[11]....
        /*0068*/ 	.word	0xffffffff


	//   ....[12]....
        /*006c*/ 	.word	0xffffffff


	//   ....[13]....
        /*0070*/ 	.word	0xffffffff


	//   ....[14]....
        /*0074*/ 	.word	0xffffffff


	//   ....[15]....
        /*0078*/ 	.word	0xffffffff


	//   ....[16]....
        /*007c*/ 	.word	0xffffffff


	//   ....[17]....
        /*0080*/ 	.word	0xffffffff


	//   ....[18]....
        /*0084*/ 	.word	0xffffffff


	//   ....[19]....
        /*0088*/ 	.word	0xffffffff


	//   ....[20]....
        /*008c*/ 	.word	0xffffffff


	//   ....[21]....
        /*0090*/ 	.word	0xffffffff


	//   ....[22]....
        /*0094*/ 	.word	0xffffffff


	//   ....[23]....
        /*0098*/ 	.word	0xffffffff


	//   ....[24]....
        /*009c*/ 	.word	0xffffffff


	//   ....[25]....
        /*00a0*/ 	.word	0xffffffff


	//   ....[26]....
        /*00a4*/ 	.word	0xffffffff


	//   ....[27]....
        /*00a8*/ 	.word	0xffffffff


	//----- nvinfo : EIATTR_COOP_GROUP_INSTR_OFFSETS
	.align		4
.L_944:
        /*00ac*/ 	.byte	0x04, 0x28
        /*00ae*/ 	.short	(.L_946 - .L_945)


	//   ....[0]....
.L_945:
        /*00b0*/ 	.word	0x00002450


	//   ....[1]....
        /*00b4*/ 	.word	0x00002480


	//   ....[2]....
        /*00b8*/ 	.word	0x000024a0


	//   ....[3]....
        /*00bc*/ 	.word	0x000024c0


	//   ....[4]....
        /*00c0*/ 	.word	0x000024e0


	//   ....[5]....
        /*00c4*/ 	.word	0x00002820


	//   ....[6]....
        /*00c8*/ 	.word	0x00002840


	//   ....[7]....
        /*00cc*/ 	.word	0x00002860


	//   ....[8]....
        /*00d0*/ 	.word	0x00002880


	//   ....[9]....
        /*00d4*/ 	.word	0x000028a0


	//   ....[10]....
        /*00d8*/ 	.word	0x000029c0


	//   ....[11]....
        /*00dc*/ 	.word	0x00002a10


	//   ....[12]....
        /*00e0*/ 	.word	0x00002a40


	//   ....[13]....
        /*00e4*/ 	.word	0x00002a50


	//   ....[14]....
        /*00e8*/ 	.word	0x00002ae0


	//   ....[15]....
        /*00ec*/ 	.word	0x00002b30


	//   ....[16]....
        /*00f0*/ 	.word	0x00002bf0


	//   ....[17]....
        /*00f4*/ 	.word	0x00002c00


	//   ....[18]....
        /*00f8*/ 	.word	0x000033f0


	//   ....[19]....
        /*00fc*/ 	.word	0x00003460


	//   ....[20]....
        /*0100*/ 	.word	0x000034c0


	//   ....[21]....
        /*0104*/ 	.word	0x00003520


	//   ....[22]....
        /*0108*/ 	.word	0x00003580


	//   ....[23]....
        /*010c*/ 	.word	0x00003900


	//   ....[24]....
        /*0110*/ 	.word	0x00003960


	//   ....[25]....
        /*0114*/ 	.word	0x000039c0


	//   ....[26]....
        /*0118*/ 	.word	0x00003a20


	//   ....[27]....
        /*011c*/ 	.word	0x00003a90


	//----- nvinfo : EIATTR_EXIT_INSTR_OFFSETS
	.align		4
.L_946:
        /*0120*/ 	.byte	0x04, 0x1c
        /*0122*/ 	.short	(.L_948 - .L_947)


	//   ....[0]....
.L_947:
        /*0124*/ 	.word	0x00000440


	//   ....[1]....
        /*0128*/ 	.word	0x000033a0


	//----- nvinfo : EIATTR_MAX_THREADS
	.align		4
.L_948:
        /*012c*/ 	.byte	0x04, 0x05
        /*012e*/ 	.short	(.L_950 - .L_949)
.L_949:
        /*0130*/ 	.word	0x00000080
        /*0134*/ 	.word	0x00000001
        /*0138*/ 	.word	0x00000001


	//----- nvinfo : EIATTR_CRS_STACK_SIZE
	.align		4
.L_950:
        /*013c*/ 	.byte	0x04, 0x1e
        /*013e*/ 	.short	(.L_952 - .L_951)
.L_951:
        /*0140*/ 	.word	0x00000000
.L_952:


//--------------------- .nv.info._ZN10layer_norm31ln_parallel_residual_fwd_kernelINS_13Kernel_traitsIf13__nv_bfloat16S2_S2_fjLj3072ELj1ELj1ELj4ELj16ENS_18Kernel_traits_baseILj3072EfS2_S2_S2_fjLj128EEEEELb0ELb1ELb1EEEvNS_9FwdParamsE --------------------------
	.section	.nv.info._ZN10layer_norm31ln_parallel_residual_fwd_kernelINS_13Kernel_traitsIf13__nv_bfloat16S2_S2_fjLj3072ELj1ELj1ELj4ELj16ENS_18Kernel_traits_baseILj3072EfS2_S2_S2_fjLj128EEEEELb0ELb1ELb1EEEvNS_9FwdParamsE,"",@"SHT_CUDA_INFO"
	.sectionflags	@""
	.align	4


	//----- nvinfo : EIATTR_CUDA_API_VERSION
	.align		4
        /*0000*/ 	.byte	0x04, 0x37
        /*0002*/ 	.short	(.L_954 - .L_953)
.L_953:
        /*0004*/ 	.word	0x00000082


	//----- nvinfo : EIATTR_SW2861232_WAR
	.align		4
.L_954:
        /*0008*/ 	.byte	0x01, 0x35
	.zero		2


	//----- nvinfo : EIATTR_PARAM_CBANK
	.align		4
        /*000c*/ 	.byte	0x04, 0x0a
        /*000e*/ 	.short	(.L_956 - .L_955)
	.align		4
.L_955:
        /*0010*/ 	.word	index@(.nv.constant0._ZN10layer_norm31ln_parallel_residual_fwd_kernelINS_13Kernel_traitsIf13__nv_bfloat16S2_S2_fjLj3072ELj1ELj1ELj4ELj16ENS_18Kernel_traits_baseILj3072EfS2_S2_S2_fjLj128EEEEELb0ELb1ELb1EEEvNS_9FwdParamsE)
        /*0014*/ 	.short	0x0160
        /*0016*/ 	.short	0x00e8


	//----- nvinfo : EIATTR_CBANK_PARAM_SIZE
	.align		4
.L_956:
        /*0018*/ 	.byte	0x03, 0x19
        /*001a*/ 	.short	0x00e8


	//----- nvinfo : EIATTR_KPARAM_INFO
	.align		4
        /*001c*/ 	.byte	0x04, 0x17
        /*001e*/ 	.short	(.L_958 - .L_957)
.L_957:
        /*0020*/ 	.word	0x00000000
        /*0024*/ 	.short	0x0000
        /*0026*/ 	.short	0x0000
        /*0028*/ 	.byte	0x00, 0xf0, 0xa1, 0x03


	//----- nvinfo : EIATTR_MAXREG_COUNT
	.align		4
.L_958:
        /*002c*/ 	.byte	0x03, 0x1b
        /*002e*/ 	.short	0x00ff


	//----- nvinfo : EIATTR_NUM_BARRIERS
	.align		4
        /*0030*/ 	.byte	0x02, 0x4c
        /*0032*/ 	.byte	0x01
	.zero		1


	//----- nvinfo : EIATTR_MERCURY_ISA_VERSION
	.align		4
        /*0034*/ 	.byte	0x03, 0x5f
        /*0036*/ 	.short	0x0000


	//----- nvinfo : EIATTR_COOP_GROUP_MASK_REGIDS
	.align		4
        /*0038*/ 	.byte	0x04, 0x29
        /*003a*/ 	.short	(.L_960 - .L_959)


	//   ....[0]....
.L_959:
        /*003c*/ 	.word	0xffffffff


	//   ....[1]....
        /*0040*/ 	.word	0xffffffff


	//   ....[2]....
        /*0044*/ 	.word	0xffffffff


	//   ....[3]....
        /*0048*/ 	.word	0xffffffff


	//   ....[4]....
        /*004c*/ 	.word	0xffffffff


	//   ....[5]....
        /*0050*/ 	.word	0xffffffff


	//   ....[6]....
        /*0054*/ 	.word	0xffffffff


	//   ....[7]....
        /*0058*/ 	.word	0xffffffff


	//   ....[8]....
        /*005c*/ 	.word	0xffffffff


	//   ....[9]....
        /*0060*/ 	.word	0xffffffff


	//   ....[10]....
        /*0064*/ 	.word	0xffffffff


	//   ....[11]....
        /*0068*/ 	.word	0xffffffff


	//   ....[12]....
        /*006c*/ 	.word	0xffffffff


	//   ....[13]....
        /*0070*/ 	.word	0xffffffff


	//   ....[14]....
        /*0074*/ 	.word	0xffffffff


	//   ....[15]....
        /*0078*/ 	.word	0xffffffff


	//   ....[16]....
        /*007c*/ 	.word	0xffffffff


	//   ....[17]....
        /*0080*/ 	.word	0xffffffff


	//   ....[18]....
        /*0084*/ 	.word	0xffffffff


	//   ....[19]....
        /*0088*/ 	.word	0xffffffff


	//   ....[20]....
        /*008c*/ 	.word	0xffffffff


	//   ....[21]....
        /*0090*/ 	.word	0xffffffff


	//   ....[22]....
        /*0094*/ 	.word	0xffffffff


	//   ....[23]....
        /*0098*/ 	.word	0xffffffff


	//   ....[24]....
        /*009c*/ 	.word	0xffffffff


	//   ....[25]....
        /*00a0*/ 	.word	0xffffffff


	//   ....[26]....
        /*00a4*/ 	.word	0xffffffff


	//   ....[27]....
        /*00a8*/ 	.word	0xffffffff


	//----- nvinfo : EIATTR_COOP_GROUP_INSTR_OFFSETS
	.align		4
.L_960:
        /*00ac*/ 	.byte	0x04, 0x28
        /*00ae*/ 	.short	(.L_962 - .L_961)


	//   ....[0]....
.L_961:
        /*00b0*/ 	.word	0x00001f10


	//   ....[1]....
        /*00b4*/ 	.word	0x00001f40


	//   ....[2]....
        /*00b8*/ 	.word	0x00001f60


	//   ....[3]....
        /*00bc*/ 	.word	0x00001f80


	//   ....[4]....
        /*00c0*/ 	.word	0x00001fa0


	//   ....[5]....
        /*00c4*/ 	.word	0x000022d0


	//   ....[6]....
        /*00c8*/ 	.word	0x000022f0


	//   ....[7]....
        /*00cc*/ 	.word	0x00002310


	//   ....[8]....
        /*00d0*/ 	.word	0x00002330


	//   ....[9]....
        /*00d4*/ 	.word	0x00002350


	//   ....[10]....
        /*00d8*/ 	.word	0x00002450


	//   ....[11]....
        /*00dc*/ 	.word	0x000024b0


	//   ....[12]....
        /*00e0*/ 	.word	0x000024d0


	//   ....[13]....
        /*00e4*/ 	.word	0x000024f0


	//   ....[14]....
        /*00e8*/ 	.word	0x000025a0


	//   ....[15]....
        /*00ec*/ 	.word	0x000025e0


	//   ....[16]....
        /*00f0*/ 	.word	0x00002670


	//   ....[17]....
        /*00f4*/ 	.word	0x000026a0


	//   ....[18]....
        /*00f8*/ 	.word	0x00002dc0


	//   ....[19]....
        /*00fc*/ 	.word	0x00002e30


	//   ....[20]....
        /*0100*/ 	.word	0x00002e90


	//   ....[21]....
        /*0104*/ 	.word	0x00002ef0


	//   ....[22]....
        /*0108*/ 	.word	0x00002f50


	//   ....[23]....
        /*010c*/ 	.word	0x000032c0


	//   ....[24]....
        /*0110*/ 	.word	0x00003320


	//   ....[25]....
        /*0114*/ 	.word	0x00003380


	//   ....[26]....
        /*0118*/ 	.word	0x000033e0


	//   ....[27]....
        /*011c*/ 	.word	0x00003440


	//----- nvinfo : EIATTR_EXIT_INSTR_OFFSETS
	.align		4
.L_962:
        /*0120*/ 	.byte	0x04, 0x1c
        /*0122*/ 	.short	(.L_964 - .L_963)


	//   ....[0]....
.L_963:
        /*0124*/ 	.word	0x00000200


	//   ....[1]....
        /*0128*/ 	.word	0x00002d70


	//----- nvinfo : EIATTR_MAX_THREADS
	.align		4
.L_964:
        /*012c*/ 	.byte	0x04, 0x05
        /*012e*/ 	.short	(.L_966 - .L_965)
.L_965:
        /*0130*/ 	.word	0x00000080
        /*0134*/ 	.word	0x00000001
        /*0138*/ 	.word	0x00000001


	//----- nvinfo : EIATTR_CRS_STACK_SIZE
	.align		4
.L_966:
        /*013c*/ 	.byte	0x04, 0x1e
        /*013e*/ 	.short	(.L_968 - .L_967)
.L_967:
        /*0140*/ 	.word	0x00000000
.L_968:


//--------------------- .nv.info._ZN10layer_norm31ln_parallel_residual_fwd_kernelINS_13Kernel_traitsIf13__nv_bfloat16S2_S2_fjLj3072ELj1ELj1ELj4ELj16ENS_18Kernel_traits_baseILj3072EfS2_S2_S2_fjLj128EEEEELb1ELb0ELb0EEEvNS_9FwdParamsE --------------------------
	.section	.nv.info._ZN10layer_norm31ln_parallel_residual_fwd_kernelINS_13Kernel_traitsIf13__nv_bfloat16S2_S2_fjLj3072ELj1ELj1ELj4ELj16ENS_18Kernel_traits_baseILj3072EfS2_S2_S2_fjLj128EEEEELb1ELb0ELb0EEEvNS_9FwdParamsE,"",@"SHT_CUDA_INFO"
	.sectionflags	@""
	.align	4


	//----- nvinfo : EIATTR_CUDA_API_VERSION
	.align		4
        /*0000*/ 	.byte	0x04, 0x37
        /*0002*/ 	.short	(.L_970 - .L_969)
.L_969:
        /*0004*/ 	.word	0x00000082


	//----- nvinfo : EIATTR_SW2861232_WAR
	.align		4
.L_970:
        /*0008*/ 	.byte	0x01, 0x35
	.zero		2


	//----- nvinfo : EIATTR_PARAM_CBANK
	.align		4
        /*000c*/ 	.byte	0x04, 0x0a
        /*000e*/ 	.short	(.L_972 - .L_971)
	.align		4
.L_971:
        /*0010*/ 	.word	index@(.nv.constant0._ZN10layer_norm31ln_parallel_residual_fwd_kernelINS_13Kernel_traitsIf13__nv_bfloat16S2_S2_fjLj3072ELj1ELj1ELj4ELj16ENS_18Kernel_traits_baseILj3072EfS2_S2_S2_fjLj128EEEEELb1ELb0ELb0EEEvNS_9FwdParamsE)
        /*0014*/ 	.short	0x0160
        /*0016*/ 	.short	0x00e8


	//----- nvinfo : EIATTR_CBANK_PARAM_SIZE
	.align		4
.L_972:
        /*0018*/ 	.byte	0x03, 0x19
        /*001a*/ 	.short	0x00e8


	//----- nvinfo : EIATTR_KPARAM_INFO
	.align		4
        /*001c*/ 	.byte	0x04, 0x17
        /*001e*/ 	.short	(.L_974 - .L_973)
.L_973:
        /*0020*/ 	.word	0x00000000
        /*0024*/ 	.short	0x0000
        /*0026*/ 	.short	0x0000
        /*0028*/ 	.byte	0x00, 0xf0, 0xa1, 0x03


	//----- nvinfo : EIATTR_MAXREG_COUNT
	.align		4
.L_974:
        /*002c*/ 	.byte	0x03, 0x1b
        /*002e*/ 	.short	0x00ff


	//----- nvinfo : EIATTR_NUM_BARRIERS
	.align		4
        /*0030*/ 	.byte	0x02, 0x4c
        /*0032*/ 	.byte	0x01
	.zero		1


	//----- nvinfo : EIATTR_MERCURY_ISA_VERSION
	.align		4
        /*0034*/ 	.byte	0x03, 0x5f
        /*0036*/ 	.short	0x0000


	//----- nvinfo : EIATTR_COOP_GROUP_MASK_REGIDS
	.align		4
        /*0038*/ 	.byte	0x04, 0x29
        /*003a*/ 	.short	(.L_976 - .L_975)


	//   ....[0]....
.L_975:
        /*003c*/ 	.word	0xffffffff


	//   ....[1]....
        /*0040*/ 	.word	0xffffffff


	//   ....[2]....
        /*0044*/ 	.word	0xffffffff


	//   ....[3]....
        /*0048*/ 	.word	0xffffffff


	//   ....[4]....
        /*004c*/ 	.word	0xffffffff


	//   ....[5]....
        /*0050*/ 	.word	0xffffffff


	//   ....[6]....
        /*0054*/ 	.word	0xffffffff


	//   ....[7]....
        /*0058*/ 	.word	0xffffffff


	//   ....[8]....
        /*005c*/ 	.word	0xffffffff


	//   ....[9]....
        /*0060*/ 	.word	0xffffffff


	//   ....[10]....
        /*0064*/ 	.word	0xffffffff


	//   ....[11]....
        /*0068*/ 	.word	0xffffffff


	//   ....[12]....
        /*006c*/ 	.word	0xffffffff


	//   ....[13]....
        /*0070*/ 	.word	0xffffffff


	//   ....[14]....
        /*0074*/ 	.word	0xffffffff


	//   ....[15]....
        /*0078*/ 	.word	0xffffffff


	//   ....[16]....
        /*007c*/ 	.word	0xffffffff


	//   ....[17]....
        /*0080*/ 	.word	0xffffffff


	//   ....[18]....
        /*0084*/ 	.word	0xffffffff


	//   ....[19]....
        /*0088*/ 	.word	0xffffffff


	//   ....[20]....
        /*008c*/ 	.word	0xffffffff


	//   ....[21]....
        /*0090*/ 	.word	0xffffffff


	//   ....[22]....
        /*0094*/ 	.word	0xffffffff


	//   ....[23]....
        /*0098*/ 	.word	0xffffffff


	//   ....[24]....
        /*009c*/ 	.word	0xffffffff


	//   ....[25]....
        /*00a0*/ 	.word	0xffffffff


	//   ....[26]....
        /*00a4*/ 	.word	0xffffffff


	//   ....[27]....
        /*00a8*/ 	.word	0xffffffff


	//----- nvinfo : EIATTR_COOP_GROUP_INSTR_OFFSETS
	.align		4
.L_976:
        /*00ac*/ 	.byte	0x04, 0x28
        /*00ae*/ 	.short	(.L_978 - .L_977)


	//   ....[0]....
.L_977:
        /*00b0*/ 	.word	0x000126b0


	//   ....[1]....
        /*00b4*/ 	.word	0x000126e0


	//   ....[2]....
        /*00b8*/ 	.word	0x00012710


	//   ....[3]....
        /*00bc*/ 	.word	0x00012730


	//   ....[4]....
        /*00c0*/ 	.word	0x00012750


	//   ....[5]....
        /*00c4*/ 	.word	0x00012a90


	//   ....[6]....
        /*00c8*/ 	.word	0x00012ab0


	//   ....[7]....
        /*00cc*/ 	.word	0x00012ad0


	//   ....[8]....
        /*00d0*/ 	.word	0x00012af0


	//   ....[9]....
        /*00d4*/ 	.word	0x00012b10


	//   ....[10]....
        /*00d8*/ 	.word	0x00012c40


	//   ....[11]....
        /*00dc*/ 	.word	0x00012ca0


	//   ....[12]....
        /*00e0*/ 	.word	0x00012cd0


	//   ....[13]....
        /*00e4*/ 	.word	0x00012ce0


	//   ....[14]....
        /*00e8*/ 	.word	0x00012d60


	//   ....[15]....
        /*00ec*/ 	.word	0x00012dc0


	//   ....[16]....
        /*00f0*/ 	.word	0x00012e80


	//   ....[17]....
        /*00f4*/ 	.word	0x00012e90


	//   ....[18]....
        /*00f8*/ 	.word	0x00013930


	//   ....[19]....
        /*00fc*/ 	.word	0x000139a0


	//   ....[20]....
        /*0100*/ 	.word	0x00013a00


	//   ....[21]....
        /*0104*/ 	.word	0x00013a60


	//   ....[22]....
        /*0108*/ 	.word	0x00013ac0


	//   ....[23]....
        /*010c*/ 	.word	0x00013e50


	//   ....[24]....
        /*0110*/ 	.word	0x00013eb0


	//   ....[25]....
        /*0114*/ 	.word	0x00013f10


	//   ....[26]....
        /*0118*/ 	.word	0x00013f70


	//   ....[27]....
        /*011c*/ 	.word	0x00013fe0


	//----- nvinfo : EIATTR_EXIT_INSTR_OFFSETS
	.align		4
.L_978:
        /*0120*/ 	.byte	0x04, 0x1c
        /*0122*/ 	.short	(.L_980 - .L_979)


	//   ....[0]....
.L_979:
        /*0124*/ 	.word	0x00000a70


	//   ....[1]....
        /*0128*/ 	.word	0x000138e0


	//----- nvinfo : EIATTR_MAX_THREADS
	.align		4
.L_980:
        /*012c*/ 	.byte	0x04, 0x05
        /*012e*/ 	.short	(.L_982 - .L_981)
.L_981:
        /*0130*/ 	.word	0x00000080
        /*0134*/ 	.word	0x00000001
        /*0138*/ 	.word	0x00000001


	//----- nvinfo : EIATTR_CRS_STACK_SIZE
	.align		4
.L_982:
        /*013c*/ 	.byte	0x04, 0x1e
        /*013e*/ 	.short	(.L_984 - .L_983)
.L_983:
        /*0140*/ 	.word	0x00000000
.L_984:


//--------------------- .nv.info._ZN10layer_norm31ln_parallel_residual_fwd_kernelINS_13Kernel_traitsIf13__nv_bfloat16S2_S2_fjLj3072ELj1ELj1ELj4ELj16ENS_18Kernel_traits_baseILj3072EfS2_S2_S2_fjLj128EEEEELb1ELb0ELb1EEEvNS_9FwdParamsE --------------------------
	.section	.nv.info._ZN10layer_norm31ln_parallel_residual_fwd_kernelINS_13Kernel_traitsIf13__nv_bfloat16S2_S2_fjLj3072ELj1ELj1ELj4ELj16ENS_18Kernel_traits_baseILj3072EfS2_S2_S2_fjLj128EEEEELb1ELb0ELb1EEEvNS_9FwdParamsE,"",@"SHT_CUDA_INFO"
	.sectionflags	@""
	.align	4


	//----- nvinfo : EIATTR_CUDA_API_VERSION
	.align		4
        /*0000*/ 	.byte	0x04, 0x37
        /*0002*/ 	.short	(.L_986 - .L_985)
.L_985:
        /*0004*/ 	.word	0x00000082


	//----- nvinfo : EIATTR_SW2861232_WAR
	.align		4
.L_986:
        /*0008*/ 	.byte	0x01, 0x35
	.zero		2


	//----- nvinfo : EIATTR_PARAM_CBANK
	.align		4
        /*000c*/ 	.byte	0x04, 0x0a
        /*000e*/ 	.short	(.L_988 - .L_987)
	.align		4
.L_987:
        /*0010*/ 	.word	index@(.nv.constant0._ZN10layer_norm31ln_parallel_residual_fwd_kernelINS_13Kernel_traitsIf13__nv_bfloat16S2_S2_fjLj3072ELj1ELj1ELj4ELj16ENS_18Kernel_traits_baseILj3072EfS2_S2_S2_fjLj128EEEEELb1ELb0ELb1EEEvNS_9FwdParamsE)
        /*0014*/ 	.short	0x0160
        /*0016*/ 	.short	0x00e8


	//----- nvinfo : EIATTR_CBANK_PARAM_SIZE
	.align		4
.L_988:
        /*0018*/ 	.byte	0x03, 0x19
        /*001a*/ 	.short	0x00e8


	//----- nvinfo : EIATTR_KPARAM_INFO
	.align		4
        /*001c*/ 	.byte	0x04, 0x17
        /*001e*/ 	.short	(.L_990 - .L_989)
.L_989:
        /*0020*/ 	.word	0x00000000
        /*0024*/ 	.short	0x0000
        /*0026*/ 	.short	0x0000
        /*0028*/ 	.byte	0x00, 0xf0, 0xa1, 0x03


	//----- nvinfo : EIATTR_MAXREG_COUNT
	.align		4
.L_990:
        /*002c*/ 	.byte	0x03, 0x1b
        /*002e*/ 	.short	0x00ff


	//----- nvinfo : EIATTR_NUM_BARRIERS
	.align		4
        /*0030*/ 	.byte	0x02, 0x4c
        /*0032*/ 	.byte	0x01
	.zero		1


	//----- nvinfo : EIATTR_MERCURY_ISA_VERSION
	.align		4
        /*0034*/ 	.byte	0x03, 0x5f
        /*0036*/ 	.short	0x0000


	//----- nvinfo : EIATTR_COOP_GROUP_MASK_REGIDS
	.align		4
        /*0038*/ 	.byte	0x04, 0x29
        /*003a*/ 	.short	(.L_992 - .L_991)


	//   ....[0]....
.L_991:
        /*003c*/ 	.word	0xffffffff


	//   ....[1]....
        /*0040*/ 	.word	0xffffffff


	//   ....[2]....
        /*0044*/ 	.word	0xffffffff


	//   ....[3]....
        /*0048*/ 	.word	0xffffffff


	//   ....[4]....
        /*004c*/ 	.word	0xffffffff


	//   ....[5]....
        /*0050*/ 	.word	0xffffffff


	//   ....[6]....
        /*0054*/ 	.word	0xffffffff


	//   ....[7]....
        /*0058*/ 	.word	0xffffffff


	//   ....[8]....
        /*005c*/ 	.word	0xffffffff


	//   ....[9]....
        /*0060*/ 	.word	0xffffffff


	//   ....[10]....
        /*0064*/ 	.word	0xffffffff


	//   ....[11]....
        /*0068*/ 	.word	0xffffffff


	//   ....[12]....
        /*006c*/ 	.word	0xffffffff


	//   ....[13]....
        /*0070*/ 	.word	0xffffffff


	//   ....[14]....
        /*0074*/ 	.word	0xffffffff


	//   ....[15]....
        /*0078*/ 	.word	0xffffffff


	//   ....[16]....
        /*007c*/ 	.word	0xffffffff


	//   ....[17]....
        /*0080*/ 	.word	0xffffffff


	//   ....[18]....
        /*0084*/ 	.word	0xffffffff


	//   ....[19]....
        /*0088*/ 	.word	0xffffffff


	//   ....[20]....
        /*008c*/ 	.word	0xffffffff


	//   ....[21]....
        /*0090*/ 	.word	0xffffffff


	//   ....[22]....
        /*0094*/ 	.word	0xffffffff


	//   ....[23]....
        /*0098*/ 	.word	0xffffffff


	//   ....[24]....
        /*009c*/ 	.word	0xffffffff


	//   ....[25]....
        /*00a0*/ 	.word	0xffffffff


	//   ....[26]....
        /*00a4*/ 	.word	0xffffffff


	//   ....[27]....
        /*00a8*/ 	.word	0xffffffff


	//----- nvinfo : EIATTR_COOP_GROUP_INSTR_OFFSETS
	.align		4
.L_992:
        /*00ac*/ 	.byte	0x04, 0x28
        /*00ae*/ 	.short	(.L_994 - .L_993)


	//   ....[0]....
.L_993:
        /*00b0*/ 	.word	0x00011fa0


	//   ....[1]....
        /*00b4*/ 	.word	0x00011fd0


	//   ....[2]....
        /*00b8*/ 	.word	0x00011ff0


	//   ....[3]....
        /*00bc*/ 	.word	0x00012010


	//   ....[4]....
        /*00c0*/ 	.word	0x00012030


	//   ....[5]....
        /*00c4*/ 	.word	0x00012360


	//   ....[6]....
        /*00c8*/ 	.word	0x00012380


	//   ....[7]....
        /*00cc*/ 	.word	0x000123a0


	//   ....[8]....
        /*00d0*/ 	.word	0x000123c0


	//   ....[9]....
        /*00d4*/ 	.word	0x000123e0


	//   ....[10]....
        /*00d8*/ 	.word	0x000124e0


	//   ....[11]....
        /*00dc*/ 	.word	0x00012540


	//   ....[12]....
        /*00e0*/ 	.word	0x00012550


	//   ....[13]....
        /*00e4*/ 	.word	0x000125b0


	//   ....[14]....
        /*00e8*/ 	.word	0x00012610


	//   ....[15]....
        /*00ec*/ 	.word	0x00012620


	//   ....[16]....
        /*00f0*/ 	.word	0x00012740


	//   ....[17]....
        /*00f4*/ 	.word	0x00012760


	//   ....[18]....
        /*00f8*/ 	.word	0x000131b0


	//   ....[19]....
        /*00fc*/ 	.word	0x00013210


	//   ....[20]....
        /*0100*/ 	.word	0x00013270


	//   ....[21]....
        /*0104*/ 	.word	0x000132d0


	//   ....[22]....
        /*0108*/ 	.word	0x00013330


	//   ....[23]....
        /*010c*/ 	.word	0x000136a0


	//   ....[24]....
        /*0110*/ 	.word	0x00013700


	//   ....[25]....
        /*0114*/ 	.word	0x00013760


	//   ....[26]....
        /*0118*/ 	.word	0x000137c0


	//   ....[27]....
        /*011c*/ 	.word	0x00013820


	//----- nvinfo : EIATTR_EXIT_INSTR_OFFSETS
	.align		4
.L_994:
        /*0120*/ 	.byte	0x04, 0x1c
        /*0122*/ 	.short	(.L_996 - .L_995)


	//   ....[0]....
.L_995:
        /*0124*/ 	.word	0x00000800


	//   ....[1]....
        /*0128*/ 	.word	0x00013160


	//----- nvinfo : EIATTR_MAX_THREADS
	.align		4
.L_996:
        /*012c*/ 	.byte	0x04, 0x05
        /*012e*/ 	.short	(.L_998 - .L_997)
.L_997:
        /*0130*/ 	.word	0x00000080
        /*0134*/ 	.word	0x00000001
        /*0138*/ 	.word	0x00000001


	//----- nvinfo : EIATTR_CRS_STACK_SIZE
	.align		4
.L_998:
        /*013c*/ 	.byte	0x04, 0x1e
        /*013e*/ 	.short	(.L_1000 - .L_999)
.L_999:
        /*0140*/ 	.word	0x00000000
.L_1000:


//--------------------- .nv.info._ZN10layer_norm31ln_parallel_residual_fwd_kernelINS_13Kernel_traitsIf13__nv_bfloat16S2_S2_fjLj3072ELj1ELj1ELj4ELj16ENS_18Kernel_traits_baseILj3072EfS2_S2_S2_fjLj128EEEEELb1ELb1ELb0EEEvNS_9FwdParamsE --------------------------
	.section	.nv.info._ZN10layer_norm31ln_parallel_residual_fwd_kernelINS_13Kernel_traitsIf13__nv_bfloat16S2_S2_fjLj3072ELj1ELj1ELj4ELj16ENS_18Kernel_traits_baseILj3072EfS2_S2_S2_fjLj128EEEEELb1ELb1ELb0EEEvNS_9FwdParamsE,"",@"SHT_CUDA_INFO"
	.sectionflags	@""
	.align	4


	//----- nvinfo : EIATTR_CUDA_API_VERSION
	.align		4
        /*0000*/ 	.byte	0x04, 0x37
        /*0002*/ 	.short	(.L_1002 - .L_1001)
.L_1001:
        /*0004*/ 	.word	0x00000082


	//----- nvinfo : EIATTR_SW2861232_WAR
	.align		4
.L_1002:
        /*0008*/ 	.byte	0x01, 0x35
	.zero		2


	//----- nvinfo : EIATTR_PARAM_CBANK
	.align		4
        /*000c*/ 	.byte	0x04, 0x0a
        /*000e*/ 	.short	(.L_1004 - .L_1003)
	.align		4
.L_1003:
        /*0010*/ 	.word	index@(.nv.constant0._ZN10layer_norm31ln_parallel_residual_fwd_kernelINS_13Kernel_traitsIf13__nv_bfloat16S2_S2_fjLj3072ELj1ELj1ELj4ELj16ENS_18Kernel_traits_baseILj3072EfS2_S2_S2_fjLj128EEEEELb1ELb1ELb0EEEvNS_9FwdParamsE)
        /*0014*/ 	.short	0x0160
        /*0016*/ 	.short	0x00e8


	//----- nvinfo : EIATTR_CBANK_PARAM_SIZE
	.align		4
.L_1004:
        /*0018*/ 	.byte	0x03, 0x19
        /*001a*/ 	.short	0x00e8


	//----- nvinfo : EIATTR_KPARAM_INFO
	.align		4
        /*001c*/ 	.byte	0x04, 0x17
        /*001e*/ 	.short	(.L_1006 - .L_1005)
.L_1005:
        /*0020*/ 	.word	0x00000000
        /*0024*/ 	.short	0x0000
        /*0026*/ 	.short	0x0000
        /*0028*/ 	.byte	0x00, 0xf0, 0xa1, 0x03


	//----- nvinfo : EIATTR_MAXREG_COUNT
	.align		4
.L_1006:
        /*002c*/ 	.byte	0x03, 0x1b
        /*002e*/ 	.short	0x00ff


	//----- nvinfo : EIATTR_NUM_BARRIERS
	.align		4
        /*0030*/ 	.byte	0x02, 0x4c
        /*0032*/ 	.byte	0x01
	.zero		1


	//----- nvinfo : EIATTR_MERCURY_ISA_VERSION
	.align		4
        /*0034*/ 	.byte	0x03, 0x5f
        /*0036*/ 	.short	0x0000


	//----- nvinfo : EIATTR_COOP_GROUP_MASK_REGIDS
	.align		4
        /*0038*/ 	.byte	0x04, 0x29
        /*003a*/ 	.short	(.L_1008 - .L_1007)


	//   ....[0]....
.L_1007:
        /*003c*/ 	.word	0xffffffff


	//   ....[1]....
        /*0040*/ 	.word	0xffffffff


	//   ....[2]....
        /*0044*/ 	.word	0xffffffff


	//   ....[3]....
        /*0048*/ 	.word	0xffffffff


	//   ....[4]....
        /*004c*/ 	.word	0xffffffff


	//   ....[5]....
        /*0050*/ 	.word	0xffffffff


	//   ....[6]....
        /*0054*/ 	.word	0xffffffff


	//   ....[7]....
        /*0058*/ 	.word	0xffffffff


	//   ....[8]....
        /*005c*/ 	.word	0xffffffff


	//   ....[9]....
        /*0060*/ 	.word	0xffffffff


	//   ....[10]....
        /*0064*/ 	.word	0xffffffff


	//   ....[11]....
        /*0068*/ 	.word	0xffffffff


	//   ....[12]....
        /*006c*/ 	.word	0xffffffff


	//   ....[13]....
        /*0070*/ 	.word	0xffffffff


	//   ....[14]....
        /*0074*/ 	.word	0xffffffff


	//   ....[15]....
        /*0078*/ 	.word	0xffffffff


	//   ....[16]....
        /*007c*/ 	.word	0xffffffff


	//   ....[17]....
        /*0080*/ 	.word	0xffffffff


	//   ....[18]....
        /*0084*/ 	.word	0xffffffff


	//   ....[19]....
        /*0088*/ 	.word	0xffffffff


	//   ....[20]....
        /*008c*/ 	.word	0xffffffff


	//   ....[21]....
        /*0090*/ 	.word	0xffffffff


	//   ....[22]....
        /*0094*/ 	.word	0xffffffff


	//   ....[23]....
        /*0098*/ 	.word	0xffffffff


	//   ....[24]....
        /*009c*/ 	.word	0xffffffff


	//   ....[25]....
        /*00a0*/ 	.word	0xffffffff


	//   ....[26]....
        /*00a4*/ 	.word	0xffffffff


	//   ....[27]....
        /*00a8*/ 	.word	0xffffffff


	//----- nvinfo : EIATTR_COOP_GROUP_INSTR_OFFSETS
	.align		4
.L_1008:
        /*00ac*/ 	.byte	0x04, 0x28
        /*00ae*/ 	.short	(.L_1010 - .L_1009)


	//   ....[0]....
.L_1009:
        /*00b0*/ 	.word	0x00012370


	//   ....[1]....
        /*00b4*/ 	.word	0x000123a0


	//   ....[2]....
        /*00b8*/ 	.word	0x000123d0


	//   ....[3]....
        /*00bc*/ 	.word	0x000123f0


	//   ....[4]....
        /*00c0*/ 	.word	0x00012410


	//   ....[5]....
        /*00c4*/ 	.word	0x00012750


	//   ....[6]....
        /*00c8*/ 	.word	0x00012770


	//   ....[7]....
        /*00cc*/ 	.word	0x00012790


	//   ....[8]....
        /*00d0*/ 	.word	0x000127b0


	//   ....[9]....
        /*00d4*/ 	.word	0x000127d0


	//   ....[10]....
        /*00d8*/ 	.word	0x00012900


	//   ....[11]....
        /*00dc*/ 	.word	0x00012960


	//   ....[12]....
        /*00e0*/ 	.word	0x00012990


	//   ....[13]....
        /*00e4*/ 	.word	0x000129b0


	//   ....[14]....
        /*00e8*/ 	.word	0x00012a70


	//   ....[15]....
        /*00ec*/ 	.word	0x00012a90


	//   ....[16]....
        /*00f0*/ 	.word	0x00012b20


	//   ....[17]....
        /*00f4*/ 	.word	0x00012b50


	//   ....[18]....
        /*00f8*/ 	.word	0x00013350


	//   ....[19]....
        /*00fc*/ 	.word	0x000133c0


	//   ....[20]....
        /*0100*/ 	.word	0x00013420


	//   ....[21]....
        /*0104*/ 	.word	0x00013480


	//   ....[22]....
        /*0108*/ 	.word	0x000134e0


	//   ....[23]....
        /*010c*/ 	.word	0x00013870


	//   ....[24]....
        /*0110*/ 	.word	0x000138d0


	//   ....[25]....
        /*0114*/ 	.word	0x00013930


	//   ....[26]....
        /*0118*/ 	.word	0x00013990


	//   ....[27]....
        /*011c*/ 	.word	0x00013a00


	//----- nvinfo : EIATTR_EXIT_INSTR_OFFSETS
	.align		4
.L_1010:
        /*0120*/ 	.byte	0x04, 0x1c
        /*0122*/ 	.short	(.L_1012 - .L_1011)


	//   ....[0]....
.L_1011:
        /*0124*/ 	.word	0x000008d0


	//   ....[1]....
        /*0128*/ 	.word	0x00013300


	//----- nvinfo : EIATTR_MAX_THREADS
	.align		4
.L_1012:
        /*012c*/ 	.byte	0x04, 0x05
        /*012e*/ 	.short	(.L_1014 - .L_1013)
.L_1013:
        /*0130*/ 	.word	0x00000080
        /*0134*/ 	.word	0x00000001
        /*0138*/ 	.word	0x00000001


	//----- nvinfo : EIATTR_CRS_STACK_SIZE
	.align		4
.L_1014:
        /*013c*/ 	.byte	0x04, 0x1e
        /*013e*/ 	.short	(.L_1016 - .L_1015)
.L_1015:
        /*0140*/ 	.word	0x00000000
.L_1016:


//--------------------- .nv.info._ZN10layer_norm31ln_parallel_residual_fwd_kernelINS_13Kernel_traitsIf13__nv_bfloat16S2_S2_fjLj3072ELj1ELj1ELj4ELj16ENS_18Kernel_traits_baseILj3072EfS2_S2_S2_fjLj128EEEEELb1ELb1ELb1EEEvNS_9FwdParamsE --------------------------
	.section	.nv.info._ZN10layer_norm31ln_parallel_residual_fwd_kernelINS_13Kernel_traitsIf13__nv_bfloat16S2_S2_fjLj3072ELj1ELj1ELj4ELj16ENS_18Kernel_traits_baseILj3072EfS2_S2_S2_fjLj128EEEEELb1ELb1ELb1EEEvNS_9FwdParamsE,"",@"SHT_CUDA_INFO"
	.sectionflags	@""
	.align	4


	//----- nvinfo : EIATTR_CUDA_API_VERSION
	.align		4
        /*0000*/ 	.byte	0x04, 0x37
        /*0002*/ 	.short	(.L_1018 - .L_1017)
.L_1017:
        /*0004*/ 	.word	0x00000082


	//----- nvinfo : EIATTR_SW2861232_WAR
	.align		4
.L_1018:
        /*0008*/ 	.byte	0x01, 0x35
	.zero		2


	//----- nvinfo : EIATTR_PARAM_CBANK
	.align		4
        /*000c*/ 	.byte	0x04, 0x0a
        /*000e*/ 	.short	(.L_1020 - .L_1019)
	.align		4
.L_1019:
        /*0010*/ 	.word	index@(.nv.constant0._ZN10layer_norm31ln_parallel_residual_fwd_kernelINS_13Kernel_traitsIf13__nv_bfloat16S2_S2_fjLj3072ELj1ELj1ELj4ELj16ENS_18Kernel_traits_baseILj3072EfS2_S2_S2_fjLj128EEEEELb1ELb1ELb1EEEvNS_9FwdParamsE)
        /*0014*/ 	.short	0x0160
        /*0016*/ 	.short	0x00e8


	//----- nvinfo : EIATTR_CBANK_PARAM_SIZE
	.align		4
.L_1020:
        /*0018*/ 	.byte	0x03, 0x19
        /*001a*/ 	.short	0x00e8


	//----- nvinfo : EIATTR_KPARAM_INFO
	.align		4
        /*001c*/ 	.byte	0x04, 0x17
        /*001e*/ 	.short	(.L_1022 - .L_1021)
.L_1021:
        /*0020*/ 	.word	0x00000000
        /*0024*/ 	.short	0x0000
        /*0026*/ 	.short	0x0000
        /*0028*/ 	.byte	0x00, 0xf0, 0xa1, 0x03


	//----- nvinfo : EIATTR_MAXREG_COUNT
	.align		4
.L_1022:
        /*002c*/ 	.byte	0x03, 0x1b
        /*002e*/ 	.short	0x00ff


	//----- nvinfo : EIATTR_NUM_BARRIERS
	.align		4
        /*0030*/ 	.byte	0x02, 0x4c
        /*0032*/ 	.byte	0x01
	.zero		1


	//----- nvinfo : EIATTR_MERCURY_ISA_VERSION
	.align		4
        /*0034*/ 	.byte	0x03, 0x5f
        /*0036*/ 	.short	0x0000


	//----- nvinfo : EIATTR_COOP_GROUP_MASK_REGIDS
	.align		4
        /*0038*/ 	.byte	0x04, 0x29
        /*003a*/ 	.short	(.L_1024 - .L_1023)


	//   ....[0]....
.L_1023:
        /*003c*/ 	.word	0xffffffff


	//   ....[1]....
        /*0040*/ 	.word	0xffffffff


	//   ....[2]....
        /*0044*/ 	.word	0xffffffff


	//   ....[3]....
        /*0048*/ 	.word	0xffffffff


	//   ....[4]....
        /*004c*/ 	.word	0xffffffff


	//   ....[5]....
        /*0050*/ 	.word	0xffffffff


	//   ....[6]....
        /*0054*/ 	.word	0xffffffff


	//   ....[7]....
        /*0058*/ 	.word	0xffffffff


	//   ....[8]....
        /*005c*/ 	.word	0xffffffff


	//   ....[9]....
        /*0060*/ 	.word	0xffffffff


	//   ....[10]....
        /*0064*/ 	.word	0xffffffff


	//   ....[11]....
        /*0068*/ 	.word	0xffffffff


	//   ....[12]....
        /*006c*/ 	.word	0xffffffff


	//   ....[13]....
        /*0070*/ 	.word	0xffffffff


	//   ....[14]....
        /*0074*/ 	.word	0xffffffff


	//   ....[15]....
        /*0078*/ 	.word	0xffffffff


	//   ....[16]....
        /*007c*/ 	.word	0xffffffff


	//   ....[17]....
        /*0080*/ 	.word	0xffffffff


	//   ....[18]....
        /*0084*/ 	.word	0xffffffff


	//   ....[19]....
        /*0088*/ 	.word	0xffffffff


	//   ....[20]....
        /*008c*/ 	.word	0xffffffff


	//   ....[21]....
        /*0090*/ 	.word	0xffffffff


	//   ....[22]....
        /*0094*/ 	.word	0xffffffff


	//   ....[23]....
        /*0098*/ 	.word	0xffffffff


	//   ....[24]....
        /*009c*/ 	.word	0xffffffff


	//   ....[25]....
        /*00a0*/ 	.word	0xffffffff


	//   ....[26]....
        /*00a4*/ 	.word	0xffffffff


	//   ....[27]....
        /*00a8*/ 	.word	0xffffffff


	//----- nvinfo : EIATTR_COOP_GROUP_INSTR_OFFSETS
	.align		4
.L_1024:
        /*00ac*/ 	.byte	0x04, 0x28
        /*00ae*/ 	.short	(.L_1026 - .L_1025)


	//   ....[0]....
.L_1025:
        /*00b0*/ 	.word	0x000119c0


	//   ....[1]....
        /*00b4*/ 	.word	0x000119f0


	//   ....[2]....
        /*00b8*/ 	.word	0x00011a10


	//   ....[3]....
        /*00bc*/ 	.word	0x00011a30


	//   ....[4]....
        /*00c0*/ 	.word	0x00011a50


	//   ....[5]....
        /*00c4*/ 	.word	0x00011d80


	//   ....[6]....
        /*00c8*/ 	.word	0x00011da0


	//   ....[7]....
        /*00cc*/ 	.word	0x00011dc0


	//   ....[8]....
        /*00d0*/ 	.word	0x00011de0


	//   ....[9]....
        /*00d4*/ 	.word	0x00011e00


	//   ....[10]....
        /*00d8*/ 	.word	0x00011f10


	//   ....[11]....
        /*00dc*/ 	.word	0x00011f60


	//   ....[12]....
        /*00e0*/ 	.word	0x00011f90


	//   ....[13]....
        /*00e4*/ 	.word	0x00011fa0


	//   ....[14]....
        /*00e8*/ 	.word	0x00012020


	//   ....[15]....
        /*00ec*/ 	.word	0x00012080


	//   ....[16]....
        /*00f0*/ 	.word	0x00012150


	//   ....[17]....
        /*00f4*/ 	.word	0x00012160


	//   ....[18]....
        /*00f8*/ 	.word	0x000128a0


	//   ....[19]....
        /*00fc*/ 	.word	0x00012910


	//   ....[20]....
        /*0100*/ 	.word	0x00012970


	//   ....[21]....
        /*0104*/ 	.word	0x000129d0


	//   ....[22]....
        /*0108*/ 	.word	0x00012a30


	//   ....[23]....
        /*010c*/ 	.word	0x00012da0


	//   ....[24]....
        /*0110*/ 	.word	0x00012e00


	//   ....[25]....
        /*0114*/ 	.word	0x00012e60


	//   ....[26]....
        /*0118*/ 	.word	0x00012ec0


	//   ....[27]....
        /*011c*/ 	.word	0x00012f20


	//----- nvinfo : EIATTR_EXIT_INSTR_OFFSETS
	.align		4
.L_1026:
        /*0120*/ 	.byte	0x04, 0x1c
        /*0122*/ 	.short	(.L_1028 - .L_1027)


	//   ....[0]....
.L_1027:
        /*0124*/ 	.word	0x00000660


	//   ....[1]....
        /*0128*/ 	.word	0x00012850


	//----- nvinfo : EIATTR_MAX_THREADS
	.align		4
.L_1028:
        /*012c*/ 	.byte	0x04, 0x05
        /*012e*/ 	.short	(.L_1030 - .L_1029)
.L_1029:
        /*0130*/ 	.word	0x00000080
        /*0134*/ 	.word	0x00000001
        /*0138*/ 	.word	0x00000001


	//----- nvinfo : EIATTR_CRS_STACK_SIZE
	.align		4
.L_1030:
        /*013c*/ 	.byte	0x04, 0x1e
        /*013e*/ 	.short	(.L_1032 - .L_1031)
.L_1031:
        /*0140*/ 	.word	0x00000000
.L_1032:


//--------------------- .nv.info._ZN10layer_norm31ln_parallel_residual_fwd_kernelINS_13Kernel_traitsI13__nv_bfloat16S2_fS2_fjLj3072ELj1ELj1ELj4ELj16ENS_18Kernel_traits_baseILj3072ES2_S2_fS2_fjLj128EEEEELb0ELb0ELb0EEEvNS_9FwdParamsE --------------------------
	.section	.nv.info._ZN10layer_norm31ln_parallel_residual_fwd_kernelINS_13Kernel_traitsI13__nv_bfloat16S2_fS2_fjLj3072ELj1ELj1ELj4ELj16ENS_18Kernel_traits_baseILj3072ES2_S2_fS2_fjLj128EEEEELb0ELb0ELb0EEEvNS_9FwdParamsE,"",@"SHT_CUDA_INFO"
	.sectionflags	@""
	.align	4


	//----- nvinfo : EIATTR_CUDA_API_VERSION
	.align		4
        /*0000*/ 	.byte	0x04, 0x37
        /*0002*/ 	.short	(.L_1034 - .L_1033)
.L_1033:
        /*0004*/ 	.word	0x00000082


	//----- nvinfo : EIATTR_SW2861232_WAR
	.align		4
.L_1034:
        /*0008*/ 	.byte	0x01, 0x35
	.zero		2


	//----- nvinfo : EIATTR_PARAM_CBANK
	.align		4
        /*000c*/ 	.byte	0x04, 0x0a
        /*000e*/ 	.short	(.L_1036 - .L_1035)
	.align		4
.L_1035:
        /*0010*/ 	.word	index@(.nv.constant0._ZN10layer_norm31ln_parallel_residual_fwd_kernelINS_13Kernel_traitsI13__nv_bfloat16S2_fS2_fjLj3072ELj1ELj1ELj4ELj16ENS_18Kernel_traits_baseILj3072ES2_S2_fS2_fjLj128EEEEELb0ELb0ELb0EEEvNS_9FwdParamsE)
        /*0014*/ 	.short	0x0160
        /*0016*/ 	.short	0x00e8


	//----- nvinfo : EIATTR_CBANK_PARAM_SIZE
	.align		4
.L_1036:
        /*0018*/ 	.byte	0x03, 0x19
        /*001a*/ 	.short	0x00e8


	//----- nvinfo : EIATTR_KPARAM_INFO
	.align		4
        /*001c*/ 	.byte	0x04, 0x17
        /*001e*/ 	.short	(.L_1038 - .L_1037)
.L_1037:
        /*0020*/ 	.word	0x00000000
        /*0024*/ 	.short	0x0000
        /*0026*/ 	.short	0x0000
        /*0028*/ 	.byte	0x00, 0xf0, 0xa1, 0x03


	//----- nvinfo : EIATTR_MAXREG_COUNT
	.align		4
.L_1038:
        /*002c*/ 	.byte	0x03, 0x1b
        /*002e*/ 	.short	0x00ff


	//----- nvinfo : EIATTR_NUM_BARRIERS
	.align		4
        /*0030*/ 	.byte	0x02, 0x4c
        /*0032*/ 	.byte	0x01
	.zero		1


	//----- nvinfo : EIATTR_MERCURY_ISA_VERSION
	.align		4
        /*0034*/ 	.byte	0x03, 0x5f
        /*0036*/ 	.short	0x0000


	//----- nvinfo : EIATTR_COOP_GROUP_MASK_REGIDS
	.align		4
        /*0038*/ 	.byte	0x04, 0x29
        /*003a*/ 	.short	(.L_1040 - .L_1039)


	//   ....[0]....
.L_1039:
        /*003c*/ 	.word	0xffffffff


	//   ....[1]....
        /*0040*/ 	.word	0xffffffff


	//   ....[2]....
        /*0044*/ 	.word	0xffffffff


	//   ....[3]....
        /*0048*/ 	.word	0xffffffff


	//   ....[4]....
        /*004c*/ 	.word	0xffffffff


	//   ....[5]....
        /*0050*/ 	.word	0xffffffff


	//   ....[6]....
        /*0054*/ 	.word	0xffffffff


	//   ....[7]....
        /*0058*/ 	.word	0xffffffff


	//   ....[8]....
        /*005c*/ 	.word	0xffffffff


	//   ....[9]....
        /*0060*/ 	.word	0xffffffff


	//   ....[10]....
        /*0064*/ 	.word	0xffffffff


	//   ....[11]....
        /*0068*/ 	.word	0xffffffff


	//   ....[12]....
        /*006c*/ 	.word	0xffffffff


	//   ....[13]....
        /*0070*/ 	.word	0xffffffff


	//   ....[14]....
        /*0074*/ 	.word	0xffffffff


	//   ....[15]....
        /*0078*/ 	.word	0xffffffff


	//   ....[16]....
        /*007c*/ 	.word	0xffffffff


	//   ....[17]....
        /*0080*/ 	.word	0xffffffff


	//   ....[18]....
        /*0084*/ 	.word	0xffffffff


	//   ....[19]....
        /*0088*/ 	.word	0xffffffff


	//   ....[20]....
        /*008c*/ 	.word	0xffffffff


	//   ....[21]....
        /*0090*/ 	.word	0xffffffff


	//   ....[22]....
        /*0094*/ 	.word	0xffffffff


	//   ....[23]....
        /*0098*/ 	.word	0xffffffff


	//   ....[24]....
        /*009c*/ 	.word	0xffffffff


	//   ....[25]....
        /*00a0*/ 	.word	0xffffffff


	//   ....[26]....
        /*00a4*/ 	.word	0xffffffff


	//   ....[27]....
        /*00a8*/ 	.word	0xffffffff


	//----- nvinfo : EIATTR_COOP_GROUP_INSTR_OFFSETS
	.align		4
.L_1040:
        /*00ac*/ 	.byte	0x04, 0x28
        /*00ae*/ 	.short	(.L_1042 - .L_1041)


	//   ....[0]....
.L_1041:
        /*00b0*/ 	.word	0x00001ff0


	//   ....[1]....
        /*00b4*/ 	.word	0x00002020


	//   ....[2]....
        /*00b8*/ 	.word	0x00002040


	//   ....[3]....
        /*00bc*/ 	.word	0x00002060


	//   ....[4]....
        /*00c0*/ 	.word	0x00002080


	//   ....[5]....
        /*00c4*/ 	.word	0x000023c0


	//   ....[6]....
        /*00c8*/ 	.word	0x000023e0


	//   ....[7]....
        /*00cc*/ 	.word	0x00002400


	//   ....[8]....
        /*00d0*/ 	.word	0x00002420


	//   ....[9]....
        /*00d4*/ 	.word	0x00002440


	//   ....[10]....
        /*00d8*/ 	.word	0x00002560


	//   ....[11]....
        /*00dc*/ 	.word	0x000025c0


	//   ....[12]....
        /*00e0*/ 	.word	0x000025f0


	//   ....[13]....
        /*00e4*/ 	.word	0x00002600


	//   ....[14]....
        /*00e8*/ 	.word	0x000026a0


	//   ....[15]....
        /*00ec*/ 	.word	0x000026e0


	//   ....[16]....
        /*00f0*/ 	.word	0x00002780


	//   ....[17]....
        /*00f4*/ 	.word	0x000027b0


	//   ....[18]....
        /*00f8*/ 	.word	0x00003230


	//   ....[19]....
        /*00fc*/ 	.word	0x000032a0


	//   ....[20]....
        /*0100*/ 	.word	0x00003300


	//   ....[21]....
        /*0104*/ 	.word	0x00003360


	//   ....[22]....
        /*0108*/ 	.word	0x000033c0


	//   ....[23]....
        /*010c*/ 	.word	0x00003740


	//   ....[24]....
        /*0110*/ 	.word	0x000037a0


	//   ....[25]....
        /*0114*/ 	.word	0x00003800


	//   ....[26]....
        /*0118*/ 	.word	0x00003860


	//   ....[27]....
        /*011c*/ 	.word	0x000038d0


	//----- nvinfo : EIATTR_EXIT_INSTR_OFFSETS
	.align		4
.L_1042:
        /*0120*/ 	.byte	0x04, 0x1c
        /*0122*/ 	.short	(.L_1044 - .L_1043)


	//   ....[0]....
.L_1043:
        /*0124*/ 	.word	0x000005c0


	//   ....[1]....
        /*0128*/ 	.word	0x000031e0


	//----- nvinfo : EIATTR_MAX_THREADS
	.align		4
.L_1044:
        /*012c*/ 	.byte	0x04, 0x05
        /*012e*/ 	.short	(.L_1046 - .L_1045)
.L_1045:
        /*0130*/ 	.word	0x00000080
        /*0134*/ 	.word	0x00000001
        /*0138*/ 	.word	0x00000001


	//----- nvinfo : EIATTR_CRS_STACK_SIZE
	.align		4
.L_1046:
        /*013c*/ 	.byte	0x04, 0x1e
        /*013e*/ 	.short	(.L_1048 - .L_1047)
.L_1047:
        /*0140*/ 	.word	0x00000000
.L_1048:


//--------------------- .nv.info._ZN10layer_norm31ln_parallel_residual_fwd_kernelINS_13Kernel_traitsI13__nv_bfloat16S2_fS2_fjLj3072ELj1ELj1ELj4ELj16ENS_18Kernel_traits_baseILj3072ES2_S2_fS2_fjLj128EEEEELb0ELb0ELb1EEEvNS_9FwdParamsE --------------------------
	.section	.nv.info._ZN10layer_norm31ln_parallel_residual_fwd_kernelINS_13Kernel_traitsI13__nv_bfloat16S2_fS2_fjLj3072ELj1ELj1ELj4ELj16ENS_18Kernel_traits_baseILj3072ES2_S2_fS2_fjLj128EEEEELb0ELb0ELb1EEEvNS_9FwdParamsE,"",@"SHT_CUDA_INFO"
	.sectionflags	@""
	.align	4


	//----- nvinfo : EIATTR_CUDA_API_VERSION
	.align		4
        /*0000*/ 	.byte	0x04, 0x37
        /*0002*/ 	.short	(.L_1050 - .L_1049)
.L_1049:
        /*0004*/ 	.word	0x00000082


	//----- nvinfo : EIATTR_SW2861232_WAR
	.align		4
.L_1050:
        /*0008*/ 	.byte	0x01, 0x35
	.zero		2


	//----- nvinfo : EIATTR_PARAM_CBANK
	.align		4
        /*000c*/ 	.byte	0x04, 0x0a
        /*000e*/ 	.short	(.L_1052 - .L_1051)
	.align		4
.L_1051:
        /*0010*/ 	.word	index@(.nv.constant0._ZN10layer_norm31ln_parallel_residual_fwd_kernelINS_13Kernel_traitsI13__nv_bfloat16S2_fS2_fjLj3072ELj1ELj1ELj4ELj16ENS_18Kernel_traits_baseILj3072ES2_S2_fS2_fjLj128EEEEELb0ELb0ELb1EEEvNS_9FwdParamsE)
        /*0014*/ 	.short	0x0160
        /*0016*/ 	.short	0x00e8


	//----- nvinfo : EIATTR_CBANK_PARAM_SIZE
	.align		4
.L_1052:
        /*0018*/ 	.byte	0x03, 0x19
        /*001a*/ 	.short	0x00e8


	//----- nvinfo : EIATTR_KPARAM_INFO
	.align		4
        /*001c*/ 	.byte	0x04, 0x17
        /*001e*/ 	.short	(.L_1054 - .L_1053)
.L_1053:
        /*0020*/ 	.word	0x00000000
        /*0024*/ 	.short	0x0000
        /*0026*/ 	.short	0x0000
        /*0028*/ 	.byte	0x00, 0xf0, 0xa1, 0x03


	//----- nvinfo : EIATTR_MAXREG_COUNT
	.align		4
.L_1054:
        /*002c*/ 	.byte	0x03, 0x1b
        /*002e*/ 	.short	0x00ff


	//----- nvinfo : EIATTR_NUM_BARRIERS
	.align		4
        /*0030*/ 	.byte	0x02, 0x4c
        /*0032*/ 	.byte	0x01
	.zero		1


	//----- nvinfo : EIATTR_MERCURY_ISA_VERSION
	.align		4
        /*0034*/ 	.byte	0x03, 0x5f
        /*0036*/ 	.short	0x0000


	//----- nvinfo : EIATTR_COOP_GROUP_MASK_REGIDS
	.align		4
        /*0038*/ 	.byte	0x04, 0x29
        /*003a*/ 	.short	(.L_1056 - .L_1055)


	//   ....[0]....
.L_1055:
        /*003c*/ 	.word	0xffffffff


	//   ....[1]....
        /*0040*/ 	.word	0xffffffff


	//   ....[2]....
        /*0044*/ 	.word	0xffffffff


	//   ....[3]....
        /*0048*/ 	.word	0xffffffff


	//   ....[4]....
        /*004c*/ 	.word	0xffffffff


	//   ....[5]....
        /*0050*/ 	.word	0xffffffff


	//   ....[6]....
        /*0054*/ 	.word	0xffffffff


	//   ....[7]....
        /*0058*/ 	.word	0xffffffff


	//   ....[8]....
        /*005c*/ 	.word	0xffffffff


	//   ....[9]....
        /*0060*/ 	.word	0xffffffff


	//   ....[10]....
        /*0064*/ 	.word	0xffffffff


	//   ....[11]....
        /*0068*/ 	.word	0xffffffff


	//   ....[12]....
        /*006c*/ 	.word	0xffffffff


	//   ....[13]....
        /*0070*/ 	.word	0xffffffff


	//   ....[14]....
        /*0074*/ 	.word	0xffffffff


	//   ....[15]....
        /*0078*/ 	.word	0xffffffff


	//   ....[16]....
        /*007c*/ 	.word	0xffffffff


	//   ....[17]....
        /*0080*/ 	.word	0xffffffff


	//   ....[18]....
        /*0084*/ 	.word	0xffffffff


	//   ....[19]....
        /*0088*/ 	.word	0xffffffff


	//   ....[20]....
        /*008c*/ 	.word	0xffffffff


	//   ....[21]....
        /*0090*/ 	.word	0xffffffff


	//   ....[22]....
        /*0094*/ 	.word	0xffffffff


	//   ....[23]....
        /*0098*/ 	.word	0xffffffff


	//   ....[24]....
        /*009c*/ 	.word	0xffffffff


	//   ....[25]....
        /*00a0*/ 	.word	0xffffffff


	//   ....[26]....
        /*00a4*/ 	.word	0xffffffff


	//   ....[27]....
        /*00a8*/ 	.word	0xffffffff


	//----- nvinfo : EIATTR_COOP_GROUP_INSTR_OFFSETS
	.align		4
.L_1056:
        /*00ac*/ 	.byte	0x04, 0x28
        /*00ae*/ 	.short	(.L_1058 - .L_1057)


	//   ....[0]....
.L_1057:
        /*00b0*/ 	.word	0x00001a60


	//   ....[1]....
        /*00b4*/ 	.word	0x00001a90


	//   ....[2]....
        /*00b8*/ 	.word	0x00001ab0


	//   ....[3]....
        /*00bc*/ 	.word	0x00001ad0


	//   ....[4]....
        /*00c0*/ 	.word	0x00001af0


	//   ....[5]....
        /*00c4*/ 	.word	0x00001e20


	//   ....[6]....
        /*00c8*/ 	.word	0x00001e40


	//   ....[7]....
        /*00cc*/ 	.word	0x00001e60


	//   ....[8]....
        /*00d0*/ 	.word	0x00001e80


	//   ....[9]....
        /*00d4*/ 	.word	0x00001ea0


	//   ....[10]....
        /*00d8*/ 	.word	0x00001f70


	//   ....[11]....
        /*00dc*/ 	.word	0x00001fd0


	//   ....[12]....
        /*00e0*/ 	.word	0x00002020


	//   ....[13]....
        /*00e4*/ 	.word	0x00002030


	//   ....[14]....
        /*00e8*/ 	.word	0x000020d0


	//   ....[15]....
        /*00ec*/ 	.word	0x00002100


	//   ....[16]....
        /*00f0*/ 	.word	0x00002180


	//   ....[17]....
        /*00f4*/ 	.word	0x000021c0


	//   ....[18]....
        /*00f8*/ 	.word	0x00002c40


	//   ....[19]....
        /*00fc*/ 	.word	0x00002cb0


	//   ....[20]....
        /*0100*/ 	.word	0x00002d10


	//   ....[21]....
        /*0104*/ 	.word	0x00002d70


	//   ....[22]....
        /*0108*/ 	.word	0x00002dd0


	//   ....[23]....
        /*010c*/ 	.word	0x00003140


	//   ....[24]....
        /*0110*/ 	.word	0x000031a0


	//   ....[25]....
        /*0114*/ 	.word	0x00003200


	//   ....[26]....
        /*0118*/ 	.word	0x00003260


	//   ....[27]....
        /*011c*/ 	.word	0x000032c0


	//----- nvinfo : EIATTR_EXIT_INSTR_OFFSETS
	.align		4
.L_1058:
        /*0120*/ 	.byte	0x04, 0x1c
        /*0122*/ 	.short	(.L_1060 - .L_1059)


	//   ....[0]....
.L_1059:
        /*0124*/ 	.word	0x000001c0


	//   ....[1]....
        /*0128*/ 	.word	0x00002bf0


	//----- nvinfo : EIATTR_MAX_THREADS
	.align		4
.L_1060:
        /*012c*/ 	.byte	0x04, 0x05
        /*012e*/ 	.short	(.L_1062 - .L_1061)
.L_1061:
        /*0130*/ 	.word	0x00000080
        /*0134*/ 	.word	0x00000001
        /*0138*/ 	.word	0x00000001


	//----- nvinfo : EIATTR_CRS_STACK_SIZE
	.align		4
.L_1062:
        /*013c*/ 	.byte	0x04, 0x1e
        /*013e*/ 	.short	(.L_1064 - .L_1063)
.L_1063:
        /*0140*/ 	.word	0x00000000
.L_1064:


//--------------------- .nv.info._ZN10layer_norm31ln_parallel_residual_fwd_kernelINS_13Kernel_traitsI13__nv_bfloat16S2_fS2_fjLj3072ELj1ELj1ELj4ELj16ENS_18Kernel_traits_baseILj3072ES2_S2_fS2_fjLj128EEEEELb0ELb1ELb0EEEvNS_9FwdParamsE --------------------------
	.section	.nv.info._ZN10layer_norm31ln_parallel_residual_fwd_kernelINS_13Kernel_traitsI13__nv_bfloat16S2_fS2_fjLj3072ELj1ELj1ELj4ELj16ENS_18Kernel_traits_baseILj3072ES2_S2_fS2_fjLj128EEEEELb0ELb1ELb0EEEvNS_9FwdParamsE,"",@"SHT_CUDA_INFO"
	.sectionflags	@""
	.align	4


	//----- nvinfo : EIATTR_CUDA_API_VERSION
	.align		4
        /*0000*/ 	.byte	0x04, 0x37
        /*0002*/ 	.short	(.L_1066 - .L_1065)
.L_1065:
        /*0004*/ 	.word	0x00000082


	//----- nvinfo : EIATTR_SW2861232_WAR
	.align		4
.L_1066:
        /*0008*/ 	.byte	0x01, 0x35
	.zero		2


	//----- nvinfo : EIATTR_PARAM_CBANK
	.align		4
        /*000c*/ 	.byte	0x04, 0x0a
        /*000e*/ 	.short	(.L_1068 - .L_1067)
	.align		4
.L_1067:
        /*0010*/ 	.word	index@(.nv.constant0._ZN10layer_norm31ln_parallel_residual_fwd_kernelINS_13Kernel_traitsI13__nv_bfloat16S2_fS2_fjLj3072ELj1ELj1ELj4ELj16ENS_18Kernel_traits_baseILj3072ES2_S2_fS2_fjLj128EEEEELb0ELb1ELb0EEEvNS_9FwdParamsE)
        /*0014*/ 	.short	0x0160
        /*0016*/ 	.short	0x00e8


	//----- nvinfo : EIATTR_CBANK_PARAM_SIZE
	.align		4
.L_1068:
        /*0018*/ 	.byte	0x03, 0x19
        /*001a*/ 	.short	0x00e8


	//----- nvinfo : EIATTR_KPARAM_INFO
	.align		4
        /*001c*/ 	.byte	0x04, 0x17
        /*001e*/ 	.short	(.L_1070 - .L_1069)
.L_1069:
        /*0020*/ 	.word	0x00000000
        /*0024*/ 	.short	0x0000
        /*0026*/ 	.short	0x0000
        /*0028*/ 	.byte	0x00, 0xf0, 0xa1, 0x03


	//----- nvinfo : EIATTR_MAXREG_COUNT
	.align		4
.L_1070:
        /*002c*/ 	.byte	0x03, 0x1b
        /*002e*/ 	.short	0x00ff


	//----- nvinfo : EIATTR_NUM_BARRIERS
	.align		4
        /*0030*/ 	.byte	0x02, 0x4c
        /*0032*/ 	.byte	0x01
	.zero		1


	//----- nvinfo : EIATTR_MERCURY_ISA_VERSION
	.align		4
        /*0034*/ 	.byte	0x03, 0x5f
        /*0036*/ 	.short	0x0000


	//----- nvinfo : EIATTR_COOP_GROUP_MASK_REGIDS
	.align		4
        /*0038*/ 	.byte	0x04, 0x29
        /*003a*/ 	.short	(.L_1072 - .L_1071)


	//   ....[0]....
.L_1071:
        /*003c*/ 	.word	0xffffffff


	//   ....[1]....
        /*0040*/ 	.word	0xffffffff


	//   ....[2]....
        /*0044*/ 	.word	0xffffffff


	//   ....[3]....
        /*0048*/ 	.word	0xffffffff


	//   ....[4]....
        /*004c*/ 	.word	0xffffffff


	//   ....[5]....
        /*0050*/ 	.word	0xffffffff


	//   ....[6]....
        /*0054*/ 	.word	0xffffffff


	//   ....[7]....
        /*0058*/ 	.word	0xffffffff


	//   ....[8]....
        /*005c*/ 	.word	0xffffffff


	//   ....[9]....
        /*0060*/ 	.word	0xffffffff


	//   ....[10]....
        /*0064*/ 	.word	0xffffffff


	//   ....[11]....
        /*0068*/ 	.word	0xffffffff


	//   ....[12]....
        /*006c*/ 	.word	0xffffffff


	//   ....[13]....
        /*0070*/ 	.word	0xffffffff


	//   ....[14]....
        /*0074*/ 	.word	0xffffffff


	//   ....[15]....
        /*0078*/ 	.word	0xffffffff


	//   ....[16]....
        /*007c*/ 	.word	0xffffffff


	//   ....[17]....
        /*0080*/ 	.word	0xffffffff


	//   ....[18]....
        /*0084*/ 	.word	0xffffffff


	//   ....[19]....
        /*0088*/ 	.word	0xffffffff


	//   ....[20]....
        /*008c*/ 	.word	0xffffffff


	//   ....[21]....
        /*0090*/ 	.word	0xffffffff


	//   ....[22]....
        /*0094*/ 	.word	0xffffffff


	//   ....[23]....
        /*0098*/ 	.word	0xffffffff


	//   ....[24]....
        /*009c*/ 	.word	0xffffffff


	//   ....[25]....
        /*00a0*/ 	.word	0xffffffff


	//   ....[26]....
        /*00a4*/ 	.word	0xffffffff


	//   ....[27]....
        /*00a8*/ 	.word	0xffffffff


	//----- nvinfo : EIATTR_COOP_GROUP_INSTR_OFFSETS
	.align		4
.L_1072:
        /*00ac*/ 	.byte	0x04, 0x28
        /*00ae*/ 	.short	(.L_1074 - .L_1073)


	//   ....[0]....
.L_1073:
        /*00b0*/ 	.word	0x00001ab0


	//   ....[1]....
        /*00b4*/ 	.word	0x00001ae0


	//   ....[2]....
        /*00b8*/ 	.word	0x00001b00


	//   ....[3]....
        /*00bc*/ 	.word	0x00001b20


	//   ....[4]....
        /*00c0*/ 	.word	0x00001b40


	//   ....[5]....
        /*00c4*/ 	.word	0x00001e80


	//   ....[6]....
        /*00c8*/ 	.word	0x00001ea0


	//   ....[7]....
        /*00cc*/ 	.word	0x00001ec0


	//   ....[8]....
        /*00d0*/ 	.word	0x00001ee0


	//   ....[9]....
        /*00d4*/ 	.word	0x00001f00


	//   ....[10]....
        /*00d8*/ 	.word	0x00002020


	//   ....[11]....
        /*00dc*/ 	.word	0x00002070


	//   ....[12]....
        /*00e0*/ 	.word	0x000020a0


	//   ....[13]....
        /*00e4*/ 	.word	0x000020b0


	//   ....[14]....
        /*00e8*/ 	.word	0x00002140


	//   ....[15]....
        /*00ec*/ 	.word	0x00002190


	//   ....[16]....
        /*00f0*/ 	.word	0x00002250


	//   ....[17]....
        /*00f4*/ 	.word	0x00002260


	//   ....[18]....
        /*00f8*/ 	.word	0x00002a50


	//   ....[19]....
        /*00fc*/ 	.word	0x00002ac0


	//   ....[20]....
        /*0100*/ 	.word	0x00002b20


	//   ....[21]....
        /*0104*/ 	.word	0x00002b80


	//   ....[22]....
        /*0108*/ 	.word	0x00002be0


	//   ....[23]....
        /*010c*/ 	.word	0x00002f60


	//   ....[24]....
        /*0110*/ 	.word	0x00002fc0


	//   ....[25]....
        /*0114*/ 	.word	0x00003020


	//   ....[26]....
        /*0118*/ 	.word	0x00003080


	//   ....[27]....
        /*011c*/ 	.word	0x000030f0


	//----- nvinfo : EIATTR_EXIT_INSTR_OFFSETS
	.align		4
.L_1074:
        /*0120*/ 	.byte	0x04, 0x1c
        /*0122*/ 	.short	(.L_1076 - .L_1075)


	//   ....[0]....
.L_1075:
        /*0124*/ 	.word	0x00000380


	//   ....[1]....
        /*0128*/ 	.word	0x00002a00


	//----- nvinfo : EIATTR_MAX_THREADS
	.align		4
.L_1076:
        /*012c*/ 	.byte	0x04, 0x05
        /*012e*/ 	.short	(.L_1078 - .L_1077)
.L_1077:
        /*0130*/ 	.word	0x00000080
        /*0134*/ 	.word	0x00000001
        /*0138*/ 	.word	0x00000001


	//----- nvinfo : EIATTR_CRS_STACK_SIZE
	.align		4
.L_1078:
        /*013c*/ 	.byte	0x04, 0x1e
        /*013e*/ 	.short	(.L_1080 - .L_1079)
.L_1079:
        /*0140*/ 	.word	0x00000000
.L_1080:


//--------------------- .nv.info._ZN10layer_norm31ln_parallel_residual_fwd_kernelINS_13Kernel_traitsI13__nv_bfloat16S2_fS2_fjLj3072ELj1ELj1ELj4ELj16ENS_18Kernel_traits_baseILj3072ES2_S2_fS2_fjLj128EEEEELb0ELb1ELb1EEEvNS_9FwdParamsE --------------------------
	.section	.nv.info._ZN10layer_norm31ln_parallel_residual_fwd_kernelINS_13Kernel_traitsI13__nv_bfloat16S2_fS2_fjLj3072ELj1ELj1ELj4ELj16ENS_18Kernel_traits_baseILj3072ES2_S2_fS2_fjLj128EEEEELb0ELb1ELb1EEEvNS_9FwdParamsE,"",@"SHT_CUDA_INFO"
	.sectionflags	@""
	.align	4


	//----- nvinfo : EIATTR_CUDA_API_VERSION
	.align		4
        /*0000*/ 	.byte	0x04, 0x37
        /*0002*/ 	.short	(.L_1082 - .L_1081)
.L_1081:
        /*0004*/ 	.word	0x00000082


	//----- nvinfo : EIATTR_SW2861232_WAR
	.align		4
.L_1082:
        /*0008*/ 	.byte	0x01, 0x35
	.zero		2


	//----- nvinfo : EIATTR_PARAM_CBANK
	.align		4
        /*000c*/ 	.byte	0x04, 0x0a
        /*000e*/ 	.short	(.L_1084 - .L_1083)
	.align		4
.L_1083:
        /*0010*/ 	.word	index@(.nv.constant0._ZN10layer_norm31ln_parallel_residual_fwd_kernelINS_13Kernel_traitsI13__nv_bfloat16S2_fS2_fjLj3072ELj1ELj1ELj4ELj16ENS_18Kernel_traits_baseILj3072ES2_S2_fS2_fjLj128EEEEELb0ELb1ELb1EEEvNS_9FwdParamsE)
        /*0014*/ 	.short	0x0160
        /*0016*/ 	.short	0x00e8


	//----- nvinfo : EIATTR_CBANK_PARAM_SIZE
	.align		4
.L_1084:
        /*0018*/ 	.byte	0x03, 0x19
        /*001a*/ 	.short	0x00e8


	//----- nvinfo : EIATTR_KPARAM_INFO
	.align		4
        /*001c*/ 	.byte	0x04, 0x17
        /*001e*/ 	.short	(.L_1086 - .L_1085)
.L_1085:
        /*0020*/ 	.word	0x00000000
        /*0024*/ 	.short	0x0000
        /*0026*/ 	.short	0x0000
        /*0028*/ 	.byte	0x00, 0xf0, 0xa1, 0x03


	//----- nvinfo : EIATTR_MAXREG_COUNT
	.align		4
.L_1086:
        /*002c*/ 	.byte	0x03, 0x1b
        /*002e*/ 	.short	0x00ff


	//----- nvinfo : EIATTR_NUM_BARRIERS
	.align		4
        /*0030*/ 	.byte	0x02, 0x4c
        /*0032*/ 	.byte	0x01
	.zero		1


	//----- nvinfo : EIATTR_MERCURY_ISA_VERSION
	.align		4
        /*0034*/ 	.byte	0x03, 0x5f
        /*0036*/ 	.short	0x0000


	//----- nvinfo : EIATTR_COOP_GROUP_MASK_REGIDS
	.align		4
        /*0038*/ 	.byte	0x04, 0x29
        /*003a*/ 	.short	(.L_1088 - .L_1087)


	//   ....[0]....
.L_1087:
        /*003c*/ 	.word	0xffffffff


	//   ....[1]....
        /*0040*/ 	.word	0xffffffff


	//   ....[2]....
        /*0044*/ 	.word	0xffffffff


	//   ....[3]....
        /*0048*/ 	.word	0xffffffff


	//   ....[4]....
        /*004c*/ 	.word	0xffffffff


	//   ....[5]....
        /*0050*/ 	.word	0xffffffff


	//   ....[6]....
        /*0054*/ 	.word	0xffffffff


	//   ....[7]....
        /*0058*/ 	.word	0xffffffff


	//   ....[8]....
        /*005c*/ 	.word	0xffffffff


	//   ....[9]....
        /*0060*/ 	.word	0xffffffff


	//   ....[10]....
        /*0064*/ 	.word	0xffffffff


	//   ....[11]....
        /*0068*/ 	.word	0xffffffff


	//   ....[12]....
        /*006c*/ 	.word	0xffffffff


	//   ....[13]....
        /*0070*/ 	.word	0xffffffff


	//   ....[14]....
        /*0074*/ 	.word	0xffffffff


	//   ....[15]....
        /*0078*/ 	.word	0xffffffff


	//   ....[16]....
        /*007c*/ 	.word	0xffffffff


	//   ....[17]....
        /*0080*/ 	.word	0xffffffff


	//   ....[18]....
        /*0084*/ 	.word	0xffffffff


	//   ....[19]....
        /*0088*/ 	.word	0xffffffff


	//   ....[20]....
        /*008c*/ 	.word	0xffffffff


	//   ....[21]....
        /*0090*/ 	.word	0xffffffff


	//   ....[22]....
        /*0094*/ 	.word	0xffffffff


	//   ....[23]....
        /*0098*/ 	.word	0xffffffff


	//   ....[24]....
        /*009c*/ 	.word	0xffffffff


	//   ....[25]....
        /*00a0*/ 	.word	0xffffffff


	//   ....[26]....
        /*00a4*/ 	.word	0xffffffff


	//   ....[27]....
        /*00a8*/ 	.word	0xffffffff


	//----- nvinfo : EIATTR_COOP_GROUP_INSTR_OFFSETS
	.align		4
.L_1088:
        /*00ac*/ 	.byte	0x04, 0x28
        /*00ae*/ 	.short	(.L_1090 - .L_1089)


	//   ....[0]....
.L_1089:
        /*00b0*/ 	.word	0x00001600


	//   ....[1]....
        /*00b4*/ 	.word	0x00001630


	//   ....[2]....
        /*00b8*/ 	.word	0x00001650


	//   ....[3]....
        /*00bc*/ 	.word	0x00001670


	//   ....[4]....
        /*00c0*/ 	.word	0x00001690


	//   ....[5]....
        /*00c4*/ 	.word	0x000019c0


	//   ....[6]....
        /*00c8*/ 	.word	0x000019e0


	//   ....[7]....
        /*00cc*/ 	.word	0x00001a00


	//   ....[8]....
        /*00d0*/ 	.word	0x00001a20


	//   ....[9]....
        /*00d4*/ 	.word	0x00001a40


	//   ....[10]....
        /*00d8*/ 	.word	0x00001b10


	//   ....[11]....
        /*00dc*/ 	.word	0x00001b70


	//   ....[12]....
        /*00e0*/ 	.word	0x00001ba0


	//   ....[13]....
        /*00e4*/ 	.word	0x00001bb0


	//   ....[14]....
        /*00e8*/ 	.word	0x00001c50


	//   ....[15]....
        /*00ec*/ 	.word	0x00001c90


	//   ....[16]....
        /*00f0*/ 	.word	0x00001d40


	//   ....[17]....
        /*00f4*/ 	.word	0x00001d70


	//   ....[18]....
        /*00f8*/ 	.word	0x00002510


	//   ....[19]....
        /*00fc*/ 	.word	0x00002580


	//   ....[20]....
        /*0100*/ 	.word	0x000025e0


	//   ....[21]....
        /*0104*/ 	.word	0x00002640


	//   ....[22]....
        /*0108*/ 	.word	0x000026a0


	//   ....[23]....
        /*010c*/ 	.word	0x00002a10


	//   ....[24]....
        /*0110*/ 	.word	0x00002a70


	//   ....[25]....
        /*0114*/ 	.word	0x00002ad0


	//   ....[26]....
        /*0118*/ 	.word	0x00002b30


	//   ....[27]....
        /*011c*/ 	.word	0x00002b90


	//----- nvinfo : EIATTR_EXIT_INSTR_OFFSETS
	.align		4
.L_1090:
        /*0120*/ 	.byte	0x04, 0x1c
        /*0122*/ 	.short	(.L_1092 - .L_1091)


	//   ....[0]....
.L_1091:
        /*0124*/ 	.word	0x00000120


	//   ....[1]....
        /*0128*/ 	.word	0x000024c0


	//----- nvinfo : EIATTR_MAX_THREADS
	.align		4
.L_1092:
        /*012c*/ 	.byte	0x04, 0x05
        /*012e*/ 	.short	(.L_1094 - .L_1093)
.L_1093:
        /*0130*/ 	.word	0x00000080
        /*0134*/ 	.word	0x00000001
        /*0138*/ 	.word	0x00000001


	//----- nvinfo : EIATTR_CRS_STACK_SIZE
	.align		4
.L_1094:
        /*013c*/ 	.byte	0x04, 0x1e
        /*013e*/ 	.short	(.L_1096 - .L_1095)
.L_1095:
        /*0140*/ 	.word	0x00000000
.L_1096:


//--------------------- .nv.info._ZN10layer_norm31ln_parallel_residual_fwd_kernelINS_13Kernel_traitsI13__nv_bfloat16S2_fS2_fjLj3072ELj1ELj1ELj4ELj16ENS_18Kernel_traits_baseILj3072ES2_S2_fS2_fjLj128EEEEELb1ELb0ELb0EEEvNS_9FwdParamsE --------------------------
	.section	.nv.info._ZN10layer_norm31ln_parallel_residual_fwd_kernelINS_13Kernel_traitsI13__nv_bfloat16S2_fS2_fjLj3072ELj1ELj1ELj4ELj16ENS_18Kernel_traits_baseILj3072ES2_S2_fS2_fjLj128EEEEELb1ELb0ELb0EEEvNS_9FwdParamsE,"",@"SHT_CUDA_INFO"
	.sectionflags	@""
	.align	4


	//----- nvinfo : EIATTR_CUDA_API_VERSION
	.align		4
        /*0000*/ 	.byte	0x04, 0x37
        /*0002*/ 	.short	(.L_1098 - .L_1097)
.L_1097:
        /*0004*/ 	.word	0x00000082


	//----- nvinfo : EIATTR_SW2861232_WAR
	.align		4
.L_1098:
        /*0008*/ 	.byte	0x01, 0x35
	.zero		2


	//----- nvinfo : EIATTR_PARAM_CBANK
	.align		4
        /*000c*/ 	.byte	0x04, 0x0a
        /*000e*/ 	.short	(.L_1100 - .L_1099)
	.align		4
.L_1099:
        /*0010*/ 	.word	index@(.nv.constant0._ZN10layer_norm31ln_parallel_residual_fwd_kernelINS_13Kernel_traitsI13__nv_bfloat16S2_fS2_fjLj3072ELj1ELj1ELj4ELj16ENS_18Kernel_traits_baseILj3072ES2_S2_fS2_fjLj128EEEEELb1ELb0ELb0EEEvNS_9FwdParamsE)
        /*0014*/ 	.short	0x0160
        /*0016*/ 	.short	0x00e8


	//----- nvinfo : EIATTR_CBANK_PARAM_SIZE
	.align		4
.L_1100:
        /*0018*/ 	.byte	0x03, 0x19
        /*001a*/ 	.short	0x00e8


	//----- nvinfo : EIATTR_KPARAM_INFO
	.align		4
        /*001c*/ 	.byte	0x04, 0x17
        /*001e*/ 	.short	(.L_1102 - .L_1101)
.L_1101:
        /*0020*/ 	.word	0x00000000
        /*0024*/ 	.short	0x0000
        /*0026*/ 	.short	0x0000
        /*0028*/ 	.byte	0x00, 0xf0, 0xa1, 0x03


	//----- nvinfo : EIATTR_MAXREG_COUNT
	.align		4
.L_1102:
        /*002c*/ 	.byte	0x03, 0x1b
        /*002e*/ 	.short	0x00ff


	//----- nvinfo : EIATTR_NUM_BARRIERS
	.align		4
        /*0030*/ 	.byte	0x02, 0x4c
        /*0032*/ 	.byte	0x01
	.zero		1


	//----- nvinfo : EIATTR_MERCURY_ISA_VERSION
	.align		4
        /*0034*/ 	.byte	0x03, 0x5f
        /*0036*/ 	.short	0x0000


	//----- nvinfo : EIATTR_COOP_GROUP_MASK_REGIDS
	.align		4
        /*0038*/ 	.byte	0x04, 0x29
        /*003a*/ 	.short	(.L_1104 - .L_1103)


	//   ....[0]....
.L_1103:
        /*003c*/ 	.word	0xffffffff


	//   ....[1]....
        /*0040*/ 	.word	0xffffffff


	//   ....[2]....
        /*0044*/ 	.word	0xffffffff


	//   ....[3]....
        /*0048*/ 	.word	0xffffffff


	//   ....[4]....
        /*004c*/ 	.word	0xffffffff


	//   ....[5]....
        /*0050*/ 	.word	0xffffffff


	//   ....[6]....
        /*0054*/ 	.word	0xffffffff


	//   ....[7]....
        /*0058*/ 	.word	0xffffffff


	//   ....[8]....
        /*005c*/ 	.word	0xffffffff


	//   ....[9]....
        /*0060*/ 	.word	0xffffffff


	//   ....[10]....
        /*0064*/ 	.word	0xffffffff


	//   ....[11]....
        /*0068*/ 	.word	0xffffffff


	//   ....[12]....
        /*006c*/ 	.word	0xffffffff


	//   ....[13]....
        /*0070*/ 	.word	0xffffffff


	//   ....[14]....
        /*0074*/ 	.word	0xffffffff


	//   ....[15]....
        /*0078*/ 	.word	0xffffffff


	//   ....[16]....
        /*007c*/ 	.word	0xffffffff


	//   ....[17]....
        /*0080*/ 	.word	0xffffffff


	//   ....[18]....
        /*0084*/ 	.word	0xffffffff


	//   ....[19]....
        /*0088*/ 	.word	0xffffffff


	//   ....[20]....
        /*008c*/ 	.word	0xffffffff


	//   ....[21]....
        /*0090*/ 	.word	0xffffffff


	//   ....[22]....
        /*0094*/ 	.word	0xffffffff


	//   ....[23]....
        /*0098*/ 	.word	0xffffffff


	//   ....[24]....
        /*009c*/ 	.word	0xffffffff


	//   ....[25]....
        /*00a0*/ 	.word	0xffffffff


	//   ....[26]....
        /*00a4*/ 	.word	0xffffffff


	//   ....[27]....
        /*00a8*/ 	.word	0xffffffff


	//----- nvinfo : EIATTR_COOP_GROUP_INSTR_OFFSETS
	.align		4
.L_1104:
        /*00ac*/ 	.byte	0x04, 0x28
        /*00ae*/ 	.short	(.L_1106 - .L_1105)


	//   ....[0]....
.L_1105:
        /*00b0*/ 	.word	0x000124e0


	//   ....[1]....
        /*00b4*/ 	.word	0x00012510


	//   ....[2]....
        /*00b8*/ 	.word	0x00012540


	//   ....[3]....
        /*00bc*/ 	.word	0x00012560


	//   ....[4]....
        /*00c0*/ 	.word	0x00012580


	//   ....[5]....
        /*00c4*/ 	.word	0x000128c0


	//   ....[6]....
        /*00c8*/ 	.word	0x000128e0


	//   ....[7]....
        /*00cc*/ 	.word	0x00012900


	//   ....[8]....
        /*00d0*/ 	.word	0x00012920


	//   ....[9]....
        /*00d4*/ 	.word	0x00012940


	//   ....[10]....
        /*00d8*/ 	.word	0x00012a70


	//   ....[11]....
        /*00dc*/ 	.word	0x00012ac0


	//   ....[12]....
        /*00e0*/ 	.word	0x00012af0


	//   ....[13]....
        /*00e4*/ 	.word	0x00012b00


	//   ....[14]....
        /*00e8*/ 	.word	0x00012b80


	//   ....[15]....
        /*00ec*/ 	.word	0x00012be0


	//   ....[16]....
        /*00f0*/ 	.word	0x00012cb0


	//   ....[17]....
        /*00f4*/ 	.word	0x00012cc0


	//   ....[18]....
        /*00f8*/ 	.word	0x00013760


	//   ....[19]....
        /*00fc*/ 	.word	0x000137d0


	//   ....[20]....
        /*0100*/ 	.word	0x00013830


	//   ....[21]....
        /*0104*/ 	.word	0x00013890


	//   ....[22]....
        /*0108*/ 	.word	0x000138f0


	//   ....[23]....
        /*010c*/ 	.word	0x00013c80


	//   ....[24]....
        /*0110*/ 	.word	0x00013ce0


	//   ....[25]....
        /*0114*/ 	.word	0x00013d40


	//   ....[26]....
        /*0118*/ 	.word	0x00013da0


	//   ....[27]....
        /*011c*/ 	.word	0x00013e10


	//----- nvinfo : EIATTR_EXIT_INSTR_OFFSETS
	.align		4
.L_1106:
        /*0120*/ 	.byte	0x04, 0x1c
        /*0122*/ 	.short	(.L_1108 - .L_1107)


	//   ....[0]....
.L_1107:
        /*0124*/ 	.word	0x00000860


	//   ....[1]....
        /*0128*/ 	.word	0x00013710


	//----- nvinfo : EIATTR_MAX_THREADS
	.align		4
.L_1108:
        /*012c*/ 	.byte	0x04, 0x05
        /*012e*/ 	.short	(.L_1110 - .L_1109)
.L_1109:
        /*0130*/ 	.word	0x00000080
        /*0134*/ 	.word	0x00000001
        /*0138*/ 	.word	0x00000001


	//----- nvinfo : EIATTR_CRS_STACK_SIZE
	.align		4
.L_1110:
        /*013c*/ 	.byte	0x04, 0x1e
        /*013e*/ 	.short	(.L_1112 - .L_1111)
.L_1111:
        /*0140*/ 	.word	0x00000000
.L_1112:


//--------------------- .nv.info._ZN10layer_norm31ln_parallel_residual_fwd_kernelINS_13Kernel_traitsI13__nv_bfloat16S2_fS2_fjLj3072ELj1ELj1ELj4ELj16ENS_18Kernel_traits_baseILj3072ES2_S2_fS2_fjLj128EEEEELb1ELb0ELb1EEEvNS_9FwdParamsE --------------------------
	.section	.nv.info._ZN10layer_norm31ln_parallel_residual_fwd_kernelINS_13Kernel_traitsI13__nv_bfloat16S2_fS2_fjLj3072ELj1ELj1ELj4ELj16ENS_18Kernel_traits_baseILj3072ES2_S2_fS2_fjLj128EEEEELb1ELb0ELb1EEEvNS_9FwdParamsE,"",@"SHT_CUDA_INFO"
	.sectionflags	@""
	.align	4


	//----- nvinfo : EIATTR_CUDA_API_VERSION
	.align		4
        /*0000*/ 	.byte	0x04, 0x37
        /*0002*/ 	.short	(.L_1114 - .L_1113)
.L_1113:
        /*0004*/ 	.word	0x00000082


	//----- nvinfo : EIATTR_SW2861232_WAR
	.align		4
.L_1114:
        /*0008*/ 	.byte	0x01, 0x35
	.zero		2


	//----- nvinfo : EIATTR_PARAM_CBANK
	.align		4
        /*000c*/ 	.byte	0x04, 0x0a
        /*000e*/ 	.short	(.L_1116 - .L_1115)
	.align		4
.L_1115:
        /*0010*/ 	.word	index@(.nv.constant0._ZN10layer_norm31ln_parallel_residual_fwd_kernelINS_13Kernel_traitsI13__nv_bfloat16S2_fS2_fjLj3072ELj1ELj1ELj4ELj16ENS_18Kernel_traits_baseILj3072ES2_S2_fS2_fjLj128EEEEELb1ELb0ELb1EEEvNS_9FwdParamsE)
        /*0014*/ 	.short	0x0160
        /*0016*/ 	.short	0x00e8


	//----- nvinfo : EIATTR_CBANK_PARAM_SIZE
	.align		4
.L_1116:
        /*0018*/ 	.byte	0x03, 0x19
        /*001a*/ 	.short	0x00e8


	//----- nvinfo : EIATTR_KPARAM_INFO
	.align		4
        /*001c*/ 	.byte	0x04, 0x17
        /*001e*/ 	.short	(.L_1118 - .L_1117)
.L_1117:
        /*0020*/ 	.word	0x00000000
        /*0024*/ 	.short	0x0000
        /*0026*/ 	.short	0x0000
        /*0028*/ 	.byte	0x00, 0xf0, 0xa1, 0x03


	//----- nvinfo : EIATTR_MAXREG_COUNT
	.align		4
.L_1118:
        /*002c*/ 	.byte	0x03, 0x1b
        /*002e*/ 	.short	0x00ff


	//----- nvinfo : EIATTR_NUM_BARRIERS
	.align		4
        /*0030*/ 	.byte	0x02, 0x4c
        /*0032*/ 	.byte	0x01
	.zero		1


	//----- nvinfo : EIATTR_MERCURY_ISA_VERSION
	.align		4
        /*0034*/ 	.byte	0x03, 0x5f
        /*0036*/ 	.short	0x0000


	//----- nvinfo : EIATTR_COOP_GROUP_MASK_REGIDS
	.align		4
        /*0038*/ 	.byte	0x04, 0x29
        /*003a*/ 	.short	(.L_1120 - .L_1119)


	//   ....[0]....
.L_1119:
        /*003c*/ 	.word	0xffffffff


	//   ....[1]....
        /*0040*/ 	.word	0xffffffff


	//   ....[2]....
        /*0044*/ 	.word	0xffffffff


	//   ....[3]....
        /*0048*/ 	.word	0xffffffff


	//   ....[4]....
        /*004c*/ 	.word	0xffffffff


	//   ....[5]....
        /*0050*/ 	.word	0xffffffff


	//   ....[6]....
        /*0054*/ 	.word	0xffffffff


	//   ....[7]....
        /*0058*/ 	.word	0xffffffff


	//   ....[8]....
        /*005c*/ 	.word	0xffffffff


	//   ....[9]....
        /*0060*/ 	.word	0xffffffff


	//   ....[10]....
        /*0064*/ 	.word	0xffffffff


	//   ....[11]....
        /*0068*/ 	.word	0xffffffff


	//   ....[12]....
        /*006c*/ 	.word	0xffffffff


	//   ....[13]....
        /*0070*/ 	.word	0xffffffff


	//   ....[14]....
        /*0074*/ 	.word	0xffffffff


	//   ....[15]....
        /*0078*/ 	.word	0xffffffff


	//   ....[16]....
        /*007c*/ 	.word	0xffffffff


	//   ....[17]....
        /*0080*/ 	.word	0xffffffff


	//   ....[18]....
        /*0084*/ 	.word	0xffffffff


	//   ....[19]....
        /*0088*/ 	.word	0xffffffff


	//   ....[20]....
        /*008c*/ 	.word	0xffffffff


	//   ....[21]....
        /*0090*/ 	.word	0xffffffff


	//   ....[22]....
        /*0094*/ 	.word	0xffffffff


	//   ....[23]....
        /*0098*/ 	.word	0xffffffff


	//   ....[24]....
        /*009c*/ 	.word	0xffffffff


	//   ....[25]....
        /*00a0*/ 	.word	0xffffffff


	//   ....[26]....
        /*00a4*/ 	.word	0xffffffff


	//   ....[27]....
        /*00a8*/ 	.word	0xffffffff


	//----- nvinfo : EIATTR_COOP_GROUP_INSTR_OFFSETS
	.align		4
.L_1120:
        /*00ac*/ 	.byte	0x04, 0x28
        /*00ae*/ 	.short	(.L_1122 - .L_1121)


	//   ....[0]....
.L_1121:
        /*00b0*/ 	.word	0x00011ce0


	//   ....[1]....
        /*00b4*/ 	.word	0x00011d10


	//   ....[2]....
        /*00b8*/ 	.word	0x00011d30


	//   ....[3]....
        /*00bc*/ 	.word	0x00011d50


	//   ....[4]....
        /*00c0*/ 	.word	0x00011d70


	//   ....[5]....
        /*00c4*/ 	.word	0x000120a0


	//   ....[6]....
        /*00c8*/ 	.word	0x000120c0


	//   ....[7]....
        /*00cc*/ 	.word	0x000120e0


	//   ....[8]....
        /*00d0*/ 	.word	0x00012100


	//   ....[9]....
        /*00d4*/ 	.word	0x00012120


	//   ....[10]....
        /*00d8*/ 	.word	0x00012230


	//   ....[11]....
        /*00dc*/ 	.word	0x00012280


	//   ....[12]....
        /*00e0*/ 	.word	0x000122a0


	//   ....[13]....
        /*00e4*/ 	.word	0x000122b0


	//   ....[14]....
        /*00e8*/ 	.word	0x00012380


	//   ....[15]....
        /*00ec*/ 	.word	0x000123d0


	//   ....[16]....
        /*00f0*/ 	.word	0x00012490


	//   ....[17]....
        /*00f4*/ 	.word	0x000124c0


	//   ....[18]....
        /*00f8*/ 	.word	0x00013200


	//   ....[19]....
        /*00fc*/ 	.word	0x00013270


	//   ....[20]....
        /*0100*/ 	.word	0x000132d0


	//   ....[21]....
        /*0104*/ 	.word	0x00013330


	//   ....[22]....
        /*0108*/ 	.word	0x00013390


	//   ....[23]....
        /*010c*/ 	.word	0x00013700


	//   ....[24]....
        /*0110*/ 	.word	0x00013760


	//   ....[25]....
        /*0114*/ 	.word	0x000137c0


	//   ....[26]....
        /*0118*/ 	.word	0x00013820


	//   ....[27]....
        /*011c*/ 	.word	0x00013880


	//----- nvinfo : EIATTR_EXIT_INSTR_OFFSETS
	.align		4
.L_1122:
        /*0120*/ 	.byte	0x04, 0x1c
        /*0122*/ 	.short	(.L_1124 - .L_1123)


	//   ....[0]....
.L_1123:
        /*0124*/ 	.word	0x00000620


	//   ....[1]....
        /*0128*/ 	.word	0x000131b0


	//----- nvinfo : EIATTR_MAX_THREADS
	.align		4
.L_1124:
        /*012c*/ 	.byte	0x04, 0x05
        /*012e*/ 	.short	(.L_1126 - .L_1125)
.L_1125:
        /*0130*/ 	.word	0x00000080
        /*0134*/ 	.word	0x00000001
        /*0138*/ 	.word	0x00000001


	//----- nvinfo : EIATTR_CRS_STACK_SIZE
	.align		4
.L_1126:
        /*013c*/ 	.byte	0x04, 0x1e
        /*013e*/ 	.short	(.L_1128 - .L_1127)
.L_1127:
        /*0140*/ 	.word	0x00000000
.L_1128:


//--------------------- .nv.info._ZN10layer_norm31ln_parallel_residual_fwd_kernelINS_13Kernel_traitsI13__nv_bfloat16S2_fS2_fjLj3072ELj1ELj1ELj4ELj16ENS_18Kernel_traits_baseILj3072ES2_S2_fS2_fjLj128EEEEELb1ELb1ELb0EEEvNS_9FwdParamsE --------------------------
	.section	.nv.info._ZN10layer_norm31ln_parallel_residual_fwd_kernelINS_13Kernel_traitsI13__nv_bfloat16S2_fS2_fjLj3072ELj1ELj1ELj4ELj16ENS_18Kernel_traits_baseILj3072ES2_S2_fS2_fjLj128EEEEELb1ELb1ELb0EEEvNS_9FwdParamsE,"",@"SHT_CUDA_INFO"
	.sectionflags	@""
	.align	4


	//----- nvinfo : EIATTR_CUDA_API_VERSION
	.align		4
        /*0000*/ 	.byte	0x04, 0x37
        /*0002*/ 	.short	(.L_1130 - .L_1129)
.L_1129:
        /*0004*/ 	.word	0x00000082


	//----- nvinfo : EIATTR_SW2861232_WAR
	.align		4
.L_1130:
        /*0008*/ 	.byte	0x01, 0x35
	.zero		2


	//----- nvinfo : EIATTR_PARAM_CBANK
	.align		4
        /*000c*/ 	.byte	0x04, 0x0a
        /*000e*/ 	.short	(.L_1132 - .L_1131)
	.align		4
.L_1131:
        /*0010*/ 	.word	index@(.nv.constant0._ZN10layer_norm31ln_parallel_residual_fwd_kernelINS_13Kernel_traitsI13__nv_bfloat16S2_fS2_fjLj3072ELj1ELj1ELj4ELj16ENS_18Kernel_traits_baseILj3072ES2_S2_fS2_fjLj128EEEEELb1ELb1ELb0EEEvNS_9FwdParamsE)
        /*0014*/ 	.short	0x0160
        /*0016*/ 	.short	0x00e8


	//----- nvinfo : EIATTR_CBANK_PARAM_SIZE
	.align		4
.L_1132:
        /*0018*/ 	.byte	0x03, 0x19
        /*001a*/ 	.short	0x00e8


	//----- nvinfo : EIATTR_KPARAM_INFO
	.align		4
        /*001c*/ 	.byte	0x04, 0x17
        /*001e*/ 	.short	(.L_1134 - .L_1133)
.L_1133:
        /*0020*/ 	.word	0x00000000
        /*0024*/ 	.short	0x0000
        /*0026*/ 	.short	0x0000
        /*0028*/ 	.byte	0x00, 0xf0, 0xa1, 0x03


	//----- nvinfo : EIATTR_MAXREG_COUNT
	.align		4
.L_1134:
        /*002c*/ 	.byte	0x03, 0x1b
        /*002e*/ 	.short	0x00ff


	//----- nvinfo : EIATTR_NUM_BARRIERS
	.align		4
        /*0030*/ 	.byte	0x02, 0x4c
        /*0032*/ 	.byte	0x01
	.zero		1


	//----- nvinfo : EIATTR_MERCURY_ISA_VERSION
	.align		4
        /*0034*/ 	.byte	0x03, 0x5f
        /*0036*/ 	.short	0x0000


	//----- nvinfo : EIATTR_COOP_GROUP_MASK_REGIDS
	.align		4
        /*0038*/ 	.byte	0x04, 0x29
        /*003a*/ 	.short	(.L_1136 - .L_1135)


	//   ....[0]....
.L_1135:
        /*003c*/ 	.word	0xffffffff


	//   ....[1]....
        /*0040*/ 	.word	0xffffffff


	//   ....[2]....
        /*0044*/ 	.word	0xffffffff


	//   ....[3]....
        /*0048*/ 	.word	0xffffffff


	//   ....[4]....
        /*004c*/ 	.word	0xffffffff


	//   ....[5]....
        /*0050*/ 	.word	0xffffffff


	//   ....[6]....
        /*0054*/ 	.word	0xffffffff


	//   ....[7]....
        /*0058*/ 	.word	0xffffffff


	//   ....[8]....
        /*005c*/ 	.word	0xffffffff


	//   ....[9]....
        /*0060*/ 	.word	0xffffffff


	//   ....[10]....
        /*0064*/ 	.word	0xffffffff


	//   ....[11]....
        /*0068*/ 	.word	0xffffffff


	//   ....[12]....
        /*006c*/ 	.word	0xffffffff


	//   ....[13]....
        /*0070*/ 	.word	0xffffffff


	//   ....[14]....
        /*0074*/ 	.word	0xffffffff


	//   ....[15]....
        /*0078*/ 	.word	0xffffffff


	//   ....[16]....
        /*007c*/ 	.word	0xffffffff


	//   ....[17]....
        /*0080*/ 	.word	0xffffffff


	//   ....[18]....
        /*0084*/ 	.word	0xffffffff


	//   ....[19]....
        /*0088*/ 	.word	0xffffffff


	//   ....[20]....
        /*008c*/ 	.word	0xffffffff


	//   ....[21]....
        /*0090*/ 	.word	0xffffffff


	//   ....[22]....
        /*0094*/ 	.word	0xffffffff


	//   ....[23]....
        /*0098*/ 	.word	0xffffffff


	//   ....[24]....
        /*009c*/ 	.word	0xffffffff


	//   ....[25]....
        /*00a0*/ 	.word	0xffffffff


	//   ....[26]....
        /*00a4*/ 	.word	0xffffffff


	//   ....[27]....
        /*00a8*/ 	.word	0xffffffff


	//----- nvinfo : EIATTR_COOP_GROUP_INSTR_OFFSETS
	.align		4
.L_1136:
        /*00ac*/ 	.byte	0x04, 0x28
        /*00ae*/ 	.short	(.L_1138 - .L_1137)


	//   ....[0]....
.L_1137:
        /*00b0*/ 	.word	0x00011cd0


	//   ....[1]....
        /*00b4*/ 	.word	0x00011d00


	//   ....[2]....
        /*00b8*/ 	.word	0x00011d30


	//   ....[3]....
        /*00bc*/ 	.word	0x00011d50


	//   ....[4]....
        /*00c0*/ 	.word	0x00011d70


	//   ....[5]....
        /*00c4*/ 	.word	0x000120b0


	//   ....[6]....
        /*00c8*/ 	.word	0x000120d0


	//   ....[7]....
        /*00cc*/ 	.word	0x000120f0


	//   ....[8]....
        /*00d0*/ 	.word	0x00012110


	//   ....[9]....
        /*00d4*/ 	.word	0x00012130


	//   ....[10]....
        /*00d8*/ 	.word	0x00012260


	//   ....[11]....
        /*00dc*/ 	.word	0x000122c0


	//   ....[12]....
        /*00e0*/ 	.word	0x000122f0


	//   ....[13]....
        /*00e4*/ 	.word	0x00012310


	//   ....[14]....
        /*00e8*/ 	.word	0x000123d0


	//   ....[15]....
        /*00ec*/ 	.word	0x000123f0


	//   ....[16]....
        /*00f0*/ 	.word	0x000124a0


	//   ....[17]....
        /*00f4*/ 	.word	0x000124b0


	//   ....[18]....
        /*00f8*/ 	.word	0x00012cb0


	//   ....[19]....
        /*00fc*/ 	.word	0x00012d10


	//   ....[20]....
        /*0100*/ 	.word	0x00012d70


	//   ....[21]....
        /*0104*/ 	.word	0x00012dd0


	//   ....[22]....
        /*0108*/ 	.word	0x00012e30


	//   ....[23]....
        /*010c*/ 	.word	0x000131c0


	//   ....[24]....
        /*0110*/ 	.word	0x00013220


	//   ....[25]....
        /*0114*/ 	.word	0x00013280


	//   ....[26]....
        /*0118*/ 	.word	0x000132e0


	//   ....[27]....
        /*011c*/ 	.word	0x00013350


	//----- nvinfo : EIATTR_EXIT_INSTR_OFFSETS
	.align		4
.L_1138:
        /*0120*/ 	.byte	0x04, 0x1c
        /*0122*/ 	.short	(.L_1140 - .L_1139)


	//   ....[0]....
.L_1139:
        /*0124*/ 	.word	0x00000830


	//   ....[1]....
        /*0128*/ 	.word	0x00012c60


	//----- nvinfo : EIATTR_MAX_THREADS
	.align		4
.L_1140:
        /*012c*/ 	.byte	0x04, 0x05
        /*012e*/ 	.short	(.L_1142 - .L_1141)
.L_1141:
        /*0130*/ 	.word	0x00000080
        /*0134*/ 	.word	0x00000001
        /*0138*/ 	.word	0x00000001


	//----- nvinfo : EIATTR_CRS_STACK_SIZE
	.align		4
.L_1142:
        /*013c*/ 	.byte	0x04, 0x1e
        /*013e*/ 	.short	(.L_1144 - .L_1143)
.L_1143:
        /*0140*/ 	.word	0x00000000
.L_1144:


//--------------------- .nv.info._ZN10layer_norm31ln_parallel_residual_fwd_kernelINS_13Kernel_traitsI13__nv_bfloat16S2_fS2_fjLj3072ELj1ELj1ELj4ELj16ENS_18Kernel_traits_baseILj3072ES2_S2_fS2_fjLj128EEEEELb1ELb1ELb1EEEvNS_9FwdParamsE --------------------------
	.section	.nv.info._ZN10layer_norm31ln_parallel_residual_fwd_kernelINS_13Kernel_traitsI13__nv_bfloat16S2_fS2_fjLj3072ELj1ELj1ELj4ELj16ENS_18Kernel_traits_baseILj3072ES2_S2_fS2_fjLj128EEEEELb1ELb1ELb1EEEvNS_9FwdParamsE,"",@"SHT_CUDA_INFO"
	.sectionflags	@""
	.align	4


	//----- nvinfo : EIATTR_CUDA_API_VERSION
	.align		4
        /*0000*/ 	.byte	0x04, 0x37
        /*0002*/ 	.short	(.L_1146 - .L_1145)
.L_1145:
        /*0004*/ 	.word	0x00000082


	//----- nvinfo : EIATTR_SW2861232_WAR
	.align		4
.L_1146:
        /*0008*/ 	.byte	0x01, 0x35
	.zero		2


	//----- nvinfo : EIATTR_PARAM_CBANK
	.align		4
        /*000c*/ 	.byte	0x04, 0x0a
        /*000e*/ 	.short	(.L_1148 - .L_1147)
	.align		4
.L_1147:
        /*0010*/ 	.word	index@(.nv.constant0._ZN10layer_norm31ln_parallel_residual_fwd_kernelINS_13Kernel_traitsI13__nv_bfloat16S2_fS2_fjLj3072ELj1ELj1ELj4ELj16ENS_18Kernel_traits_baseILj3072ES2_S2_fS2_fjLj128EEEEELb1ELb1ELb1EEEvNS_9FwdParamsE)
        /*0014*/ 	.short	0x0160
        /*0016*/ 	.short	0x00e8


	//----- nvinfo : EIATTR_CBANK_PARAM_SIZE
	.align		4
.L_1148:
        /*0018*/ 	.byte	0x03, 0x19
        /*001a*/ 	.short	0x00e8


	//----- nvinfo : EIATTR_KPARAM_INFO
	.align		4
        /*001c*/ 	.byte	0x04, 0x17
        /*001e*/ 	.short	(.L_1150 - .L_1149)
.L_1149:
        /*0020*/ 	.word	0x00000000
        /*0024*/ 	.short	0x0000
        /*0026*/ 	.short	0x0000
        /*0028*/ 	.byte	0x00, 0xf0, 0xa1, 0x03


	//----- nvinfo : EIATTR_MAXREG_COUNT
	.align		4
.L_1150:
        /*002c*/ 	.byte	0x03, 0x1b
        /*002e*/ 	.short	0x00ff


	//----- nvinfo : EIATTR_NUM_BARRIERS
	.align		4
        /*0030*/ 	.byte	0x02, 0x4c
        /*0032*/ 	.byte	0x01
	.zero		1


	//----- nvinfo : EIATTR_MERCURY_ISA_VERSION
	.align		4
        /*0034*/ 	.byte	0x03, 0x5f
        /*0036*/ 	.short	0x0000


	//----- nvinfo : EIATTR_COOP_GROUP_MASK_REGIDS
	.align		4
        /*0038*/ 	.byte	0x04, 0x29
        /*003a*/ 	.short	(.L_1152 - .L_1151)


	//   ....[0]....
.L_1151:
        /*003c*/ 	.word	0xffffffff


	//   ....[1]....
        /*0040*/ 	.word	0xffffffff


	//   ....[2]....
        /*0044*/ 	.word	0xffffffff


	//   ....[3]....
        /*0048*/ 	.word	0xffffffff


	//   ....[4]....
        /*004c*/ 	.word	0xffffffff


	//   ....[5]....
        /*0050*/ 	.word	0xffffffff


	//   ....[6]....
        /*0054*/ 	.word	0xffffffff


	//   ....[7]....
        /*0058*/ 	.word	0xffffffff


	//   ....[8]....
        /*005c*/ 	.word	0xffffffff


	//   ....[9]....
        /*0060*/ 	.word	0xffffffff


	//   ....[10]....
        /*0064*/ 	.word	0xffffffff


	//   ....[11]....
        /*0068*/ 	.word	0xffffffff


	//   ....[12]....
        /*006c*/ 	.word	0xffffffff


	//   ....[13]....
        /*0070*/ 	.word	0xffffffff


	//   ....[14]....
        /*0074*/ 	.word	0xffffffff


	//   ....[15]....
        /*0078*/ 	.word	0xffffffff


	//   ....[16]....
        /*007c*/ 	.word	0xffffffff


	//   ....[17]....
        /*0080*/ 	.word	0xffffffff


	//   ....[18]....
        /*0084*/ 	.word	0xffffffff


	//   ....[19]....
        /*0088*/ 	.word	0xffffffff


	//   ....[20]....
        /*008c*/ 	.word	0xffffffff


	//   ....[21]....
        /*0090*/ 	.word	0xffffffff


	//   ....[22]....
        /*0094*/ 	.word	0xffffffff


	//   ....[23]....
        /*0098*/ 	.word	0xffffffff


	//   ....[24]....
        /*009c*/ 	.word	0xffffffff


	//   ....[25]....
        /*00a0*/ 	.word	0xffffffff


	//   ....[26]....
        /*00a4*/ 	.word	0xffffffff


	//   ....[27]....
        /*00a8*/ 	.word	0xffffffff


	//----- nvinfo : EIATTR_COOP_GROUP_INSTR_OFFSETS
	.align		4
.L_1152:
        /*00ac*/ 	.byte	0x04, 0x28
        /*00ae*/ 	.short	(.L_1154 - .L_1153)


	//   ....[0]....
.L_1153:
        /*00b0*/ 	.word	0x00011430


	//   ....[1]....
        /*00b4*/ 	.word	0x00011460


	//   ....[2]....
        /*00b8*/ 	.word	0x00011480


	//   ....[3]....
        /*00bc*/ 	.word	0x000114a0


	//   ....[4]....
        /*00c0*/ 	.word	0x000114c0


	//   ....[5]....
        /*00c4*/ 	.word	0x000117f0


	//   ....[6]....
        /*00c8*/ 	.word	0x00011810


	//   ....[7]....
        /*00cc*/ 	.word	0x00011830


	//   ....[8]....
        /*00d0*/ 	.word	0x00011850


	//   ....[9]....
        /*00d4*/ 	.word	0x00011870


	//   ....[10]....
        /*00d8*/ 	.word	0x00011970


	//   ....[11]....
        /*00dc*/ 	.word	0x000119c0


	//   ....[12]....
        /*00e0*/ 	.word	0x000119f0


	//   ....[13]....
        /*00e4*/ 	.word	0x00011a00


	//   ....[14]....
        /*00e8*/ 	.word	0x00011a80


	//   ....[15]....
        /*00ec*/ 	.word	0x00011ae0


	//   ....[16]....
        /*00f0*/ 	.word	0x00011ba0


	//   ....[17]....
        /*00f4*/ 	.word	0x00011bd0


	//   ....[18]....
        /*00f8*/ 	.word	0x00012490


	//   ....[19]....
        /*00fc*/ 	.word	0x00012500


	//   ....[20]....
        /*0100*/ 	.word	0x00012560


	//   ....[21]....
        /*0104*/ 	.word	0x000125c0


	//   ....[22]....
        /*0108*/ 	.word	0x00012620


	//   ....[23]....
        /*010c*/ 	.word	0x00012990


	//   ....[24]....
        /*0110*/ 	.word	0x000129f0


	//   ....[25]....
        /*0114*/ 	.word	0x00012a50


	//   ....[26]....
        /*0118*/ 	.word	0x00012ab0


	//   ....[27]....
        /*011c*/ 	.word	0x00012b10


	//----- nvinfo : EIATTR_EXIT_INSTR_OFFSETS
	.align		4
.L_1154:
        /*0120*/ 	.byte	0x04, 0x1c
        /*0122*/ 	.short	(.L_1156 - .L_1155)


	//   ....[0]....
.L_1155:
        /*0124*/ 	.word	0x00000570


	//   ....[1]....
        /*0128*/ 	.word	0x00012440


	//----- nvinfo : EIATTR_MAX_THREADS
	.align		4
.L_1156:
        /*012c*/ 	.byte	0x04, 0x05
        /*012e*/ 	.short	(.L_1158 - .L_1157)
.L_1157:
        /*0130*/ 	.word	0x00000080
        /*0134*/ 	.word	0x00000001
        /*0138*/ 	.word	0x00000001


	//----- nvinfo : EIATTR_CRS_STACK_SIZE
	.align		4
.L_1158:
        /*013c*/ 	.byte	0x04, 0x1e
        /*013e*/ 	.short	(.L_1160 - .L_1159)
.L_1159:
        /*0140*/ 	.word	0x00000000
.L_1160:


//--------------------- .nv.info._ZN10layer_norm31ln_parallel_residual_fwd_kernelINS_13Kernel_traitsIf13__nv_bfloat16fS2_fjLj3072ELj1ELj1ELj4ELj16ENS_18Kernel_traits_baseILj3072EfS2_fS2_fjLj128EEEEELb0ELb0ELb0EEEvNS_9FwdParamsE --------------------------
	.section	.nv.info._ZN10layer_norm31ln_parallel_residual_fwd_kernelINS_13Kernel_traitsIf13__nv_bfloat16fS2_fjLj3072ELj1ELj1ELj4ELj16ENS_18Kernel_traits_baseILj3072EfS2_fS2_fjLj128EEEEELb0ELb0ELb0EEEvNS_9FwdParamsE,"",@"SHT_CUDA_INFO"
	.sectionflags	@""
	.align	4


	//----- nvinfo : EIATTR_CUDA_API_VERSION
	.align		4
        /*0000*/ 	.byte	0x04, 0x37
        /*0002*/ 	.short	(.L_1162 - .L_1161)
.L_1161:
        /*0004*/ 	.word	0x00000082


	//----- nvinfo : EIATTR_SW2861232_WAR
	.align		4
.L_1162:
        /*0008*/ 	.byte	0x01, 0x35
	.zero		2


	//----- nvinfo : EIATTR_PARAM_CBANK
	.align		4
        /*000c*/ 	.byte	0x04, 0x0a
        /*000e*/ 	.short	(.L_1164 - .L_1163)
	.align		4
.L_1163:
        /*0010*/ 	.word	index@(.nv.constant0._ZN10layer_norm31ln_parallel_residual_fwd_kernelINS_13Kernel_traitsIf13__nv_bfloat16fS2_fjLj3072ELj1ELj1ELj4ELj16ENS_18Kernel_traits_baseILj3072EfS2_fS2_fjLj128EEEEELb0ELb0ELb0EEEvNS_9FwdParamsE)
        /*0014*/ 	.short	0x0160
        /*0016*/ 	.short	0x00e8


	//----- nvinfo : EIATTR_CBANK_PARAM_SIZE
	.align		4
.L_1164:
        /*0018*/ 	.byte	0x03, 0x19
        /*001a*/ 	.short	0x00e8


	//----- nvinfo : EIATTR_KPARAM_INFO
	.align		4
        /*001c*/ 	.byte	0x04, 0x17
        /*001e*/ 	.short	(.L_1166 - .L_1165)
.L_1165:
        /*0020*/ 	.word	0x00000000
        /*0024*/ 	.short	0x0000
        /*0026*/ 	.short	0x0000
        /*0028*/ 	.byte	0x00, 0xf0, 0xa1, 0x03


	//----- nvinfo : EIATTR_MAXREG_COUNT
	.align		4
.L_1166:
        /*002c*/ 	.byte	0x03, 0x1b
        /*002e*/ 	.short	0x00ff


	//----- nvinfo : EIATTR_NUM_BARRIERS
	.align		4
        /*0030*/ 	.byte	0x02, 0x4c
        /*0032*/ 	.byte	0x01
	.zero		1


	//----- nvinfo : EIATTR_MERCURY_ISA_VERSION
	.align		4
        /*0034*/ 	.byte	0x03, 0x5f
        /*0036*/ 	.short	0x0000


	//----- nvinfo : EIATTR_COOP_GROUP_MASK_REGIDS
	.align		4
        /*0038*/ 	.byte	0x04, 0x29
        /*003a*/ 	.short	(.L_1168 - .L_1167)


	//   ....[0]....
.L_1167:
        /*003c*/ 	.word	0xffffffff


	//   ....[1]....
        /*0040*/ 	.word	0xffffffff


	//   ....[2]....
        /*0044*/ 	.word	0xffffffff


	//   ....[3]....
        /*0048*/ 	.word	0xffffffff


	//   ....[4]....
        /*004c*/ 	.word	0xffffffff


	//   ....[5]....
        /*0050*/ 	.word	0xffffffff


	//   ....[6]....
        /*0054*/ 	.word	0xffffffff


	//   ....[7]....
        /*0058*/ 	.word	0xffffffff


	//   ....[8]....
        /*005c*/ 	.word	0xffffffff


	//   ....[9]....
        /*0060*/ 	.word	0xffffffff


	//   ....[10]....
        /*0064*/ 	.word	0xffffffff


	//   ....[11]....
        /*0068*/ 	.word	0xffffffff


	//   ....[12]....
        /*006c*/ 	.word	0xffffffff


	//   ....[13]....
        /*0070*/ 	.word	0xffffffff


	//   ....[14]....
        /*0074*/ 	.word	0xffffffff


	//   ....[15]....
        /*0078*/ 	.word	0xffffffff


	//   ....[16]....
        /*007c*/ 	.word	0xffffffff


	//   ....[17]....
        /*0080*/ 	.word	0xffffffff


	//   ....[18]....
        /*0084*/ 	.word	0xffffffff


	//   ....[19]....
        /*0088*/ 	.word	0xffffffff


	//   ....[20]....
        /*008c*/ 	.word	0xffffffff


	//   ....[21]....
        /*0090*/ 	.word	0xffffffff


	//   ....[22]....
        /*0094*/ 	.word	0xffffffff


	//   ....[23]....
        /*0098*/ 	.word	0xffffffff


	//   ....[24]....
        /*009c*/ 	.word	0xffffffff


	//   ....[25]....
        /*00a0*/ 	.word	0xffffffff


	//   ....[26]....
        /*00a4*/ 	.word	0xffffffff


	//   ....[27]....
        /*00a8*/ 	.word	0xffffffff


	//----- nvinfo : EIATTR_COOP_GROUP_INSTR_OFFSETS
	.align		4
.L_1168:
        /*00ac*/ 	.byte	0x04, 0x28
        /*00ae*/ 	.short	(.L_1170 - .L_1169)


	//   ....[0]....
.L_1169:
        /*00b0*/ 	.word	0x00001b70


	//   ....[1]....
        /*00b4*/ 	.word	0x00001ba0


	//   ....[2]....
        /*00b8*/ 	.word	0x00001bc0


	//   ....[3]....
        /*00bc*/ 	.word	0x00001be0


	//   ....[4]....
        /*00c0*/ 	.word	0x00001c00


	//   ....[5]....
        /*00c4*/ 	.word	0x00001f40


	//   ....[6]....
        /*00c8*/ 	.word	0x00001f60


	//   ....[7]....
        /*00cc*/ 	.word	0x00001f80


	//   ....[8]....
        /*00d0*/ 	.word	0x00001fa0


	//   ....[9]....
        /*00d4*/ 	.word	0x00001fc0


	//   ....[10]....
        /*00d8*/ 	.word	0x000020e0


	//   ....[11]....
        /*00dc*/ 	.word	0x00002140


	//   ....[12]....
        /*00e0*/ 	.word	0x00002170


	//   ....[13]....
        /*00e4*/ 	.word	0x00002190


	//   ....[14]....
        /*00e8*/ 	.word	0x00002230


	//   ....[15]....
        /*00ec*/ 	.word	0x00002270


	//   ....[16]....
        /*00f0*/ 	.word	0x00002300


	//   ....[17]....
        /*00f4*/ 	.word	0x00002340


	//   ....[18]....
        /*00f8*/ 	.word	0x00002db0


	//   ....[19]....
        /*00fc*/ 	.word	0x00002e20


	//   ....[20]....
        /*0100*/ 	.word	0x00002e80


	//   ....[21]....
        /*0104*/ 	.word	0x00002ee0


	//   ....[22]....
        /*0108*/ 	.word	0x00002f40


	//   ....[23]....
        /*010c*/ 	.word	0x000032c0


	//   ....[24]....
        /*0110*/ 	.word	0x00003320


	//   ....[25]....
        /*0114*/ 	.word	0x00003380


	//   ....[26]....
        /*0118*/ 	.word	0x000033e0


	//   ....[27]....
        /*011c*/ 	.word	0x00003450


	//----- nvinfo : EIATTR_EXIT_INSTR_OFFSETS
	.align		4
.L_1170:
        /*0120*/ 	.byte	0x04, 0x1c
        /*0122*/ 	.short	(.L_1172 - .L_1171)


	//   ....[0]....
.L_1171:
        /*0124*/ 	.word	0x00000740


	//   ....[1]....
        /*0128*/ 	.word	0x00002d60


	//----- nvinfo : EIATTR_MAX_THREADS
	.align		4
.L_1172:
        /*012c*/ 	.byte	0x04, 0x05
        /*012e*/ 	.short	(.L_1174 - .L_1173)
.L_1173:
        /*0130*/ 	.word	0x00000080
        /*0134*/ 	.word	0x00000001
        /*0138*/ 	.word	0x00000001


	//----- nvinfo : EIATTR_CRS_STACK_SIZE
	.align		4
.L_1174:
        /*013c*/ 	.byte	0x04, 0x1e
        /*013e*/ 	.short	(.L_1176 - .L_1175)
.L_1175:
        /*0140*/ 	.word	0x00000000
.L_1176:


//--------------------- .nv.info._ZN10layer_norm31ln_parallel_residual_fwd_kernelINS_13Kernel_traitsIf13__nv_bfloat16fS2_fjLj3072ELj1ELj1ELj4ELj16ENS_18Kernel_traits_baseILj3072EfS2_fS2_fjLj128EEEEELb0ELb0ELb1EEEvNS_9FwdParamsE --------------------------
	.section	.nv.info._ZN10layer_norm31ln_parallel_residual_fwd_kernelINS_13Kernel_traitsIf13__nv_bfloat16fS2_fjLj3072ELj1ELj1ELj4ELj16ENS_18Kernel_traits_baseILj3072EfS2_fS2_fjLj128EEEEELb0ELb0ELb1EEEvNS_9FwdParamsE,"",@"SHT_CUDA_INFO"
	.sectionflags	@""
	.align	4


	//----- nvinfo : EIATTR_CUDA_API_VERSION
	.align		4
        /*0000*/ 	.byte	0x04, 0x37
        /*0002*/ 	.short	(.L_1178 - .L_1177)
.L_1177:
        /*0004*/ 	.word	0x00000082


	//----- nvinfo : EIATTR_SW2861232_WAR
	.align		4
.L_1178:
        /*0008*/ 	.byte	0x01, 0x35
	.zero		2


	//----- nvinfo : EIATTR_PARAM_CBANK
	.align		4
        /*000c*/ 	.byte	0x04, 0x0a
        /*000e*/ 	.short	(.L_1180 - .L_1179)
	.align		4
.L_1179:
        /*0010*/ 	.word	index@(.nv.constant0._ZN10layer_norm31ln_parallel_residual_fwd_kernelINS_13Kernel_traitsIf13__nv_bfloat16fS2_fjLj3072ELj1ELj1ELj4ELj16ENS_18Kernel_traits_baseILj3072EfS2_fS2_fjLj128EEEEELb0ELb0ELb1EEEvNS_9FwdParamsE)
        /*0014*/ 	.short	0x0160
        /*0016*/ 	.short	0x00e8


	//----- nvinfo : EIATTR_CBANK_PARAM_SIZE
	.align		4
.L_1180:
        /*0018*/ 	.byte	0x03, 0x19
        /*001a*/ 	.short	0x00e8


	//----- nvinfo : EIATTR_KPARAM_INFO
	.align		4
        /*001c*/ 	.byte	0x04, 0x17
        /*001e*/ 	.short	(.L_1182 - .L_1181)
.L_1181:
        /*0020*/ 	.word	0x00000000
        /*0024*/ 	.short	0x0000
        /*0026*/ 	.short	0x0000
        /*0028*/ 	.byte	0x00, 0xf0, 0xa1, 0x03


	//----- nvinfo : EIATTR_MAXREG_COUNT
	.align		4
.L_1182:
        /*002c*/ 	.byte	0x03, 0x1b
        /*002e*/ 	.short	0x00ff


	//----- nvinfo : EIATTR_NUM_BARRIERS
	.align		4
        /*0030*/ 	.byte	0x02, 0x4c
        /*0032*/ 	.byte	0x01
	.zero		1


	//----- nvinfo : EIATTR_MERCURY_ISA_VERSION
	.align		4
        /*0034*/ 	.byte	0x03, 0x5f
        /*0036*/ 	.short	0x0000


	//----- nvinfo : EIATTR_COOP_GROUP_MASK_REGIDS
	.align		4
        /*0038*/ 	.byte	0x04, 0x29
        /*003a*/ 	.short	(.L_1184 - .L_1183)


	//   ....[0]....
.L_1183:
        /*003c*/ 	.word	0xffffffff


	//   ....[1]....
        /*0040*/ 	.word	0xffffffff


	//   ....[2]....
        /*0044*/ 	.word	0xffffffff


	//   ....[3]....
        /*0048*/ 	.word	0xffffffff


	//   ....[4]....
        /*004c*/ 	.word	0xffffffff


	//   ....[5]....
        /*0050*/ 	.word	0xffffffff


	//   ....[6]....
        /*0054*/ 	.word	0xffffffff


	//   ....[7]....
        /*0058*/ 	.word	0xffffffff


	//   ....[8]....
        /*005c*/ 	.word	0xffffffff


	//   ....[9]....
        /*0060*/ 	.word	0xffffffff


	//   ....[10]....
        /*0064*/ 	.word	0xffffffff


	//   ....[11]....
        /*0068*/ 	.word	0xffffffff


	//   ....[12]....
        /*006c*/ 	.word	0xffffffff


	//   ....[13]....
        /*0070*/ 	.word	0xffffffff


	//   ....[14]....
        /*0074*/ 	.word	0xffffffff


	//   ....[15]....
        /*0078*/ 	.word	0xffffffff


	//   ....[16]....
        /*007c*/ 	.word	0xffffffff


	//   ....[17]....
        /*0080*/ 	.word	0xffffffff


	//   ....[18]....
        /*0084*/ 	.word	0xffffffff


	//   ....[19]....
        /*0088*/ 	.word	0xffffffff


	//   ....[20]....
        /*008c*/ 	.word	0xffffffff


	//   ....[21]....
        /*0090*/ 	.word	0xffffffff


	//   ....[22]....
        /*0094*/ 	.word	0xffffffff


	//   ....[23]....
        /*0098*/ 	.word	0xffffffff


	//   ....[24]....
        /*009c*/ 	.word	0xffffffff


	//   ....[25]....
        /*00a0*/ 	.word	0xffffffff


	//   ....[26]....
        /*00a4*/ 	.word	0xffffffff


	//   ....[27]....
        /*00a8*/ 	.word	0xffffffff


	//----- nvinfo : EIATTR_COOP_GROUP_INSTR_OFFSETS
	.align		4
.L_1184:
        /*00ac*/ 	.byte	0x04, 0x28
        /*00ae*/ 	.short	(.L_1186 - .L_1185)


	//   ....[0]....
.L_1185:
        /*00b0*/ 	.word	0x000015e0


	//   ....[1]....
        /*00b4*/ 	.word	0x00001610


	//   ....[2]....
        /*00b8*/ 	.word	0x00001630


	//   ....[3]....
        /*00bc*/ 	.word	0x00001650


	//   ....[4]....
        /*00c0*/ 	.word	0x00001670


	//   ....[5]....
        /*00c4*/ 	.word	0x000019a0


	//   ....[6]....
        /*00c8*/ 	.word	0x000019c0


	//   ....[7]....
        /*00cc*/ 	.word	0x000019e0


	//   ....[8]....
        /*00d0*/ 	.word	0x00001a00


	//   ....[9]....
        /*00d4*/ 	.word	0x00001a20


	//   ....[10]....
        /*00d8*/ 	.word	0x00001af0


	//   ....[11]....
        /*00dc*/ 	.word	0x00001b50


	//   ....[12]....
        /*00e0*/ 	.word	0x00001bb0


	//   ....[13]....
        /*00e4*/ 	.word	0x00001bc0


	//   ....[14]....
        /*00e8*/ 	.word	0x00001c60


	//   ....[15]....
        /*00ec*/ 	.word	0x00001c90


	//   ....[16]....
        /*00f0*/ 	.word	0x00001d30


	//   ....[17]....
        /*00f4*/ 	.word	0x00001d90


	//   ....[18]....
        /*00f8*/ 	.word	0x000027c0


	//   ....[19]....
        /*00fc*/ 	.word	0x00002830


	//   ....[20]....
        /*0100*/ 	.word	0x00002890


	//   ....[21]....
        /*0104*/ 	.word	0x000028f0


	//   ....[22]....
        /*0108*/ 	.word	0x00002950


	//   ....[23]....
        /*010c*/ 	.word	0x00002cc0


	//   ....[24]....
        /*0110*/ 	.word	0x00002d20


	//   ....[25]....
        /*0114*/ 	.word	0x00002d80


	//   ....[26]....
        /*0118*/ 	.word	0x00002de0


	//   ....[27]....
        /*011c*/ 	.word	0x00002e40


	//----- nvinfo : EIATTR_EXIT_INSTR_OFFSETS
	.align		4
.L_1186:
        /*0120*/ 	.byte	0x04, 0x1c
        /*0122*/ 	.short	(.L_1188 - .L_1187)


	//   ....[0]....
.L_1187:
        /*0124*/ 	.word	0x000003b0


	//   ....[1]....
        /*0128*/ 	.word	0x00002770


	//----- nvinfo : EIATTR_MAX_THREADS
	.align		4
.L_1188:
        /*012c*/ 	.byte	0x04, 0x05
        /*012e*/ 	.short	(.L_1190 - .L_1189)
.L_1189:
        /*0130*/ 	.word	0x00000080
        /*0134*/ 	.word	0x00000001
        /*0138*/ 	.word	0x00000001


	//----- nvinfo : EIATTR_CRS_STACK_SIZE
	.align		4
.L_1190:
        /*013c*/ 	.byte	0x04, 0x1e
        /*013e*/ 	.short	(.L_1192 - .L_1191)
.L_1191:
        /*0140*/ 	.word	0x00000000
.L_1192:


//--------------------- .nv.info._ZN10layer_norm31ln_parallel_residual_fwd_kernelINS_13Kernel_traitsIf13__nv_bfloat16fS2_fjLj3072ELj1ELj1ELj4ELj16ENS_18Kernel_traits_baseILj3072EfS2_fS2_fjLj128EEEEELb0ELb1ELb0EEEvNS_9FwdParamsE --------------------------
	.section	.nv.info._ZN10layer_norm31ln_parallel_residual_fwd_kernelINS_13Kernel_traitsIf13__nv_bfloat16fS2_fjLj3072ELj1ELj1ELj4ELj16ENS_18Kernel_traits_baseILj3072EfS2_fS2_fjLj128EEEEELb0ELb1ELb0EEEvNS_9FwdParamsE,"",@"SHT_CUDA_INFO"
	.sectionflags	@""
	.align	4


	//----- nvinfo : EIATTR_CUDA_API_VERSION
	.align		4
        /*0000*/ 	.byte	0x04, 0x37
        /*0002*/ 	.short	(.L_1194 - .L_1193)
.L_1193:
        /*0004*/ 	.word	0x00000082


	//----- nvinfo : EIATTR_SW2861232_WAR
	.align		4
.L_1194:
        /*0008*/ 	.byte	0x01, 0x35
	.zero		2


	//----- nvinfo : EIATTR_PARAM_CBANK
	.align		4
        /*000c*/ 	.byte	0x04, 0x0a
        /*000e*/ 	.short	(.L_1196 - .L_1195)
	.align		4
.L_1195:
        /*0010*/ 	.word	index@(.nv.constant0._ZN10layer_norm31ln_parallel_residual_fwd_kernelINS_13Kernel_traitsIf13__nv_bfloat16fS2_fjLj3072ELj1ELj1ELj4ELj16ENS_18Kernel_traits_baseILj3072EfS2_fS2_fjLj128EEEEELb0ELb1ELb0EEEvNS_9FwdParamsE)
        /*0014*/ 	.short	0x0160
        /*0016*/ 	.short	0x00e8


	//----- nvinfo : EIATTR_CBANK_PARAM_SIZE
	.align		4
.L_1196:
        /*0018*/ 	.byte	0x03, 0x19
        /*001a*/ 	.short	0x00e8


	//----- nvinfo : EIATTR_KPARAM_INFO
	.align		4
        /*001c*/ 	.byte	0x04, 0x17
        /*001e*/ 	.short	(.L_1198 - .L_1197)
.L_1197:
        /*0020*/ 	.word	0x00000000
        /*0024*/ 	.short	0x0000
        /*0026*/ 	.short	0x0000
        /*0028*/ 	.byte	0x00, 0xf0, 0xa1, 0x03


	//----- nvinfo : EIATTR_MAXREG_COUNT
	.align		4
.L_1198:
        /*002c*/ 	.byte	0x03, 0x1b
        /*002e*/ 	.short	0x00ff


	//----- nvinfo : EIATTR_NUM_BARRIERS
	.align		4
        /*0030*/ 	.byte	0x02, 0x4c
        /*0032*/ 	.byte	0x01
	.zero		1


	//----- nvinfo : EIATTR_MERCURY_ISA_VERSION
	.align		4
        /*0034*/ 	.byte	0x03, 0x5f
        /*0036*/ 	.short	0x0000


	//----- nvinfo : EIATTR_COOP_GROUP_MASK_REGIDS
	.align		4
        /*0038*/ 	.byte	0x04, 0x29
        /*003a*/ 	.short	(.L_1200 - .L_1199)


	//   ....[0]....
.L_1199:
        /*003c*/ 	.word	0xffffffff


	//   ....[1]....
        /*0040*/ 	.word	0xffffffff


	//   ....[2]....
        /*0044*/ 	.word	0xffffffff


	//   ....[3]....
        /*0048*/ 	.word	0xffffffff


	//   ....[4]....
        /*004c*/ 	.word	0xffffffff


	//   ....[5]....
        /*0050*/ 	.word	0xffffffff


	//   ....[6]....
        /*0054*/ 	.word	0xffffffff


	//   ....[7]....
        /*0058*/ 	.word	0xffffffff


	//   ....[8]....
        /*005c*/ 	.word	0xffffffff


	//   ....[9]....
        /*0060*/ 	.word	0xffffffff


	//   ....[10]....
        /*0064*/ 	.word	0xffffffff


	//   ....[11]....
        /*0068*/ 	.word	0xffffffff


	//   ....[12]....
        /*006c*/ 	.word	0xffffffff


	//   ....[13]....
        /*0070*/ 	.word	0xffffffff


	//   ....[14]....
        /*0074*/ 	.word	0xffffffff


	//   ....[15]....
        /*0078*/ 	.word	0xffffffff


	//   ....[16]....
        /*007c*/ 	.word	0xffffffff


	//   ....[17]....
        /*0080*/ 	.word	0xffffffff


	//   ....[18]....
        /*0084*/ 	.word	0xffffffff


	//   ....[19]....
        /*0088*/ 	.word	0xffffffff


	//   ....[20]....
        /*008c*/ 	.word	0xffffffff


	//   ....[21]....
        /*0090*/ 	.word	0xffffffff


	//   ....[22]....
        /*0094*/ 	.word	0xffffffff


	//   ....[23]....
        /*0098*/ 	.word	0xffffffff


	//   ....[24]....
        /*009c*/ 	.word	0xffffffff


	//   ....[25]....
        /*00a0*/ 	.word	0xffffffff


	//   ....[26]....
        /*00a4*/ 	.word	0xffffffff


	//   ....[27]....
        /*00a8*/ 	.word	0xffffffff


	//----- nvinfo : EIATTR_COOP_GROUP_INSTR_OFFSETS
	.align		4
.L_1200:
        /*00ac*/ 	.byte	0x04, 0x28
        /*00ae*/ 	.short	(.L_1202 - .L_1201)


	//   ....[0]....
.L_1201:
        /*00b0*/ 	.word	0x00001870


	//   ....[1]....
        /*00b4*/ 	.word	0x000018a0


	//   ....[2]....
        /*00b8*/ 	.word	0x000018c0


	//   ....[3]....
        /*00bc*/ 	.word	0x000018e0


	//   ....[4]....
        /*00c0*/ 	.word	0x00001900


	//   ....[5]....
        /*00c4*/ 	.word	0x00001c40


	//   ....[6]....
        /*00c8*/ 	.word	0x00001c60


	//   ....[7]....
        /*00cc*/ 	.word	0x00001c80


	//   ....[8]....
        /*00d0*/ 	.word	0x00001ca0


	//   ....[9]....
        /*00d4*/ 	.word	0x00001cc0


	//   ....[10]....
        /*00d8*/ 	.word	0x00001de0


	//   ....[11]....
        /*00dc*/ 	.word	0x00001e40


	//   ....[12]....
        /*00e0*/ 	.word	0x00001e70


	//   ....[13]....
        /*00e4*/ 	.word	0x00001e90


	//   ....[14]....
        /*00e8*/ 	.word	0x00001f30


	//   ....[15]....
        /*00ec*/ 	.word	0x00001f70


	//   ....[16]....
        /*00f0*/ 	.word	0x00002010


	//   ....[17]....
        /*00f4*/ 	.word	0x00002030


	//   ....[18]....
        /*00f8*/ 	.word	0x00002810


	//   ....[19]....
        /*00fc*/ 	.word	0x00002880


	//   ....[20]....
        /*0100*/ 	.word	0x000028e0


	//   ....[21]....
        /*0104*/ 	.word	0x00002940


	//   ....[22]....
        /*0108*/ 	.word	0x000029a0


	//   ....[23]....
        /*010c*/ 	.word	0x00002d20


	//   ....[24]....
        /*0110*/ 	.word	0x00002d80


	//   ....[25]....
        /*0114*/ 	.word	0x00002de0


	//   ....[26]....
        /*0118*/ 	.word	0x00002e40


	//   ....[27]....
        /*011c*/ 	.word	0x00002eb0


	//----- nvinfo : EIATTR_EXIT_INSTR_OFFSETS
	.align		4
.L_1202:
        /*0120*/ 	.byte	0x04, 0x1c
        /*0122*/ 	.short	(.L_1204 - .L_1203)


	//   ....[0]....
.L_1203:
        /*0124*/ 	.word	0x00000440


	//   ....[1]....
        /*0128*/ 	.word	0x000027c0


	//----- nvinfo : EIATTR_MAX_THREADS
	.align		4
.L_1204:
        /*012c*/ 	.byte	0x04, 0x05
        /*012e*/ 	.short	(.L_1206 - .L_1205)
.L_1205:
        /*0130*/ 	.word	0x00000080
        /*0134*/ 	.word	0x00000001
        /*0138*/ 	.word	0x00000001


	//----- nvinfo : EIATTR_CRS_STACK_SIZE
	.align		4
.L_1206:
        /*013c*/ 	.byte	0x04, 0x1e
        /*013e*/ 	.short	(.L_1208 - .L_1207)
.L_1207:
        /*0140*/ 	.word	0x00000000
.L_1208:


//--------------------- .nv.info._ZN10layer_norm31ln_parallel_residual_fwd_kernelINS_13Kernel_traitsIf13__nv_bfloat16fS2_fjLj3072ELj1ELj1ELj4ELj16ENS_18Kernel_traits_baseILj3072EfS2_fS2_fjLj128EEEEELb0ELb1ELb1EEEvNS_9FwdParamsE --------------------------
	.section	.nv.info._ZN10layer_norm31ln_parallel_residual_fwd_kernelINS_13Kernel_traitsIf13__nv_bfloat16fS2_fjLj3072ELj1ELj1ELj4ELj16ENS_18Kernel_traits_baseILj3072EfS2_fS2_fjLj128EEEEELb0ELb1ELb1EEEvNS_9FwdParamsE,"",@"SHT_CUDA_INFO"
	.sectionflags	@""
	.align	4


	//----- nvinfo : EIATTR_CUDA_API_VERSION
	.align		4
        /*0000*/ 	.byte	0x04, 0x37
        /*0002*/ 	.short	(.L_1210 - .L_1209)
.L_1209:
        /*0004*/ 	.word	0x00000082


	//----- nvinfo : EIATTR_SW2861232_WAR
	.align		4
.L_1210:
        /*0008*/ 	.byte	0x01, 0x35
	.zero		2


	//----- nvinfo : EIATTR_PARAM_CBANK
	.align		4
        /*000c*/ 	.byte	0x04, 0x0a
        /*000e*/ 	.short	(.L_1212 - .L_1211)
	.align		4
.L_1211:
        /*0010*/ 	.word	index@(.nv.constant0._ZN10layer_norm31ln_parallel_residual_fwd_kernelINS_13Kernel_traitsIf13__nv_bfloat16fS2_fjLj3072ELj1ELj1ELj4ELj16ENS_18Kernel_traits_baseILj3072EfS2_fS2_fjLj128EEEEELb0ELb1ELb1EEEvNS_9FwdParamsE)
        /*0014*/ 	.short	0x0160
        /*0016*/ 	.short	0x00e8


	//----- nvinfo : EIATTR_CBANK_PARAM_SIZE
	.align		4
.L_1212:
        /*0018*/ 	.byte	0x03, 0x19
        /*001a*/ 	.short	0x00e8


	//----- nvinfo : EIATTR_KPARAM_INFO
	.align		4
        /*001c*/ 	.byte	0x04, 0x17
        /*001e*/ 	.short	(.L_1214 - .L_1213)
.L_1213:
        /*0020*/ 	.word	0x00000000
        /*0024*/ 	.short	0x0000
        /*0026*/ 	.short	0x0000
        /*0028*/ 	.byte	0x00, 0xf0, 0xa1, 0x03


	//----- nvinfo : EIATTR_MAXREG_COUNT
	.align		4
.L_1214:
        /*002c*/ 	.byte	0x03, 0x1b
        /*002e*/ 	.short	0x00ff


	//----- nvinfo : EIATTR_NUM_BARRIERS
	.align		4
        /*0030*/ 	.byte	0x02, 0x4c
        /*0032*/ 	.byte	0x01
	.zero		1


	//----- nvinfo : EIATTR_MERCURY_ISA_VERSION
	.align		4
        /*0034*/ 	.byte	0x03, 0x5f
        /*0036*/ 	.short	0x0000


	//----- nvinfo : EIATTR_COOP_GROUP_MASK_REGIDS
	.align		4
        /*0038*/ 	.byte	0x04, 0x29
        /*003a*/ 	.short	(.L_1216 - .L_1215)


	//   ....[0]....
.L_1215:
        /*003c*/ 	.word	0xffffffff


	//   ....[1]....
        /*0040*/ 	.word	0xffffffff


	//   ....[2]....
        /*0044*/ 	.word	0xffffffff


	//   ....[3]....
        /*0048*/ 	.word	0xffffffff


	//   ....[4]....
        /*004c*/ 	.word	0xffffffff


	//   ....[5]....
        /*0050*/ 	.word	0xffffffff


	//   ....[6]....
        /*0054*/ 	.word	0xffffffff


	//   ....[7]....
        /*0058*/ 	.word	0xffffffff


	//   ....[8]....
        /*005c*/ 	.word	0xffffffff


	//   ....[9]....
        /*0060*/ 	.word	0xffffffff


	//   ....[10]....
        /*0064*/ 	.word	0xffffffff


	//   ....[11]....
        /*0068*/ 	.word	0xffffffff


	//   ....[12]....
        /*006c*/ 	.word	0xffffffff


	//   ....[13]....
        /*0070*/ 	.word	0xffffffff


	//   ....[14]....
        /*0074*/ 	.word	0xffffffff


	//   ....[15]....
        /*0078*/ 	.word	0xffffffff


	//   ....[16]....
        /*007c*/ 	.word	0xffffffff


	//   ....[17]....
        /*0080*/ 	.word	0xffffffff


	//   ....[18]....
        /*0084*/ 	.word	0xffffffff


	//   ....[19]....
        /*0088*/ 	.word	0xffffffff


	//   ....[20]....
        /*008c*/ 	.word	0xffffffff


	//   ....[21]....
        /*0090*/ 	.word	0xffffffff


	//   ....[22]....
        /*0094*/ 	.word	0xffffffff


	//   ....[23]....
        /*0098*/ 	.word	0xffffffff


	//   ....[24]....
        /*009c*/ 	.word	0xffffffff


	//   ....[25]....
        /*00a0*/ 	.word	0xffffffff


	//   ....[26]....
        /*00a4*/ 	.word	0xffffffff


	//   ....[27]....
        /*00a8*/ 	.word	0xffffffff


	//----- nvinfo : EIATTR_COOP_GROUP_INSTR_OFFSETS
	.align		4
.L_1216:
        /*00ac*/ 	.byte	0x04, 0x28
        /*00ae*/ 	.short	(.L_1218 - .L_1217)


	//   ....[0]....
.L_1217:
        /*00b0*/ 	.word	0x000013f0


	//   ....[1]....
        /*00b4*/ 	.word	0x00001420


	//   ....[2]....
        /*00b8*/ 	.word	0x00001440


	//   ....[3]....
        /*00bc*/ 	.word	0x00001460


	//   ....[4]....
        /*00c0*/ 	.word	0x00001480


	//   ....[5]....
        /*00c4*/ 	.word	0x000017b0


	//   ....[6]....
        /*00c8*/ 	.word	0x000017d0


	//   ....[7]....
        /*00cc*/ 	.word	0x000017f0


	//   ....[8]....
        /*00d0*/ 	.word	0x00001810


	//   ....[9]....
        /*00d4*/ 	.word	0x00001830


	//   ....[10]....
        /*00d8*/ 	.word	0x00001900


	//   ....[11]....
        /*00dc*/ 	.word	0x00001960


	//   ....[12]....
        /*00e0*/ 	.word	0x000019a0


	//   ....[13]....
        /*00e4*/ 	.word	0x000019b0


	//   ....[14]....
        /*00e8*/ 	.word	0x00001a50


	//   ....[15]....
        /*00ec*/ 	.word	0x00001aa0


	//   ....[16]....
        /*00f0*/ 	.word	0x00001b60


	//   ....[17]....
        /*00f4*/ 	.word	0x00001b70


	//   ....[18]....
        /*00f8*/ 	.word	0x000022a0


	//   ....[19]....
        /*00fc*/ 	.word	0x00002310


	//   ....[20]....
        /*0100*/ 	.word	0x00002370


	//   ....[21]....
        /*0104*/ 	.word	0x000023d0


	//   ....[22]....
        /*0108*/ 	.word	0x00002430


	//   ....[23]....
        /*010c*/ 	.word	0x000027a0


	//   ....[24]....
        /*0110*/ 	.word	0x00002800


	//   ....[25]....
        /*0114*/ 	.word	0x00002860


	//   ....[26]....
        /*0118*/ 	.word	0x000028c0


	//   ....[27]....
        /*011c*/ 	.word	0x00002920


	//----- nvinfo : EIATTR_EXIT_INSTR_OFFSETS
	.align		4
.L_1218:
        /*0120*/ 	.byte	0x04, 0x1c
        /*0122*/ 	.short	(.L_1220 - .L_1219)


	//   ....[0]....
.L_1219:
        /*0124*/ 	.word	0x00000210


	//   ....[1]....
        /*0128*/ 	.word	0x00002250


	//----- nvinfo : EIATTR_MAX_THREADS
	.align		4
.L_1220:
        /*012c*/ 	.byte	0x04, 0x05
        /*012e*/ 	.short	(.L_1222 - .L_1221)
.L_1221:
        /*0130*/ 	.word	0x00000080
        /*0134*/ 	.word	0x00000001
        /*0138*/ 	.word	0x00000001


	//----- nvinfo : EIATTR_CRS_STACK_SIZE
	.align		4
.L_1222:
        /*013c*/ 	.byte	0x04, 0x1e
        /*013e*/ 	.short	(.L_1224 - .L_1223)
.L_1223:
        /*0140*/ 	.word	0x00000000
.L_1224:


//--------------------- .nv.info._ZN10layer_norm31ln_parallel_residual_fwd_kernelINS_13Kernel_traitsIf13__nv_bfloat16fS2_fjLj3072ELj1ELj1ELj4ELj16ENS_18Kernel_traits_baseILj3072EfS2_fS2_fjLj128EEEEELb1ELb0ELb0EEEvNS_9FwdParamsE --------------------------
	.section	.nv.info._ZN10layer_norm31ln_parallel_residual_fwd_kernelINS_13Kernel_traitsIf13__nv_bfloat16fS2_fjLj3072ELj1ELj1ELj4ELj16ENS_18Kernel_traits_baseILj3072EfS2_fS2_fjLj128EEEEELb1ELb0ELb0EEEvNS_9FwdParamsE,"",@"SHT_CUDA_INFO"
	.sectionflags	@""
	.align	4


	//----- nvinfo : EIATTR_CUDA_API_VERSION
	.align		4
        /*0000*/ 	.byte	0x04, 0x37
        /*0002*/ 	.short	(.L_1226 - .L_1225)
.L_1225:
        /*0004*/ 	.word	0x00000082


	//----- nvinfo : EIATTR_SW2861232_WAR
	.align		4
.L_1226:
        /*0008*/ 	.byte	0x01, 0x35
	.zero		2


	//----- nvinfo : EIATTR_PARAM_CBANK
	.align		4
        /*000c*/ 	.byte	0x04, 0x0a
        /*000e*/ 	.short	(.L_1228 - .L_1227)
	.align		4
.L_1227:
        /*0010*/ 	.word	index@(.nv.constant0._ZN10layer_norm31ln_parallel_residual_fwd_kernelINS_13Kernel_traitsIf13__nv_bfloat16fS2_fjLj3072ELj1ELj1ELj4ELj16ENS_18Kernel_traits_baseILj3072EfS2_fS2_fjLj128EEEEELb1ELb0ELb0EEEvNS_9FwdParamsE)
        /*0014*/ 	.short	0x0160
        /*0016*/ 	.short	0x00e8


	//----- nvinfo : EIATTR_CBANK_PARAM_SIZE
	.align		4
.L_1228:
        /*0018*/ 	.byte	0x03, 0x19
        /*001a*/ 	.short	0x00e8


	//----- nvinfo : EIATTR_KPARAM_INFO
	.align		4
        /*001c*/ 	.byte	0x04, 0x17
        /*001e*/ 	.short	(.L_1230 - .L_1229)
.L_1229:
        /*0020*/ 	.word	0x00000000
        /*0024*/ 	.short	0x0000
        /*0026*/ 	.short	0x0000
        /*0028*/ 	.byte	0x00, 0xf0, 0xa1, 0x03


	//----- nvinfo : EIATTR_MAXREG_COUNT
	.align		4
.L_1230:
        /*002c*/ 	.byte	0x03, 0x1b
        /*002e*/ 	.short	0x00ff


	//----- nvinfo : EIATTR_NUM_BARRIERS
	.align		4
        /*0030*/ 	.byte	0x02, 0x4c
        /*0032*/ 	.byte	0x01
	.zero		1


	//----- nvinfo : EIATTR_MERCURY_ISA_VERSION
	.align		4
        /*0034*/ 	.byte	0x03, 0x5f
        /*0036*/ 	.short	0x0000


	//----- nvinfo : EIATTR_COOP_GROUP_MASK_REGIDS
	.align		4
        /*0038*/ 	.byte	0x04, 0x29
        /*003a*/ 	.short	(.L_1232 - .L_1231)


	//   ....[0]....
.L_1231:
        /*003c*/ 	.word	0xffffffff


	//   ....[1]....
        /*0040*/ 	.word	0xffffffff


	//   ....[2]....
        /*0044*/ 	.word	0xffffffff


	//   ....[3]....
        /*0048*/ 	.word	0xffffffff


	//   ....[4]....
        /*004c*/ 	.word	0xffffffff


	//   ....[5]....
        /*0050*/ 	.word	0xffffffff


	//   ....[6]....
        /*0054*/ 	.word	0xffffffff


	//   ....[7]....
        /*0058*/ 	.word	0xffffffff


	//   ....[8]....
        /*005c*/ 	.word	0xffffffff


	//   ....[9]....
        /*0060*/ 	.word	0xffffffff


	//   ....[10]....
        /*0064*/ 	.word	0xffffffff


	//   ....[11]....
        /*0068*/ 	.word	0xffffffff


	//   ....[12]....
        /*006c*/ 	.word	0xffffffff


	//   ....[13]....
        /*0070*/ 	.word	0xffffffff


	//   ....[14]....
        /*0074*/ 	.word	0xffffffff


	//   ....[15]....
        /*0078*/ 	.word	0xffffffff


	//   ....[16]....
        /*007c*/ 	.word	0xffffffff


	//   ....[17]....
        /*0080*/ 	.word	0xffffffff


	//   ....[18]....
        /*0084*/ 	.word	0xffffffff


	//   ....[19]....
        /*0088*/ 	.word	0xffffffff


	//   ....[20]....
        /*008c*/ 	.word	0xffffffff


	//   ....[21]....
        /*0090*/ 	.word	0xffffffff


	//   ....[22]....
        /*0094*/ 	.word	0xffffffff


	//   ....[23]....
        /*0098*/ 	.word	0xffffffff


	//   ....[24]....
        /*009c*/ 	.word	0xffffffff


	//   ....[25]....
        /*00a0*/ 	.word	0xffffffff


	//   ....[26]....
        /*00a4*/ 	.word	0xffffffff


	//   ....[27]....
        /*00a8*/ 	.word	0xffffffff


	//----- nvinfo : EIATTR_COOP_GROUP_INSTR_OFFSETS
	.align		4
.L_1232:
        /*00ac*/ 	.byte	0x04, 0x28
        /*00ae*/ 	.short	(.L_1234 - .L_1233)


	//   ....[0]....
.L_1233:
        /*00b0*/ 	.word	0x00012330


	//   ....[1]....
        /*00b4*/ 	.word	0x00012360


	//   ....[2]....
        /*00b8*/ 	.word	0x00012390


	//   ....[3]....
        /*00bc*/ 	.word	0x000123b0


	//   ....[4]....
        /*00c0*/ 	.word	0x000123d0


	//   ....[5]....
        /*00c4*/ 	.word	0x00012710


	//   ....[6]....
        /*00c8*/ 	.word	0x00012730


	//   ....[7]....
        /*00cc*/ 	.word	0x00012750


	//   ....[8]....
        /*00d0*/ 	.word	0x00012770


	//   ....[9]....
        /*00d4*/ 	.word	0x00012790


	//   ....[10]....
        /*00d8*/ 	.word	0x000128c0


	//   ....[11]....
        /*00dc*/ 	.word	0x00012910


	//   ....[12]....
        /*00e0*/ 	.word	0x00012940


	//   ....[13]....
        /*00e4*/ 	.word	0x00012960


	//   ....[14]....
        /*00e8*/ 	.word	0x00012a10


	//   ....[15]....
        /*00ec*/ 	.word	0x00012a40


	//   ....[16]....
        /*00f0*/ 	.word	0x00012ad0


	//   ....[17]....
        /*00f4*/ 	.word	0x00012b00


	//   ....[18]....
        /*00f8*/ 	.word	0x000135b0


	//   ....[19]....
        /*00fc*/ 	.word	0x00013620


	//   ....[20]....
        /*0100*/ 	.word	0x00013680


	//   ....[21]....
        /*0104*/ 	.word	0x000136e0


	//   ....[22]....
        /*0108*/ 	.word	0x00013740


	//   ....[23]....
        /*010c*/ 	.word	0x00013ad0


	//   ....[24]....
        /*0110*/ 	.word	0x00013b30


	//   ....[25]....
        /*0114*/ 	.word	0x00013b90


	//   ....[26]....
        /*0118*/ 	.word	0x00013bf0


	//   ....[27]....
        /*011c*/ 	.word	0x00013c60


	//----- nvinfo : EIATTR_EXIT_INSTR_OFFSETS
	.align		4
.L_1234:
        /*0120*/ 	.byte	0x04, 0x1c
        /*0122*/ 	.short	(.L_1236 - .L_1235)


	//   ....[0]....
.L_1235:
        /*0124*/ 	.word	0x00000a70


	//   ....[1]....
        /*0128*/ 	.word	0x00013560


	//----- nvinfo : EIATTR_MAX_THREADS
	.align		4
.L_1236:
        /*012c*/ 	.byte	0x04, 0x05
        /*012e*/ 	.short	(.L_1238 - .L_1237)
.L_1237:
        /*0130*/ 	.word	0x00000080
        /*0134*/ 	.word	0x00000001
        /*0138*/ 	.word	0x00000001


	//----- nvinfo : EIATTR_CRS_STACK_SIZE
	.align		4
.L_1238:
        /*013c*/ 	.byte	0x04, 0x1e
        /*013e*/ 	.short	(.L_1240 - .L_1239)
.L_1239:
        /*0140*/ 	.word	0x00000000
.L_1240:


//--------------------- .nv.info._ZN10layer_norm31ln_parallel_residual_fwd_kernelINS_13Kernel_traitsIf13__nv_bfloat16fS2_fjLj3072ELj1ELj1ELj4ELj16ENS_18Kernel_traits_baseILj3072EfS2_fS2_fjLj128EEEEELb1ELb0ELb1EEEvNS_9FwdParamsE --------------------------
	.section	.nv.info._ZN10layer_norm31ln_parallel_residual_fwd_kernelINS_13Kernel_traitsIf13__nv_bfloat16fS2_fjLj3072ELj1ELj1ELj4ELj16ENS_18Kernel_traits_baseILj3072EfS2_fS2_fjLj128EEEEELb1ELb0ELb1EEEvNS_9FwdParamsE,"",@"SHT_CUDA_INFO"
	.sectionflags	@""
	.align	4


	//----- nvinfo : EIATTR_CUDA_API_VERSION
	.align		4
        /*0000*/ 	.byte	0x04, 0x37
        /*0002*/ 	.short	(.L_1242 - .L_1241)
.L_1241:
        /*0004*/ 	.word	0x00000082


	//----- nvinfo : EIATTR_SW2861232_WAR
	.align		4
.L_1242:
        /*0008*/ 	.byte	0x01, 0x35
	.zero		2


	//----- nvinfo : EIATTR_PARAM_CBANK
	.align		4
        /*000c*/ 	.byte	0x04, 0x0a
        /*000e*/ 	.short	(.L_1244 - .L_1243)
	.align		4
.L_1243:
        /*0010*/ 	.word	index@(.nv.constant0._ZN10layer_norm31ln_parallel_residual_fwd_kernelINS_13Kernel_traitsIf13__nv_bfloat16fS2_fjLj3072ELj1ELj1ELj4ELj16ENS_18Kernel_traits_baseILj3072EfS2_fS2_fjLj128EEEEELb1ELb0ELb1EEEvNS_9FwdParamsE)
        /*0014*/ 	.short	0x0160
        /*0016*/ 	.short	0x00e8


	//----- nvinfo : EIATTR_CBANK_PARAM_SIZE
	.align		4
.L_1244:
        /*0018*/ 	.byte	0x03, 0x19
        /*001a*/ 	.short	0x00e8


	//----- nvinfo : EIATTR_KPARAM_INFO
	.align		4
        /*001c*/ 	.byte	0x04, 0x17
        /*001e*/ 	.short	(.L_1246 - .L_1245)
.L_1245:
        /*0020*/ 	.word	0x00000000
        /*0024*/ 	.short	0x0000
        /*0026*/ 	.short	0x0000
        /*0028*/ 	.byte	0x00, 0xf0, 0xa1, 0x03


	//----- nvinfo : EIATTR_MAXREG_COUNT
	.align		4
.L_1246:
        /*002c*/ 	.byte	0x03, 0x1b
        /*002e*/ 	.short	0x00ff


	//----- nvinfo : EIATTR_NUM_BARRIERS
	.align		4
        /*0030*/ 	.byte	0x02, 0x4c
        /*0032*/ 	.byte	0x01
	.zero		1


	//----- nvinfo : EIATTR_MERCURY_ISA_VERSION
	.align		4
        /*0034*/ 	.byte	0x03, 0x5f
        /*0036*/ 	.short	0x0000


	//----- nvinfo : EIATTR_COOP_GROUP_MASK_REGIDS
	.align		4
        /*0038*/ 	.byte	0x04, 0x29
        /*003a*/ 	.short	(.L_1248 - .L_1247)


	//   ....[0]....
.L_1247:
        /*003c*/ 	.word	0xffffffff


	//   ....[1]....
        /*0040*/ 	.word	0xffffffff


	//   ....[2]....
        /*0044*/ 	.word	0xffffffff


	//   ....[3]....
        /*0048*/ 	.word	0xffffffff


	//   ....[4]....
        /*004c*/ 	.word	0xffffffff


	//   ....[5]....
        /*0050*/ 	.word	0xffffffff


	//   ....[6]....
        /*0054*/ 	.word	0xffffffff


	//   ....[7]....
        /*0058*/ 	.word	0xffffffff


	//   ....[8]....
        /*005c*/ 	.word	0xffffffff


	//   ....[9]....
        /*0060*/ 	.word	0xffffffff


	//   ....[10]....
        /*0064*/ 	.word	0xffffffff


	//   ....[11]....
        /*0068*/ 	.word	0xffffffff


	//   ....[12]....
        /*006c*/ 	.word	0xffffffff


	//   ....[13]....
        /*0070*/ 	.word	0xffffffff


	//   ....[14]....
        /*0074*/ 	.word	0xffffffff


	//   ....[15]....
        /*0078*/ 	.word	0xffffffff


	//   ....[16]....
        /*007c*/ 	.word	0xffffffff


	//   ....[17]....
        /*0080*/ 	.word	0xffffffff


	//   ....[18]....
        /*0084*/ 	.word	0xffffffff


	//   ....[19]....
        /*0088*/ 	.word	0xffffffff


	//   ....[20]....
        /*008c*/ 	.word	0xffffffff


	//   ....[21]....
        /*0090*/ 	.word	0xffffffff


	//   ....[22]....
        /*0094*/ 	.word	0xffffffff


	//   ....[23]....
        /*0098*/ 	.word	0xffffffff


	//   ....[24]....
        /*009c*/ 	.word	0xffffffff


	//   ....[25]....
        /*00a0*/ 	.word	0xffffffff


	//   ....[26]....
        /*00a4*/ 	.word	0xffffffff


	//   ....[27]....
        /*00a8*/ 	.word	0xffffffff


	//----- nvinfo : EIATTR_COOP_GROUP_INSTR_OFFSETS
	.align		4
.L_1248:
        /*00ac*/ 	.byte	0x04, 0x28
        /*00ae*/ 	.short	(.L_1250 - .L_1249)


	//   ....[0]....
.L_1249:
        /*00b0*/ 	.word	0x00011c20


	//   ....[1]....
        /*00b4*/ 	.word	0x00011c50


	//   ....[2]....
        /*00b8*/ 	.word	0x00011c70


	//   ....[3]....
        /*00bc*/ 	.word	0x00011c90


	//   ....[4]....
        /*00c0*/ 	.word	0x00011cb0


	//   ....[5]....
        /*00c4*/ 	.word	0x00011fe0


	//   ....[6]....
        /*00c8*/ 	.word	0x00012000


	//   ....[7]....
        /*00cc*/ 	.word	0x00012020


	//   ....[8]....
        /*00d0*/ 	.word	0x00012040


	//   ....[9]....
        /*00d4*/ 	.word	0x00012060


	//   ....[10]....
        /*00d8*/ 	.word	0x00012170


	//   ....[11]....
        /*00dc*/ 	.word	0x000121c0


	//   ....[12]....
        /*00e0*/ 	.word	0x00012240


	//   ....[13]....
        /*00e4*/ 	.word	0x00012280


	//   ....[14]....
        /*00e8*/ 	.word	0x000122a0


	//   ....[15]....
        /*00ec*/ 	.word	0x000122d0


	//   ....[16]....
        /*00f0*/ 	.word	0x000123a0


	//   ....[17]....
        /*00f4*/ 	.word	0x000123d0


	//   ....[18]....
        /*00f8*/ 	.word	0x00012e30


	//   ....[19]....
        /*00fc*/ 	.word	0x00012ea0


	//   ....[20]....
        /*0100*/ 	.word	0x00012f10


	//   ....[21]....
        /*0104*/ 	.word	0x00012f80


	//   ....[22]....
        /*0108*/ 	.word	0x00012ff0


	//   ....[23]....
        /*010c*/ 	.word	0x00013360


	//   ....[24]....
        /*0110*/ 	.word	0x000133c0


	//   ....[25]....
        /*0114*/ 	.word	0x00013420


	//   ....[26]....
        /*0118*/ 	.word	0x00013480


	//   ....[27]....
        /*011c*/ 	.word	0x000134e0


	//----- nvinfo : EIATTR_EXIT_INSTR_OFFSETS
	.align		4
.L_1250:
        /*0120*/ 	.byte	0x04, 0x1c
        /*0122*/ 	.short	(.L_1252 - .L_1251)


	//   ....[0]....
.L_1251:
        /*0124*/ 	.word	0x00000800


	//   ....[1]....
        /*0128*/ 	.word	0x00012dd0


	//----- nvinfo : EIATTR_MAX_THREADS
	.align		4
.L_1252:
        /*012c*/ 	.byte	0x04, 0x05
        /*012e*/ 	.short	(.L_1254 - .L_1253)
.L_1253:
        /*0130*/ 	.word	0x00000080
        /*0134*/ 	.word	0x00000001
        /*0138*/ 	.word	0x00000001


	//----- nvinfo : EIATTR_CRS_STACK_SIZE
	.align		4
.L_1254:
        /*013c*/ 	.byte	0x04, 0x1e
        /*013e*/ 	.short	(.L_1256 - .L_1255)
.L_1255:
        /*0140*/ 	.word	0x00000000
.L_1256:


//--------------------- .nv.info._ZN10layer_norm31ln_parallel_residual_fwd_kernelINS_13Kernel_traitsIf13__nv_bfloat16fS2_fjLj3072ELj1ELj1ELj4ELj16ENS_18Kernel_traits_baseILj3072EfS2_fS2_fjLj128EEEEELb1ELb1ELb0EEEvNS_9FwdParamsE --------------------------
	.section	.nv.info._ZN10layer_norm31ln_parallel_residual_fwd_kernelINS_13Kernel_traitsIf13__nv_bfloat16fS2_fjLj3072ELj1ELj1ELj4ELj16ENS_18Kernel_traits_baseILj3072EfS2_fS2_fjLj128EEEEELb1ELb1ELb0EEEvNS_9FwdParamsE,"",@"SHT_CUDA_INFO"
	.sectionflags	@""
	.align	4


	//----- nvinfo : EIATTR_CUDA_API_VERSION
	.align		4
        /*0000*/ 	.byte	0x04, 0x37
        /*0002*/ 	.short	(.L_1258 - .L_1257)
.L_1257:
        /*0004*/ 	.word	0x00000082


	//----- nvinfo : EIATTR_SW2861232_WAR
	.align		4
.L_1258:
        /*0008*/ 	.byte	0x01, 0x35
	.zero		2


	//----- nvinfo : EIATTR_PARAM_CBANK
	.align		4
        /*000c*/ 	.byte	0x04, 0x0a
        /*000e*/ 	.short	(.L_1260 - .L_1259)
	.align		4
.L_1259:
        /*0010*/ 	.word	index@(.nv.constant0._ZN10layer_norm31ln_parallel_residual_fwd_kernelINS_13Kernel_traitsIf13__nv_bfloat16fS2_fjLj3072ELj1ELj1ELj4ELj16ENS_18Kernel_traits_baseILj3072EfS2_fS2_fjLj128EEEEELb1ELb1ELb0EEEvNS_9FwdParamsE)
        /*0014*/ 	.short	0x0160
        /*0016*/ 	.short	0x00e8


	//----- nvinfo : EIATTR_CBANK_PARAM_SIZE
	.align		4
.L_1260:
        /*0018*/ 	.byte	0x03, 0x19
        /*001a*/ 	.short	0x00e8


	//----- nvinfo : EIATTR_KPARAM_INFO
	.align		4
        /*001c*/ 	.byte	0x04, 0x17
        /*001e*/ 	.short	(.L_1262 - .L_1261)
.L_1261:
        /*0020*/ 	.word	0x00000000
        /*0024*/ 	.short	0x0000
        /*0026*/ 	.short	0x0000
        /*0028*/ 	.byte	0x00, 0xf0, 0xa1, 0x03


	//----- nvinfo : EIATTR_MAXREG_COUNT
	.align		4
.L_1262:
        /*002c*/ 	.byte	0x03, 0x1b
        /*002e*/ 	.short	0x00ff


	//----- nvinfo : EIATTR_NUM_BARRIERS
	.align		4
        /*0030*/ 	.byte	0x02, 0x4c
        /*0032*/ 	.byte	0x01
	.zero		1


	//----- nvinfo : EIATTR_MERCURY_ISA_VERSION
	.align		4
        /*0034*/ 	.byte	0x03, 0x5f
        /*0036*/ 	.short	0x0000


	//----- nvinfo : EIATTR_COOP_GROUP_MASK_REGIDS
	.align		4
        /*0038*/ 	.byte	0x04, 0x29
        /*003a*/ 	.short	(.L_1264 - .L_1263)


	//   ....[0]....
.L_1263:
        /*003c*/ 	.word	0xffffffff


	//   ....[1]....
        /*0040*/ 	.word	0xffffffff


	//   ....[2]....
        /*0044*/ 	.word	0xffffffff


	//   ....[3]....
        /*0048*/ 	.word	0xffffffff


	//   ....[4]....
        /*004c*/ 	.word	0xffffffff


	//   ....[5]....
        /*0050*/ 	.word	0xffffffff


	//   ....[6]....
        /*0054*/ 	.word	0xffffffff


	//   ....[7]....
        /*0058*/ 	.word	0xffffffff


	//   ....[8]....
        /*005c*/ 	.word	0xffffffff


	//   ....[9]....
        /*0060*/ 	.word	0xffffffff


	//   ....[10]....
        /*0064*/ 	.word	0xffffffff


	//   ....[11]....
        /*0068*/ 	.word	0xffffffff


	//   ....[12]....
        /*006c*/ 	.word	0xffffffff


	//   ....[13]....
        /*0070*/ 	.word	0xffffffff


	//   ....[14]....
        /*0074*/ 	.word	0xffffffff


	//   ....[15]....
        /*0078*/ 	.word	0xffffffff


	//   ....[16]....
        /*007c*/ 	.word	0xffffffff


	//   ....[17]....
        /*0080*/ 	.word	0xffffffff


	//   ....[18]....
        /*0084*/ 	.word	0xffffffff


	//   ....[19]....
        /*0088*/ 	.word	0xffffffff


	//   ....[20]....
        /*008c*/ 	.word	0xffffffff


	//   ....[21]....
        /*0090*/ 	.word	0xffffffff


	//   ....[22]....
        /*0094*/ 	.word	0xffffffff


	//   ....[23]....
        /*0098*/ 	.word	0xffffffff


	//   ....[24]....
        /*009c*/ 	.word	0xffffffff


	//   ....[25]....
        /*00a0*/ 	.word	0xffffffff


	//   ....[26]....
        /*00a4*/ 	.word	0xffffffff


	//   ....[27]....
        /*00a8*/ 	.word	0xffffffff


	//----- nvinfo : EIATTR_COOP_GROUP_INSTR_OFFSETS
	.align		4
.L_1264:
        /*00ac*/ 	.byte	0x04, 0x28
        /*00ae*/ 	.short	(.L_1266 - .L_1265)


	//   ....[0]....
.L_1265:
        /*00b0*/ 	.word	0x00011f70


	//   ....[1]....
        /*00b4*/ 	.word	0x00011fa0


	//   ....[2]....
        /*00b8*/ 	.word	0x00011fd0


	//   ....[3]....
        /*00bc*/ 	.word	0x00011ff0


	//   ....[4]....
        /*00c0*/ 	.word	0x00012010


	//   ....[5]....
        /*00c4*/ 	.word	0x00012350


	//   ....[6]....
        /*00c8*/ 	.word	0x00012370


	//   ....[7]....
        /*00cc*/ 	.word	0x00012390


	//   ....[8]....
        /*00d0*/ 	.word	0x000123b0


	//   ....[9]....
        /*00d4*/ 	.word	0x000123d0


	//   ....[10]....
        /*00d8*/ 	.word	0x00012500


	//   ....[11]....
        /*00dc*/ 	.word	0x00012550


	//   ....[12]....
        /*00e0*/ 	.word	0x00012580


	//   ....[13]....
        /*00e4*/ 	.word	0x00012590


	//   ....[14]....
        /*00e8*/ 	.word	0x00012610


	//   ....[15]....
        /*00ec*/ 	.word	0x00012670


	//   ....[16]....
        /*00f0*/ 	.word	0x00012730


	//   ....[17]....
        /*00f4*/ 	.word	0x00012740


	//   ....[18]....
        /*00f8*/ 	.word	0x00012f50


	//   ....[19]....
        /*00fc*/ 	.word	0x00012fb0


	//   ....[20]....
        /*0100*/ 	.word	0x00013010


	//   ....[21]....
        /*0104*/ 	.word	0x00013070


	//   ....[22]....
        /*0108*/ 	.word	0x000130d0


	//   ....[23]....
        /*010c*/ 	.word	0x00013460


	//   ....[24]....
        /*0110*/ 	.word	0x000134c0


	//   ....[25]....
        /*0114*/ 	.word	0x00013520


	//   ....[26]....
        /*0118*/ 	.word	0x00013580


	//   ....[27]....
        /*011c*/ 	.word	0x000135f0


	//----- nvinfo : EIATTR_EXIT_INSTR_OFFSETS
	.align		4
.L_1266:
        /*0120*/ 	.byte	0x04, 0x1c
        /*0122*/ 	.short	(.L_1268 - .L_1267)


	//   ....[0]....
.L_1267:
        /*0124*/ 	.word	0x000008f0


	//   ....[1]....
        /*0128*/ 	.word	0x00012f00


	//----- nvinfo : EIATTR_MAX_THREADS
	.align		4
.L_1268:
        /*012c*/ 	.byte	0x04, 0x05
        /*012e*/ 	.short	(.L_1270 - .L_1269)
.L_1269:
        /*0130*/ 	.word	0x00000080
        /*0134*/ 	.word	0x00000001
        /*0138*/ 	.word	0x00000001


	//----- nvinfo : EIATTR_CRS_STACK_SIZE
	.align		4
.L_1270:
        /*013c*/ 	.byte	0x04, 0x1e
        /*013e*/ 	.short	(.L_1272 - .L_1271)
.L_1271:
        /*0140*/ 	.word	0x00000000
.L_1272:


//--------------------- .nv.info._ZN10layer_norm31ln_parallel_residual_fwd_kernelINS_13Kernel_traitsIf13__nv_bfloat16fS2_fjLj3072ELj1ELj1ELj4ELj16ENS_18Kernel_traits_baseILj3072EfS2_fS2_fjLj128EEEEELb1ELb1ELb1EEEvNS_9FwdParamsE --------------------------
	.section	.nv.info._ZN10layer_norm31ln_parallel_residual_fwd_kernelINS_13Kernel_traitsIf13__nv_bfloat16fS2_fjLj3072ELj1ELj1ELj4ELj16ENS_18Kernel_traits_baseILj3072EfS2_fS2_fjLj128EEEEELb1ELb1ELb1EEEvNS_9FwdParamsE,"",@"SHT_CUDA_INFO"
	.sectionflags	@""
	.align	4


	//----- nvinfo : EIATTR_CUDA_API_VERSION
	.align		4
        /*0000*/ 	.byte	0x04, 0x37
        /*0002*/ 	.short	(.L_1274 - .L_1273)
.L_1273:
        /*0004*/ 	.word	0x00000082


	//----- nvinfo : EIATTR_SW2861232_WAR
	.align		4
.L_1274:
        /*0008*/ 	.byte	0x01, 0x35
	.zero		2


	//----- nvinfo : EIATTR_PARAM_CBANK
	.align		4
        /*000c*/ 	.byte	0x04, 0x0a
        /*000e*/ 	.short	(.L_1276 - .L_1275)
	.align		4
.L_1275:
        /*0010*/ 	.word	index@(.nv.constant0._ZN10layer_norm31ln_parallel_residual_fwd_kernelINS_13Kernel_traitsIf13__nv_bfloat16fS2_fjLj3072ELj1ELj1ELj4ELj16ENS_18Kernel_traits_baseILj3072EfS2_fS2_fjLj128EEEEELb1ELb1ELb1EEEvNS_9FwdParamsE)
        /*0014*/ 	.short	0x0160
        /*0016*/ 	.short	0x00e8


	//----- nvinfo : EIATTR_CBANK_PARAM_SIZE
	.align		4
.L_1276:
        /*0018*/ 	.byte	0x03, 0x19
        /*001a*/ 	.short	0x00e8


	//----- nvinfo : EIATTR_KPARAM_INFO
	.align		4
        /*001c*/ 	.byte	0x04, 0x17
        /*001e*/ 	.short	(.L_1278 - .L_1277)
.L_1277:
        /*0020*/ 	.word	0x00000000
        /*0024*/ 	.short	0x0000
        /*0026*/ 	.short	0x0000
        /*0028*/ 	.byte	0x00, 0xf0, 0xa1, 0x03


	//----- nvinfo : EIATTR_MAXREG_COUNT
	.align		4
.L_1278:
        /*002c*/ 	.byte	0x03, 0x1b
        /*002e*/ 	.short	0x00ff


	//----- nvinfo : EIATTR_NUM_BARRIERS
	.align		4
        /*0030*/ 	.byte	0x02, 0x4c
        /*0032*/ 	.byte	0x01
	.zero		1


	//----- nvinfo : EIATTR_MERCURY_ISA_VERSION
	.align		4
        /*0034*/ 	.byte	0x03, 0x5f
        /*0036*/ 	.short	0x0000


	//----- nvinfo : EIATTR_COOP_GROUP_MASK_REGIDS
	.align		4
        /*0038*/ 	.byte	0x04, 0x29
        /*003a*/ 	.short	(.L_1280 - .L_1279)


	//   ....[0]....
.L_1279:
        /*003c*/ 	.word	0xffffffff


	//   ....[1]....
        /*0040*/ 	.word	0xffffffff


	//   ....[2]....
        /*0044*/ 	.word	0xffffffff


	//   ....[3]....
        /*0048*/ 	.word	0xffffffff


	//   ....[4]....
        /*004c*/ 	.word	0xffffffff


	//   ....[5]....
        /*0050*/ 	.word	0xffffffff


	//   ....[6]....
        /*0054*/ 	.word	0xffffffff


	//   ....[7]....
        /*0058*/ 	.word	0xffffffff


	//   ....[8]....
        /*005c*/ 	.word	0xffffffff


	//   ....[9]....
        /*0060*/ 	.word	0xffffffff


	//   ....[10]....
        /*0064*/ 	.word	0xffffffff


	//   ....[11]....
        /*0068*/ 	.word	0xffffffff


	//   ....[12]....
        /*006c*/ 	.word	0xffffffff


	//   ....[13]....
        /*0070*/ 	.word	0xffffffff


	//   ....[14]....
        /*0074*/ 	.word	0xffffffff


	//   ....[15]....
        /*0078*/ 	.word	0xffffffff


	//   ....[16]....
        /*007c*/ 	.word	0xffffffff


	//   ....[17]....
        /*0080*/ 	.word	0xffffffff


	//   ....[18]....
        /*0084*/ 	.word	0xffffffff


	//   ....[19]....
        /*0088*/ 	.word	0xffffffff


	//   ....[20]....
        /*008c*/ 	.word	0xffffffff


	//   ....[21]....
        /*0090*/ 	.word	0xffffffff


	//   ....[22]....
        /*0094*/ 	.word	0xffffffff


	//   ....[23]....
        /*0098*/ 	.word	0xffffffff


	//   ....[24]....
        /*009c*/ 	.word	0xffffffff


	//   ....[25]....
        /*00a0*/ 	.word	0xffffffff


	//   ....[26]....
        /*00a4*/ 	.word	0xffffffff


	//   ....[27]....
        /*00a8*/ 	.word	0xffffffff


	//----- nvinfo : EIATTR_COOP_GROUP_INSTR_OFFSETS
	.align		4
.L_1280:
        /*00ac*/ 	.byte	0x04, 0x28
        /*00ae*/ 	.short	(.L_1282 - .L_1281)


	//   ....[0]....
.L_1281:
        /*00b0*/ 	.word	0x00011970


	//   ....[1]....
        /*00b4*/ 	.word	0x000119a0


	//   ....[2]....
        /*00b8*/ 	.word	0x000119c0


	//   ....[3]....
        /*00bc*/ 	.word	0x000119e0


	//   ....[4]....
        /*00c0*/ 	.word	0x00011a00


	//   ....[5]....
        /*00c4*/ 	.word	0x00011d30


	//   ....[6]....
        /*00c8*/ 	.word	0x00011d50


	//   ....[7]....
        /*00cc*/ 	.word	0x00011d70


	//   ....[8]....
        /*00d0*/ 	.word	0x00011d90


	//   ....[9]....
        /*00d4*/ 	.word	0x00011db0


	//   ....[10]....
        /*00d8*/ 	.word	0x00011eb0


	//   ....[11]....
        /*00dc*/ 	.word	0x00011f10


	//   ....[12]....
        /*00e0*/ 	.word	0x00011f50


	//   ....[13]....
        /*00e4*/ 	.word	0x00011f70


	//   ....[14]....
        /*00e8*/ 	.word	0x00012000


	//   ....[15]....
        /*00ec*/ 	.word	0x00012040


	//   ....[16]....
        /*00f0*/ 	.word	0x000120c0


	//   ....[17]....
        /*00f4*/ 	.word	0x00012120


	//   ....[18]....
        /*00f8*/ 	.word	0x00012850


	//   ....[19]....
        /*00fc*/ 	.word	0x000128c0


	//   ....[20]....
        /*0100*/ 	.word	0x00012920


	//   ....[21]....
        /*0104*/ 	.word	0x00012980


	//   ....[22]....
        /*0108*/ 	.word	0x000129e0


	//   ....[23]....
        /*010c*/ 	.word	0x00012d50


	//   ....[24]....
        /*0110*/ 	.word	0x00012db0


	//   ....[25]....
        /*0114*/ 	.word	0x00012e10


	//   ....[26]....
        /*0118*/ 	.word	0x00012e70


	//   ....[27]....
        /*011c*/ 	.word	0x00012ed0


	//----- nvinfo : EIATTR_EXIT_INSTR_OFFSETS
	.align		4
.L_1282:
        /*0120*/ 	.byte	0x04, 0x1c
        /*0122*/ 	.short	(.L_1284 - .L_1283)


	//   ....[0]....
.L_1283:
        /*0124*/ 	.word	0x00000640


	//   ....[1]....
        /*0128*/ 	.word	0x00012800


	//----- nvinfo : EIATTR_MAX_THREADS
	.align		4
.L_1284:
        /*012c*/ 	.byte	0x04, 0x05
        /*012e*/ 	.short	(.L_1286 - .L_1285)
.L_1285:
        /*0130*/ 	.word	0x00000080
        /*0134*/ 	.word	0x00000001
        /*0138*/ 	.word	0x00000001


	//----- nvinfo : EIATTR_CRS_STACK_SIZE
	.align		4
.L_1286:
        /*013c*/ 	.byte	0x04, 0x1e
        /*013e*/ 	.short	(.L_1288 - .L_1287)
.L_1287:
        /*0140*/ 	.word	0x00000000
.L_1288:


//--------------------- .nv.info._ZN10layer_norm31ln_parallel_residual_fwd_kernelINS_13Kernel_traitsIf6__halfS2_S2_fjLj3072ELj1ELj1ELj4ELj16ENS_18Kernel_traits_baseILj3072EfS2_S2_S2_fjLj128EEEEELb0ELb0ELb0EEEvNS_9FwdParamsE --------------------------
	.section	.nv.info._ZN10layer_norm31ln_parallel_residual_fwd_kernelINS_13Kernel_traitsIf6__halfS2_S2_fjLj3072ELj1ELj1ELj4ELj16ENS_18Kernel_traits_baseILj3072EfS2_S2_S2_fjLj128EEEEELb0ELb0ELb0EEEvNS_9FwdParamsE,"",@"SHT_CUDA_INFO"
	.sectionflags	@""
	.align	4


	//----- nvinfo : EIATTR_CUDA_API_VERSION
	.align		4
        /*0000*/ 	.byte	0x04, 0x37
        /*0002*/ 	.short	(.L_1290 - .L_1289)
.L_1289:
        /*0004*/ 	.word	0x00000082


	//----- nvinfo : EIATTR_SW2861232_WAR
	.align		4
.L_1290:
        /*0008*/ 	.byte	0x01, 0x35
	.zero		2


	//----- nvinfo : EIATTR_PARAM_CBANK
	.align		4
        /*000c*/ 	.byte	0x04, 0x0a
        /*000e*/ 	.short	(.L_1292 - .L_1291)
	.align		4
.L_1291:
        /*0010*/ 	.word	index@(.nv.constant0._ZN10layer_norm31ln_parallel_residual_fwd_kernelINS_13Kernel_traitsIf6__halfS2_S2_fjLj3072ELj1ELj1ELj4ELj16ENS_18Kernel_traits_baseILj3072EfS2_S2_S2_fjLj128EEEEELb0ELb0ELb0EEEvNS_9FwdParamsE)
        /*0014*/ 	.short	0x0160
        /*0016*/ 	.short	0x00e8


	//----- nvinfo : EIATTR_CBANK_PARAM_SIZE
	.align		4
.L_1292:
        /*0018*/ 	.byte	0x03, 0x19
        /*001a*/ 	.short	0x00e8


	//----- nvinfo : EIATTR_KPARAM_INFO
	.align		4
        /*001c*/ 	.byte	0x04, 0x17
        /*001e*/ 	.short	(.L_1294 - .L_1293)
.L_1293:
        /*0020*/ 	.word	0x00000000
        /*0024*/ 	.short	0x0000
        /*0026*/ 	.short	0x0000
        /*0028*/ 	.byte	0x00, 0xf0, 0xa1, 0x03


	//----- nvinfo : EIATTR_MAXREG_COUNT
	.align		4
.L_1294:
        /*002c*/ 	.byte	0x03, 0x1b
        /*002e*/ 	.short	0x00ff


	//----- nvinfo : EIATTR_NUM_BARRIERS
	.align		4
        /*0030*/ 	.byte	0x02, 0x4c
        /*0032*/ 	.byte	0x01
	.zero		1


	//----- nvinfo : EIATTR_MERCURY_ISA_VERSION
	.align		4
        /*0034*/ 	.byte	0x03, 0x5f
        /*0036*/ 	.short	0x0000


	//----- nvinfo : EIATTR_COOP_GROUP_MASK_REGIDS
	.align		4
        /*0038*/ 	.byte	0x04, 0x29
        /*003a*/ 	.short	(.L_1296 - .L_1295)


	//   ....[0]....
.L_1295:
        /*003c*/ 	.word	0xffffffff


	//   ....[1]....
        /*0040*/ 	.word	0xffffffff


	//   ....[2]....
        /*0044*/ 	.word	0xffffffff


	//   ....[3]....
        /*0048*/ 	.word	0xffffffff


	//   ....[4]....
        /*004c*/ 	.word	0xffffffff


	//   ....[5]....
        /*0050*/ 	.word	0xffffffff


	//   ....[6]....
        /*0054*/ 	.word	0xffffffff


	//   ....[7]....
        /*0058*/ 	.word	0xffffffff


	//   ....[8]....
        /*005c*/ 	.word	0xffffffff


	//   ....[9]....
        /*0060*/ 	.word	0xffffffff


	//   ....[10]....
        /*0064*/ 	.word	0xffffffff


	//   ....[11]....
        /*0068*/ 	.word	0xffffffff


	//   ....[12]....
        /*006c*/ 	.word	0xffffffff


	//   ....[13]....
        /*0070*/ 	.word	0xffffffff


	//   ....[14]....
        /*0074*/ 	.word	0xffffffff


	//   ....[15]....
        /*0078*/ 	.word	0xffffffff


	//   ....[16]....
        /*007c*/ 	.word	0xffffffff


	//   ....[17]....
        /*0080*/ 	.word	0xffffffff


	//   ....[18]....
        /*0084*/ 	.word	0xffffffff


	//   ....[19]....
        /*0088*/ 	.word	0xffffffff


	//   ....[20]....
        /*008c*/ 	.word	0xffffffff


	//   ....[21]....
        /*0090*/ 	.word	0xffffffff


	//   ....[22]....
        /*0094*/ 	.word	0xffffffff


	//   ....[23]....
        /*0098*/ 	.word	0xffffffff


	//   ....[24]....
        /*009c*/ 	.word	0xffffffff


	//   ....[25]....
        /*00a0*/ 	.word	0xffffffff


	//   ....[26]....
        /*00a4*/ 	.word	0xffffffff


	//   ....[27]....
        /*00a8*/ 	.word	0xffffffff


	//----- nvinfo : EIATTR_COOP_GROUP_INSTR_OFFSETS
	.align		4
.L_1296:
        /*00ac*/ 	.byte	0x04, 0x28
        /*00ae*/ 	.short	(.L_1298 - .L_1297)


	//   ....[0]....
.L_1297:
        /*00b0*/ 	.word	0x00002750


	//   ....[1]....
        /*00b4*/ 	.word	0x00002780


	//   ....[2]....
        /*00b8*/ 	.word	0x000027a0


	//   ....[3]....
        /*00bc*/ 	.word	0x000027c0


	//   ....[4]....
        /*00c0*/ 	.word	0x000027e0


	//   ....[5]....
        /*00c4*/ 	.word	0x00002b20


	//   ....[6]....
        /*00c8*/ 	.word	0x00002b40


	//   ....[7]....
        /*00cc*/ 	.word	0x00002b60


	//   ....[8]....
        /*00d0*/ 	.word	0x00002b80


	//   ....[9]....
        /*00d4*/ 	.word	0x00002ba0


	//   ....[10]....
        /*00d8*/ 	.word	0x00002cc0


	//   ....[11]....
        /*00dc*/ 	.word	0x00002d10


	//   ....[12]....
        /*00e0*/ 	.word	0x00002d40


	//   ....[13]....
        /*00e4*/ 	.word	0x00002d60


	//   ....[14]....
        /*00e8*/ 	.word	0x00002e00


	//   ....[15]....
        /*00ec*/ 	.word	0x00002e40


	//   ....[16]....
        /*00f0*/ 	.word	0x00002ee0


	//   ....[17]....
        /*00f4*/ 	.word	0x00002f20


	//   ....[18]....
        /*00f8*/ 	.word	0x00003990


	//   ....[19]....
        /*00fc*/ 	.word	0x00003a00


	//   ....[20]....
        /*0100*/ 	.word	0x00003a60


	//   ....[21]....
        /*0104*/ 	.word	0x00003ac0


	//   ....[22]....
        /*0108*/ 	.word	0x00003b20


	//   ....[23]....
        /*010c*/ 	.word	0x00003ea0


	//   ....[24]....
        /*0110*/ 	.word	0x00003f00


	//   ....[25]....
        /*0114*/ 	.word	0x00003f60


	//   ....[26]....
        /*0118*/ 	.word	0x00003fc0


	//   ....[27]....
        /*011c*/ 	.word	0x00004030


	//----- nvinfo : EIATTR_EXIT_INSTR_OFFSETS
	.align		4
.L_1298:
        /*0120*/ 	.byte	0x04, 0x1c
        /*0122*/ 	.short	(.L_1300 - .L_1299)


	//   ....[0]....
.L_1299:
        /*0124*/ 	.word	0x00000740


	//   ....[1]....
        /*0128*/ 	.word	0x00003940


	//----- nvinfo : EIATTR_MAX_THREADS
	.align		4
.L_1300:
        /*012c*/ 	.byte	0x04, 0x05
        /*012e*/ 	.short	(.L_1302 - .L_1301)
.L_1301:
        /*0130*/ 	.word	0x00000080
        /*0134*/ 	.word	0x00000001
        /*0138*/ 	.word	0x00000001


	//----- nvinfo : EIATTR_CRS_STACK_SIZE
	.align		4
.L_1302:
        /*013c*/ 	.byte	0x04, 0x1e
        /*013e*/ 	.short	(.L_1304 - .L_1303)
.L_1303:
        /*0140*/ 	.word	0x00000000
.L_1304:


//--------------------- .nv.info._ZN10layer_norm31ln_parallel_residual_fwd_kernelINS_13Kernel_traitsIf6__halfS2_S2_fjLj3072ELj1ELj1ELj4ELj16ENS_18Kernel_traits_baseILj3072EfS2_S2_S2_fjLj128EEEEELb0ELb0ELb1EEEvNS_9FwdParamsE --------------------------
	.section	.nv.info._ZN10layer_norm31ln_parallel_residual_fwd_kernelINS_13Kernel_traitsIf6__halfS2_S2_fjLj3072ELj1ELj1ELj4ELj16ENS_18Kernel_traits_baseILj3072EfS2_S2_S2_fjLj128EEEEELb0ELb0ELb1EEEvNS_9FwdParamsE,"",@"SHT_CUDA_INFO"
	.sectionflags	@""
	.align	4


	//----- nvinfo : EIATTR_CUDA_API_VERSION
	.align		4
        /*0000*/ 	.byte	0x04, 0x37
        /*0002*/ 	.short	(.L_1306 - .L_1305)
.L_1305:
        /*0004*/ 	.word	0x00000082


	//----- nvinfo : EIATTR_SW2861232_WAR
	.align		4
.L_1306:
        /*0008*/ 	.byte	0x01, 0x35
	.zero		2


	//----- nvinfo : EIATTR_PARAM_CBANK
	.align		4
        /*000c*/ 	.byte	0x04, 0x0a
        /*000e*/ 	.short	(.L_1308 - .L_1307)
	.align		4
.L_1307:
        /*0010*/ 	.word	index@(.nv.constant0._ZN10layer_norm31ln_parallel_residual_fwd_kernelINS_13Kernel_traitsIf6__halfS2_S2_fjLj3072ELj1ELj1ELj4ELj16ENS_18Kernel_traits_baseILj3072EfS2_S2_S2_fjLj128EEEEELb0ELb0ELb1EEEvNS_9FwdParamsE)
        /*0014*/ 	.short	0x0160
        /*0016*/ 	.short	0x00e8


	//----- nvinfo : EIATTR_CBANK_PARAM_SIZE
	.align		4
.L_1308:
        /*0018*/ 	.byte	0x03, 0x19
        /*001a*/ 	.short	0x00e8


	//----- nvinfo : EIATTR_KPARAM_INFO
	.align		4
        /*001c*/ 	.byte	0x04, 0x17
        /*001e*/ 	.short	(.L_1310 - .L_1309)
.L_1309:
        /*0020*/ 	.word	0x00000000
        /*0024*/ 	.short	0x0000
        /*0026*/ 	.short	0x0000
        /*0028*/ 	.byte	0x00, 0xf0, 0xa1, 0x03


	//----- nvinfo : EIATTR_MAXREG_COUNT
	.align		4
.L_1310:
        /*002c*/ 	.byte	0x03, 0x1b
        /*002e*/ 	.short	0x00ff


	//----- nvinfo : EIATTR_NUM_BARRIERS
	.align		4
        /*0030*/ 	.byte	0x02, 0x4c
        /*0032*/ 	.byte	0x01
	.zero		1


	//----- nvinfo : EIATTR_MERCURY_ISA_VERSION
	.align		4
        /*0034*/ 	.byte	0x03, 0x5f
        /*0036*/ 	.short	0x0000


	//----- nvinfo : EIATTR_COOP_GROUP_MASK_REGIDS
	.align		4
        /*0038*/ 	.byte	0x04, 0x29
        /*003a*/ 	.short	(.L_1312 - .L_1311)


	//   ....[0]....
.L_1311:
        /*003c*/ 	.word	0xffffffff


	//   ....[1]....
        /*0040*/ 	.word	0xffffffff


	//   ....[2]....
        /*0044*/ 	.word	0xffffffff


	//   ....[3]....
        /*0048*/ 	.word	0xffffffff


	//   ....[4]....
        /*004c*/ 	.word	0xffffffff


	//   ....[5]....
        /*0050*/ 	.word	0xffffffff


	//   ....[6]....
        /*0054*/ 	.word	0xffffffff


	//   ....[7]....
        /*0058*/ 	.word	0xffffffff


	//   ....[8]....
        /*005c*/ 	.word	0xffffffff


	//   ....[9]....
        /*0060*/ 	.word	0xffffffff


	//   ....[10]....
        /*0064*/ 	.word	0xffffffff


	//   ....[11]....
        /*0068*/ 	.word	0xffffffff


	//   ....[12]....
        /*006c*/ 	.word	0xffffffff


	//   ....[13]....
        /*0070*/ 	.word	0xffffffff


	//   ....[14]....
        /*0074*/ 	.word	0xffffffff


	//   ....[15]....
        /*0078*/ 	.word	0xffffffff


	//   ....[16]....
        /*007c*/ 	.word	0xffffffff


	//   ....[17]....
        /*0080*/ 	.word	0xffffffff


	//   ....[18]....
        /*0084*/ 	.word	0xffffffff


	//   ....[19]....
        /*0088*/ 	.word	0xffffffff


	//   ....[20]....
        /*008c*/ 	.word	0xffffffff


	//   ....[21]....
        /*0090*/ 	.word	0xffffffff


	//   ....[22]....
        /*0094*/ 	.word	0xffffffff


	//   ....[23]....
        /*0098*/ 	.word	0xffffffff


	//   ....[24]....
        /*009c*/ 	.word	0xffffffff


	//   ....[25]....
        /*00a0*/ 	.word	0xffffffff


	//   ....[26]....
        /*00a4*/ 	.word	0xffffffff


	//   ....[27]....
        /*00a8*/ 	.word	0xffffffff


	//----- nvinfo : EIATTR_COOP_GROUP_INSTR_OFFSETS
	.align		4
.L_1312:
        /*00ac*/ 	.byte	0x04, 0x28
        /*00ae*/ 	.short	(.L_1314 - .L_1313)


	//   ....[0]....
.L_1313:
        /*00b0*/ 	.word	0x000021d0


	//   ....[1]....
        /*00b4*/ 	.word	0x00002200


	//   ....[2]....
        /*00b8*/ 	.word	0x00002220


	//   ....[3]....
        /*00bc*/ 	.word	0x00002240


	//   ....[4]....
        /*00c0*/ 	.word	0x00002260


	//   ....[5]....
        /*00c4*/ 	.word	0x00002590


	//   ....[6]....
        /*00c8*/ 	.word	0x000025b0


	//   ....[7]....
        /*00cc*/ 	.word	0x000025d0


	//   ....[8]....
        /*00d0*/ 	.word	0x000025f0


	//   ....[9]....
        /*00d4*/ 	.word	0x00002610


	//   ....[10]....
        /*00d8*/ 	.word	0x000026e0


	//   ....[11]....
        /*00dc*/ 	.word	0x00002730


	//   ....[12]....
        /*00e0*/ 	.word	0x00002760


	//   ....[13]....
        /*00e4*/ 	.word	0x00002770


	//   ....[14]....
        /*00e8*/ 	.word	0x00002810


	//   ....[15]....
        /*00ec*/ 	.word	0x00002850


	//   ....[16]....
        /*00f0*/ 	.word	0x00002900


	//   ....[17]....
        /*00f4*/ 	.word	0x00002930


	//   ....[18]....
        /*00f8*/ 	.word	0x000033a0


	//   ....[19]....
        /*00fc*/ 	.word	0x00003410


	//   ....[20]....
        /*0100*/ 	.word	0x00003470


	//   ....[21]....
        /*0104*/ 	.word	0x000034d0


	//   ....[22]....
        /*0108*/ 	.word	0x00003530


	//   ....[23]....
        /*010c*/ 	.word	0x000038a0


	//   ....[24]....
        /*0110*/ 	.word	0x00003900


	//   ....[25]....
        /*0114*/ 	.word	0x00003960


	//   ....[26]....
        /*0118*/ 	.word	0x000039c0


	//   ....[27]....
        /*011c*/ 	.word	0x00003a20


	//----- nvinfo : EIATTR_EXIT_INSTR_OFFSETS
	.align		4
.L_1314:
        /*0120*/ 	.byte	0x04, 0x1c
        /*0122*/ 	.short	(.L_1316 - .L_1315)


	//   ....[0]....
.L_1315:
        /*0124*/ 	.word	0x000003b0


	//   ....[1]....
        /*0128*/ 	.word	0x00003350


	//----- nvinfo : EIATTR_MAX_THREADS
	.align		4
.L_1316:
        /*012c*/ 	.byte	0x04, 0x05
        /*012e*/ 	.short	(.L_1318 - .L_1317)
.L_1317:
        /*0130*/ 	.word	0x00000080
        /*0134*/ 	.word	0x00000001
        /*0138*/ 	.word	0x00000001


	//----- nvinfo : EIATTR_CRS_STACK_SIZE
	.align		4
.L_1318:
        /*013c*/ 	.byte	0x04, 0x1e
        /*013e*/ 	.short	(.L_1320 - .L_1319)
.L_1319:
        /*0140*/ 	.word	0x00000000
.L_1320:


//--------------------- .nv.info._ZN10layer_norm31ln_parallel_residual_fwd_kernelINS_13Kernel_traitsIf6__halfS2_S2_fjLj3072ELj1ELj1ELj4ELj16ENS_18Kernel_traits_baseILj3072EfS2_S2_S2_fjLj128EEEEELb0ELb1ELb0EEEvNS_9FwdParamsE --------------------------
	.section	.nv.info._ZN10layer_norm31ln_parallel_residual_fwd_kernelINS_13Kernel_traitsIf6__halfS2_S2_fjLj3072ELj1ELj1ELj4ELj16ENS_18Kernel_traits_baseILj3072EfS2_S2_S2_fjLj128EEEEELb0ELb1ELb0EEEvNS_9FwdParamsE,"",@"SHT_CUDA_INFO"
	.sectionflags	@""
	.align	4


	//----- nvinfo : EIATTR_CUDA_API_VERSION
	.align		4
        /*0000*/ 	.byte	0x04, 0x37
        /*0002*/ 	.short	(.L_1322 - .L_1321)
.L_1321:
        /*0004*/ 	.word	0x00000082


	//----- nvinfo : EIATTR_SW2861232_WAR
	.align		4
.L_1322:
        /*0008*/ 	.byte	0x01, 0x35
	.zero		2


	//----- nvinfo : EIATTR_PARAM_CBANK
	.align		4
        /*000c*/ 	.byte	0x04, 0x0a
        /*000e*/ 	.short	(.L_1324 - .L_1323)
	.align		4
.L_1323:
        /*0010*/ 	.word	index@(.nv.constant0._ZN10layer_norm31ln_parallel_residual_fwd_kernelINS_13Kernel_traitsIf6__halfS2_S2_fjLj3072ELj1ELj1ELj4ELj16ENS_18Kernel_traits_baseILj3072EfS2_S2_S2_fjLj128EEEEELb0ELb1ELb0EEEvNS_9FwdParamsE)
        /*0014*/ 	.short	0x0160
        /*0016*/ 	.short	0x00e8


	//----- nvinfo : EIATTR_CBANK_PARAM_SIZE
	.align		4
.L_1324:
        /*0018*/ 	.byte	0x03, 0x19
        /*001a*/ 	.short	0x00e8


	//----- nvinfo : EIATTR_KPARAM_INFO
	.align		4
        /*001c*/ 	.byte	0x04, 0x17
        /*001e*/ 	.short	(.L_1326 - .L_1325)
.L_1325:
        /*0020*/ 	.word	0x00000000
        /*0024*/ 	.short	0x0000
        /*0026*/ 	.short	0x0000
        /*0028*/ 	.byte	0x00, 0xf0, 0xa1, 0x03


	//----- nvinfo : EIATTR_MAXREG_COUNT
	.align		4
.L_1326:
        /*002c*/ 	.byte	0x03, 0x1b
        /*002e*/ 	.short	0x00ff


	//----- nvinfo : EIATTR_NUM_BARRIERS
	.align		4
        /*0030*/ 	.byte	0x02, 0x4c
        /*0032*/ 	.byte	0x01
	.zero		1


	//----- nvinfo : EIATTR_MERCURY_ISA_VERSION
	.align		4
        /*0034*/ 	.byte	0x03, 0x5f
        /*0036*/ 	.short	0x0000


	//----- nvinfo : EIATTR_COOP_GROUP_MASK_REGIDS
	.align		4
        /*0038*/ 	.byte	0x04, 0x29
        /*003a*/ 	.short	(.L_1328 - .L_1327)


	//   ....[0]....
.L_1327:
        /*003c*/ 	.word	0xffffffff


	//   ....[1]....
        /*0040*/ 	.word	0xffffffff


	//   ....[2]....
        /*0044*/ 	.word	0xffffffff


	//   ....[3]....
        /*0048*/ 	.word	0xffffffff


	//   ....[4]....
        /*004c*/ 	.word	0xffffffff


	//   ....[5]....
        /*0050*/ 	.word	0xffffffff


	//   ....[6]....
        /*0054*/ 	.word	0xffffffff


	//   ....[7]....
        /*0058*/ 	.word	0xffffffff


	//   ....[8]....
        /*005c*/ 	.word	0xffffffff


	//   ....[9]....
        /*0060*/ 	.word	0xffffffff


	//   ....[10]....
        /*0064*/ 	.word	0xffffffff


	//   ....[11]....
        /*0068*/ 	.word	0xffffffff


	//   ....[12]....
        /*006c*/ 	.word	0xffffffff


	//   ....[13]....
        /*0070*/ 	.word	0xffffffff


	//   ....[14]....
        /*0074*/ 	.word	0xffffffff


	//   ....[15]....
        /*0078*/ 	.word	0xffffffff


	//   ....[16]....
        /*007c*/ 	.word	0xffffffff


	//   ....[17]....
        /*0080*/ 	.word	0xffffffff


	//   ....[18]....
        /*0084*/ 	.word	0xffffffff


	//   ....[19]....
        /*0088*/ 	.word	0xffffffff


	//   ....[20]....
        /*008c*/ 	.word	0xffffffff


	//   ....[21]....
        /*0090*/ 	.word	0xffffffff


	//   ....[22]....
        /*0094*/ 	.word	0xffffffff


	//   ....[23]....
        /*0098*/ 	.word	0xffffffff


	//   ....[24]....
        /*009c*/ 	.word	0xffffffff


	//   ....[25]....
        /*00a0*/ 	.word	0xffffffff


	//   ....[26]....
        /*00a4*/ 	.word	0xffffffff


	//   ....[27]....
        /*00a8*/ 	.word	0xffffffff


	//----- nvinfo : EIATTR_COOP_GROUP_INSTR_OFFSETS
	.align		4
.L_1328:
        /*00ac*/ 	.byte	0x04, 0x28
        /*00ae*/ 	.short	(.L_1330 - .L_1329)


	//   ....[0]....
.L_1329:
        /*00b0*/ 	.word	0x00002450


	//   ....[1]....
        /*00b4*/ 	.word	0x00002480


	//   ....[2]....
        /*00b8*/ 	.word	0x000024a0


	//   ....[3]....
        /*00bc*/ 	.word	0x000024c0


	//   ....[4]....
        /*00c0*/ 	.word	0x000024e0


	//   ....[5]....
        /*00c4*/ 	.word	0x00002820


	//   ....[6]....
        /*00c8*/ 	.word	0x00002840


	//   ....[7]....
        /*00cc*/ 	.word	0x00002860


	//   ....[8]....
        /*00d0*/ 	.word	0x00002880


	//   ....[9]....
        /*00d4*/ 	.word	0x000028a0


	//   ....[10]....
        /*00d8*/ 	.word	0x000029c0


	//   ....[11]....
        /*00dc*/ 	.word	0x00002a10


	//   ....[12]....
        /*00e0*/ 	.word	0x00002a40


	//   ....[13]....
        /*00e4*/ 	.word	0x00002a50


	//   ....[14]....
        /*00e8*/ 	.word	0x00002ae0


	//   ....[15]....
        /*00ec*/ 	.word	0x00002b30


	//   ....[16]....
        /*00f0*/ 	.word	0x00002bf0


	//   ....[17]....
        /*00f4*/ 	.word	0x00002c00


	//   ....[18]....
        /*00f8*/ 	.word	0x000033f0


	//   ....[19]....
        /*00fc*/ 	.word	0x00003460


	//   ....[20]....
        /*0100*/ 	.word	0x000034c0


	//   ....[21]....
        /*0104*/ 	.word	0x00003520


	//   ....[22]....
        /*0108*/ 	.word	0x00003580


	//   ....[23]....
        /*010c*/ 	.word	0x00003900


	//   ....[24]....
        /*0110*/ 	.word	0x00003960


	//   ....[25]....
        /*0114*/ 	.word	0x000039c0


	//   ....[26]....
        /*0118*/ 	.word	0x00003a20


	//   ....[27]....
        /*011c*/ 	.word	0x00003a90


	//----- nvinfo : EIATTR_EXIT_INSTR_OFFSETS
	.align		4
.L_1330:
        /*0120*/ 	.byte	0x04, 0x1c
        /*0122*/ 	.short	(.L_1332 - .L_1331)


	//   ....[0]....
.L_1331:
        /*0124*/ 	.word	0x00000440


	//   ....[1]....
        /*0128*/ 	.word	0x000033a0


	//----- nvinfo : EIATTR_MAX_THREADS
	.align		4
.L_1332:
        /*012c*/ 	.byte	0x04, 0x05
        /*012e*/ 	.short	(.L_1334 - .L_1333)
.L_1333:
        /*0130*/ 	.word	0x00000080
        /*0134*/ 	.word	0x00000001
        /*0138*/ 	.word	0x00000001


	//----- nvinfo : EIATTR_CRS_STACK_SIZE
	.align		4
.L_1334:
        /*013c*/ 	.byte	0x04, 0x1e
        /*013e*/ 	.short	(.L_1336 - .L_1335)
.L_1335:
        /*0140*/ 	.word	0x00000000
.L_1336:


//--------------------- .nv.info._ZN10layer_norm31ln_parallel_residual_fwd_kernelINS_13Kernel_traitsIf6__halfS2_S2_fjLj3072ELj1ELj1ELj4ELj16ENS_18Kernel_traits_baseILj3072EfS2_S2_S2_fjLj128EEEEELb0ELb1ELb1EEEvNS_9FwdParamsE --------------------------
	.section	.nv.info._ZN10layer_norm31ln_parallel_residual_fwd_kernelINS_13Kernel_traitsIf6__halfS2_S2_fjLj3072ELj1ELj1ELj4ELj16ENS_18Kernel_traits_baseILj3072EfS2_S2_S2_fjLj128EEEEELb0ELb1ELb1EEEvNS_9FwdParamsE,"",@"SHT_CUDA_INFO"
	.sectionflags	@""
	.align	4


	//----- nvinfo : EIATTR_CUDA_API_VERSION
	.align		4
        /*0000*/ 	.byte	0x04, 0x37
        /*0002*/ 	.short	(.L_1338 - .L_1337)
.L_1337:
        /*0004*/ 	.word	0x00000082


	//----- nvinfo : EIATTR_SW2861232_WAR
	.align		4
.L_1338:
        /*0008*/ 	.byte	0x01, 0x35
	.zero		2


	//----- nvinfo : EIATTR_PARAM_CBANK
	.align		4
        /*000c*/ 	.byte	0x04, 0x0a
        /*000e*/ 	.short	(.L_1340 - .L_1339)
	.align		4
.L_1339:
        /*0010*/ 	.word	index@(.nv.constant0._ZN10layer_norm31ln_parallel_residual_fwd_kernelINS_13Kernel_traitsIf6__halfS2_S2_fjLj3072ELj1ELj1ELj4ELj16ENS_18Kernel_traits_baseILj3072EfS2_S2_S2_fjLj128EEEEELb0ELb1ELb1EEEvNS_9FwdParamsE)
        /*0014*/ 	.short	0x0160
        /*0016*/ 	.short	0x00e8


	//----- nvinfo : EIATTR_CBANK_PARAM_SIZE
	.align		4
.L_1340:
        /*0018*/ 	.byte	0x03, 0x19
        /*001a*/ 	.short	0x00e8


	//----- nvinfo : EIATTR_KPARAM_INFO
	.align		4
        /*001c*/ 	.byte	0x04, 0x17
        /*001e*/ 	.short	(.L_1342 - .L_1341)
.L_1341:
        /*0020*/ 	.word	0x00000000
        /*0024*/ 	.short	0x0000
        /*0026*/ 	.short	0x0000
        /*0028*/ 	.byte	0x00, 0xf0, 0xa1, 0x03


	//----- nvinfo : EIATTR_MAXREG_COUNT
	.align		4
.L_1342:
        /*002c*/ 	.byte	0x03, 0x1b
        /*002e*/ 	.short	0x00ff


	//----- nvinfo : EIATTR_NUM_BARRIERS
	.align		4
        /*0030*/ 	.byte	0x02, 0x4c
        /*0032*/ 	.byte	0x01
	.zero		1


	//----- nvinfo : EIATTR_MERCURY_ISA_VERSION
	.align		4
        /*0034*/ 	.byte	0x03, 0x5f
        /*0036*/ 	.short	0x0000


	//----- nvinfo : EIATTR_COOP_GROUP_MASK_REGIDS
	.align		4
        /*0038*/ 	.byte	0x04, 0x29
        /*003a*/ 	.short	(.L_1344 - .L_1343)


	//   ....[0]....
.L_1343:
        /*003c*/ 	.word	0xffffffff


	//   ....[1]....
        /*0040*/ 	.word	0xffffffff


	//   ....[2]....
        /*0044*/ 	.word	0xffffffff


	//   ....[3]....
        /*0048*/ 	.word	0xffffffff


	//   ....[4]....
        /*004c*/ 	.word	0xffffffff


	//   ....[5]....
        /*0050*/ 	.word	0xffffffff


	//   ....[6]....
        /*0054*/ 	.word	0xffffffff


	//   ....[7]....
        /*0058*/ 	.word	0xffffffff


	//   ....[8]....
        /*005c*/ 	.word	0xffffffff


	//   ....[9]....
        /*0060*/ 	.word	0xffffffff


	//   ....[10]....
        /*0064*/ 	.word	0xffffffff


	//   ....[11]....
        /*0068*/ 	.word	0xffffffff


	//   ....[12]....
        /*006c*/ 	.word	0xffffffff


	//   ....[13]....
        /*0070*/ 	.word	0xffffffff


	//   ....[14]....
        /*0074*/ 	.word	0xffffffff


	//   ....[15]....
        /*0078*/ 	.word	0xffffffff


	//   ....[16]....
        /*007c*/ 	.word	0xffffffff


	//   ....[17]....
        /*0080*/ 	.word	0xffffffff


	//   ....[18]....
        /*0084*/ 	.word	0xffffffff


	//   ....[19]....
        /*0088*/ 	.word	0xffffffff


	//   ....[20]....
        /*008c*/ 	.word	0xffffffff


	//   ....[21]....
        /*0090*/ 	.word	0xffffffff


	//   ....[22]....
        /*0094*/ 	.word	0xffffffff


	//   ....[23]....
        /*0098*/ 	.word	0xffffffff


	//   ....[24]....
        /*009c*/ 	.word	0xffffffff


	//   ....[25]....
        /*00a0*/ 	.word	0xffffffff


	//   ....[26]....
        /*00a4*/ 	.word	0xffffffff


	//   ....[27]....
        /*00a8*/ 	.word	0xffffffff


	//----- nvinfo : EIATTR_COOP_GROUP_INSTR_OFFSETS
	.align		4
.L_1344:
        /*00ac*/ 	.byte	0x04, 0x28
        /*00ae*/ 	.short	(.L_1346 - .L_1345)


	//   ....[0]....
.L_1345:
        /*00b0*/ 	.word	0x00001f10


	//   ....[1]....
        /*00b4*/ 	.word	0x00001f40


	//   ....[2]....
        /*00b8*/ 	.word	0x00001f60


	//   ....[3]....
        /*00bc*/ 	.word	0x00001f80


	//   ....[4]....
        /*00c0*/ 	.word	0x00001fa0


	//   ....[5]....
        /*00c4*/ 	.word	0x000022d0


	//   ....[6]....
        /*00c8*/ 	.word	0x000022f0


	//   ....[7]....
        /*00cc*/ 	.word	0x00002310


	//   ....[8]....
        /*00d0*/ 	.word	0x00002330


	//   ....[9]....
        /*00d4*/ 	.word	0x00002350


	//   ....[10]....
        /*00d8*/ 	.word	0x00002450


	//   ....[11]....
        /*00dc*/ 	.word	0x000024b0


	//   ....[12]....
        /*00e0*/ 	.word	0x000024d0


	//   ....[13]....
        /*00e4*/ 	.word	0x000024f0


	//   ....[14]....
        /*00e8*/ 	.word	0x000025a0


	//   ....[15]....
        /*00ec*/ 	.word	0x000025e0


	//   ....[16]....
        /*00f0*/ 	.word	0x00002670


	//   ....[17]....
        /*00f4*/ 	.word	0x000026a0


	//   ....[18]....
        /*00f8*/ 	.word	0x00002dc0


	//   ....[19]....
        /*00fc*/ 	.word	0x00002e30


	//   ....[20]....
        /*0100*/ 	.word	0x00002e90


	//   ....[21]....
        /*0104*/ 	.word	0x00002ef0


	//   ....[22]....
        /*0108*/ 	.word	0x00002f50


	//   ....[23]....
        /*010c*/ 	.word	0x000032c0


	//   ....[24]....
        /*0110*/ 	.word	0x00003320


	//   ....[25]....
        /*0114*/ 	.word	0x00003380


	//   ....[26]....
        /*0118*/ 	.word	0x000033e0


	//   ....[27]....
        /*011c*/ 	.word	0x00003440


	//----- nvinfo : EIATTR_EXIT_INSTR_OFFSETS
	.align		4
.L_1346:
        /*0120*/ 	.byte	0x04, 0x1c
        /*0122*/ 	.short	(.L_1348 - .L_1347)


	//   ....[0]....
.L_1347:
        /*0124*/ 	.word	0x00000200


	//   ....[1]....
        /*0128*/ 	.word	0x00002d70


	//----- nvinfo : EIATTR_MAX_THREADS
	.align		4
.L_1348:
        /*012c*/ 	.byte	0x04, 0x05
        /*012e*/ 	.short	(.L_1350 - .L_1349)
.L_1349:
        /*0130*/ 	.word	0x00000080
        /*0134*/ 	.word	0x00000001
        /*0138*/ 	.word	0x00000001


	//----- nvinfo : EIATTR_CRS_STACK_SIZE
	.align		4
.L_1350:
        /*013c*/ 	.byte	0x04, 0x1e
        /*013e*/ 	.short	(.L_1352 - .L_1351)
.L_1351:
        /*0140*/ 	.word	0x00000000
.L_1352:


//--------------------- .nv.info._ZN10layer_norm31ln_parallel_residual_fwd_kernelINS_13Kernel_traitsIf6__halfS2_S2_fjLj3072ELj1ELj1ELj4ELj16ENS_18Kernel_traits_baseILj3072EfS2_S2_S2_fjLj128EEEEELb1ELb0ELb0EEEvNS_9FwdParamsE --------------------------
	.section	.nv.info._ZN10layer_norm31ln_parallel_residual_fwd_kernelINS_13Kernel_traitsIf6__halfS2_S2_fjLj3072ELj1ELj1ELj4ELj16ENS_18Kernel_traits_baseILj3072EfS2_S2_S2_fjLj128EEEEELb1ELb0ELb0EEEvNS_9FwdParamsE,"",@"SHT_CUDA_INFO"
	.sectionflags	@""
	.align	4


	//----- nvinfo : EIATTR_CUDA_API_VERSION
	.align		4
        /*0000*/ 	.byte	0x04, 0x37
        /*0002*/ 	.short	(.L_1354 - .L_1353)
.L_1353:
        /*0004*/ 	.word	0x00000082


	//----- nvinfo : EIATTR_SW2861232_WAR
	.align		4
.L_1354:
        /*0008*/ 	.byte	0x01, 0x35
	.zero		2


	//----- nvinfo : EIATTR_PARAM_CBANK
	.align		4
        /*000c*/ 	.byte	0x04, 0x0a
        /*000e*/ 	.short	(.L_1356 - .L_1355)
	.align		4
.L_1355:
        /*0010*/ 	.word	index@(.nv.constant0._ZN10layer_norm31ln_parallel_residual_fwd_kernelINS_13Kernel_traitsIf6__halfS2_S2_fjLj3072ELj1ELj1ELj4ELj16ENS_18Kernel_traits_baseILj3072EfS2_S2_S2_fjLj128EEEEELb1ELb0ELb0EEEvNS_9FwdParamsE)
        /*0014*/ 	.short	0x0160
        /*0016*/ 	.short	0x00e8


	//----- nvinfo : EIATTR_CBANK_PARAM_SIZE
	.align		4
.L_1356:
        /*0018*/ 	.byte	0x03, 0x19
        /*001a*/ 	.short	0x00e8


	//----- nvinfo : EIATTR_KPARAM_INFO
	.align		4
        /*001c*/ 	.byte	0x04, 0x17
        /*001e*/ 	.short	(.L_1358 - .L_1357)
.L_1357:
        /*0020*/ 	.word	0x00000000
        /*0024*/ 	.short	0x0000
        /*0026*/ 	.short	0x0000
        /*0028*/ 	.byte	0x00, 0xf0, 0xa1, 0x03


	//----- nvinfo : EIATTR_MAXREG_COUNT
	.align		4
.L_1358:
        /*002c*/ 	.byte	0x03, 0x1b
        /*002e*/ 	.short	0x00ff


	//----- nvinfo : EIATTR_NUM_BARRIERS
	.align		4
        /*0030*/ 	.byte	0x02, 0x4c
        /*0032*/ 	.byte	0x01
	.zero		1


	//----- nvinfo : EIATTR_MERCURY_ISA_VERSION
	.align		4
        /*0034*/ 	.byte	0x03, 0x5f
        /*0036*/ 	.short	0x0000


	//----- nvinfo : EIATTR_COOP_GROUP_MASK_REGIDS
	.align		4
        /*0038*/ 	.byte	0x04, 0x29
        /*003a*/ 	.short	(.L_1360 - .L_1359)


	//   ....[0]....
.L_1359:
        /*003c*/ 	.word	0xffffffff


	//   ....[1]....
        /*0040*/ 	.word	0xffffffff


	//   ....[2]....
        /*0044*/ 	.word	0xffffffff


	//   ....[3]....
        /*0048*/ 	.word	0xffffffff


	//   ....[4]....
        /*004c*/ 	.word	0xffffffff


	//   ....[5]....
        /*0050*/ 	.word	0xffffffff


	//   ....[6]....
        /*0054*/ 	.word	0xffffffff


	//   ....[7]....
        /*0058*/ 	.word	0xffffffff


	//   ....[8]....
        /*005c*/ 	.word	0xffffffff


	//   ....[9]....
        /*0060*/ 	.word	0xffffffff


	//   ....[10]....
        /*0064*/ 	.word	0xffffffff


	//   ....[11]....
        /*0068*/ 	.word	0xffffffff


	//   ....[12]....
        /*006c*/ 	.word	0xffffffff


	//   ....[13]....
        /*0070*/ 	.word	0xffffffff


	//   ....[14]....
        /*0074*/ 	.word	0xffffffff


	//   ....[15]....
        /*0078*/ 	.word	0xffffffff


	//   ....[16]....
        /*007c*/ 	.word	0xffffffff


	//   ....[17]....
        /*0080*/ 	.word	0xffffffff


	//   ....[18]....
        /*0084*/ 	.word	0xffffffff


	//   ....[19]....
        /*0088*/ 	.word	0xffffffff


	//   ....[20]....
        /*008c*/ 	.word	0xffffffff


	//   ....[21]....
        /*0090*/ 	.word	0xffffffff


	//   ....[22]....
        /*0094*/ 	.word	0xffffffff


	//   ....[23]....
        /*0098*/ 	.word	0xffffffff


	//   ....[24]....
        /*009c*/ 	.word	0xffffffff


	//   ....[25]....
        /*00a0*/ 	.word	0xffffffff


	//   ....[26]....
        /*00a4*/ 	.word	0xffffffff


	//   ....[27]....
        /*00a8*/ 	.word	0xffffffff


	//----- nvinfo : EIATTR_COOP_GROUP_INSTR_OFFSETS
	.align		4
.L_1360:
        /*00ac*/ 	.byte	0x04, 0x28
        /*00ae*/ 	.short	(.L_1362 - .L_1361)


	//   ....[0]....
.L_1361:
        /*00b0*/ 	.word	0x000126b0


	//   ....[1]....
        /*00b4*/ 	.word	0x000126e0


	//   ....[2]....
        /*00b8*/ 	.word	0x00012710


	//   ....[3]....
        /*00bc*/ 	.word	0x00012730


	//   ....[4]....
        /*00c0*/ 	.word	0x00012750


	//   ....[5]....
        /*00c4*/ 	.word	0x00012a90


	//   ....[6]....
        /*00c8*/ 	.word	0x00012ab0


	//   ....[7]....
        /*00cc*/ 	.word	0x00012ad0


	//   ....[8]....
        /*00d0*/ 	.word	0x00012af0


	//   ....[9]....
        /*00d4*/ 	.word	0x00012b10


	//   ....[10]....
        /*00d8*/ 	.word	0x00012c40


	//   ....[11]....
        /*00dc*/ 	.word	0x00012ca0


	//   ....[12]....
        /*00e0*/ 	.word	0x00012cd0


	//   ....[13]....
        /*00e4*/ 	.word	0x00012ce0


	//   ....[14]....
        /*00e8*/ 	.word	0x00012d60


	//   ....[15]....
        /*00ec*/ 	.word	0x00012dc0


	//   ....[16]....
        /*00f0*/ 	.word	0x00012e80


	//   ....[17]....
        /*00f4*/ 	.word	0x00012e90


	//   ....[18]....
        /*00f8*/ 	.word	0x00013930


	//   ....[19]....
        /*00fc*/ 	.word	0x000139a0


	//   ....[20]....
        /*0100*/ 	.word	0x00013a00


	//   ....[21]....
        /*0104*/ 	.word	0x00013a60


	//   ....[22]....
        /*0108*/ 	.word	0x00013ac0


	//   ....[23]....
        /*010c*/ 	.word	0x00013e50


	//   ....[24]....
        /*0110*/ 	.word	0x00013eb0


	//   ....[25]....
        /*0114*/ 	.word	0x00013f10


	//   ....[26]....
        /*0118*/ 	.word	0x00013f70


	//   ....[27]....
        /*011c*/ 	.word	0x00013fe0


	//----- nvinfo : EIATTR_EXIT_INSTR_OFFSETS
	.align		4
.L_1362:
        /*0120*/ 	.byte	0x04, 0x1c
        /*0122*/ 	.short	(.L_1364 - .L_1363)


	//   ....[0]....
.L_1363:
        /*0124*/ 	.word	0x00000a70


	//   ....[1]....
        /*0128*/ 	.word	0x000138e0


	//----- nvinfo : EIATTR_MAX_THREADS
	.align		4
.L_1364:
        /*012c*/ 	.byte	0x04, 0x05
        /*012e*/ 	.short	(.L_1366 - .L_1365)
.L_1365:
        /*0130*/ 	.word	0x00000080
        /*0134*/ 	.word	0x00000001
        /*0138*/ 	.word	0x00000001


	//----- nvinfo : EIATTR_CRS_STACK_SIZE
	.align		4
.L_1366:
        /*013c*/ 	.byte	0x04, 0x1e
        /*013e*/ 	.short	(.L_1368 - .L_1367)
.L_1367:
        /*0140*/ 	.word	0x00000000
.L_1368:


//--------------------- .nv.info._ZN10layer_norm31ln_parallel_residual_fwd_kernelINS_13Kernel_traitsIf6__halfS2_S2_fjLj3072ELj1ELj1ELj4ELj16ENS_18Kernel_traits_baseILj3072EfS2_S2_S2_fjLj128EEEEELb1ELb0ELb1EEEvNS_9FwdParamsE --------------------------
	.section	.nv.info._ZN10layer_norm31ln_parallel_residual_fwd_kernelINS_13Kernel_traitsIf6__halfS2_S2_fjLj3072ELj1ELj1ELj4ELj16ENS_18Kernel_traits_baseILj3072EfS2_S2_S2_fjLj128EEEEELb1ELb0ELb1EEEvNS_9FwdParamsE,"",@"SHT_CUDA_INFO"
	.sectionflags	@""
	.align	4


	//----- nvinfo : EIATTR_CUDA_API_VERSION
	.align		4
        /*0000*/ 	.byte	0x04, 0x37
        /*0002*/ 	.short	(.L_1370 - .L_1369)
.L_1369:
        /*0004*/ 	.word	0x00000082


	//----- nvinfo : EIATTR_SW2861232_WAR
	.align		4
.L_1370:
        /*0008*/ 	.byte	0x01, 0x35
	.zero		2


	//----- nvinfo : EIATTR_PARAM_CBANK
	.align		4
        /*000c*/ 	.byte	0x04, 0x0a
        /*000e*/ 	.short	(.L_1372 - .L_1371)
	.align		4
.L_1371:
        /*0010*/ 	.word	index@(.nv.constant0._ZN10layer_norm31ln_parallel_residual_fwd_kernelINS_13Kernel_traitsIf6__halfS2_S2_fjLj3072ELj1ELj1ELj4ELj16ENS_18Kernel_traits_baseILj3072EfS2_S2_S2_fjLj128EEEEELb1ELb0ELb1EEEvNS_9FwdParamsE)
        /*0014*/ 	.short	0x0160
        /*0016*/ 	.short	0x00e8


	//----- nvinfo : EIATTR_CBANK_PARAM_SIZE
	.align		4
.L_1372:
        /*0018*/ 	.byte	0x03, 0x19
        /*001a*/ 	.short	0x00e8


	//----- nvinfo : EIATTR_KPARAM_INFO
	.align		4
        /*001c*/ 	.byte	0x04, 0x17
        /*001e*/ 	.short	(.L_1374 - .L_1373)
.L_1373:
        /*0020*/ 	.word	0x00000000
        /*0024*/ 	.short	0x0000
        /*0026*/ 	.short	0x0000
        /*0028*/ 	.byte	0x00, 0xf0, 0xa1, 0x03


	//----- nvinfo : EIATTR_MAXREG_COUNT
	.align		4
.L_1374:
        /*002c*/ 	.byte	0x03, 0x1b
        /*002e*/ 	.short	0x00ff


	//----- nvinfo : EIATTR_NUM_BARRIERS
	.align		4
        /*0030*/ 	.byte	0x02, 0x4c
        /*0032*/ 	.byte	0x01
	.zero		1


	//----- nvinfo : EIATTR_MERCURY_ISA_VERSION
	.align		4
        /*0034*/ 	.byte	0x03, 0x5f
        /*0036*/ 	.short	0x0000


	//----- nvinfo : EIATTR_COOP_GROUP_MASK_REGIDS
	.align		4
        /*0038*/ 	.byte	0x04, 0x29
        /*003a*/ 	.short	(.L_1376 - .L_1375)


	//   ....[0]....
.L_1375:
        /*003c*/ 	.word	0xffffffff


	//   ....[1]....
        /*0040*/ 	.word	0xffffffff


	//   ....[2]....
        /*0044*/ 	.word	0xffffffff


	//   ....[3]....
        /*0048*/ 	.word	0xffffffff


	//   ....[4]....
        /*004c*/ 	.word	0xffffffff


	//   ....[5]....
        /*0050*/ 	.word	0xffffffff


	//   ....[6]....
        /*0054*/ 	.word	0xffffffff


	//   ....[7]....
        /*0058*/ 	.word	0xffffffff


	//   ....[8]....
        /*005c*/ 	.word	0xffffffff


	//   ....[9]....
        /*0060*/ 	.word	0xffffffff


	//   ....[10]....
        /*0064*/ 	.word	0xffffffff


	//   ....[11]....
        /*0068*/ 	.word	0xffffffff


	//   ....[12]....
        /*006c*/ 	.word	0xffffffff


	//   ....[13]....
        /*0070*/ 	.word	0xffffffff


	//   ....[14]....
        /*0074*/ 	.word	0xffffffff


	//   ....[15]....
        /*0078*/ 	.word	0xffffffff


	//   ....[16]....
        /*007c*/ 	.word	0xffffffff


	//   ....[17]....
        /*0080*/ 	.word	0xffffffff


	//   ....[18]....
        /*0084*/ 	.word	0xffffffff


	//   ....[19]....
        /*0088*/ 	.word	0xffffffff


	//   ....[20]....
        /*008c*/ 	.word	0xffffffff


	//   ....[21]....
        /*0090*/ 	.word	0xffffffff


	//   ....[22]....
        /*0094*/ 	.word	0xffffffff


	//   ....[23]....
        /*0098*/ 	.word	0xffffffff


	//   ....[24]....
        /*009c*/ 	.word	0xffffffff


	//   ....[25]....
        /*00a0*/ 	.word	0xffffffff


	//   ....[26]....
        /*00a4*/ 	.word	0xffffffff


	//   ....[27]....
        /*00a8*/ 	.word	0xffffffff


	//----- nvinfo : EIATTR_COOP_GROUP_INSTR_OFFSETS
	.align		4
.L_1376:
        /*00ac*/ 	.byte	0x04, 0x28
        /*00ae*/ 	.short	(.L_1378 - .L_1377)


	//   ....[0]....
.L_1377:
        /*00b0*/ 	.word	0x00011fa0


	//   ....[1]....
        /*00b4*/ 	.word	0x00011fd0


	//   ....[2]....
        /*00b8*/ 	.word	0x00011ff0


	//   ....[3]....
        /*00bc*/ 	.word	0x00012010


	//   ....[4]....
        /*00c0*/ 	.word	0x00012030


	//   ....[5]....
        /*00c4*/ 	.word	0x00012360


	//   ....[6]....
        /*00c8*/ 	.word	0x00012380


	//   ....[7]....
        /*00cc*/ 	.word	0x000123a0


	//   ....[8]....
        /*00d0*/ 	.word	0x000123c0


	//   ....[9]....
        /*00d4*/ 	.word	0x000123e0


	//   ....[10]....
        /*00d8*/ 	.word	0x000124e0


	//   ....[11]....
        /*00dc*/ 	.word	0x00012540


	//   ....[12]....
        /*00e0*/ 	.word	0x00012550


	//   ....[13]....
        /*00e4*/ 	.word	0x000125b0


	//   ....[14]....
        /*00e8*/ 	.word	0x00012610


	//   ....[15]....
        /*00ec*/ 	.word	0x00012620


	//   ....[16]....
        /*00f0*/ 	.word	0x00012740


	//   ....[17]....
        /*00f4*/ 	.word	0x00012760


	//   ....[18]....
        /*00f8*/ 	.word	0x000131b0


	//   ....[19]....
        /*00fc*/ 	.word	0x00013210


	//   ....[20]....
        /*0100*/ 	.word	0x00013270


	//   ....[21]....
        /*0104*/ 	.word	0x000132d0


	//   ....[22]....
        /*0108*/ 	.word	0x00013330


	//   ....[23]....
        /*010c*/ 	.word	0x000136a0


	//   ....[24]....
        /*0110*/ 	.word	0x00013700


	//   ....[25]....
        /*0114*/ 	.word	0x00013760


	//   ....[26]....
        /*0118*/ 	.word	0x000137c0


	//   ....[27]....
        /*011c*/ 	.word	0x00013820


	//----- nvinfo : EIATTR_EXIT_INSTR_OFFSETS
	.align		4
.L_1378:
        /*0120*/ 	.byte	0x04, 0x1c
        /*0122*/ 	.short	(.L_1380 - .L_1379)


	//   ....[0]....
.L_1379:
        /*0124*/ 	.word	0x00000800


	//   ....[1]....
        /*0128*/ 	.word	0x00013160


	//----- nvinfo : EIATTR_MAX_THREADS
	.align		4
.L_1380:
        /*012c*/ 	.byte	0x04, 0x05
        /*012e*/ 	.short	(.L_1382 - .L_1381)
.L_1381:
        /*0130*/ 	.word	0x00000080
        /*0134*/ 	.word	0x00000001
        /*0138*/ 	.word	0x00000001


	//----- nvinfo : EIATTR_CRS_STACK_SIZE
	.align		4
.L_1382:
        /*013c*/ 	.byte	0x04, 0x1e
        /*013e*/ 	.short	(.L_1384 - .L_1383)
.L_1383:
        /*0140*/ 	.word	0x00000000
.L_1384:


//--------------------- .nv.info._ZN10layer_norm31ln_parallel_residual_fwd_kernelINS_13Kernel_traitsIf6__halfS2_S2_fjLj3072ELj1ELj1ELj4ELj16ENS_18Kernel_traits_baseILj3072EfS2_S2_S2_fjLj128EEEEELb1ELb1ELb0EEEvNS_9FwdParamsE --------------------------
	.section	.nv.info._ZN10layer_norm31ln_parallel_residual_fwd_kernelINS_13Kernel_traitsIf6__halfS2_S2_fjLj3072ELj1ELj1ELj4ELj16ENS_18Kernel_traits_baseILj3072EfS2_S2_S2_fjLj128EEEEELb1ELb1ELb0EEEvNS_9FwdParamsE,"",@"SHT_CUDA_INFO"
	.sectionflags	@""
	.align	4


	//----- nvinfo : EIATTR_CUDA_API_VERSION
	.align		4
        /*0000*/ 	.byte	0x04, 0x37
        /*0002*/ 	.short	(.L_1386 - .L_1385)
.L_1385:
        /*0004*/ 	.word	0x00000082


	//----- nvinfo : EIATTR_SW2861232_WAR
	.align		4
.L_1386:
        /*0008*/ 	.byte	0x01, 0x35
	.zero		2


	//----- nvinfo : EIATTR_PARAM_CBANK
	.align		4
        /*000c*/ 	.byte	0x04, 0x0a
        /*000e*/ 	.short	(.L_1388 - .L_1387)
	.align		4
.L_1387:
        /*0010*/ 	.word	index@(.nv.constant0._ZN10layer_norm31ln_parallel_residual_fwd_kernelINS_13Kernel_traitsIf6__halfS2_S2_fjLj3072ELj1ELj1ELj4ELj16ENS_18Kernel_traits_baseILj3072EfS2_S2_S2_fjLj128EEEEELb1ELb1ELb0EEEvNS_9FwdParamsE)
        /*0014*/ 	.short	0x0160
        /*0016*/ 	.short	0x00e8


	//----- nvinfo : EIATTR_CBANK_PARAM_SIZE
	.align		4
.L_1388:
        /*0018*/ 	.byte	0x03, 0x19
        /*001a*/ 	.short	0x00e8


	//----- nvinfo : EIATTR_KPARAM_INFO
	.align		4
        /*001c*/ 	.byte	0x04, 0x17
        /*001e*/ 	.short	(.L_1390 - .L_1389)
.L_1389:
        /*0020*/ 	.word	0x00000000
        /*0024*/ 	.short	0x0000
        /*0026*/ 	.short	0x0000
        /*0028*/ 	.byte	0x00, 0xf0, 0xa1, 0x03


	//----- nvinfo : EIATTR_MAXREG_COUNT
	.align		4
.L_1390:
        /*002c*/ 	.byte	0x03, 0x1b
        /*002e*/ 	.short	0x00ff


	//----- nvinfo : EIATTR_NUM_BARRIERS
	.align		4
        /*0030*/ 	.byte	0x02, 0x4c
        /*0032*/ 	.byte	0x01
	.zero		1


	//----- nvinfo : EIATTR_MERCURY_ISA_VERSION
	.align		4
        /*0034*/ 	.byte	0x03, 0x5f
        /*0036*/ 	.short	0x0000


	//----- nvinfo : EIATTR_COOP_GROUP_MASK_REGIDS
	.align		4
        /*0038*/ 	.byte	0x04, 0x29
        /*003a*/ 	.short	(.L_1392 - .L_1391)


	//   ....[0]....
.L_1391:
        /*003c*/ 	.word	0xffffffff


	//   ....[1]....
        /*0040*/ 	.word	0xffffffff


	//   ....[2]....
        /*0044*/ 	.word	0xffffffff


	//   ....[3]....
        /*0048*/ 	.word	0xffffffff


	//   ....[4]....
        /*004c*/ 	.word	0xffffffff


	//   ....[5]....
        /*0050*/ 	.word	0xffffffff


	//   ....[6]....
        /*0054*/ 	.word	0xffffffff


	//   ....[7]....
        /*0058*/ 	.word	0xffffffff


	//   ....[8]....
        /*005c*/ 	.word	0xffffffff


	//   ....[9]....
        /*0060*/ 	.word	0xffffffff


	//   ....[10]....
        /*0064*/ 	.word	0xffffffff


	//   ....[11]....
        /*0068*/ 	.word	0xffffffff


	//   ....[12]....
        /*006c*/ 	.word	0xffffffff


	//   ....[13]....
        /*0070*/ 	.word	0xffffffff


	//   ....[14]....
        /*0074*/ 	.word	0xffffffff


	//   ....[15]....
        /*0078*/ 	.word	0xffffffff


	//   ....[16]....
        /*007c*/ 	.word	0xffffffff


	//   ....[17]....
        /*0080*/ 	.word	0xffffffff


	//   ....[18]....
        /*0084*/ 	.word	0xffffffff


	//   ....[19]....
        /*0088*/ 	.word	0xffffffff


	//   ....[20]....
        /*008c*/ 	.word	0xffffffff


	//   ....[21]....
        /*0090*/ 	.word	0xffffffff


	//   ....[22]....
        /*0094*/ 	.word	0xffffffff


	//   ....[23]....
        /*0098*/ 	.word	0xffffffff


	//   ....[24]....
        /*009c*/ 	.word	0xffffffff


	//   ....[25]....
        /*00a0*/ 	.word	0xffffffff


	//   ....[26]....
        /*00a4*/ 	.word	0xffffffff


	//   ....[27]....
        /*00a8*/ 	.word	0xffffffff


	//----- nvinfo : EIATTR_COOP_GROUP_INSTR_OFFSETS
	.align		4
.L_1392:
        /*00ac*/ 	.byte	0x04, 0x28
        /*00ae*/ 	.short	(.L_1394 - .L_1393)


	//   ....[0]....
.L_1393:
        /*00b0*/ 	.word	0x00012370


	//   ....[1]....
        /*00b4*/ 	.word	0x000123a0


	//   ....[2]....
        /*00b8*/ 	.word	0x000123d0


	//   ....[3]....
        /*00bc*/ 	.word	0x000123f0


	//   ....[4]....
        /*00c0*/ 	.word	0x00012410


	//   ....[5]....
        /*00c4*/ 	.word	0x00012750


	//   ....[6]....
        /*00c8*/ 	.word	0x00012770


	//   ....[7]....
        /*00cc*/ 	.word	0x00012790


	//   ....[8]....
        /*00d0*/ 	.word	0x000127b0


	//   ....[9]....
        /*00d4*/ 	.word	0x000127d0


	//   ....[10]....
        /*00d8*/ 	.word	0x00012900


	//   ....[11]....
        /*00dc*/ 	.word	0x00012960


	//   ....[12]....
        /*00e0*/ 	.word	0x00012990


	//   ....[13]....
        /*00e4*/ 	.word	0x000129b0


	//   ....[14]....
        /*00e8*/ 	.word	0x00012a70


	//   ....[15]....
        /*00ec*/ 	.word	0x00012a90


	//   ....[16]....
        /*00f0*/ 	.word	0x00012b20


	//   ....[17]....
        /*00f4*/ 	.word	0x00012b50


	//   ....[18]....
        /*00f8*/ 	.word	0x00013350


	//   ....[19]....
        /*00fc*/ 	.word	0x000133c0


	//   ....[20]....
        /*0100*/ 	.word	0x00013420


	//   ....[21]....
        /*0104*/ 	.word	0x00013480


	//   ....[22]....
        /*0108*/ 	.word	0x000134e0


	//   ....[23]....
        /*010c*/ 	.word	0x00013870


	//   ....[24]....
        /*0110*/ 	.word	0x000138d0


	//   ....[25]....
        /*0114*/ 	.word	0x00013930


	//   ....[26]....
        /*0118*/ 	.word	0x00013990


	//   ....[27]....
        /*011c*/ 	.word	0x00013a00


	//----- nvinfo : EIATTR_EXIT_INSTR_OFFSETS
	.align		4
.L_1394:
        /*0120*/ 	.byte	0x04, 0x1c
        /*0122*/ 	.short	(.L_1396 - .L_1395)


	//   ....[0]....
.L_1395:
        /*0124*/ 	.word	0x000008d0


	//   ....[1]....
        /*0128*/ 	.word	0x00013300


	//----- nvinfo : EIATTR_MAX_THREADS
	.align		4
.L_1396:
        /*012c*/ 	.byte	0x04, 0x05
        /*012e*/ 	.short	(.L_1398 - .L_1397)
.L_1397:
        /*0130*/ 	.word	0x00000080
        /*0134*/ 	.word	0x00000001
        /*0138*/ 	.word	0x00000001


	//----- nvinfo : EIATTR_CRS_STACK_SIZE
	.align		4
.L_1398:
        /*013c*/ 	.byte	0x04, 0x1e
        /*013e*/ 	.short	(.L_1400 - .L_1399)
.L_1399:
        /*0140*/ 	.word	0x00000000
.L_1400:


//--------------------- .nv.info._ZN10layer_norm31ln_parallel_residual_fwd_kernelINS_13Kernel_traitsIf6__halfS2_S2_fjLj3072ELj1ELj1ELj4ELj16ENS_18Kernel_traits_baseILj3072EfS2_S2_S2_fjLj128EEEEELb1ELb1ELb1EEEvNS_9FwdParamsE --------------------------
	.section	.nv.info._ZN10layer_norm31ln_parallel_residual_fwd_kernelINS_13Kernel_traitsIf6__halfS2_S2_fjLj3072ELj1ELj1ELj4ELj16ENS_18Kernel_traits_baseILj3072EfS2_S2_S2_fjLj128EEEEELb1ELb1ELb1EEEvNS_9FwdParamsE,"",@"SHT_CUDA_INFO"
	.sectionflags	@""
	.align	4


	//----- nvinfo : EIATTR_CUDA_API_VERSION
	.align		4
        /*0000*/ 	.byte	0x04, 0x37
        /*0002*/ 	.short	(.L_1402 - .L_1401)
.L_1401:
        /*0004*/ 	.word	0x00000082


	//----- nvinfo : EIATTR_SW2861232_WAR
	.align		4
.L_1402:
        /*0008*/ 	.byte	0x01, 0x35
	.zero		2


	//----- nvinfo : EIATTR_PARAM_CBANK
	.align		4
        /*000c*/ 	.byte	0x04, 0x0a
        /*000e*/ 	.short	(.L_1404 - .L_1403)
	.align		4
.L_1403:
        /*0010*/ 	.word	index@(.nv.constant0._ZN10layer_norm31ln_parallel_residual_fwd_kernelINS_13Kernel_traitsIf6__halfS2_S2_fjLj3072ELj1ELj1ELj4ELj16ENS_18Kernel_traits_baseILj3072EfS2_S2_S2_fjLj128EEEEELb1ELb1ELb1EEEvNS_9FwdParamsE)
        /*0014*/ 	.short	0x0160
        /*0016*/ 	.short	0x00e8


	//----- nvinfo : EIATTR_CBANK_PARAM_SIZE
	.align		4
.L_1404:
        /*0018*/ 	.byte	0x03, 0x19
        /*001a*/ 	.short	0x00e8


	//----- nvinfo : EIATTR_KPARAM_INFO
	.align		4
        /*001c*/ 	.byte	0x04, 0x17
        /*001e*/ 	.short	(.L_1406 - .L_1405)
.L_1405:
        /*0020*/ 	.word	0x00000000
        /*0024*/ 	.short	0x0000
        /*0026*/ 	.short	0x0000
        /*0028*/ 	.byte	0x00, 0xf0, 0xa1, 0x03


	//----- nvinfo : EIATTR_MAXREG_COUNT
	.align		4
.L_1406:
        /*002c*/ 	.byte	0x03, 0x1b
        /*002e*/ 	.short	0x00ff


	//----- nvinfo : EIATTR_NUM_BARRIERS
	.align		4
        /*0030*/ 	.byte	0x02, 0x4c
        /*0032*/ 	.byte	0x01
	.zero		1


	//----- nvinfo : EIATTR_MERCURY_ISA_VERSION
	.align		4
        /*0034*/ 	.byte	0x03, 0x5f
        /*0036*/ 	.short	0x0000


	//----- nvinfo : EIATTR_COOP_GROUP_MASK_REGIDS
	.align		4
        /*0038*/ 	.byte	0x04, 0x29
        /*003a*/ 	.short	(.L_1408 - .L_1407)


	//   ....[0]....
.L_1407:
        /*003c*/ 	.word	0xffffffff


	//   ....[1]....
        /*0040*/ 	.word	0xffffffff


	//   ....[2]....
        /*0044*/ 	.word	0xffffffff


	//   ....[3]....
        /*0048*/ 	.word	0xffffffff


	//   ....[4]....
        /*004c*/ 	.word	0xffffffff


	//   ....[5]....
        /*0050*/ 	.word	0xffffffff


	//   ....[6]....
        /*0054*/ 	.word	0xffffffff


	//   ....[7]....
        /*0058*/ 	.word	0xffffffff


	//   ....[8]....
        /*005c*/ 	.word	0xffffffff


	//   ....[9]....
        /*0060*/ 	.word	0xffffffff


	//   ....[10]....
        /*0064*/ 	.word	0xffffffff


	//   ....[11]....
        /*0068*/ 	.word	0xffffffff


	//   ....[12]....
        /*006c*/ 	.word	0xffffffff


	//   ....[13]....
        /*0070*/ 	.word	0xffffffff


	//   ....[14]....
        /*0074*/ 	.word	0xffffffff


	//   ....[15]....
        /*0078*/ 	.word	0xffffffff


	//   ....[16]....
        /*007c*/ 	.word	0xffffffff


	//   ....[17]....
        /*0080*/ 	.word	0xffffffff


	//   ....[18]....
        /*0084*/ 	.word	0xffffffff


	//   ....[19]....
        /*0088*/ 	.word	0xffffffff


	//   ....[20]....
        /*008c*/ 	.word	0xffffffff


	//   ....[21]....
        /*0090*/ 	.word	0xffffffff


	//   ....[22]....
        /*0094*/ 	.word	0xffffffff


	//   ....[23]....
        /*0098*/ 	.word	0xffffffff


	//   ....[24]....
        /*009c*/ 	.word	0xffffffff


	//   ....[25]....
        /*00a0*/ 	.word	0xffffffff


	//   ....[26]....
        /*00a4*/ 	.word	0xffffffff


	//   ....[27]....
        /*00a8*/ 	.word	0xffffffff


	//----- nvinfo : EIATTR_COOP_GROUP_INSTR_OFFSETS
	.align		4
.L_1408:
        /*00ac*/ 	.byte	0x04, 0x28
        /*00ae*/ 	.short	(.L_1410 - .L_1409)


	//   ....[0]....
.L_1409:
        /*00b0*/ 	.word	0x000119c0


	//   ....[1]....
        /*00b4*/ 	.word	0x000119f0


	//   ....[2]....
        /*00b8*/ 	.word	0x00011a10


	//   ....[3]....
        /*00bc*/ 	.word	0x00011a30


	//   ....[4]....
        /*00c0*/ 	.word	0x00011a50


	//   ....[5]....
        /*00c4*/ 	.word	0x00011d80


	//   ....[6]....
        /*00c8*/ 	.word	0x00011da0


	//   ....[7]....
        /*00cc*/ 	.word	0x00011dc0


	//   ....[8]....
        /*00d0*/ 	.word	0x00011de0


	//   ....[9]....
        /*00d4*/ 	.word	0x00011e00


	//   ....[10]....
        /*00d8*/ 	.word	0x00011f10


	//   ....[11]....
        /*00dc*/ 	.word	0x00011f60


	//   ....[12]....
        /*00e0*/ 	.word	0x00011f90


	//   ....[13]....
        /*00e4*/ 	.word	0x00011fa0


	//   ....[14]....
        /*00e8*/ 	.word	0x00012020


	//   ....[15]....
        /*00ec*/ 	.word	0x00012080


	//   ....[16]....
        /*00f0*/ 	.word	0x00012150


	//   ....[17]....
        /*00f4*/ 	.word	0x00012160


	//   ....[18]....
        /*00f8*/ 	.word	0x000128a0


	//   ....[19]....
        /*00fc*/ 	.word	0x00012910


	//   ....[20]....
        /*0100*/ 	.word	0x00012970


	//   ....[21]....
        /*0104*/ 	.word	0x000129d0


	//   ....[22]....
        /*0108*/ 	.word	0x00012a30


	//   ....[23]....
        /*010c*/ 	.word	0x00012da0


	//   ....[24]....
        /*0110*/ 	.word	0x00012e00


	//   ....[25]....
        /*0114*/ 	.word	0x00012e60


	//   ....[26]....
        /*0118*/ 	.word	0x00012ec0


	//   ....[27]....
        /*011c*/ 	.word	0x00012f20


	//----- nvinfo : EIATTR_EXIT_INSTR_OFFSETS
	.align		4
.L_1410:
        /*0120*/ 	.byte	0x04, 0x1c
        /*0122*/ 	.short	(.L_1412 - .L_1411)


	//   ....[0]....
.L_1411:
        /*0124*/ 	.word	0x00000660


	//   ....[1]....
        /*0128*/ 	.word	0x00012850


	//----- nvinfo : EIATTR_MAX_THREADS
	.align		4
.L_1412:
        /*012c*/ 	.byte	0x04, 0x05
        /*012e*/ 	.short	(.L_1414 - .L_1413)
.L_1413:
        /*0130*/ 	.word	0x00000080
        /*0134*/ 	.word	0x00000001
        /*0138*/ 	.word	0x00000001


	//----- nvinfo : EIATTR_CRS_STACK_SIZE
	.align		4
.L_1414:
        /*013c*/ 	.byte	0x04, 0x1e
        /*013e*/ 	.short	(.L_1416 - .L_1415)
.L_1415:
        /*0140*/ 	.word	0x00000000
.L_1416:


//--------------------- .nv.info._ZN10layer_norm31ln_parallel_residual_fwd_kernelINS_13Kernel_traitsI6__halfS2_fS2_fjLj3072ELj1ELj1ELj4ELj16ENS_18Kernel_traits_baseILj3072ES2_S2_fS2_fjLj128EEEEELb0ELb0ELb0EEEvNS_9FwdParamsE --------------------------
	.section	.nv.info._ZN10layer_norm31ln_parallel_residual_fwd_kernelINS_13Kernel_traitsI6__halfS2_fS2_fjLj3072ELj1ELj1ELj4ELj16ENS_18Kernel_traits_baseILj3072ES2_S2_fS2_fjLj128EEEEELb0ELb0ELb0EEEvNS_9FwdParamsE,"",@"SHT_CUDA_INFO"
	.sectionflags	@""
	.align	4


	//----- nvinfo : EIATTR_CUDA_API_VERSION
	.align		4
        /*0000*/ 	.byte	0x04, 0x37
        /*0002*/ 	.short	(.L_1418 - .L_1417)
.L_1417:
        /*0004*/ 	.word	0x00000082


	//----- nvinfo : EIATTR_SW2861232_WAR
	.align		4
.L_1418:
        /*0008*/ 	.byte	0x01, 0x35
	.zero		2


	//----- nvinfo : EIATTR_PARAM_CBANK
	.align		4
        /*000c*/ 	.byte	0x04, 0x0a
        /*000e*/ 	.short	(.L_1420 - .L_1419)
	.align		4
.L_1419:
        /*0010*/ 	.word	index@(.nv.constant0._ZN10layer_norm31ln_parallel_residual_fwd_kernelINS_13Kernel_traitsI6__halfS2_fS2_fjLj3072ELj1ELj1ELj4ELj16ENS_18Kernel_traits_baseILj3072ES2_S2_fS2_fjLj128EEEEELb0ELb0ELb0EEEvNS_9FwdParamsE)
        /*0014*/ 	.short	0x0160
        /*0016*/ 	.short	0x00e8


	//----- nvinfo : EIATTR_CBANK_PARAM_SIZE
	.align		4
.L_1420:
        /*0018*/ 	.byte	0x03, 0x19
        /*001a*/ 	.short	0x00e8


	//----- nvinfo : EIATTR_KPARAM_INFO
	.align		4
        /*001c*/ 	.byte	0x04, 0x17
        /*001e*/ 	.short	(.L_1422 - .L_1421)
.L_1421:
        /*0020*/ 	.word	0x00000000
        /*0024*/ 	.short	0x0000
        /*0026*/ 	.short	0x0000
        /*0028*/ 	.byte	0x00, 0xf0, 0xa1, 0x03


	//----- nvinfo : EIATTR_MAXREG_COUNT
	.align		4
.L_1422:
        /*002c*/ 	.byte	0x03, 0x1b
        /*002e*/ 	.short	0x00ff


	//----- nvinfo : EIATTR_NUM_BARRIERS
	.align		4
        /*0030*/ 	.byte	0x02, 0x4c
        /*0032*/ 	.byte	0x01
	.zero		1


	//----- nvinfo : EIATTR_MERCURY_ISA_VERSION
	.align		4
        /*0034*/ 	.byte	0x03, 0x5f
        /*0036*/ 	.short	0x0000


	//----- nvinfo : EIATTR_COOP_GROUP_MASK_REGIDS
	.align		4
        /*0038*/ 	.byte	0x04, 0x29
        /*003a*/ 	.short	(.L_1424 - .L_1423)


	//   ....[0]....
.L_1423:
        /*003c*/ 	.word	0xffffffff


	//   ....[1]....
        /*0040*/ 	.word	0xffffffff


	//   ....[2]....
        /*0044*/ 	.word	0xffffffff


	//   ....[3]....
        /*0048*/ 	.word	0xffffffff


	//   ....[4]....
        /*004c*/ 	.word	0xffffffff


	//   ....[5]....
        /*0050*/ 	.word	0xffffffff


	//   ....[6]....
        /*0054*/ 	.word	0xffffffff


	//   ....[7]....
        /*0058*/ 	.word	0xffffffff


	//   ....[8]....
        /*005c*/ 	.word	0xffffffff


	//   ....[9]....
        /*0060*/ 	.word	0xffffffff


	//   ....[10]....
        /*0064*/ 	.word	0xffffffff


	//   ....[11]....
        /*0068*/ 	.word	0xffffffff


	//   ....[12]....
        /*006c*/ 	.word	0xffffffff


	//   ....[13]....
        /*0070*/ 	.word	0xffffffff


	//   ....[14]....
        /*0074*/ 	.word	0xffffffff


	//   ....[15]....
        /*0078*/ 	.word	0xffffffff


	//   ....[16]....
        /*007c*/ 	.word	0xffffffff


	//   ....[17]....
        /*0080*/ 	.word	0xffffffff


	//   ....[18]....
        /*0084*/ 	.word	0xffffffff


	//   ....[19]....
        /*0088*/ 	.word	0xffffffff


	//   ....[20]....
        /*008c*/ 	.word	0xffffffff


	//   ....[21]....
        /*0090*/ 	.word	0xffffffff


	//   ....[22]....
        /*0094*/ 	.word	0xffffffff


	//   ....[23]....
        /*0098*/ 	.word	0xffffffff


	//   ....[24]....
        /*009c*/ 	.word	0xffffffff


	//   ....[25]....
        /*00a0*/ 	.word	0xffffffff


	//   ....[26]....
        /*00a4*/ 	.word	0xffffffff


	//   ....[27]....
        /*00a8*/ 	.word	0xffffffff


	//----- nvinfo : EIATTR_COOP_GROUP_INSTR_OFFSETS
	.align		4
.L_1424:
        /*00ac*/ 	.byte	0x04, 0x28
        /*00ae*/ 	.short	(.L_1426 - .L_1425)


	//   ....[0]....
.L_1425:
        /*00b0*/ 	.word	0x00001ff0


	//   ....[1]....
        /*00b4*/ 	.word	0x00002020


	//   ....[2]....
        /*00b8*/ 	.word	0x00002040


	//   ....[3]....
        /*00bc*/ 	.word	0x00002060


	//   ....[4]....
        /*00c0*/ 	.word	0x00002080


	//   ....[5]....
        /*00c4*/ 	.word	0x000023c0


	//   ....[6]....
        /*00c8*/ 	.word	0x000023e0


	//   ....[7]....
        /*00cc*/ 	.word	0x00002400


	//   ....[8]....
        /*00d0*/ 	.word	0x00002420


	//   ....[9]....
        /*00d4*/ 	.word	0x00002440


	//   ....[10]....
        /*00d8*/ 	.word	0x00002560


	//   ....[11]....
        /*00dc*/ 	.word	0x000025c0


	//   ....[12]....
        /*00e0*/ 	.word	0x000025f0


	//   ....[13]....
        /*00e4*/ 	.word	0x00002600


	//   ....[14]....
        /*00e8*/ 	.word	0x000026a0


	//   ....[15]....
        /*00ec*/ 	.word	0x000026e0


	//   ....[16]....
        /*00f0*/ 	.word	0x00002780


	//   ....[17]....
        /*00f4*/ 	.word	0x000027b0


	//   ....[18]....
        /*00f8*/ 	.word	0x00003230


	//   ....[19]....
        /*00fc*/ 	.word	0x000032a0


	//   ....[20]....
        /*0100*/ 	.word	0x00003300


	//   ....[21]....
        /*0104*/ 	.word	0x00003360


	//   ....[22]....
        /*0108*/ 	.word	0x000033c0


	//   ....[23]....
        /*010c*/ 	.word	0x00003740


	//   ....[24]....
        /*0110*/ 	.word	0x000037a0


	//   ....[25]....
        /*0114*/ 	.word	0x00003800


	//   ....[26]....
        /*0118*/ 	.word	0x00003860


	//   ....[27]....
        /*011c*/ 	.word	0x000038d0


	//----- nvinfo : EIATTR_EXIT_INSTR_OFFSETS
	.align		4
.L_1426:
        /*0120*/ 	.byte	0x04, 0x1c
        /*0122*/ 	.short	(.L_1428 - .L_1427)


	//   ....[0]....
.L_1427:
        /*0124*/ 	.word	0x000005c0


	//   ....[1]....
        /*0128*/ 	.word	0x000031e0


	//----- nvinfo : EIATTR_MAX_THREADS
	.align		4
.L_1428:
        /*012c*/ 	.byte	0x04, 0x05
        /*012e*/ 	.short	(.L_1430 - .L_1429)
.L_1429:
        /*0130*/ 	.word	0x00000080
        /*0134*/ 	.word	0x00000001
        /*0138*/ 	.word	0x00000001


	//----- nvinfo : EIATTR_CRS_STACK_SIZE
	.align		4
.L_1430:
        /*013c*/ 	.byte	0x04, 0x1e
        /*013e*/ 	.short	(.L_1432 - .L_1431)
.L_1431:
        /*0140*/ 	.word	0x00000000
.L_1432:


//--------------------- .nv.info._ZN10layer_norm31ln_parallel_residual_fwd_kernelINS_13Kernel_traitsI6__halfS2_fS2_fjLj3072ELj1ELj1ELj4ELj16ENS_18Kernel_traits_baseILj3072ES2_S2_fS2_fjLj128EEEEELb0ELb0ELb1EEEvNS_9FwdParamsE --------------------------
	.section	.nv.info._ZN10layer_norm31ln_parallel_residual_fwd_kernelINS_13Kernel_traitsI6__halfS2_fS2_fjLj3072ELj1ELj1ELj4ELj16ENS_18Kernel_traits_baseILj3072ES2_S2_fS2_fjLj128EEEEELb0ELb0ELb1EEEvNS_9FwdParamsE,"",@"SHT_CUDA_INFO"
	.sectionflags	@""
	.align	4


	//----- nvinfo : EIATTR_CUDA_API_VERSION
	.align		4
        /*0000*/ 	.byte	0x04, 0x37
        /*0002*/ 	.short	(.L_1434 - .L_1433)
.L_1433:
        /*0004*/ 	.word	0x00000082


	//----- nvinfo : EIATTR_SW2861232_WAR
	.align		4
.L_1434:
        /*0008*/ 	.byte	0x01, 0x35
	.zero		2


	//----- nvinfo : EIATTR_PARAM_CBANK
	.align		4
        /*000c*/ 	.byte	0x04, 0x0a
        /*000e*/ 	.short	(.L_1436 - .L_1435)
	.align		4
.L_1435:
        /*0010*/ 	.word	index@(.nv.constant0._ZN10layer_norm31ln_parallel_residual_fwd_kernelINS_13Kernel_traitsI6__halfS2_fS2_fjLj3072ELj1ELj1ELj4ELj16ENS_18Kernel_traits_baseILj3072ES2_S2_fS2_fjLj128EEEEELb0ELb0ELb1EEEvNS_9FwdParamsE)
        /*0014*/ 	.short	0x0160
        /*0016*/ 	.short	0x00e8


	//----- nvinfo : EIATTR_CBANK_PARAM_SIZE
	.align		4
.L_1436:
        /*0018*/ 	.byte	0x03, 0x19
        /*001a*/ 	.short	0x00e8


	//----- nvinfo : EIATTR_KPARAM_INFO
	.align		4
        /*001c*/ 	.byte	0x04, 0x17
        /*001e*/ 	.short	(.L_1438 - .L_1437)
.L_1437:
        /*0020*/ 	.word	0x00000000
        /*0024*/ 	.short	0x0000
        /*0026*/ 	.short	0x0000
        /*0028*/ 	.byte	0x00, 0xf0, 0xa1, 0x03


	//----- nvinfo : EIATTR_MAXREG_COUNT
	.align		4
.L_1438:
        /*002c*/ 	.byte	0x03, 0x1b
        /*002e*/ 	.short	0x00ff


	//----- nvinfo : EIATTR_NUM_BARRIERS
	.align		4
        /*0030*/ 	.byte	0x02, 0x4c
        /*0032*/ 	.byte	0x01
	.zero		1


	//----- nvinfo : EIATTR_MERCURY_ISA_VERSION
	.align		4
        /*0034*/ 	.byte	0x03, 0x5f
        /*0036*/ 	.short	0x0000


	//----- nvinfo : EIATTR_COOP_GROUP_MASK_REGIDS
	.align		4
        /*0038*/ 	.byte	0x04, 0x29
        /*003a*/ 	.short	(.L_1440 - .L_1439)


	//   ....[0]....
.L_1439:
        /*003c*/ 	.word	0xffffffff


	//   ....[1]....
        /*0040*/ 	.word	0xffffffff


	//   ....[2]....
        /*0044*/ 	.word	0xffffffff


	//   ....[3]....
        /*0048*/ 	.word	0xffffffff


	//   ....[4]....
        /*004c*/ 	.word	0xffffffff


	//   ....[5]....
        /*0050*/ 	.word	0xffffffff


	//   ....[6]....
        /*0054*/ 	.word	0xffffffff


	//   ....[7]....
        /*0058*/ 	.word	0xffffffff


	//   ....[8]....
        /*005c*/ 	.word	0xffffffff


	//   ....[9]....
        /*0060*/ 	.word	0xffffffff


	//   ....[10]....
        /*0064*/ 	.word	0xffffffff


	//   ....[11]....
        /*0068*/ 	.word	0xffffffff


	//   ....[12]....
        /*006c*/ 	.word	0xffffffff


	//   ....[13]....
        /*0070*/ 	.word	0xffffffff


	//   ....[14]....
        /*0074*/ 	.word	0xffffffff


	//   ....[15]....
        /*0078*/ 	.word	0xffffffff


	//   ....[16]....
        /*007c*/ 	.word	0xffffffff


	//   ....[17]....
        /*0080*/ 	.word	0xffffffff


	//   ....[18]....
        /*0084*/ 	.word	0xffffffff


	//   ....[19]....
        /*0088*/ 	.word	0xffffffff


	//   ....[20]....
        /*008c*/ 	.word	0xffffffff


	//   ....[21]....
        /*0090*/ 	.word	0xffffffff


	//   ....[22]....
        /*0094*/ 	.word	0xffffffff


	//   ....[23]....
        /*0098*/ 	.word	0xffffffff


	//   ....[24]....
        /*009c*/ 	.word	0xffffffff


	//   ....[25]....
        /*00a0*/ 	.word	0xffffffff


	//   ....[26]....
        /*00a4*/ 	.word	0xffffffff


	//   ....[27]....
        /*00a8*/ 	.word	0xffffffff


	//----- nvinfo : EIATTR_COOP_GROUP_INSTR_OFFSETS
	.align		4
.L_1440:
        /*00ac*/ 	.byte	0x04, 0x28
        /*00ae*/ 	.short	(.L_1442 - .L_1441)


	//   ....[0]....
.L_1441:
        /*00b0*/ 	.word	0x00001a60


	//   ....[1]....
        /*00b4*/ 	.word	0x00001a90


	//   ....[2]....
        /*00b8*/ 	.word	0x00001ab0


	//   ....[3]....
        /*00bc*/ 	.word	0x00001ad0


	//   ....[4]....
        /*00c0*/ 	.word	0x00001af0


	//   ....[5]....
        /*00c4*/ 	.word	0x00001e20


	//   ....[6]....
        /*00c8*/ 	.word	0x00001e40


	//   ....[7]....
        /*00cc*/ 	.word	0x00001e60


	//   ....[8]....
        /*00d0*/ 	.word	0x00001e80


	//   ....[9]....
        /*00d4*/ 	.word	0x00001ea0


	//   ....[10]....
        /*00d8*/ 	.word	0x00001f70


	//   ....[11]....
        /*00dc*/ 	.word	0x00001fd0


	//   ....[12]....
        /*00e0*/ 	.word	0x00002010


	//   ....[13]....
        /*00e4*/ 	.word	0x00002030


	//   ....[14]....
        /*00e8*/ 	.word	0x000020d0


	//   ....[15]....
        /*00ec*/ 	.word	0x00002100


	//   ....[16]....
        /*00f0*/ 	.word	0x00002180


	//   ....[17]....
        /*00f4*/ 	.word	0x000021c0


	//   ....[18]....
        /*00f8*/ 	.word	0x00002c40


	//   ....[19]....
        /*00fc*/ 	.word	0x00002cb0


	//   ....[20]....
        /*0100*/ 	.word	0x00002d10


	//   ....[21]....
        /*0104*/ 	.word	0x00002d70


	//   ....[22]....
        /*0108*/ 	.word	0x00002dd0


	//   ....[23]....
        /*010c*/ 	.word	0x00003140


	//   ....[24]....
        /*0110*/ 	.word	0x000031a0


	//   ....[25]....
        /*0114*/ 	.word	0x00003200


	//   ....[26]....
        /*0118*/ 	.word	0x00003260


	//   ....[27]....
        /*011c*/ 	.word	0x000032c0


	//----- nvinfo : EIATTR_EXIT_INSTR_OFFSETS
	.align		4
.L_1442:
        /*0120*/ 	.byte	0x04, 0x1c
        /*0122*/ 	.short	(.L_1444 - .L_1443)


	//   ....[0]....
.L_1443:
        /*0124*/ 	.word	0x000001c0


	//   ....[1]....
        /*0128*/ 	.word	0x00002bf0


	//----- nvinfo : EIATTR_MAX_THREADS
	.align		4
.L_1444:
        /*012c*/ 	.byte	0x04, 0x05
        /*012e*/ 	.short	(.L_1446 - .L_1445)
.L_1445:
        /*0130*/ 	.word	0x00000080
        /*0134*/ 	.word	0x00000001
        /*0138*/ 	.word	0x00000001


	//----- nvinfo : EIATTR_CRS_STACK_SIZE
	.align		4
.L_1446:
        /*013c*/ 	.byte	0x04, 0x1e
        /*013e*/ 	.short	(.L_1448 - .L_1447)
.L_1447:
        /*0140*/ 	.word	0x00000000
.L_1448:


//--------------------- .nv.info._ZN10layer_norm31ln_parallel_residual_fwd_kernelINS_13Kernel_traitsI6__halfS2_fS2_fjLj3072ELj1ELj1ELj4ELj16ENS_18Kernel_traits_baseILj3072ES2_S2_fS2_fjLj128EEEEELb0ELb1ELb0EEEvNS_9FwdParamsE --------------------------
	.section	.nv.info._ZN10layer_norm31ln_parallel_residual_fwd_kernelINS_13Kernel_traitsI6__halfS2_fS2_fjLj3072ELj1ELj1ELj4ELj16ENS_18Kernel_traits_baseILj3072ES2_S2_fS2_fjLj128EEEEELb0ELb1ELb0EEEvNS_9FwdParamsE,"",@"SHT_CUDA_INFO"
	.sectionflags	@""
	.align	4


	//----- nvinfo : EIATTR_CUDA_API_VERSION
	.align		4
        /*0000*/ 	.byte	0x04, 0x37
        /*0002*/ 	.short	(.L_1450 - .L_1449)
.L_1449:
        /*0004*/ 	.word	0x00000082


	//----- nvinfo : EIATTR_SW2861232_WAR
	.align		4
.L_1450:
        /*0008*/ 	.byte	0x01, 0x35
	.zero		2


	//----- nvinfo : EIATTR_PARAM_CBANK
	.align		4
        /*000c*/ 	.byte	0x04, 0x0a
        /*000e*/ 	.short	(.L_1452 - .L_1451)
	.align		4
.L_1451:
        /*0010*/ 	.word	index@(.nv.constant0._ZN10layer_norm31ln_parallel_residual_fwd_kernelINS_13Kernel_traitsI6__halfS2_fS2_fjLj3072ELj1ELj1ELj4ELj16ENS_18Kernel_traits_baseILj3072ES2_S2_fS2_fjLj128EEEEELb0ELb1ELb0EEEvNS_9FwdParamsE)
        /*0014*/ 	.short	0x0160
        /*0016*/ 	.short	0x00e8


	//----- nvinfo : EIATTR_CBANK_PARAM_SIZE
	.align		4
.L_1452:
        /*0018*/ 	.byte	0x03, 0x19
        /*001a*/ 	.short	0x00e8


	//----- nvinfo : EIATTR_KPARAM_INFO
	.align		4
        /*001c*/ 	.byte	0x04, 0x17
        /*001e*/ 	.short	(.L_1454 - .L_1453)
.L_1453:
        /*0020*/ 	.word	0x00000000
        /*0024*/ 	.short	0x0000
        /*0026*/ 	.short	0x0000
        /*0028*/ 	.byte	0x00, 0xf0, 0xa1, 0x03


	//----- nvinfo : EIATTR_MAXREG_COUNT
	.align		4
.L_1454:
        /*002c*/ 	.byte	0x03, 0x1b
        /*002e*/ 	.short	0x00ff


	//----- nvinfo : EIATTR_NUM_BARRIERS
	.align		4
        /*0030*/ 	.byte	0x02, 0x4c
        /*0032*/ 	.byte	0x01
	.zero		1


	//----- nvinfo : EIATTR_MERCURY_ISA_VERSION
	.align		4
        /*0034*/ 	.byte	0x03, 0x5f
        /*0036*/ 	.short	0x0000


	//----- nvinfo : EIATTR_COOP_GROUP_MASK_REGIDS
	.align		4
        /*0038*/ 	.byte	0x04, 0x29
        /*003a*/ 	.short	(.L_1456 - .L_1455)


	//   ....[0]....
.L_1455:
        /*003c*/ 	.word	0xffffffff


	//   ....[1]....
        /*0040*/ 	.word	0xffffffff


	//   ....[2]....
        /*0044*/ 	.word	0xffffffff


	//   ....[3]....
        /*0048*/ 	.word	0xffffffff


	//   ....[4]....
        /*004c*/ 	.word	0xffffffff


	//   ....[5]....
        /*0050*/ 	.word	0xffffffff


	//   ....[6]....
        /*0054*/ 	.word	0xffffffff


	//   ....[7]....
        /*0058*/ 	.word	0xffffffff


	//   ....[8]....
        /*005c*/ 	.word	0xffffffff


	//   ....[9]....
        /*0060*/ 	.word	0xffffffff


	//   ....[10]....
        /*0064*/ 	.word	0xffffffff


	//   ....[11]....
        /*0068*/ 	.word	0xffffffff


	//   ....[12]....
        /*006c*/ 	.word	0xffffffff


	//   ....[13]....
        /*0070*/ 	.word	0xffffffff


	//   ....[14]....
        /*0074*/ 	.word	0xffffffff


	//   ....[15]....
        /*0078*/ 	.word	0xffffffff


	//   ....[16]....
        /*007c*/ 	.word	0xffffffff


	//   ....[17]....
        /*0080*/ 	.word	0xffffffff


	//   ....[18]....
        /*0084*/ 	.word	0xffffffff


	//   ....[19]....
        /*0088*/ 	.word	0xffffffff


	//   ....[20]....
        /*008c*/ 	.word	0xffffffff


	//   ....[21]....
        /*0090*/ 	.word	0xffffffff


	//   ....[22]....
        /*0094*/ 	.word	0xffffffff


	//   ....[23]....
        /*0098*/ 	.word	0xffffffff


	//   ....[24]....
        /*009c*/ 	.word	0xffffffff


	//   ....[25]....
        /*00a0*/ 	.word	0xffffffff


	//   ....[26]....
        /*00a4*/ 	.word	0xffffffff


	//   ....[27]....
        /*00a8*/ 	.word	0xffffffff


	//----- nvinfo : EIATTR_COOP_GROUP_INSTR_OFFSETS
	.align		4
.L_1456:
        /*00ac*/ 	.byte	0x04, 0x28
        /*00ae*/ 	.short	(.L_1458 - .L_1457)


	//   ....[0]....
.L_1457:
        /*00b0*/ 	.word	0x00001ab0


	//   ....[1]....
        /*00b4*/ 	.word	0x00001ae0


	//   ....[2]....
        /*00b8*/ 	.word	0x00001b00


	//   ....[3]....
        /*00bc*/ 	.word	0x00001b20


	//   ....[4]....
        /*00c0*/ 	.word	0x00001b40


	//   ....[5]....
        /*00c4*/ 	.word	0x00001e80


	//   ....[6]....
        /*00c8*/ 	.word	0x00001ea0


	//   ....[7]....
        /*00cc*/ 	.word	0x00001ec0


	//   ....[8]....
        /*00d0*/ 	.word	0x00001ee0


	//   ....[9]....
        /*00d4*/ 	.word	0x00001f00


	//   ....[10]....
        /*00d8*/ 	.word	0x00002020


	//   ....[11]....
        /*00dc*/ 	.word	0x00002070


	//   ....[12]....
        /*00e0*/ 	.word	0x000020a0


	//   ....[13]....
        /*00e4*/ 	.word	0x000020b0


	//   ....[14]....
        /*00e8*/ 	.word	0x00002140


	//   ....[15]....
        /*00ec*/ 	.word	0x00002190


	//   ....[16]....
        /*00f0*/ 	.word	0x00002250


	//   ....[17]....
        /*00f4*/ 	.word	0x00002260


	//   ....[18]....
        /*00f8*/ 	.word	0x00002a50


	//   ....[19]....
        /*00fc*/ 	.word	0x00002ac0


	//   ....[20]....
        /*0100*/ 	.word	0x00002b20


	//   ....[21]....
        /*0104*/ 	.word	0x00002b80


	//   ....[22]....
        /*0108*/ 	.word	0x00002be0


	//   ....[23]....
        /*010c*/ 	.word	0x00002f60


	//   ....[24]....
        /*0110*/ 	.word	0x00002fc0


	//   ....[25]....
        /*0114*/ 	.word	0x00003020


	//   ....[26]....
        /*0118*/ 	.word	0x00003080


	//   ....[27]....
        /*011c*/ 	.word	0x000030f0


	//----- nvinfo : EIATTR_EXIT_INSTR_OFFSETS
	.align		4
.L_1458:
        /*0120*/ 	.byte	0x04, 0x1c
        /*0122*/ 	.short	(.L_1460 - .L_1459)


	//   ....[0]....
.L_1459:
        /*0124*/ 	.word	0x00000380


	//   ....[1]....
        /*0128*/ 	.word	0x00002a00


	//----- nvinfo : EIATTR_MAX_THREADS
	.align		4
.L_1460:
        /*012c*/ 	.byte	0x04, 0x05
        /*012e*/ 	.short	(.L_1462 - .L_1461)
.L_1461:
        /*0130*/ 	.word	0x00000080
        /*0134*/ 	.word	0x00000001
        /*0138*/ 	.word	0x00000001


	//----- nvinfo : EIATTR_CRS_STACK_SIZE
	.align		4
.L_1462:
        /*013c*/ 	.byte	0x04, 0x1e
        /*013e*/ 	.short	(.L_1464 - .L_1463)
.L_1463:
        /*0140*/ 	.word	0x00000000
.L_1464:


//--------------------- .nv.info._ZN10layer_norm31ln_parallel_residual_fwd_kernelINS_13Kernel_traitsI6__halfS2_fS2_fjLj3072ELj1ELj1ELj4ELj16ENS_18Kernel_traits_baseILj3072ES2_S2_fS2_fjLj128EEEEELb0ELb1ELb1EEEvNS_9FwdParamsE --------------------------
	.section	.nv.info._ZN10layer_norm31ln_parallel_residual_fwd_kernelINS_13Kernel_traitsI6__halfS2_fS2_fjLj3072ELj1ELj1ELj4ELj16ENS_18Kernel_traits_baseILj3072ES2_S2_fS2_fjLj128EEEEELb0ELb1ELb1EEEvNS_9FwdParamsE,"",@"SHT_CUDA_INFO"
	.sectionflags	@""
	.align	4


	//----- nvinfo : EIATTR_CUDA_API_VERSION
	.align		4
        /*0000*/ 	.byte	0x04, 0x37
        /*0002*/ 	.short	(.L_1466 - .L_1465)
.L_1465:
        /*0004*/ 	.word	0x00000082


	//----- nvinfo : EIATTR_SW2861232_WAR
	.align		4
.L_1466:
        /*0008*/ 	.byte	0x01, 0x35
	.zero		2


	//----- nvinfo : EIATTR_PARAM_CBANK
	.align		4
        /*000c*/ 	.byte	0x04, 0x0a
        /*000e*/ 	.short	(.L_1468 - .L_1467)
	.align		4
.L_1467:
        /*0010*/ 	.word	index@(.nv.constant0._ZN10layer_norm31ln_parallel_residual_fwd_kernelINS_13Kernel_traitsI6__halfS2_fS2_fjLj3072ELj1ELj1ELj4ELj16ENS_18Kernel_traits_baseILj3072ES2_S2_fS2_fjLj128EEEEELb0ELb1ELb1EEEvNS_9FwdParamsE)
        /*0014*/ 	.short	0x0160
        /*0016*/ 	.short	0x00e8


	//----- nvinfo : EIATTR_CBANK_PARAM_SIZE
	.align		4
.L_1468:
        /*0018*/ 	.byte	0x03, 0x19
        /*001a*/ 	.short	0x00e8


	//----- nvinfo : EIATTR_KPARAM_INFO
	.align		4
        /*001c*/ 	.byte	0x04, 0x17
        /*001e*/ 	.short	(.L_1470 - .L_1469)
.L_1469:
        /*0020*/ 	.word	0x00000000
        /*0024*/ 	.short	0x0000
        /*0026*/ 	.short	0x0000
        /*0028*/ 	.byte	0x00, 0xf0, 0xa1, 0x03


	//----- nvinfo : EIATTR_MAXREG_COUNT
	.align		4
.L_1470:
        /*002c*/ 	.byte	0x03, 0x1b
        /*002e*/ 	.short	0x00ff


	//----- nvinfo : EIATTR_NUM_BARRIERS
	.align		4
        /*0030*/ 	.byte	0x02, 0x4c
        /*0032*/ 	.byte	0x01
	.zero		1


	//----- nvinfo : EIATTR_MERCURY_ISA_VERSION
	.align		4
        /*0034*/ 	.byte	0x03, 0x5f
        /*0036*/ 	.short	0x0000


	//----- nvinfo : EIATTR_COOP_GROUP_MASK_REGIDS
	.align		4
        /*0038*/ 	.byte	0x04, 0x29
        /*003a*/ 	.short	(.L_1472 - .L_1471)


	//   ....[0]....
.L_1471:
        /*003c*/ 	.word	0xffffffff


	//   ....[1]....
        /*0040*/ 	.word	0xffffffff


	//   ....[2]....
        /*0044*/ 	.word	0xffffffff


	//   ....[3]....
        /*0048*/ 	.word	0xffffffff


	//   ....[4]....
        /*004c*/ 	.word	0xffffffff


	//   ....[5]....
        /*0050*/ 	.word	0xffffffff


	//   ....[6]....
        /*0054*/ 	.word	0xffffffff


	//   ....[7]....
        /*0058*/ 	.word	0xffffffff


	//   ....[8]....
        /*005c*/ 	.word	0xffffffff


	//   ....[9]....
        /*0060*/ 	.word	0xffffffff


	//   ....[10]....
        /*0064*/ 	.word	0xffffffff


	//   ....[11]....
        /*0068*/ 	.word	0xffffffff


	//   ....[12]....
        /*006c*/ 	.word	0xffffffff


	//   ....[13]....
        /*0070*/ 	.word	0xffffffff


	//   ....[14]....
        /*0074*/ 	.word	0xffffffff


	//   ....[15]....
        /*0078*/ 	.word	0xffffffff


	//   ....[16]....
        /*007c*/ 	.word	0xffffffff


	//   ....[17]....
        /*0080*/ 	.word	0xffffffff


	//   ....[18]....
        /*0084*/ 	.word	0xffffffff


	//   ....[19]....
        /*0088*/ 	.word	0xffffffff


	//   ....[20]....
        /*008c*/ 	.word	0xffffffff


	//   ....[21]....
        /*0090*/ 	.word	0xffffffff


	//   ....[22]....
        /*0094*/ 	.word	0xffffffff


	//   ....[23]....
        /*0098*/ 	.word	0xffffffff


	//   ....[24]....
        /*009c*/ 	.word	0xffffffff


	//   ....[25]....
        /*00a0*/ 	.word	0xffffffff


	//   ....[26]....
        /*00a4*/ 	.word	0xffffffff


	//   ....[27]....
        /*00a8*/ 	.word	0xffffffff


	//----- nvinfo : EIATTR_COOP_GROUP_INSTR_OFFSETS
	.align		4
.L_1472:
        /*00ac*/ 	.byte	0x04, 0x28
        /*00ae*/ 	.short	(.L_1474 - .L_1473)


	//   ....[0]....
.L_1473:
        /*00b0*/ 	.word	0x00001610


	//   ....[1]....
        /*00b4*/ 	.word	0x00001640


	//   ....[2]....
        /*00b8*/ 	.word	0x00001660


	//   ....[3]....
        /*00bc*/ 	.word	0x00001680


	//   ....[4]....
        /*00c0*/ 	.word	0x000016a0


	//   ....[5]....
        /*00c4*/ 	.word	0x000019d0


	//   ....[6]....
        /*00c8*/ 	.word	0x000019f0


	//   ....[7]....
        /*00cc*/ 	.word	0x00001a10


	//   ....[8]....
        /*00d0*/ 	.word	0x00001a30


	//   ....[9]....
        /*00d4*/ 	.word	0x00001a50


	//   ....[10]....
        /*00d8*/ 	.word	0x00001b20


	//   ....[11]....
        /*00dc*/ 	.word	0x00001b80


	//   ....[12]....
        /*00e0*/ 	.word	0x00001bb0


	//   ....[13]....
        /*00e4*/ 	.word	0x00001bc0


	//   ....[14]....
        /*00e8*/ 	.word	0x00001c60


	//   ....[15]....
        /*00ec*/ 	.word	0x00001ca0


	//   ....[16]....
        /*00f0*/ 	.word	0x00001d50


	//   ....[17]....
        /*00f4*/ 	.word	0x00001d80


	//   ....[18]....
        /*00f8*/ 	.word	0x00002520


	//   ....[19]....
        /*00fc*/ 	.word	0x00002590


	//   ....[20]....
        /*0100*/ 	.word	0x000025f0


	//   ....[21]....
        /*0104*/ 	.word	0x00002650


	//   ....[22]....
        /*0108*/ 	.word	0x000026b0


	//   ....[23]....
        /*010c*/ 	.word	0x00002a20


	//   ....[24]....
        /*0110*/ 	.word	0x00002a80


	//   ....[25]....
        /*0114*/ 	.word	0x00002ae0


	//   ....[26]....
        /*0118*/ 	.word	0x00002b40


	//   ....[27]....
        /*011c*/ 	.word	0x00002ba0


	//----- nvinfo : EIATTR_EXIT_INSTR_OFFSETS
	.align		4
.L_1474:
        /*0120*/ 	.byte	0x04, 0x1c
        /*0122*/ 	.short	(.L_1476 - .L_1475)


	//   ....[0]....
.L_1475:
        /*0124*/ 	.word	0x00000120


	//   ....[1]....
        /*0128*/ 	.word	0x000024d0


	//----- nvinfo : EIATTR_MAX_THREADS
	.align		4
.L_1476:
        /*012c*/ 	.byte	0x04, 0x05
        /*012e*/ 	.short	(.L_1478 - .L_1477)
.L_1477:
        /*0130*/ 	.word	0x00000080
        /*0134*/ 	.word	0x00000001
        /*0138*/ 	.word	0x00000001


	//----- nvinfo : EIATTR_CRS_STACK_SIZE
	.align		4
.L_1478:
        /*013c*/ 	.byte	0x04, 0x1e
        /*013e*/ 	.short	(.L_1480 - .L_1479)
.L_1479:
        /*0140*/ 	.word	0x00000000
.L_1480:


//--------------------- .nv.info._ZN10layer_norm31ln_parallel_residual_fwd_kernelINS_13Kernel_traitsI6__halfS2_fS2_fjLj3072ELj1ELj1ELj4ELj16ENS_18Kernel_traits_baseILj3072ES2_S2_fS2_fjLj128EEEEELb1ELb0ELb0EEEvNS_9FwdParamsE --------------------------
	.section	.nv.info._ZN10layer_norm31ln_parallel_residual_fwd_kernelINS_13Kernel_traitsI6__halfS2_fS2_fjLj3072ELj1ELj1ELj4ELj16ENS_18Kernel_traits_baseILj3072ES2_S2_fS2_fjLj128EEEEELb1ELb0ELb0EEEvNS_9FwdParamsE,"",@"SHT_CUDA_INFO"
	.sectionflags	@""
	.align	4


	//----- nvinfo : EIATTR_CUDA_API_VERSION
	.align		4
        /*0000*/ 	.byte	0x04, 0x37
        /*0002*/ 	.short	(.L_1482 - .L_1481)
.L_1481:
        /*0004*/ 	.word	0x00000082


	//----- nvinfo : EIATTR_SW2861232_WAR
	.align		4
.L_1482:
        /*0008*/ 	.byte	0x01, 0x35
	.zero		2


	//----- nvinfo : EIATTR_PARAM_CBANK
	.align		4
        /*000c*/ 	.byte	0x04, 0x0a
        /*000e*/ 	.short	(.L_1484 - .L_1483)
	.align		4
.L_1483:
        /*0010*/ 	.word	index@(.nv.constant0._ZN10layer_norm31ln_parallel_residual_fwd_kernelINS_13Kernel_traitsI6__halfS2_fS2_fjLj3072ELj1ELj1ELj4ELj16ENS_18Kernel_traits_baseILj3072ES2_S2_fS2_fjLj128EEEEELb1ELb0ELb0EEEvNS_9FwdParamsE)
        /*0014*/ 	.short	0x0160
        /*0016*/ 	.short	0x00e8


	//----- nvinfo : EIATTR_CBANK_PARAM_SIZE
	.align		4
.L_1484:
        /*0018*/ 	.byte	0x03, 0x19
        /*001a*/ 	.short	0x00e8


	//----- nvinfo : EIATTR_KPARAM_INFO
	.align		4
        /*001c*/ 	.byte	0x04, 0x17
        /*001e*/ 	.short	(.L_1486 - .L_1485)
.L_1485:
        /*0020*/ 	.word	0x00000000
        /*0024*/ 	.short	0x0000
        /*0026*/ 	.short	0x0000
        /*0028*/ 	.byte	0x00, 0xf0, 0xa1, 0x03


	//----- nvinfo : EIATTR_MAXREG_COUNT
	.align		4
.L_1486:
        /*002c*/ 	.byte	0x03, 0x1b
        /*002e*/ 	.short	0x00ff


	//----- nvinfo : EIATTR_NUM_BARRIERS
	.align		4
        /*0030*/ 	.byte	0x02, 0x4c
        /*0032*/ 	.byte	0x01
	.zero		1


	//----- nvinfo : EIATTR_MERCURY_ISA_VERSION
	.align		4
        /*0034*/ 	.byte	0x03, 0x5f
        /*0036*/ 	.short	0x0000


	//----- nvinfo : EIATTR_COOP_GROUP_MASK_REGIDS
	.align		4
        /*0038*/ 	.byte	0x04, 0x29
        /*003a*/ 	.short	(.L_1488 - .L_1487)


	//   ....[0]....
.L_1487:
        /*003c*/ 	.word	0xffffffff


	//   ....[1]....
        /*0040*/ 	.word	0xffffffff


	//   ....[2]....
        /*0044*/ 	.word	0xffffffff


	//   ....[3]....
        /*0048*/ 	.word	0xffffffff


	//   ....[4]....
        /*004c*/ 	.word	0xffffffff


	//   ....[5]....
        /*0050*/ 	.word	0xffffffff


	//   ....[6]....
        /*0054*/ 	.word	0xffffffff


	//   ....[7]....
        /*0058*/ 	.word	0xffffffff


	//   ....[8]....
        /*005c*/ 	.word	0xffffffff


	//   ....[9]....
        /*0060*/ 	.word	0xffffffff


	//   ....[10]....
        /*0064*/ 	.word	0xffffffff


	//   ....[11]....
        /*0068*/ 	.word	0xffffffff


	//   ....[12]....
        /*006c*/ 	.word	0xffffffff


	//   ....[13]....
        /*0070*/ 	.word	0xffffffff


	//   ....[14]....
        /*0074*/ 	.word	0xffffffff


	//   ....[15]....
        /*0078*/ 	.word	0xffffffff


	//   ....[16]....
        /*007c*/ 	.word	0xffffffff


	//   ....[17]....
        /*0080*/ 	.word	0xffffffff


	//   ....[18]....
        /*0084*/ 	.word	0xffffffff


	//   ....[19]....
        /*0088*/ 	.word	0xffffffff


	//   ....[20]....
        /*008c*/ 	.word	0xffffffff


	//   ....[21]....
        /*0090*/ 	.word	0xffffffff


	//   ....[22]....
        /*0094*/ 	.word	0xffffffff


	//   ....[23]....
        /*0098*/ 	.word	0xffffffff


	//   ....[24]....
        /*009c*/ 	.word	0xffffffff


	//   ....[25]....
        /*00a0*/ 	.word	0xffffffff


	//   ....[26]....
        /*00a4*/ 	.word	0xffffffff


	//   ....[27]....
        /*00a8*/ 	.word	0xffffffff


	//----- nvinfo : EIATTR_COOP_GROUP_INSTR_OFFSETS
	.align		4
.L_1488:
        /*00ac*/ 	.byte	0x04, 0x28
        /*00ae*/ 	.short	(.L_1490 - .L_1489)


	//   ....[0]....
.L_1489:
        /*00b0*/ 	.word	0x000127e0


	//   ....[1]....
        /*00b4*/ 	.word	0x00012810


	//   ....[2]....
        /*00b8*/ 	.word	0x00012840


	//   ....[3]....
        /*00bc*/ 	.word	0x00012860


	//   ....[4]....
        /*00c0*/ 	.word	0x00012880


	//   ....[5]....
        /*00c4*/ 	.word	0x00012bc0


	//   ....[6]....
        /*00c8*/ 	.word	0x00012be0


	//   ....[7]....
        /*00cc*/ 	.word	0x00012c00


	//   ....[8]....
        /*00d0*/ 	.word	0x00012c20


	//   ....[9]....
        /*00d4*/ 	.word	0x00012c40


	//   ....[10]....
        /*00d8*/ 	.word	0x00012d70


	//   ....[11]....
        /*00dc*/ 	.word	0x00012dc0


	//   ....[12]....
        /*00e0*/ 	.word	0x00012df0


	//   ....[13]....
        /*00e4*/ 	.word	0x00012e00


	//   ....[14]....
        /*00e8*/ 	.word	0x00012e80


	//   ....[15]....
        /*00ec*/ 	.word	0x00012ee0


	//   ....[16]....
        /*00f0*/ 	.word	0x00012fb0


	//   ....[17]....
        /*00f4*/ 	.word	0x00012fc0


	//   ....[18]....
        /*00f8*/ 	.word	0x00013a60


	//   ....[19]....
        /*00fc*/ 	.word	0x00013ad0


	//   ....[20]....
        /*0100*/ 	.word	0x00013b30


	//   ....[21]....
        /*0104*/ 	.word	0x00013b90


	//   ....[22]....
        /*0108*/ 	.word	0x00013bf0


	//   ....[23]....
        /*010c*/ 	.word	0x00013f80


	//   ....[24]....
        /*0110*/ 	.word	0x00013fe0


	//   ....[25]....
        /*0114*/ 	.word	0x00014040


	//   ....[26]....
        /*0118*/ 	.word	0x000140a0


	//   ....[27]....
        /*011c*/ 	.word	0x00014110


	//----- nvinfo : EIATTR_EXIT_INSTR_OFFSETS
	.align		4
.L_1490:
        /*0120*/ 	.byte	0x04, 0x1c
        /*0122*/ 	.short	(.L_1492 - .L_1491)


	//   ....[0]....
.L_1491:
        /*0124*/ 	.word	0x00000860


	//   ....[1]....
        /*0128*/ 	.word	0x00013a10


	//----- nvinfo : EIATTR_MAX_THREADS
	.align		4
.L_1492:
        /*012c*/ 	.byte	0x04, 0x05
        /*012e*/ 	.short	(.L_1494 - .L_1493)
.L_1493:
        /*0130*/ 	.word	0x00000080
        /*0134*/ 	.word	0x00000001
        /*0138*/ 	.word	0x00000001


	//----- nvinfo : EIATTR_CRS_STACK_SIZE
	.align		4
.L_1494:
        /*013c*/ 	.byte	0x04, 0x1e
        /*013e*/ 	.short	(.L_1496 - .L_1495)
.L_1495:
        /*0140*/ 	.word	0x00000000
.L_1496:


//--------------------- .nv.info._ZN10layer_norm31ln_parallel_residual_fwd_kernelINS_13Kernel_traitsI6__halfS2_fS2_fjLj3072ELj1ELj1ELj4ELj16ENS_18Kernel_traits_baseILj3072ES2_S2_fS2_fjLj128EEEEELb1ELb0ELb1EEEvNS_9FwdParamsE --------------------------
	.section	.nv.info._ZN10layer_norm31ln_parallel_residual_fwd_kernelINS_13Kernel_traitsI6__halfS2_fS2_fjLj3072ELj1ELj1ELj4ELj16ENS_18Kernel_traits_baseILj3072ES2_S2_fS2_fjLj128EEEEELb1ELb0ELb1EEEvNS_9FwdParamsE,"",@"SHT_CUDA_INFO"
	.sectionflags	@""
	.align	4


	//----- nvinfo : EIATTR_CUDA_API_VERSION
	.align		4
        /*0000*/ 	.byte	0x04, 0x37
        /*0002*/ 	.short	(.L_1498 - .L_1497)
.L_1497:
        /*0004*/ 	.word	0x00000082


	//----- nvinfo : EIATTR_SW2861232_WAR
	.align		4
.L_1498:
        /*0008*/ 	.byte	0x01, 0x35
	.zero		2


	//----- nvinfo : EIATTR_PARAM_CBANK
	.align		4
        /*000c*/ 	.byte	0x04, 0x0a
        /*000e*/ 	.short	(.L_1500 - .L_1499)
	.align		4
.L_1499:
        /*0010*/ 	.word	index@(.nv.constant0._ZN10layer_norm31ln_parallel_residual_fwd_kernelINS_13Kernel_traitsI6__halfS2_fS2_fjLj3072ELj1ELj1ELj4ELj16ENS_18Kernel_traits_baseILj3072ES2_S2_fS2_fjLj128EEEEELb1ELb0ELb1EEEvNS_9FwdParamsE)
        /*0014*/ 	.short	0x0160
        /*0016*/ 	.short	0x00e8


	//----- nvinfo : EIATTR_CBANK_PARAM_SIZE
	.align		4
.L_1500:
        /*0018*/ 	.byte	0x03, 0x19
        /*001a*/ 	.short	0x00e8


	//----- nvinfo : EIATTR_KPARAM_INFO
	.align		4
        /*001c*/ 	.byte	0x04, 0x17
        /*001e*/ 	.short	(.L_1502 - .L_1501)
.L_1501:
        /*0020*/ 	.word	0x00000000
        /*0024*/ 	.short	0x0000
        /*0026*/ 	.short	0x0000
        /*0028*/ 	.byte	0x00, 0xf0, 0xa1, 0x03


	//----- nvinfo : EIATTR_MAXREG_COUNT
	.align		4
.L_1502:
        /*002c*/ 	.byte	0x03, 0x1b
        /*002e*/ 	.short	0x00ff


	//----- nvinfo : EIATTR_NUM_BARRIERS
	.align		4
        /*0030*/ 	.byte	0x02, 0x4c
        /*0032*/ 	.byte	0x01
	.zero		1


	//----- nvinfo : EIATTR_MERCURY_ISA_VERSION
	.align		4
        /*0034*/ 	.byte	0x03, 0x5f
        /*0036*/ 	.short	0x0000


	//----- nvinfo : EIATTR_COOP_GROUP_MASK_REGIDS
	.align		4
        /*0038*/ 	.byte	0x04, 0x29
        /*003a*/ 	.short	(.L_1504 - .L_1503)


	//   ....[0]....
.L_1503:
        /*003c*/ 	.word	0xffffffff


	//   ....[1]....
        /*0040*/ 	.word	0xffffffff


	//   ....[2]....
        /*0044*/ 	.word	0xffffffff


	//   ....[3]....
        /*0048*/ 	.word	0xffffffff


	//   ....[4]....
        /*004c*/ 	.word	0xffffffff


	//   ....[5]....
        /*0050*/ 	.word	0xffffffff


	//   ....[6]....
        /*0054*/ 	.word	0xffffffff


	//   ....[7]....
        /*0058*/ 	.word	0xffffffff


	//   ....[8]....
        /*005c*/ 	.word	0xffffffff


	//   ....[9]....
        /*0060*/ 	.word	0xffffffff


	//   ....[10]....
        /*0064*/ 	.word	0xffffffff


	//   ....[11]....
        /*0068*/ 	.word	0xffffffff


	//   ....[12]....
        /*006c*/ 	.word	0xffffffff


	//   ....[13]....
        /*0070*/ 	.word	0xffffffff


	//   ....[14]....
        /*0074*/ 	.word	0xffffffff


	//   ....[15]....
        /*0078*/ 	.word	0xffffffff


	//   ....[16]....
        /*007c*/ 	.word	0xffffffff


	//   ....[17]....
        /*0080*/ 	.word	0xffffffff


	//   ....[18]....
        /*0084*/ 	.word	0xffffffff


	//   ....[19]....
        /*0088*/ 	.word	0xffffffff


	//   ....[20]....
        /*008c*/ 	.word	0xffffffff


	//   ....[21]....
        /*0090*/ 	.word	0xffffffff


	//   ....[22]....
        /*0094*/ 	.word	0xffffffff


	//   ....[23]....
        /*0098*/ 	.word	0xffffffff


	//   ....[24]....
        /*009c*/ 	.word	0xffffffff


	//   ....[25]....
        /*00a0*/ 	.word	0xffffffff


	//   ....[26]....
        /*00a4*/ 	.word	0xffffffff


	//   ....[27]....
        /*00a8*/ 	.word	0xffffffff


	//----- nvinfo : EIATTR_COOP_GROUP_INSTR_OFFSETS
	.align		4
.L_1504:
        /*00ac*/ 	.byte	0x04, 0x28
        /*00ae*/ 	.short	(.L_1506 - .L_1505)


	//   ....[0]....
.L_1505:
        /*00b0*/ 	.word	0x00011ce0


	//   ....[1]....
        /*00b4*/ 	.word	0x00011d10


	//   ....[2]....
        /*00b8*/ 	.word	0x00011d30


	//   ....[3]....
        /*00bc*/ 	.word	0x00011d50


	//   ....[4]....
        /*00c0*/ 	.word	0x00011d70


	//   ....[5]....
        /*00c4*/ 	.word	0x000120a0


	//   ....[6]....
        /*00c8*/ 	.word	0x000120c0


	//   ....[7]....
        /*00cc*/ 	.word	0x000120e0


	//   ....[8]....
        /*00d0*/ 	.word	0x00012100


	//   ....[9]....
        /*00d4*/ 	.word	0x00012120


	//   ....[10]....
        /*00d8*/ 	.word	0x00012240


	//   ....[11]....
        /*00dc*/ 	.word	0x00012290


	//   ....[12]....
        /*00e0*/ 	.word	0x000122b0


	//   ....[13]....
        /*00e4*/ 	.word	0x000122c0


	//   ....[14]....
        /*00e8*/ 	.word	0x00012380


	//   ....[15]....
        /*00ec*/ 	.word	0x000123d0


	//   ....[16]....
        /*00f0*/ 	.word	0x00012490


	//   ....[17]....
        /*00f4*/ 	.word	0x000124c0


	//   ....[18]....
        /*00f8*/ 	.word	0x00013200


	//   ....[19]....
        /*00fc*/ 	.word	0x00013270


	//   ....[20]....
        /*0100*/ 	.word	0x000132d0


	//   ....[21]....
        /*0104*/ 	.word	0x00013330


	//   ....[22]....
        /*0108*/ 	.word	0x00013390


	//   ....[23]....
        /*010c*/ 	.word	0x00013700


	//   ....[24]....
        /*0110*/ 	.word	0x00013760


	//   ....[25]....
        /*0114*/ 	.word	0x000137c0


	//   ....[26]....
        /*0118*/ 	.word	0x00013820


	//   ....[27]....
        /*011c*/ 	.word	0x00013880


	//----- nvinfo : EIATTR_EXIT_INSTR_OFFSETS
	.align		4
.L_1506:
        /*0120*/ 	.byte	0x04, 0x1c
        /*0122*/ 	.short	(.L_1508 - .L_1507)


	//   ....[0]....
.L_1507:
        /*0124*/ 	.word	0x00000620


	//   ....[1]....
        /*0128*/ 	.word	0x000131b0


	//----- nvinfo : EIATTR_MAX_THREADS
	.align		4
.L_1508:
        /*012c*/ 	.byte	0x04, 0x05
        /*012e*/ 	.short	(.L_1510 - .L_1509)
.L_1509:
        /*0130*/ 	.word	0x00000080
        /*0134*/ 	.word	0x00000001
        /*0138*/ 	.word	0x00000001


	//----- nvinfo : EIATTR_CRS_STACK_SIZE
	.align		4
.L_1510:
        /*013c*/ 	.byte	0x04, 0x1e
        /*013e*/ 	.short	(.L_1512 - .L_1511)
.L_1511:
        /*0140*/ 	.word	0x00000000
.L_1512:


//--------------------- .nv.info._ZN10layer_norm31ln_parallel_residual_fwd_kernelINS_13Kernel_traitsI6__halfS2_fS2_fjLj3072ELj1ELj1ELj4ELj16ENS_18Kernel_traits_baseILj3072ES2_S2_fS2_fjLj128EEEEELb1ELb1ELb0EEEvNS_9FwdParamsE --------------------------
	.section	.nv.info._ZN10layer_norm31ln_parallel_residual_fwd_kernelINS_13Kernel_traitsI6__halfS2_fS2_fjLj3072ELj1ELj1ELj4ELj16ENS_18Kernel_traits_baseILj3072ES2_S2_fS2_fjLj128EEEEELb1ELb1ELb0EEEvNS_9FwdParamsE,"",@"SHT_CUDA_INFO"
	.sectionflags	@""
	.align	4


	//----- nvinfo : EIATTR_CUDA_API_VERSION
	.align		4
        /*0000*/ 	.byte	0x04, 0x37
        /*0002*/ 	.short	(.L_1514 - .L_1513)
.L_1513:
        /*0004*/ 	.word	0x00000082


	//----- nvinfo : EIATTR_SW2861232_WAR
	.align		4
.L_1514:
        /*0008*/ 	.byte	0x01, 0x35
	.zero		2


	//----- nvinfo : EIATTR_PARAM_CBANK
	.align		4
        /*000c*/ 	.byte	0x04, 0x0a
        /*000e*/ 	.short	(.L_1516 - .L_1515)
	.align		4
.L_1515:
        /*0010*/ 	.word	index@(.nv.constant0._ZN10layer_norm31ln_parallel_residual_fwd_kernelINS_13Kernel_traitsI6__halfS2_fS2_fjLj3072ELj1ELj1ELj4ELj16ENS_18Kernel_traits_baseILj3072ES2_S2_fS2_fjLj128EEEEELb1ELb1ELb0EEEvNS_9FwdParamsE)
        /*0014*/ 	.short	0x0160
        /*0016*/ 	.short	0x00e8


	//----- nvinfo : EIATTR_CBANK_PARAM_SIZE
	.align		4
.L_1516:
        /*0018*/ 	.byte	0x03, 0x19
        /*001a*/ 	.short	0x00e8


	//----- nvinfo : EIATTR_KPARAM_INFO
	.align		4
        /*001c*/ 	.byte	0x04, 0x17
        /*001e*/ 	.short	(.L_1518 - .L_1517)
.L_1517:
        /*0020*/ 	.word	0x00000000
        /*0024*/ 	.short	0x0000
        /*0026*/ 	.short	0x0000
        /*0028*/ 	.byte	0x00, 0xf0, 0xa1, 0x03


	//----- nvinfo : EIATTR_MAXREG_COUNT
	.align		4
.L_1518:
        /*002c*/ 	.byte	0x03, 0x1b
        /*002e*/ 	.short	0x00ff


	//----- nvinfo : EIATTR_NUM_BARRIERS
	.align		4
        /*0030*/ 	.byte	0x02, 0x4c
        /*0032*/ 	.byte	0x01
	.zero		1


	//----- nvinfo : EIATTR_MERCURY_ISA_VERSION
	.align		4
        /*0034*/ 	.byte	0x03, 0x5f
        /*0036*/ 	.short	0x0000


	//----- nvinfo : EIATTR_COOP_GROUP_MASK_REGIDS
	.align		4
        /*0038*/ 	.byte	0x04, 0x29
        /*003a*/ 	.short	(.L_1520 - .L_1519)


	//   ....[0]....
.L_1519:
        /*003c*/ 	.word	0xffffffff


	//   ....[1]....
        /*0040*/ 	.word	0xffffffff


	//   ....[2]....
        /*0044*/ 	.word	0xffffffff


	//   ....[3]....
        /*0048*/ 	.word	0xffffffff


	//   ....[4]....
        /*004c*/ 	.word	0xffffffff


	//   ....[5]....
        /*0050*/ 	.word	0xffffffff


	//   ....[6]....
        /*0054*/ 	.word	0xffffffff


	//   ....[7]....
        /*0058*/ 	.word	0xffffffff


	//   ....[8]....
        /*005c*/ 	.word	0xffffffff


	//   ....[9]....
        /*0060*/ 	.word	0xffffffff


	//   ....[10]....
        /*0064*/ 	.word	0xffffffff


	//   ....[11]....
        /*0068*/ 	.word	0xffffffff


	//   ....[12]....
        /*006c*/ 	.word	0xffffffff


	//   ....[13]....
        /*0070*/ 	.word	0xffffffff


	//   ....[14]....
        /*0074*/ 	.word	0xffffffff


	//   ....[15]....
        /*0078*/ 	.word	0xffffffff


	//   ....[16]....
        /*007c*/ 	.word	0xffffffff


	//   ....[17]....
        /*0080*/ 	.word	0xffffffff


	//   ....[18]....
        /*0084*/ 	.word	0xffffffff


	//   ....[19]....
        /*0088*/ 	.word	0xffffffff


	//   ....[20]....
        /*008c*/ 	.word	0xffffffff


	//   ....[21]....
        /*0090*/ 	.word	0xffffffff


	//   ....[22]....
        /*0094*/ 	.word	0xffffffff


	//   ....[23]....
        /*0098*/ 	.word	0xffffffff


	//   ....[24]....
        /*009c*/ 	.word	0xffffffff


	//   ....[25]....
        /*00a0*/ 	.word	0xffffffff


	//   ....[26]....
        /*00a4*/ 	.word	0xffffffff


	//   ....[27]....
        /*00a8*/ 	.word	0xffffffff


	//----- nvinfo : EIATTR_COOP_GROUP_INSTR_OFFSETS
	.align		4
.L_1520:
        /*00ac*/ 	.byte	0x04, 0x28
        /*00ae*/ 	.short	(.L_1522 - .L_1521)


	//   ....[0]....
.L_1521:
        /*00b0*/ 	.word	0x000121b0


	//   ....[1]....
        /*00b4*/ 	.word	0x000121e0


	//   ....[2]....
        /*00b8*/ 	.word	0x00012210


	//   ....[3]....
        /*00bc*/ 	.word	0x00012230


	//   ....[4]....
        /*00c0*/ 	.word	0x00012250


	//   ....[5]....
        /*00c4*/ 	.word	0x00012590


	//   ....[6]....
        /*00c8*/ 	.word	0x000125b0


	//   ....[7]....
        /*00cc*/ 	.word	0x000125d0


	//   ....[8]....
        /*00d0*/ 	.word	0x000125f0


	//   ....[9]....
        /*00d4*/ 	.word	0x00012610


	//   ....[10]....
        /*00d8*/ 	.word	0x00012740


	//   ....[11]....
        /*00dc*/ 	.word	0x00012790


	//   ....[12]....
        /*00e0*/ 	.word	0x000127c0


	//   ....[13]....
        /*00e4*/ 	.word	0x000127d0


	//   ....[14]....
        /*00e8*/ 	.word	0x00012850


	//   ....[15]....
        /*00ec*/ 	.word	0x000128b0


	//   ....[16]....
        /*00f0*/ 	.word	0x00012970


	//   ....[17]....
        /*00f4*/ 	.word	0x00012980


	//   ....[18]....
        /*00f8*/ 	.word	0x00013190


	//   ....[19]....
        /*00fc*/ 	.word	0x000131f0


	//   ....[20]....
        /*0100*/ 	.word	0x00013250


	//   ....[21]....
        /*0104*/ 	.word	0x000132b0


	//   ....[22]....
        /*0108*/ 	.word	0x00013310


	//   ....[23]....
        /*010c*/ 	.word	0x000136a0


	//   ....[24]....
        /*0110*/ 	.word	0x00013700


	//   ....[25]....
        /*0114*/ 	.word	0x00013760


	//   ....[26]....
        /*0118*/ 	.word	0x000137c0


	//   ....[27]....
        /*011c*/ 	.word	0x00013830


	//----- nvinfo : EIATTR_EXIT_INSTR_OFFSETS
	.align		4
.L_1522:
        /*0120*/ 	.byte	0x04, 0x1c
        /*0122*/ 	.short	(.L_1524 - .L_1523)


	//   ....[0]....
.L_1523:
        /*0124*/ 	.word	0x00000830


	//   ....[1]....
        /*0128*/ 	.word	0x00013140


	//----- nvinfo : EIATTR_MAX_THREADS
	.align		4
.L_1524:
        /*012c*/ 	.byte	0x04, 0x05
        /*012e*/ 	.short	(.L_1526 - .L_1525)
.L_1525:
        /*0130*/ 	.word	0x00000080
        /*0134*/ 	.word	0x00000001
        /*0138*/ 	.word	0x00000001


	//----- nvinfo : EIATTR_CRS_STACK_SIZE
	.align		4
.L_1526:
        /*013c*/ 	.byte	0x04, 0x1e
        /*013e*/ 	.short	(.L_1528 - .L_1527)
.L_1527:
        /*0140*/ 	.word	0x00000000
.L_1528:


//--------------------- .nv.info._ZN10layer_norm31ln_parallel_residual_fwd_kernelINS_13Kernel_traitsI6__halfS2_fS2_fjLj3072ELj1ELj1ELj4ELj16ENS_18Kernel_traits_baseILj3072ES2_S2_fS2_fjLj128EEEEELb1ELb1ELb1EEEvNS_9FwdParamsE --------------------------
	.section	.nv.info._ZN10layer_norm31ln_parallel_residual_fwd_kernelINS_13Kernel_traitsI6__halfS2_fS2_fjLj3072ELj1ELj1ELj4ELj16ENS_18Kernel_traits_baseILj3072ES2_S2_fS2_fjLj128EEEEELb1ELb1ELb1EEEvNS_9FwdParamsE,"",@"SHT_CUDA_INFO"
	.sectionflags	@""
	.align	4


	//----- nvinfo : EIATTR_CUDA_API_VERSION
	.align		4
        /*0000*/ 	.byte	0x04, 0x37
        /*0002*/ 	.short	(.L_1530 - .L_1529)
.L_1529:
        /*0004*/ 	.word	0x00000082


	//----- nvinfo : EIATTR_SW2861232_WAR
	.align		4
.L_1530:
        /*0008*/ 	.byte	0x01, 0x35
	.zero		2


	//----- nvinfo : EIATTR_PARAM_CBANK
	.align		4
        /*000c*/ 	.byte	0x04, 0x0a
        /*000e*/ 	.short	(.L_1532 - .L_1531)
	.align		4
.L_1531:
        /*0010*/ 	.word	index@(.nv.constant0._ZN10layer_norm31ln_parallel_residual_fwd_kernelINS_13Kernel_traitsI6__halfS2_fS2_fjLj3072ELj1ELj1ELj4ELj16ENS_18Kernel_traits_baseILj3072ES2_S2_fS2_fjLj128EEEEELb1ELb1ELb1EEEvNS_9FwdParamsE)
        /*0014*/ 	.short	0x0160
        /*0016*/ 	.short	0x00e8


	//----- nvinfo : EIATTR_CBANK_PARAM_SIZE
	.align		4
.L_1532:
        /*0018*/ 	.byte	0x03, 0x19
        /*001a*/ 	.short	0x00e8


	//----- nvinfo : EIATTR_KPARAM_INFO
	.align		4
        /*001c*/ 	.byte	0x04, 0x17
        /*001e*/ 	.short	(.L_1534 - .L_1533)
.L_1533:
        /*0020*/ 	.word	0x00000000
        /*0024*/ 	.short	0x0000
        /*0026*/ 	.short	0x0000
        /*0028*/ 	.byte	0x00, 0xf0, 0xa1, 0x03


	//----- nvinfo : EIATTR_MAXREG_COUNT
	.align		4
.L_1534:
        /*002c*/ 	.byte	0x03, 0x1b
        /*002e*/ 	.short	0x00ff


	//----- nvinfo : EIATTR_NUM_BARRIERS
	.align		4
        /*0030*/ 	.byte	0x02, 0x4c
        /*0032*/ 	.byte	0x01
	.zero		1


	//----- nvinfo : EIATTR_MERCURY_ISA_VERSION
	.align		4
        /*0034*/ 	.byte	0x03, 0x5f
        /*0036*/ 	.short	0x0000


	//----- nvinfo : EIATTR_COOP_GROUP_MASK_REGIDS
	.align		4
        /*0038*/ 	.byte	0x04, 0x29
        /*003a*/ 	.short	(.L_1536 - .L_1535)


	//   ....[0]....
.L_1535:
        /*003c*/ 	.word	0xffffffff


	//   ....[1]....
        /*0040*/ 	.word	0xffffffff


	//   ....[2]....
        /*0044*/ 	.word	0xffffffff


	//   ....[3]....
        /*0048*/ 	.word	0xffffffff


	//   ....[4]....
        /*004c*/ 	.word	0xffffffff


	//   ....[5]....
        /*0050*/ 	.word	0xffffffff


	//   ....[6]....
        /*0054*/ 	.word	0xffffffff


	//   ....[7]....
        /*0058*/ 	.word	0xffffffff


	//   ....[8]....
        /*005c*/ 	.word	0xffffffff


	//   ....[9]....
        /*0060*/ 	.word	0xffffffff


	//   ....[10]....
        /*0064*/ 	.word	0xffffffff


	//   ....[11]....
        /*0068*/ 	.word	0xffffffff


	//   ....[12]....
        /*006c*/ 	.word	0xffffffff


	//   ....[13]....
        /*0070*/ 	.word	0xffffffff


	//   ....[14]....
        /*0074*/ 	.word	0xffffffff


	//   ....[15]....
        /*0078*/ 	.word	0xffffffff


	//   ....[16]....
        /*007c*/ 	.word	0xffffffff


	//   ....[17]....
        /*0080*/ 	.word	0xffffffff


	//   ....[18]....
        /*0084*/ 	.word	0xffffffff


	//   ....[19]....
        /*0088*/ 	.word	0xffffffff


	//   ....[20]....
        /*008c*/ 	.word	0xffffffff


	//   ....[21]....
        /*0090*/ 	.word	0xffffffff


	//   ....[22]....
        /*0094*/ 	.word	0xffffffff


	//   ....[23]....
        /*0098*/ 	.word	0xffffffff


	//   ....[24]....
        /*009c*/ 	.word	0xffffffff


	//   ....[25]....
        /*00a0*/ 	.word	0xffffffff


	//   ....[26]....
        /*00a4*/ 	.word	0xffffffff


	//   ....[27]....
        /*00a8*/ 	.word	0xffffffff


	//----- nvinfo : EIATTR_COOP_GROUP_INSTR_OFFSETS
	.align		4
.L_1536:
        /*00ac*/ 	.byte	0x04, 0x28
        /*00ae*/ 	.short	(.L_1538 - .L_1537)


	//   ....[0]....
.L_1537:
        /*00b0*/ 	.word	0x00011460


	//   ....[1]....
        /*00b4*/ 	.word	0x00011490


	//   ....[2]....
        /*00b8*/ 	.word	0x000114b0


	//   ....[3]....
        /*00bc*/ 	.word	0x000114d0


	//   ....[4]....
        /*00c0*/ 	.word	0x000114f0


	//   ....[5]....
        /*00c4*/ 	.word	0x00011820


	//   ....[6]....
        /*00c8*/ 	.word	0x00011840


	//   ....[7]....
        /*00cc*/ 	.word	0x00011860


	//   ....[8]....
        /*00d0*/ 	.word	0x00011880


	//   ....[9]....
        /*00d4*/ 	.word	0x000118a0


	//   ....[10]....
        /*00d8*/ 	.word	0x000119a0


	//   ....[11]....
        /*00dc*/ 	.word	0x000119f0


	//   ....[12]....
        /*00e0*/ 	.word	0x00011a40


	//   ....[13]....
        /*00e4*/ 	.word	0x00011a60


	//   ....[14]....
        /*00e8*/ 	.word	0x00011af0


	//   ....[15]....
        /*00ec*/ 	.word	0x00011b30


	//   ....[16]....
        /*00f0*/ 	.word	0x00011bc0


	//   ....[17]....
        /*00f4*/ 	.word	0x00011c00


	//   ....[18]....
        /*00f8*/ 	.word	0x000124c0


	//   ....[19]....
        /*00fc*/ 	.word	0x00012530


	//   ....[20]....
        /*0100*/ 	.word	0x00012590


	//   ....[21]....
        /*0104*/ 	.word	0x000125f0


	//   ....[22]....
        /*0108*/ 	.word	0x00012650


	//   ....[23]....
        /*010c*/ 	.word	0x000129c0


	//   ....[24]....
        /*0110*/ 	.word	0x00012a20


	//   ....[25]....
        /*0114*/ 	.word	0x00012a80


	//   ....[26]....
        /*0118*/ 	.word	0x00012ae0


	//   ....[27]....
        /*011c*/ 	.word	0x00012b40


	//----- nvinfo : EIATTR_EXIT_INSTR_OFFSETS
	.align		4
.L_1538:
        /*0120*/ 	.byte	0x04, 0x1c
        /*0122*/ 	.short	(.L_1540 - .L_1539)


	//   ....[0]....
.L_1539:
        /*0124*/ 	.word	0x00000570


	//   ....[1]....
        /*0128*/ 	.word	0x00012470


	//----- nvinfo : EIATTR_MAX_THREADS
	.align		4
.L_1540:
        /*012c*/ 	.byte	0x04, 0x05
        /*012e*/ 	.short	(.L_1542 - .L_1541)
.L_1541:
        /*0130*/ 	.word	0x00000080
        /*0134*/ 	.word	0x00000001
        /*0138*/ 	.word	0x00000001


	//----- nvinfo : EIATTR_CRS_STACK_SIZE
	.align		4
.L_1542:
        /*013c*/ 	.byte	0x04, 0x1e
        /*013e*/ 	.short	(.L_1544 - .L_1543)
.L_1543:
        /*0140*/ 	.word	0x00000000
.L_1544:


//--------------------- .nv.info._ZN10layer_norm31ln_parallel_residual_fwd_kernelINS_13Kernel_traitsIf6__halffS2_fjLj3072ELj1ELj1ELj4ELj16ENS_18Kernel_traits_baseILj3072EfS2_fS2_fjLj128EEEEELb0ELb0ELb0EEEvNS_9FwdParamsE --------------------------
	.section	.nv.info._ZN10layer_norm31ln_parallel_residual_fwd_kernelINS_13Kernel_traitsIf6__halffS2_fjLj3072ELj1ELj1ELj4ELj16ENS_18Kernel_traits_baseILj3072EfS2_fS2_fjLj128EEEEELb0ELb0ELb0EEEvNS_9FwdParamsE,"",@"SHT_CUDA_INFO"
	.sectionflags	@""
	.align	4


	//----- nvinfo : EIATTR_CUDA_API_VERSION
	.align		4
        /*0000*/ 	.byte	0x04, 0x37
        /*0002*/ 	.short	(.L_1546 - .L_1545)
.L_1545:
        /*0004*/ 	.word	0x00000082


	//----- nvinfo : EIATTR_SW2861232_WAR
	.align		4
.L_1546:
        /*0008*/ 	.byte	0x01, 0x35
	.zero		2


	//----- nvinfo : EIATTR_PARAM_CBANK
	.align		4
        /*000c*/ 	.byte	0x04, 0x0a
        /*000e*/ 	.short	(.L_1548 - .L_1547)
	.align		4
.L_1547:
        /*0010*/ 	.word	index@(.nv.constant0._ZN10layer_norm31ln_parallel_residual_fwd_kernelINS_13Kernel_traitsIf6__halffS2_fjLj3072ELj1ELj1ELj4ELj16ENS_18Kernel_traits_baseILj3072EfS2_fS2_fjLj128EEEEELb0ELb0ELb0EEEvNS_9FwdParamsE)
        /*0014*/ 	.short	0x0160
        /*0016*/ 	.short	0x00e8


	//----- nvinfo : EIATTR_CBANK_PARAM_SIZE
	.align		4
.L_1548:
        /*0018*/ 	.byte	0x03, 0x19
        /*001a*/ 	.short	0x00e8


	//----- nvinfo : EIATTR_KPARAM_INFO
	.align		4
        /*001c*/ 	.byte	0x04, 0x17
        /*001e*/ 	.short	(.L_1550 - .L_1549)
.L_1549:
        /*0020*/ 	.word	0x00000000
        /*0024*/ 	.short	0x0000
        /*0026*/ 	.short	0x0000
        /*0028*/ 	.byte	0x00, 0xf0, 0xa1, 0x03


	//----- nvinfo : EIATTR_MAXREG_COUNT
	.align		4
.L_1550:
        /*002c*/ 	.byte	0x03, 0x1b
        /*002e*/ 	.short	0x00ff


	//----- nvinfo : EIATTR_NUM_BARRIERS
	.align		4
        /*0030*/ 	.byte	0x02, 0x4c
        /*0032*/ 	.byte	0x01
	.zero		1


	//----- nvinfo : EIATTR_MERCURY_ISA_VERSION
	.align		4
        /*0034*/ 	.byte	0x03, 0x5f
        /*0036*/ 	.short	0x0000


	//----- nvinfo : EIATTR_COOP_GROUP_MASK_REGIDS
	.align		4
        /*0038*/ 	.byte	0x04, 0x29
        /*003a*/ 	.short	(.L_1552 - .L_1551)


	//   ....[0]....
.L_1551:
        /*003c*/ 	.word	0xffffffff


	//   ....[1]....
        /*0040*/ 	.word	0xffffffff


	//   ....[2]....
        /*0044*/ 	.word	0xffffffff


	//   ....[3]....
        /*0048*/ 	.word	0xffffffff


	//   ....[4]....
        /*004c*/ 	.word	0xffffffff


	//   ....[5]....
        /*0050*/ 	.word	0xffffffff


	//   ....[6]....
        /*0054*/ 	.word	0xffffffff


	//   ....[7]....
        /*0058*/ 	.word	0xffffffff


	//   ....[8]....
        /*005c*/ 	.word	0xffffffff


	//   ....[9]....
        /*0060*/ 	.word	0xffffffff


	//   ....[10]....
        /*0064*/ 	.word	0xffffffff


	//   ....[11]....
        /*0068*/ 	.word	0xffffffff


	//   ....[12]....
        /*006c*/ 	.word	0xffffffff


	//   ....[13]....
        /*0070*/ 	.word	0xffffffff


	//   ....[14]....
        /*0074*/ 	.word	0xffffffff


	//   ....[15]....
        /*0078*/ 	.word	0xffffffff


	//   ....[16]....
        /*007c*/ 	.word	0xffffffff


	//   ....[17]....
        /*0080*/ 	.word	0xffffffff


	//   ....[18]....
        /*0084*/ 	.word	0xffffffff


	//   ....[19]....
        /*0088*/ 	.word	0xffffffff


	//   ....[20]....
        /*008c*/ 	.word	0xffffffff


	//   ....[21]....
        /*0090*/ 	.word	0xffffffff


	//   ....[22]....
        /*0094*/ 	.word	0xffffffff


	//   ....[23]....
        /*0098*/ 	.word	0xffffffff


	//   ....[24]....
        /*009c*/ 	.word	0xffffffff


	//   ....[25]....
        /*00a0*/ 	.word	0xffffffff


	//   ....[26]....
        /*00a4*/ 	.word	0xffffffff


	//   ....[27]....
        /*00a8*/ 	.word	0xffffffff


	//----- nvinfo : EIATTR_COOP_GROUP_INSTR_OFFSETS
	.align		4
.L_1552:
        /*00ac*/ 	.byte	0x04, 0x28
        /*00ae*/ 	.short	(.L_1554 - .L_1553)


	//   ....[0]....
.L_1553:
        /*00b0*/ 	.word	0x00001b70


	//   ....[1]....
        /*00b4*/ 	.word	0x00001ba0


	//   ....[2]....
        /*00b8*/ 	.word	0x00001bc0


	//   ....[3]....
        /*00bc*/ 	.word	0x00001be0


	//   ....[4]....
        /*00c0*/ 	.word	0x00001c00


	//   ....[5]....
        /*00c4*/ 	.word	0x00001f40


	//   ....[6]....
        /*00c8*/ 	.word	0x00001f60


	//   ....[7]....
        /*00cc*/ 	.word	0x00001f80


	//   ....[8]....
        /*00d0*/ 	.word	0x00001fa0


	//   ....[9]....
        /*00d4*/ 	.word	0x00001fc0


	//   ....[10]....
        /*00d8*/ 	.word	0x000020e0


	//   ....[11]....
        /*00dc*/ 	.word	0x00002140


	//   ....[12]....
        /*00e0*/ 	.word	0x00002170


	//   ....[13]....
        /*00e4*/ 	.word	0x00002190


	//   ....[14]....
        /*00e8*/ 	.word	0x00002230


	//   ....[15]....
        /*00ec*/ 	.word	0x00002270


	//   ....[16]....
        /*00f0*/ 	.word	0x00002300


	//   ....[17]....
        /*00f4*/ 	.word	0x00002340


	//   ....[18]....
        /*00f8*/ 	.word	0x00002db0


	//   ....[19]....
        /*00fc*/ 	.word	0x00002e20


	//   ....[20]....
        /*0100*/ 	.word	0x00002e80


	//   ....[21]....
        /*0104*/ 	.word	0x00002ee0


	//   ....[22]....
        /*0108*/ 	.word	0x00002f40


	//   ....[23]....
        /*010c*/ 	.word	0x000032c0


	//   ....[24]....
        /*0110*/ 	.word	0x00003320


	//   ....[25]....
        /*0114*/ 	.word	0x00003380


	//   ....[26]....
        /*0118*/ 	.word	0x000033e0


	//   ....[27]....
        /*011c*/ 	.word	0x00003450


	//----- nvinfo : EIATTR_EXIT_INSTR_OFFSETS
	.align		4
.L_1554:
        /*0120*/ 	.byte	0x04, 0x1c
        /*0122*/ 	.short	(.L_1556 - .L_1555)


	//   ....[0]....
.L_1555:
        /*0124*/ 	.word	0x00000740


	//   ....[1]....
        /*0128*/ 	.word	0x00002d60


	//----- nvinfo : EIATTR_MAX_THREADS
	.align		4
.L_1556:
        /*012c*/ 	.byte	0x04, 0x05
        /*012e*/ 	.short	(.L_1558 - .L_1557)
.L_1557:
        /*0130*/ 	.word	0x00000080
        /*0134*/ 	.word	0x00000001
        /*0138*/ 	.word	0x00000001


	//----- nvinfo : EIATTR_CRS_STACK_SIZE
	.align		4
.L_1558:
        /*013c*/ 	.byte	0x04, 0x1e
        /*013e*/ 	.short	(.L_1560 - .L_1559)
.L_1559:
        /*0140*/ 	.word	0x00000000
.L_1560:


//--------------------- .nv.info._ZN10layer_norm31ln_parallel_residual_fwd_kernelINS_13Kernel_traitsIf6__halffS2_fjLj3072ELj1ELj1ELj4ELj16ENS_18Kernel_traits_baseILj3072EfS2_fS2_fjLj128EEEEELb0ELb0ELb1EEEvNS_9FwdParamsE --------------------------
	.section	.nv.info._ZN10layer_norm31ln_parallel_residual_fwd_kernelINS_13Kernel_traitsIf6__halffS2_fjLj3072ELj1ELj1ELj4ELj16ENS_18Kernel_traits_baseILj3072EfS2_fS2_fjLj128EEEEELb0ELb0ELb1EEEvNS_9FwdParamsE,"",@"SHT_CUDA_INFO"
	.sectionflags	@""
	.align	4


	//----- nvinfo : EIATTR_CUDA_API_VERSION
	.align		4
        /*0000*/ 	.byte	0x04, 0x37
        /*0002*/ 	.short	(.L_1562 - .L_1561)
.L_1561:
        /*0004*/ 	.word	0x00000082


	//----- nvinfo : EIATTR_SW2861232_WAR
	.align		4
.L_1562:
        /*0008*/ 	.byte	0x01, 0x35
	.zero		2


	//----- nvinfo : EIATTR_PARAM_CBANK
	.align		4
        /*000c*/ 	.byte	0x04, 0x0a
        /*000e*/ 	.short	(.L_1564 - .L_1563)
	.align		4
.L_1563:
        /*0010*/ 	.word	index@(.nv.constant0._ZN10layer_norm31ln_parallel_residual_fwd_kernelINS_13Kernel_traitsIf6__halffS2_fjLj3072ELj1ELj1ELj4ELj16ENS_18Kernel_traits_baseILj3072EfS2_fS2_fjLj128EEEEELb0ELb0ELb1EEEvNS_9FwdParamsE)
        /*0014*/ 	.short	0x0160
        /*0016*/ 	.short	0x00e8


	//----- nvinfo : EIATTR_CBANK_PARAM_SIZE
	.align		4
.L_1564:
        /*0018*/ 	.byte	0x03, 0x19
        /*001a*/ 	.short	0x00e8


	//----- nvinfo : EIATTR_KPARAM_INFO
	.align		4
        /*001c*/ 	.byte	0x04, 0x17
        /*001e*/ 	.short	(.L_1566 - .L_1565)
.L_1565:
        /*0020*/ 	.word	0x00000000
        /*0024*/ 	.short	0x0000
        /*0026*/ 	.short	0x0000
        /*0028*/ 	.byte	0x00, 0xf0, 0xa1, 0x03


	//----- nvinfo : EIATTR_MAXREG_COUNT
	.align		4
.L_1566:
        /*002c*/ 	.byte	0x03, 0x1b
        /*002e*/ 	.short	0x00ff


	//----- nvinfo : EIATTR_NUM_BARRIERS
	.align		4
        /*0030*/ 	.byte	0x02, 0x4c
        /*0032*/ 	.byte	0x01
	.zero		1


	//----- nvinfo : EIATTR_MERCURY_ISA_VERSION
	.align		4
        /*0034*/ 	.byte	0x03, 0x5f
        /*0036*/ 	.short	0x0000


	//----- nvinfo : EIATTR_COOP_GROUP_MASK_REGIDS
	.align		4
        /*0038*/ 	.byte	0x04, 0x29
        /*003a*/ 	.short	(.L_1568 - .L_1567)


	//   ....[0]....
.L_1567:
        /*003c*/ 	.word	0xffffffff


	//   ....[1]....
        /*0040*/ 	.word	0xffffffff


	//   ....[2]....
        /*0044*/ 	.word	0xffffffff


	//   ....[3]....
        /*0048*/ 	.word	0xffffffff


	//   ....[4]....
        /*004c*/ 	.word	0xffffffff


	//   ....[5]....
        /*0050*/ 	.word	0xffffffff


	//   ....[6]....
        /*0054*/ 	.word	0xffffffff


	//   ....[7]....
        /*0058*/ 	.word	0xffffffff


	//   ....[8]....
        /*005c*/ 	.word	0xffffffff


	//   ....[9]....
        /*0060*/ 	.word	0xffffffff


	//   ....[10]....
        /*0064*/ 	.word	0xffffffff


	//   ....[11]....
        /*0068*/ 	.word	0xffffffff


	//   ....[12]....
        /*006c*/ 	.word	0xffffffff


	//   ....[13]....
        /*0070*/ 	.word	0xffffffff


	//   ....[14]....
        /*0074*/ 	.word	0xffffffff


	//   ....[15]....
        /*0078*/ 	.word	0xffffffff


	//   ....[16]....
        /*007c*/ 	.word	0xffffffff


	//   ....[17]....
        /*0080*/ 	.word	0xffffffff


	//   ....[18]....
        /*0084*/ 	.word	0xffffffff


	//   ....[19]....
        /*0088*/ 	.word	0xffffffff


	//   ....[20]....
        /*008c*/ 	.word	0xffffffff


	//   ....[21]....
        /*0090*/ 	.word	0xffffffff


	//   ....[22]....
        /*0094*/ 	.word	0xffffffff


	//   ....[23]....
        /*0098*/ 	.word	0xffffffff


	//   ....[24]....
        /*009c*/ 	.word	0xffffffff


	//   ....[25]....
        /*00a0*/ 	.word	0xffffffff


	//   ....[26]....
        /*00a4*/ 	.word	0xffffffff


	//   ....[27]....
        /*00a8*/ 	.word	0xffffffff


	//----- nvinfo : EIATTR_COOP_GROUP_INSTR_OFFSETS
	.align		4
.L_1568:
        /*00ac*/ 	.byte	0x04, 0x28
        /*00ae*/ 	.short	(.L_1570 - .L_1569)


	//   ....[0]....
.L_1569:
        /*00b0*/ 	.word	0x000015e0


	//   ....[1]....
        /*00b4*/ 	.word	0x00001610


	//   ....[2]....
        /*00b8*/ 	.word	0x00001630


	//   ....[3]....
        /*00bc*/ 	.word	0x00001650


	//   ....[4]....
        /*00c0*/ 	.word	0x00001670


	//   ....[5]....
        /*00c4*/ 	.word	0x000019a0


	//   ....[6]....
        /*00c8*/ 	.word	0x000019c0


	//   ....[7]....
        /*00cc*/ 	.word	0x000019e0


	//   ....[8]....
        /*00d0*/ 	.word	0x00001a00


	//   ....[9]....
        /*00d4*/ 	.word	0x00001a20


	//   ....[10]....
        /*00d8*/ 	.word	0x00001af0


	//   ....[11]....
        /*00dc*/ 	.word	0x00001b50


	//   ....[12]....
        /*00e0*/ 	.word	0x00001bb0


	//   ....[13]....
        /*00e4*/ 	.word	0x00001bc0


	//   ....[14]....
        /*00e8*/ 	.word	0x00001c60


	//   ....[15]....
        /*00ec*/ 	.word	0x00001c90


	//   ....[16]....
        /*00f0*/ 	.word	0x00001d30


	//   ....[17]....
        /*00f4*/ 	.word	0x00001d90


	//   ....[18]....
        /*00f8*/ 	.word	0x000027c0


	//   ....[19]....
        /*00fc*/ 	.word	0x00002830


	//   ....[20]....
        /*0100*/ 	.word	0x00002890


	//   ....[21]....
        /*0104*/ 	.word	0x000028f0


	//   ....[22]....
        /*0108*/ 	.word	0x00002950


	//   ....[23]....
        /*010c*/ 	.word	0x00002cc0


	//   ....[24]....
        /*0110*/ 	.word	0x00002d20


	//   ....[25]....
        /*0114*/ 	.word	0x00002d80


	//   ....[26]....
        /*0118*/ 	.word	0x00002de0


	//   ....[27]....
        /*011c*/ 	.word	0x00002e40


	//----- nvinfo : EIATTR_EXIT_INSTR_OFFSETS
	.align		4
.L_1570:
        /*0120*/ 	.byte	0x04, 0x1c
        /*0122*/ 	.short	(.L_1572 - .L_1571)


	//   ....[0]....
.L_1571:
        /*0124*/ 	.word	0x000003b0


	//   ....[1]....
        /*0128*/ 	.word	0x00002770


	//----- nvinfo : EIATTR_MAX_THREADS
	.align		4
.L_1572:
        /*012c*/ 	.byte	0x04, 0x05
        /*012e*/ 	.short	(.L_1574 - .L_1573)
.L_1573:
        /*0130*/ 	.word	0x00000080
        /*0134*/ 	.word	0x00000001
        /*0138*/ 	.word	0x00000001


	//----- nvinfo : EIATTR_CRS_STACK_SIZE
	.align		4
.L_1574:
        /*013c*/ 	.byte	0x04, 0x1e
        /*013e*/ 	.short	(.L_1576 - .L_1575)
.L_1575:
        /*0140*/ 	.word	0x00000000
.L_1576:


//--------------------- .nv.info._ZN10layer_norm31ln_parallel_residual_fwd_kernelINS_13Kernel_traitsIf6__halffS2_fjLj3072ELj1ELj1ELj4ELj16ENS_18Kernel_traits_baseILj3072EfS2_fS2_fjLj128EEEEELb0ELb1ELb0EEEvNS_9FwdParamsE --------------------------
	.section	.nv.info._ZN10layer_norm31ln_parallel_residual_fwd_kernelINS_13Kernel_traitsIf6__halffS2_fjLj3072ELj1ELj1ELj4ELj16ENS_18Kernel_traits_baseILj3072EfS2_fS2_fjLj128EEEEELb0ELb1ELb0EEEvNS_9FwdParamsE,"",@"SHT_CUDA_INFO"
	.sectionflags	@""
	.align	4


	//----- nvinfo : EIATTR_CUDA_API_VERSION
	.align		4
        /*0000*/ 	.byte	0x04, 0x37
        /*0002*/ 	.short	(.L_1578 - .L_1577)
.L_1577:
        /*0004*/ 	.word	0x00000082


	//----- nvinfo : EIATTR_SW2861232_WAR
	.align		4
.L_1578:
        /*0008*/ 	.byte	0x01, 0x35
	.zero		2


	//----- nvinfo : EIATTR_PARAM_CBANK
	.align		4
        /*000c*/ 	.byte	0x04, 0x0a
        /*000e*/ 	.short	(.L_1580 - .L_1579)
	.align		4
.L_1579:
        /*0010*/ 	.word	index@(.nv.constant0._ZN10layer_norm31ln_parallel_residual_fwd_kernelINS_13Kernel_traitsIf6__halffS2_fjLj3072ELj1ELj1ELj4ELj16ENS_18Kernel_traits_baseILj3072EfS2_fS2_fjLj128EEEEELb0ELb1ELb0EEEvNS_9FwdParamsE)
        /*0014*/ 	.short	0x0160
        /*0016*/ 	.short	0x00e8


	//----- nvinfo : EIATTR_CBANK_PARAM_SIZE
	.align		4
.L_1580:
        /*0018*/ 	.byte	0x03, 0x19
        /*001a*/ 	.short	0x00e8


	//----- nvinfo : EIATTR_KPARAM_INFO
	.align		4
        /*001c*/ 	.byte	0x04, 0x17
        /*001e*/ 	.short	(.L_1582 - .L_1581)
.L_1581:
        /*0020*/ 	.word	0x00000000
        /*0024*/ 	.short	0x0000
        /*0026*/ 	.short	0x0000
        /*0028*/ 	.byte	0x00, 0xf0, 0xa1, 0x03


	//----- nvinfo : EIATTR_MAXREG_COUNT
	.align		4
.L_1582:
        /*002c*/ 	.byte	0x03, 0x1b
        /*002e*/ 	.short	0x00ff


	//----- nvinfo : EIATTR_NUM_BARRIERS
	.align		4
        /*0030*/ 	.byte	0x02, 0x4c
        /*0032*/ 	.byte	0x01
	.zero		1


	//----- nvinfo : EIATTR_MERCURY_ISA_VERSION
	.align		4
        /*0034*/ 	.byte	0x03, 0x5f
        /*0036*/ 	.short	0x0000


	//----- nvinfo : EIATTR_COOP_GROUP_MASK_REGIDS
	.align		4
        /*0038*/ 	.byte	0x04, 0x29
        /*003a*/ 	.short	(.L_1584 - .L_1583)


	//   ....[0]....
.L_1583:
        /*003c*/ 	.word	0xffffffff


	//   ....[1]....
        /*0040*/ 	.word	0xffffffff


	//   ....[2]....
        /*0044*/ 	.word	0xffffffff


	//   ....[3]....
        /*0048*/ 	.word	0xffffffff


	//   ....[4]....
        /*004c*/ 	.word	0xffffffff


	//   ....[5]....
        /*0050*/ 	.word	0xffffffff


	//   ....[6]....
        /*0054*/ 	.word	0xffffffff


	//   ....[7]....
        /*0058*/ 	.word	0xffffffff


	//   ....[8]....
        /*005c*/ 	.word	0xffffffff


	//   ....[9]....
        /*0060*/ 	.word	0xffffffff


	//   ....[10]....
        /*0064*/ 	.word	0xffffffff


	//   ....[11]....
        /*0068*/ 	.word	0xffffffff


	//   ....[12]....
        /*006c*/ 	.word	0xffffffff


	//   ....[13]....
        /*0070*/ 	.word	0xffffffff


	//   ....[14]....
        /*0074*/ 	.word	0xffffffff


	//   ....[15]....
        /*0078*/ 	.word	0xffffffff


	//   ....[16]....
        /*007c*/ 	.word	0xffffffff


	//   ....[17]....
        /*0080*/ 	.word	0xffffffff


	//   ....[18]....
        /*0084*/ 	.word	0xffffffff


	//   ....[19]....
        /*0088*/ 	.word	0xffffffff


	//   ....[20]....
        /*008c*/ 	.word	0xffffffff


	//   ....[21]....
        /*0090*/ 	.word	0xffffffff


	//   ....[22]....
        /*0094*/ 	.word	0xffffffff


	//   ....[23]....
        /*0098*/ 	.word	0xffffffff


	//   ....[24]....
        /*009c*/ 	.word	0xffffffff


	//   ....[25]....
        /*00a0*/ 	.word	0xffffffff


	//   ....[26]....
        /*00a4*/ 	.word	0xffffffff


	//   ....[27]....
        /*00a8*/ 	.word	0xffffffff


	//----- nvinfo : EIATTR_COOP_GROUP_INSTR_OFFSETS
	.align		4
.L_1584:
        /*00ac*/ 	.byte	0x04, 0x28
        /*00ae*/ 	.short	(.L_1586 - .L_1585)


	//   ....[0]....
.L_1585:
        /*00b0*/ 	.word	0x00001870


	//   ....[1]....
        /*00b4*/ 	.word	0x000018a0


	//   ....[2]....
        /*00b8*/ 	.word	0x000018c0


	//   ....[3]....
        /*00bc*/ 	.word	0x000018e0


	//   ....[4]....
        /*00c0*/ 	.word	0x00001900


	//   ....[5]....
        /*00c4*/ 	.word	0x00001c40


	//   ....[6]....
        /*00c8*/ 	.word	0x00001c60


	//   ....[7]....
        /*00cc*/ 	.word	0x00001c80


	//   ....[8]....
        /*00d0*/ 	.word	0x00001ca0


	//   ....[9]....
        /*00d4*/ 	.word	0x00001cc0


	//   ....[10]....
        /*00d8*/ 	.word	0x00001de0


	//   ....[11]....
        /*00dc*/ 	.word	0x00001e40


	//   ....[12]....
        /*00e0*/ 	.word	0x00001e70


	//   ....[13]....
        /*00e4*/ 	.word	0x00001e90


	//   ....[14]....
        /*00e8*/ 	.word	0x00001f30


	//   ....[15]....
        /*00ec*/ 	.word	0x00001f70


	//   ....[16]....
        /*00f0*/ 	.word	0x00002010


	//   ....[17]....
        /*00f4*/ 	.word	0x00002030


	//   ....[18]....
        /*00f8*/ 	.word	0x00002810


	//   ....[19]....
        /*00fc*/ 	.word	0x00002880


	//   ....[20]....
        /*0100*/ 	.word	0x000028e0


	//   ....[21]....
        /*0104*/ 	.word	0x00002940


	//   ....[22]....
        /*0108*/ 	.word	0x000029a0


	//   ....[23]....
        /*010c*/ 	.word	0x00002d20


	//   ....[24]....
        /*0110*/ 	.word	0x00002d80


	//   ....[25]....
        /*0114*/ 	.word	0x00002de0


	//   ....[26]....
        /*0118*/ 	.word	0x00002e40


	//   ....[27]....
        /*011c*/ 	.word	0x00002eb0


	//----- nvinfo : EIATTR_EXIT_INSTR_OFFSETS
	.align		4
.L_1586:
        /*0120*/ 	.byte	0x04, 0x1c
        /*0122*/ 	.short	(.L_1588 - .L_1587)


	//   ....[0]....
.L_1587:
        /*0124*/ 	.word	0x00000440


	//   ....[1]....
        /*0128*/ 	.word	0x000027c0


	//----- nvinfo : EIATTR_MAX_THREADS
	.align		4
.L_1588:
        /*012c*/ 	.byte	0x04, 0x05
        /*012e*/ 	.short	(.L_1590 - .L_1589)
.L_1589:
        /*0130*/ 	.word	0x00000080
        /*0134*/ 	.word	0x00000001
        /*0138*/ 	.word	0x00000001


	//----- nvinfo : EIATTR_CRS_STACK_SIZE
	.align		4
.L_1590:
        /*013c*/ 	.byte	0x04, 0x1e
        /*013e*/ 	.short	(.L_1592 - .L_1591)
.L_1591:
        /*0140*/ 	.word	0x00000000
.L_1592:


//--------------------- .nv.info._ZN10layer_norm31ln_parallel_residual_fwd_kernelINS_13Kernel_traitsIf6__halffS2_fjLj3072ELj1ELj1ELj4ELj16ENS_18Kernel_traits_baseILj3072EfS2_fS2_fjLj128EEEEELb0ELb1ELb1EEEvNS_9FwdParamsE --------------------------
	.section	.nv.info._ZN10layer_norm31ln_parallel_residual_fwd_kernelINS_13Kernel_traitsIf6__halffS2_fjLj3072ELj1ELj1ELj4ELj16ENS_18Kernel_traits_baseILj3072EfS2_fS2_fjLj128EEEEELb0ELb1ELb1EEEvNS_9FwdParamsE,"",@"SHT_CUDA_INFO"
	.sectionflags	@""
	.align	4


	//----- nvinfo : EIATTR_CUDA_API_VERSION
	.align		4
        /*0000*/ 	.byte	0x04, 0x37
        /*0002*/ 	.short	(.L_1594 - .L_1593)
.L_1593:
        /*0004*/ 	.word	0x00000082


	//----- nvinfo : EIATTR_SW2861232_WAR
	.align		4
.L_1594:
        /*0008*/ 	.byte	0x01, 0x35
	.zero		2


	//----- nvinfo : EIATTR_PARAM_CBANK
	.align		4
        /*000c*/ 	.byte	0x04, 0x0a
        /*000e*/ 	.short	(.L_1596 - .L_1595)
	.align		4
.L_1595:
        /*0010*/ 	.word	index@(.nv.constant0._ZN10layer_norm31ln_parallel_residual_fwd_kernelINS_13Kernel_traitsIf6__halffS2_fjLj3072ELj1ELj1ELj4ELj16ENS_18Kernel_traits_baseILj3072EfS2_fS2_fjLj128EEEEELb0ELb1ELb1EEEvNS_9FwdParamsE)
        /*0014*/ 	.short	0x0160
        /*0016*/ 	.short	0x00e8


	//----- nvinfo : EIATTR_CBANK_PARAM_SIZE
	.align		4
.L_1596:
        /*0018*/ 	.byte	0x03, 0x19
        /*001a*/ 	.short	0x00e8


	//----- nvinfo : EIATTR_KPARAM_INFO
	.align		4
        /*001c*/ 	.byte	0x04, 0x17
        /*001e*/ 	.short	(.L_1598 - .L_1597)
.L_1597:
        /*0020*/ 	.word	0x00000000
        /*0024*/ 	.short	0x0000
        /*0026*/ 	.short	0x0000
        /*0028*/ 	.byte	0x00, 0xf0, 0xa1, 0x03


	//----- nvinfo : EIATTR_MAXREG_COUNT
	.align		4
.L_1598:
        /*002c*/ 	.byte	0x03, 0x1b
        /*002e*/ 	.short	0x00ff


	//----- nvinfo : EIATTR_NUM_BARRIERS
	.align		4
        /*0030*/ 	.byte	0x02, 0x4c
        /*0032*/ 	.byte	0x01
	.zero		1


	//----- nvinfo : EIATTR_MERCURY_ISA_VERSION
	.align		4
        /*0034*/ 	.byte	0x03, 0x5f
        /*0036*/ 	.short	0x0000


	//----- nvinfo : EIATTR_COOP_GROUP_MASK_REGIDS
	.align		4
        /*0038*/ 	.byte	0x04, 0x29
        /*003a*/ 	.short	(.L_1600 - .L_1599)


	//   ....[0]....
.L_1599:
        /*003c*/ 	.word	0xffffffff


	//   ....[1]....
        /*0040*/ 	.word	0xffffffff


	//   ....[2]....
        /*0044*/ 	.word	0xffffffff


	//   ....[3]....
        /*0048*/ 	.word	0xffffffff


	//   ....[4]....
        /*004c*/ 	.word	0xffffffff


	//   ....[5]....
        /*0050*/ 	.word	0xffffffff


	//   ....[6]....
        /*0054*/ 	.word	0xffffffff


	//   ....[7]....
        /*0058*/ 	.word	0xffffffff


	//   ....[8]....
        /*005c*/ 	.word	0xffffffff


	//   ....[9]....
        /*0060*/ 	.word	0xffffffff


	//   ....[10]....
        /*0064*/ 	.word	0xffffffff


	//   ....[11]....
        /*0068*/ 	.word	0xffffffff


	//   ....[12]....
        /*006c*/ 	.word	0xffffffff


	//   ....[13]....
        /*0070*/ 	.word	0xffffffff


	//   ....[14]....
        /*0074*/ 	.word	0xffffffff


	//   ....[15]....
        /*0078*/ 	.word	0xffffffff


	//   ....[16]....
        /*007c*/ 	.word	0xffffffff


	//   ....[17]....
        /*0080*/ 	.word	0xffffffff


	//   ....[18]....
        /*0084*/ 	.word	0xffffffff


	//   ....[19]....
        /*0088*/ 	.word	0xffffffff


	//   ....[20]....
        /*008c*/ 	.word	0xffffffff


	//   ....[21]....
        /*0090*/ 	.word	0xffffffff


	//   ....[22]....
        /*0094*/ 	.word	0xffffffff


	//   ....[23]....
        /*0098*/ 	.word	0xffffffff


	//   ....[24]....
        /*009c*/ 	.word	0xffffffff


	//   ....[25]....
        /*00a0*/ 	.word	0xffffffff


	//   ....[26]....
        /*00a4*/ 	.word	0xffffffff


	//   ....[27]....
        /*00a8*/ 	.word	0xffffffff


	//----- nvinfo : EIATTR_COOP_GROUP_INSTR_OFFSETS
	.align		4
.L_1600:
        /*00ac*/ 	.byte	0x04, 0x28
        /*00ae*/ 	.short	(.L_1602 - .L_1601)


	//   ....[0]....
.L_1601:
        /*00b0*/ 	.word	0x000013f0


	//   ....[1]....
        /*00b4*/ 	.word	0x00001420


	//   ....[2]....
        /*00b8*/ 	.word	0x00001440


	//   ....[3]....
        /*00bc*/ 	.word	0x00001460


	//   ....[4]....
        /*00c0*/ 	.word	0x00001480


	//   ....[5]....
        /*00c4*/ 	.word	0x000017b0


	//   ....[6]....
        /*00c8*/ 	.word	0x000017d0


	//   ....[7]....
        /*00cc*/ 	.word	0x000017f0


	//   ....[8]....
        /*00d0*/ 	.word	0x00001810


	//   ....[9]....
        /*00d4*/ 	.word	0x00001830


	//   ....[10]....
        /*00d8*/ 	.word	0x00001900


	//   ....[11]....
        /*00dc*/ 	.word	0x00001960


	//   ....[12]....
        /*00e0*/ 	.word	0x000019a0


	//   ....[13]....
        /*00e4*/ 	.word	0x000019b0


	//   ....[14]....
        /*00e8*/ 	.word	0x00001a50


	//   ....[15]....
        /*00ec*/ 	.word	0x00001aa0


	//   ....[16]....
        /*00f0*/ 	.word	0x00001b60


	//   ....[17]....
        /*00f4*/ 	.word	0x00001b70


	//   ....[18]....
        /*00f8*/ 	.word	0x000022a0


	//   ....[19]....
        /*00fc*/ 	.word	0x00002310


	//   ....[20]....
        /*0100*/ 	.word	0x00002370


	//   ....[21]....
        /*0104*/ 	.word	0x000023d0


	//   ....[22]....
        /*0108*/ 	.word	0x00002430


	//   ....[23]....
        /*010c*/ 	.word	0x000027a0


	//   ....[24]....
        /*0110*/ 	.word	0x00002800


	//   ....[25]....
        /*0114*/ 	.word	0x00002860


	//   ....[26]....
        /*0118*/ 	.word	0x000028c0


	//   ....[27]....
        /*011c*/ 	.word	0x00002920


	//----- nvinfo : EIATTR_EXIT_INSTR_OFFSETS
	.align		4
.L_1602:
        /*0120*/ 	.byte	0x04, 0x1c
        /*0122*/ 	.short	(.L_1604 - .L_1603)


	//   ....[0]....
.L_1603:
        /*0124*/ 	.word	0x00000210


	//   ....[1]....
        /*0128*/ 	.word	0x00002250


	//----- nvinfo : EIATTR_MAX_THREADS
	.align		4
.L_1604:
        /*012c*/ 	.byte	0x04, 0x05
        /*012e*/ 	.short	(.L_1606 - .L_1605)
.L_1605:
        /*0130*/ 	.word	0x00000080
        /*0134*/ 	.word	0x00000001
        /*0138*/ 	.word	0x00000001


	//----- nvinfo : EIATTR_CRS_STACK_SIZE
	.align		4
.L_1606:
        /*013c*/ 	.byte	0x04, 0x1e
        /*013e*/ 	.short	(.L_1608 - .L_1607)
.L_1607:
        /*0140*/ 	.word	0x00000000
.L_1608:


//--------------------- .nv.info._ZN10layer_norm31ln_parallel_residual_fwd_kernelINS_13Kernel_traitsIf6__halffS2_fjLj3072ELj1ELj1ELj4ELj16ENS_18Kernel_traits_baseILj3072EfS2_fS2_fjLj128EEEEELb1ELb0ELb0EEEvNS_9FwdParamsE --------------------------
	.section	.nv.info._ZN10layer_norm31ln_parallel_residual_fwd_kernelINS_13Kernel_traitsIf6__halffS2_fjLj3072ELj1ELj1ELj4ELj16ENS_18Kernel_traits_baseILj3072EfS2_fS2_fjLj128EEEEELb1ELb0ELb0EEEvNS_9FwdParamsE,"",@"SHT_CUDA_INFO"
	.sectionflags	@""
	.align	4


	//----- nvinfo : EIATTR_CUDA_API_VERSION
	.align		4
        /*0000*/ 	.byte	0x04, 0x37
        /*0002*/ 	.short	(.L_1610 - .L_1609)
.L_1609:
        /*0004*/ 	.word	0x00000082


	//----- nvinfo : EIATTR_SW2861232_WAR
	.align		4
.L_1610:
        /*0008*/ 	.byte	0x01, 0x35
	.zero		2


	//----- nvinfo : EIATTR_PARAM_CBANK
	.align		4
        /*000c*/ 	.byte	0x04, 0x0a
        /*000e*/ 	.short	(.L_1612 - .L_1611)
	.align		4
.L_1611:
        /*0010*/ 	.word	index@(.nv.constant0._ZN10layer_norm31ln_parallel_residual_fwd_kernelINS_13Kernel_traitsIf6__halffS2_fjLj3072ELj1ELj1ELj4ELj16ENS_18Kernel_traits_baseILj3072EfS2_fS2_fjLj128EEEEELb1ELb0ELb0EEEvNS_9FwdParamsE)
        /*0014*/ 	.short	0x0160
        /*0016*/ 	.short	0x00e8


	//----- nvinfo : EIATTR_CBANK_PARAM_SIZE
	.align		4
.L_1612:
        /*0018*/ 	.byte	0x03, 0x19
        /*001a*/ 	.short	0x00e8


	//----- nvinfo : EIATTR_KPARAM_INFO
	.align		4
        /*001c*/ 	.byte	0x04, 0x17
        /*001e*/ 	.short	(.L_1614 - .L_1613)
.L_1613:
        /*0020*/ 	.word	0x00000000
        /*0024*/ 	.short	0x0000
        /*0026*/ 	.short	0x0000
        /*0028*/ 	.byte	0x00, 0xf0, 0xa1, 0x03


	//----- nvinfo : EIATTR_MAXREG_COUNT
	.align		4
.L_1614:
        /*002c*/ 	.byte	0x03, 0x1b
        /*002e*/ 	.short	0x00ff


	//----- nvinfo : EIATTR_NUM_BARRIERS
	.align		4
        /*0030*/ 	.byte	0x02, 0x4c
        /*0032*/ 	.byte	0x01
	.zero		1


	//----- nvinfo : EIATTR_MERCURY_ISA_VERSION
	.align		4
        /*0034*/ 	.byte	0x03, 0x5f
        /*0036*/ 	.short	0x0000


	//----- nvinfo : EIATTR_COOP_GROUP_MASK_REGIDS
	.align		4
        /*0038*/ 	.byte	0x04, 0x29
        /*003a*/ 	.short	(.L_1616 - .L_1615)


	//   ....[0]....
.L_1615:
        /*003c*/ 	.word	0xffffffff


	//   ....[1]....
        /*0040*/ 	.word	0xffffffff


	//   ....[2]....
        /*0044*/ 	.word	0xffffffff


	//   ....[3]....
        /*0048*/ 	.word	0xffffffff


	//   ....[4]....
        /*004c*/ 	.word	0xffffffff


	//   ....[5]....
        /*0050*/ 	.word	0xffffffff


	//   ....[6]....
        /*0054*/ 	.word	0xffffffff


	//   ....[7]....
        /*0058*/ 	.word	0xffffffff


	//   ....[8]....
        /*005c*/ 	.word	0xffffffff


	//   ....[9]....
        /*0060*/ 	.word	0xffffffff


	//   ....[10]....
        /*0064*/ 	.word	0xffffffff


	//   ....[11]....
        /*0068*/ 	.word	0xffffffff


	//   ....[12]....
        /*006c*/ 	.word	0xffffffff


	//   ....[13]....
        /*0070*/ 	.word	0xffffffff


	//   ....[14]....
        /*0074*/ 	.word	0xffffffff


	//   ....[15]....
        /*0078*/ 	.word	0xffffffff


	//   ....[16]....
        /*007c*/ 	.word	0xffffffff


	//   ....[17]....
        /*0080*/ 	.word	0xffffffff


	//   ....[18]....
        /*0084*/ 	.word	0xffffffff


	//   ....[19]....
        /*0088*/ 	.word	0xffffffff


	//   ....[20]....
        /*008c*/ 	.word	0xffffffff


	//   ....[21]....
        /*0090*/ 	.word	0xffffffff


	//   ....[22]....
        /*0094*/ 	.word	0xffffffff


	//   ....[23]....
        /*0098*/ 	.word	0xffffffff


	//   ....[24]....
        /*009c*/ 	.word	0xffffffff


	//   ....[25]....
        /*00a0*/ 	.word	0xffffffff


	//   ....[26]....
        /*00a4*/ 	.word	0xffffffff


	//   ....[27]....
        /*00a8*/ 	.word	0xffffffff


	//----- nvinfo : EIATTR_COOP_GROUP_INSTR_OFFSETS
	.align		4
.L_1616:
        /*00ac*/ 	.byte	0x04, 0x28
        /*00ae*/ 	.short	(.L_1618 - .L_1617)


	//   ....[0]....
.L_1617:
        /*00b0*/ 	.word	0x00012330


	//   ....[1]....
        /*00b4*/ 	.word	0x00012360


	//   ....[2]....
        /*00b8*/ 	.word	0x00012390


	//   ....[3]....
        /*00bc*/ 	.word	0x000123b0


	//   ....[4]....
        /*00c0*/ 	.word	0x000123d0


	//   ....[5]....
        /*00c4*/ 	.word	0x00012710


	//   ....[6]....
        /*00c8*/ 	.word	0x00012730


	//   ....[7]....
        /*00cc*/ 	.word	0x00012750


	//   ....[8]....
        /*00d0*/ 	.word	0x00012770


	//   ....[9]....
        /*00d4*/ 	.word	0x00012790


	//   ....[10]....
        /*00d8*/ 	.word	0x000128c0


	//   ....[11]....
        /*00dc*/ 	.word	0x00012910


	//   ....[12]....
        /*00e0*/ 	.word	0x00012940


	//   ....[13]....
        /*00e4*/ 	.word	0x00012960


	//   ....[14]....
        /*00e8*/ 	.word	0x00012a10


	//   ....[15]....
        /*00ec*/ 	.word	0x00012a40


	//   ....[16]....
        /*00f0*/ 	.word	0x00012ad0


	//   ....[17]....
        /*00f4*/ 	.word	0x00012b00


	//   ....[18]....
        /*00f8*/ 	.word	0x000135b0


	//   ....[19]....
        /*00fc*/ 	.word	0x00013620


	//   ....[20]....
        /*0100*/ 	.word	0x00013680


	//   ....[21]....
        /*0104*/ 	.word	0x000136e0


	//   ....[22]....
        /*0108*/ 	.word	0x00013740


	//   ....[23]....
        /*010c*/ 	.word	0x00013ad0


	//   ....[24]....
        /*0110*/ 	.word	0x00013b30


	//   ....[25]....
        /*0114*/ 	.word	0x00013b90


	//   ....[26]....
        /*0118*/ 	.word	0x00013bf0


	//   ....[27]....
        /*011c*/ 	.word	0x00013c60


	//----- nvinfo : EIATTR_EXIT_INSTR_OFFSETS
	.align		4
.L_1618:
        /*0120*/ 	.byte	0x04, 0x1c
        /*0122*/ 	.short	(.L_1620 - .L_1619)


	//   ....[0]....
.L_1619:
        /*0124*/ 	.word	0x00000a70


	//   ....[1]....
        /*0128*/ 	.word	0x00013560


	//----- nvinfo : EIATTR_MAX_THREADS
	.align		4
.L_1620:
        /*012c*/ 	.byte	0x04, 0x05
        /*012e*/ 	.short	(.L_1622 - .L_1621)
.L_1621:
        /*0130*/ 	.word	0x00000080
        /*0134*/ 	.word	0x00000001
        /*0138*/ 	.word	0x00000001


	//----- nvinfo : EIATTR_CRS_STACK_SIZE
	.align		4
.L_1622:
        /*013c*/ 	.byte	0x04, 0x1e
        /*013e*/ 	.short	(.L_1624 - .L_1623)
.L_1623:
        /*0140*/ 	.word	0x00000000
.L_1624:


//--------------------- .nv.info._ZN10layer_norm31ln_parallel_residual_fwd_kernelINS_13Kernel_traitsIf6__halffS2_fjLj3072ELj1ELj1ELj4ELj16ENS_18Kernel_traits_baseILj3072EfS2_fS2_fjLj128EEEEELb1ELb0ELb1EEEvNS_9FwdParamsE --------------------------
	.section	.nv.info._ZN10layer_norm31ln_parallel_residual_fwd_kernelINS_13Kernel_traitsIf6__halffS2_fjLj3072ELj1ELj1ELj4ELj16ENS_18Kernel_traits_baseILj3072EfS2_fS2_fjLj128EEEEELb1ELb0ELb1EEEvNS_9FwdParamsE,"",@"SHT_CUDA_INFO"
	.sectionflags	@""
	.align	4


	//----- nvinfo : EIATTR_CUDA_API_VERSION
	.align		4
        /*0000*/ 	.byte	0x04, 0x37
        /*0002*/ 	.short	(.L_1626 - .L_1625)
.L_1625:
        /*0004*/ 	.word	0x00000082


	//----- nvinfo : EIATTR_SW2861232_WAR
	.align		4
.L_1626:
        /*0008*/ 	.byte	0x01, 0x35
	.zero		2


	//----- nvinfo : EIATTR_PARAM_CBANK
	.align		4
        /*000c*/ 	.byte	0x04, 0x0a
        /*000e*/ 	.short	(.L_1628 - .L_1627)
	.align		4
.L_1627:
        /*0010*/ 	.word	index@(.nv.constant0._ZN10layer_norm31ln_parallel_residual_fwd_kernelINS_13Kernel_traitsIf6__halffS2_fjLj3072ELj1ELj1ELj4ELj16ENS_18Kernel_traits_baseILj3072EfS2_fS2_fjLj128EEEEELb1ELb0ELb1EEEvNS_9FwdParamsE)
        /*0014*/ 	.short	0x0160
        /*0016*/ 	.short	0x00e8


	//----- nvinfo : EIATTR_CBANK_PARAM_SIZE
	.align		4
.L_1628:
        /*0018*/ 	.byte	0x03, 0x19
        /*001a*/ 	.short	0x00e8


	//----- nvinfo : EIATTR_KPARAM_INFO
	.align		4
        /*001c*/ 	.byte	0x04, 0x17
        /*001e*/ 	.short	(.L_1630 - .L_1629)
.L_1629:
        /*0020*/ 	.word	0x00000000
        /*0024*/ 	.short	0x0000
        /*0026*/ 	.short	0x0000
        /*0028*/ 	.byte	0x00, 0xf0, 0xa1, 0x03


	//----- nvinfo : EIATTR_MAXREG_COUNT
	.align		4
.L_1630:
        /*002c*/ 	.byte	0x03, 0x1b
        /*002e*/ 	.short	0x00ff


	//----- nvinfo : EIATTR_NUM_BARRIERS
	.align		4
        /*0030*/ 	.byte	0x02, 0x4c
        /*0032*/ 	.byte	0x01
	.zero		1


	//----- nvinfo : EIATTR_MERCURY_ISA_VERSION
	.align		4
        /*0034*/ 	.byte	0x03, 0x5f
        /*0036*/ 	.short	0x0000


	//----- nvinfo : EIATTR_COOP_GROUP_MASK_REGIDS
	.align		4
        /*0038*/ 	.byte	0x04, 0x29
        /*003a*/ 	.short	(.L_1632 - .L_1631)


	//   ....[0]....
.L_1631:
        /*003c*/ 	.word	0xffffffff


	//   ....[1]....
        /*0040*/ 	.word	0xffffffff


	//   ....[2]....
        /*0044*/ 	.word	0xffffffff


	//   ....[3]....
        /*0048*/ 	.word	0xffffffff


	//   ....[4]....
        /*004c*/ 	.word	0xffffffff


	//   ....[5]....
        /*0050*/ 	.word	0xffffffff


	//   ....[6]....
        /*0054*/ 	.word	0xffffffff


	//   ....[7]....
        /*0058*/ 	.word	0xffffffff


	//   ....[8]....
        /*005c*/ 	.word	0xffffffff


	//   ....[9]....
        /*0060*/ 	.word	0xffffffff


	//   ....[10]....
        /*0064*/ 	.word	0xffffffff


	//   ....[11]....
        /*0068*/ 	.word	0xffffffff


	//   ....[12]....
        /*006c*/ 	.word	0xffffffff


	//   ....[13]....
        /*0070*/ 	.word	0xffffffff


	//   ....[14]....
        /*0074*/ 	.word	0xffffffff


	//   ....[15]....
        /*0078*/ 	.word	0xffffffff


	//   ....[16]....
        /*007c*/ 	.word	0xffffffff


	//   ....[17]....
        /*0080*/ 	.word	0xffffffff


	//   ....[18]....
        /*0084*/ 	.word	0xffffffff


	//   ....[19]....
        /*0088*/ 	.word	0xffffffff


	//   ....[20]....
        /*008c*/ 	.word	0xffffffff


	//   ....[21]....
        /*0090*/ 	.word	0xffffffff


	//   ....[22]....
        /*0094*/ 	.word	0xffffffff


	//   ....[23]....
        /*0098*/ 	.word	0xffffffff


	//   ....[24]....
        /*009c*/ 	.word	0xffffffff


	//   ....[25]....
        /*00a0*/ 	.word	0xffffffff


	//   ....[26]....
        /*00a4*/ 	.word	0xffffffff


	//   ....[27]....
        /*00a8*/ 	.word	0xffffffff


	//----- nvinfo : EIATTR_COOP_GROUP_INSTR_OFFSETS
	.align		4
.L_1632:
        /*00ac*/ 	.byte	0x04, 0x28
        /*00ae*/ 	.short	(.L_1634 - .L_1633)


	//   ....[0]....
.L_1633:
        /*00b0*/ 	.word	0x00011c20


	//   ....[1]....
        /*00b4*/ 	.word	0x00011c50


	//   ....[2]....
        /*00b8*/ 	.word	0x00011c70


	//   ....[3]....
        /*00bc*/ 	.word	0x00011c90


	//   ....[4]....
        /*00c0*/ 	.word	0x00011cb0


	//   ....[5]....
        /*00c4*/ 	.word	0x00011fe0


	//   ....[6]....
        /*00c8*/ 	.word	0x00012000


	//   ....[7]....
        /*00cc*/ 	.word	0x00012020


	//   ....[8]....
        /*00d0*/ 	.word	0x00012040


	//   ....[9]....
        /*00d4*/ 	.word	0x00012060


	//   ....[10]....
        /*00d8*/ 	.word	0x00012170


	//   ....[11]....
        /*00dc*/ 	.word	0x000121c0


	//   ....[12]....
        /*00e0*/ 	.word	0x00012240


	//   ....[13]....
        /*00e4*/ 	.word	0x00012280


	//   ....[14]....
        /*00e8*/ 	.word	0x000122a0


	//   ....[15]....
        /*00ec*/ 	.word	0x000122d0


	//   ....[16]....
        /*00f0*/ 	.word	0x000123a0


	//   ....[17]....
        /*00f4*/ 	.word	0x000123d0


	//   ....[18]....
        /*00f8*/ 	.word	0x00012e30


	//   ....[19]....
        /*00fc*/ 	.word	0x00012ea0


	//   ....[20]....
        /*0100*/ 	.word	0x00012f10


	//   ....[21]....
        /*0104*/ 	.word	0x00012f80


	//   ....[22]....
        /*0108*/ 	.word	0x00012ff0


	//   ....[23]....
        /*010c*/ 	.word	0x00013360


	//   ....[24]....
        /*0110*/ 	.word	0x000133c0


	//   ....[25]....
        /*0114*/ 	.word	0x00013420


	//   ....[26]....
        /*0118*/ 	.word	0x00013480


	//   ....[27]....
        /*011c*/ 	.word	0x000134e0


	//----- nvinfo : EIATTR_EXIT_INSTR_OFFSETS
	.align		4
.L_1634:
        /*0120*/ 	.byte	0x04, 0x1c
        /*0122*/ 	.short	(.L_1636 - .L_1635)


	//   ....[0]....
.L_1635:
        /*0124*/ 	.word	0x00000800


	//   ....[1]....
        /*0128*/ 	.word	0x00012dd0


	//----- nvinfo : EIATTR_MAX_THREADS
	.align		4
.L_1636:
        /*012c*/ 	.byte	0x04, 0x05
        /*012e*/ 	.short	(.L_1638 - .L_1637)
.L_1637:
        /*0130*/ 	.word	0x00000080
        /*0134*/ 	.word	0x00000001
        /*0138*/ 	.word	0x00000001


	//----- nvinfo : EIATTR_CRS_STACK_SIZE
	.align		4
.L_1638:
        /*013c*/ 	.byte	0x04, 0x1e
        /*013e*/ 	.short	(.L_1640 - .L_1639)
.L_1639:
        /*0140*/ 	.word	0x00000000
.L_1640:


//--------------------- .nv.info._ZN10layer_norm31ln_parallel_residual_fwd_kernelINS_13Kernel_traitsIf6__halffS2_fjLj3072ELj1ELj1ELj4ELj16ENS_18Kernel_traits_baseILj3072EfS2_fS2_fjLj128EEEEELb1ELb1ELb0EEEvNS_9FwdParamsE --------------------------
	.section	.nv.info._ZN10layer_norm31ln_parallel_residual_fwd_kernelINS_13Kernel_traitsIf6__halffS2_fjLj3072ELj1ELj1ELj4ELj16ENS_18Kernel_traits_baseILj3072EfS2_fS2_fjLj128EEEEELb1ELb1ELb0EEEvNS_9FwdParamsE,"",@"SHT_CUDA_INFO"
	.sectionflags	@""
	.align	4


	//----- nvinfo : EIATTR_CUDA_API_VERSION
	.align		4
        /*0000*/ 	.byte	0x04, 0x37
        /*0002*/ 	.short	(.L_1642 - .L_1641)
.L_1641:
        /*0004*/ 	.word	0x00000082


	//----- nvinfo : EIATTR_SW2861232_WAR
	.align		4
.L_1642:
        /*0008*/ 	.byte	0x01, 0x35
	.zero		2


	//----- nvinfo : EIATTR_PARAM_CBANK
	.align		4
        /*000c*/ 	.byte	0x04, 0x0a
        /*000e*/ 	.short	(.L_1644 - .L_1643)
	.align		4
.L_1643:
        /*0010*/ 	.word	index@(.nv.constant0._ZN10layer_norm31ln_parallel_residual_fwd_kernelINS_13Kernel_traitsIf6__halffS2_fjLj3072ELj1ELj1ELj4ELj16ENS_18Kernel_traits_baseILj3072EfS2_fS2_fjLj128EEEEELb1ELb1ELb0EEEvNS_9FwdParamsE)
        /*0014*/ 	.short	0x0160
        /*0016*/ 	.short	0x00e8


	//----- nvinfo : EIATTR_CBANK_PARAM_SIZE
	.align		4
.L_1644:
        /*0018*/ 	.byte	0x03, 0x19
        /*001a*/ 	.short	0x00e8


	//----- nvinfo : EIATTR_KPARAM_INFO
	.align		4
        /*001c*/ 	.byte	0x04, 0x17
        /*001e*/ 	.short	(.L_1646 - .L_1645)
.L_1645:
        /*0020*/ 	.word	0x00000000
        /*0024*/ 	.short	0x0000
        /*0026*/ 	.short	0x0000
        /*0028*/ 	.byte	0x00, 0xf0, 0xa1, 0x03


	//----- nvinfo : EIATTR_MAXREG_COUNT
	.align		4
.L_1646:
        /*002c*/ 	.byte	0x03, 0x1b
        /*002e*/ 	.short	0x00ff


	//----- nvinfo : EIATTR_NUM_BARRIERS
	.align		4
        /*0030*/ 	.byte	0x02, 0x4c
        /*0032*/ 	.byte	0x01
	.zero		1


	//----- nvinfo : EIATTR_MERCURY_ISA_VERSION
	.align		4
        /*0034*/ 	.byte	0x03, 0x5f
        /*0036*/ 	.short	0x0000


	//----- nvinfo : EIATTR_COOP_GROUP_MASK_REGIDS
	.align		4
        /*0038*/ 	.byte	0x04, 0x29
        /*003a*/ 	.short	(.L_1648 - .L_1647)


	//   ....[0]....
.L_1647:
        /*003c*/ 	.word	0xffffffff


	//   ....[1]....
        /*0040*/ 	.word	0xffffffff


	//   ....[2]....
        /*0044*/ 	.word	0xffffffff


	//   ....[3]....
        /*0048*/ 	.word	0xffffffff


	//   ....[4]....
        /*004c*/ 	.word	0xffffffff


	//   ....[5]....
        /*0050*/ 	.word	0xffffffff


	//   ....[6]....
        /*0054*/ 	.word	0xffffffff


	//   ....[7]....
        /*0058*/ 	.word	0xffffffff


	//   ....[8]....
        /*005c*/ 	.word	0xffffffff


	//   ....[9]....
        /*0060*/ 	.word	0xffffffff


	//   ....[10]....
        /*0064*/ 	.word	0xffffffff


	//   ....[11]....
        /*0068*/ 	.word	0xffffffff


	//   ....[12]....
        /*006c*/ 	.word	0xffffffff


	//   ....[13]....
        /*0070*/ 	.word	0xffffffff


	//   ....[14]....
        /*0074*/ 	.word	0xffffffff


	//   ....[15]....
        /*0078*/ 	.word	0xffffffff


	//   ....[16]....
        /*007c*/ 	.word	0xffffffff


	//   ....[17]....
        /*0080*/ 	.word	0xffffffff


	//   ....[18]....
        /*0084*/ 	.word	0xffffffff


	//   ....[19]....
        /*0088*/ 	.word	0xffffffff


	//   ....[20]....
        /*008c*/ 	.word	0xffffffff


	//   ....[21]....
        /*0090*/ 	.word	0xffffffff


	//   ....[22]....
        /*0094*/ 	.word	0xffffffff


	//   ....[23]....
        /*0098*/ 	.word	0xffffffff


	//   ....[24]....
        /*009c*/ 	.word	0xffffffff


	//   ....[25]....
        /*00a0*/ 	.word	0xffffffff


	//   ....[26]....
        /*00a4*/ 	.word	0xffffffff


	//   ....[27]....
        /*00a8*/ 	.word	0xffffffff


	//----- nvinfo : EIATTR_COOP_GROUP_INSTR_OFFSETS
	.align		4
.L_1648:
        /*00ac*/ 	.byte	0x04, 0x28
        /*00ae*/ 	.short	(.L_1650 - .L_1649)


	//   ....[0]....
.L_1649:
        /*00b0*/ 	.word	0x00011f70


	//   ....[1]....
        /*00b4*/ 	.word	0x00011fa0


	//   ....[2]....
        /*00b8*/ 	.word	0x00011fd0


	//   ....[3]....
        /*00bc*/ 	.word	0x00011ff0


	//   ....[4]....
        /*00c0*/ 	.word	0x00012010


	//   ....[5]....
        /*00c4*/ 	.word	0x00012350


	//   ....[6]....
        /*00c8*/ 	.word	0x00012370


	//   ....[7]....
        /*00cc*/ 	.word	0x00012390


	//   ....[8]....
        /*00d0*/ 	.word	0x000123b0


	//   ....[9]....
        /*00d4*/ 	.word	0x000123d0


	//   ....[10]....
        /*00d8*/ 	.word	0x00012500


	//   ....[11]....
        /*00dc*/ 	.word	0x00012550


	//   ....[12]....
        /*00e0*/ 	.word	0x00012580


	//   ....[13]....
        /*00e4*/ 	.word	0x00012590


	//   ....[14]....
        /*00e8*/ 	.word	0x00012610


	//   ....[15]....
        /*00ec*/ 	.word	0x00012670


	//   ....[16]....
        /*00f0*/ 	.word	0x00012730


	//   ....[17]....
        /*00f4*/ 	.word	0x00012740


	//   ....[18]....
        /*00f8*/ 	.word	0x00012f50


	//   ....[19]....
        /*00fc*/ 	.word	0x00012fb0


	//   ....[20]....
        /*0100*/ 	.word	0x00013010


	//   ....[21]....
        /*0104*/ 	.word	0x00013070


	//   ....[22]....
        /*0108*/ 	.word	0x000130d0


	//   ....[23]....
        /*010c*/ 	.word	0x00013460


	//   ....[24]....
        /*0110*/ 	.word	0x000134c0


	//   ....[25]....
        /*0114*/ 	.word	0x00013520


	//   ....[26]....
        /*0118*/ 	.word	0x00013580


	//   ....[27]....
        /*011c*/ 	.word	0x000135f0


	//----- nvinfo : EIATTR_EXIT_INSTR_OFFSETS
	.align		4
.L_1650:
        /*0120*/ 	.byte	0x04, 0x1c
        /*0122*/ 	.short	(.L_1652 - .L_1651)


	//   ....[0]....
.L_1651:
        /*0124*/ 	.word	0x000008f0


	//   ....[1]....
        /*0128*/ 	.word	0x00012f00


	//----- nvinfo : EIATTR_MAX_THREADS
	.align		4
.L_1652:
        /*012c*/ 	.byte	0x04, 0x05
        /*012e*/ 	.short	(.L_1654 - .L_1653)
.L_1653:
        /*0130*/ 	.word	0x00000080
        /*0134*/ 	.word	0x00000001
        /*0138*/ 	.word	0x00000001


	//----- nvinfo : EIATTR_CRS_STACK_SIZE
	.align		4
.L_1654:
        /*013c*/ 	.byte	0x04, 0x1e
        /*013e*/ 	.short	(.L_1656 - .L_1655)
.L_1655:
        /*0140*/ 	.word	0x00000000
.L_1656:


//--------------------- .nv.info._ZN10layer_norm31ln_parallel_residual_fwd_kernelINS_13Kernel_traitsIf6__halffS2_fjLj3072ELj1ELj1ELj4ELj16ENS_18Kernel_traits_baseILj3072EfS2_fS2_fjLj128EEEEELb1ELb1ELb1EEEvNS_9FwdParamsE --------------------------
	.section	.nv.info._ZN10layer_norm31ln_parallel_residual_fwd_kernelINS_13Kernel_traitsIf6__halffS2_fjLj3072ELj1ELj1ELj4ELj16ENS_18Kernel_traits_baseILj3072EfS2_fS2_fjLj128EEEEELb1ELb1ELb1EEEvNS_9FwdParamsE,"",@"SHT_CUDA_INFO"
	.sectionflags	@""
	.align	4


	//----- nvinfo : EIATTR_CUDA_API_VERSION
	.align		4
        /*0000*/ 	.byte	0x04, 0x37
        /*0002*/ 	.short	(.L_1658 - .L_1657)
.L_1657:
        /*0004*/ 	.word	0x00000082


	//----- nvinfo : EIATTR_SW2861232_WAR
	.align		4
.L_1658:
        /*0008*/ 	.byte	0x01, 0x35
	.zero		2


	//----- nvinfo : EIATTR_PARAM_CBANK
	.align		4
        /*000c*/ 	.byte	0x04, 0x0a
        /*000e*/ 	.short	(.L_1660 - .L_1659)
	.align		4
.L_1659:
        /*0010*/ 	.word	index@(.nv.constant0._ZN10layer_norm31ln_parallel_residual_fwd_kernelINS_13Kernel_traitsIf6__halffS2_fjLj3072ELj1ELj1ELj4ELj16ENS_18Kernel_traits_baseILj3072EfS2_fS2_fjLj128EEEEELb1ELb1ELb1EEEvNS_9FwdParamsE)
        /*0014*/ 	.short	0x0160
        /*0016*/ 	.short	0x00e8


	//----- nvinfo : EIATTR_CBANK_PARAM_SIZE
	.align		4
.L_1660:
        /*0018*/ 	.byte	0x03, 0x19
        /*001a*/ 	.short	0x00e8


	//----- nvinfo : EIATTR_KPARAM_INFO
	.align		4
        /*001c*/ 	.byte	0x04, 0x17
        /*001e*/ 	.short	(.L_1662 - .L_1661)
.L_1661:
        /*0020*/ 	.word	0x00000000
        /*0024*/ 	.short	0x0000
        /*0026*/ 	.short	0x0000
        /*0028*/ 	.byte	0x00, 0xf0, 0xa1, 0x03


	//----- nvinfo : EIATTR_MAXREG_COUNT
	.align		4
.L_1662:
        /*002c*/ 	.byte	0x03, 0x1b
        /*002e*/ 	.short	0x00ff


	//----- nvinfo : EIATTR_NUM_BARRIERS
	.align		4
        /*0030*/ 	.byte	0x02, 0x4c
        /*0032*/ 	.byte	0x01
	.zero		1


	//----- nvinfo : EIATTR_MERCURY_ISA_VERSION
	.align		4
        /*0034*/ 	.byte	0x03, 0x5f
        /*0036*/ 	.short	0x0000


	//----- nvinfo : EIATTR_COOP_GROUP_MASK_REGIDS
	.align		4
        /*0038*/ 	.byte	0x04, 0x29
        /*003a*/ 	.short	(.L_1664 - .L_1663)


	//   ....[0]....
.L_1663:
        /*003c*/ 	.word	0xffffffff


	//   ....[1]....
        /*0040*/ 	.word	0xffffffff


	//   ....[2]....
        /*0044*/ 	.word	0xffffffff


	//   ....[3]....
        /*0048*/ 	.word	0xffffffff


	//   ....[4]....
        /*004c*/ 	.word	0xffffffff


	//   ....[5]....
        /*0050*/ 	.word	0xffffffff


	//   ....[6]....
        /*0054*/ 	.word	0xffffffff


	//   ....[7]....
        /*0058*/ 	.word	0xffffffff


	//   ....[8]....
        /*005c*/ 	.word	0xffffffff


	//   ....[9]....
        /*0060*/ 	.word	0xffffffff


	//   ....[10]....
        /*0064*/ 	.word	0xffffffff


	//   ....[11]....
        /*0068*/ 	.word	0xffffffff


	//   ....[12]....
        /*006c*/ 	.word	0xffffffff


	//   ....[13]....
        /*0070*/ 	.word	0xffffffff


	//   ....[14]....
        /*0074*/ 	.word	0xffffffff


	//   ....[15]....
        /*0078*/ 	.word	0xffffffff


	//   ....[16]....
        /*007c*/ 	.word	0xffffffff


	//   ....[17]....
        /*0080*/ 	.word	0xffffffff


	//   ....[18]....
        /*0084*/ 	.word	0xffffffff


	//   ....[19]....
        /*0088*/ 	.word	0xffffffff


	//   ....[20]....
        /*008c*/ 	.word	0xffffffff


	//   ....[21]....
        /*0090*/ 	.word	0xffffffff


	//   ....[22]....
        /*0094*/ 	.word	0xffffffff


	//   ....[23]....
        /*0098*/ 	.word	0xffffffff


	//   ....[24]....
        /*009c*/ 	.word	0xffffffff


	//   ....[25]....
        /*00a0*/ 	.word	0xffffffff


	//   ....[26]....
        /*00a4*/ 	.word	0xffffffff


	//   ....[27]....
        /*00a8*/ 	.word	0xffffffff


	//----- nvinfo : EIATTR_COOP_GROUP_INSTR_OFFSETS
	.align		4
.L_1664:
        /*00ac*/ 	.byte	0x04, 0x28
        /*00ae*/ 	.short	(.L_1666 - .L_1665)


	//   ....[0]....
.L_1665:
        /*00b0*/ 	.word	0x00011970


	//   ....[1]....
        /*00b4*/ 	.word	0x000119a0


	//   ....[2]....
        /*00b8*/ 	.word	0x000119c0


	//   ....[3]....
        /*00bc*/ 	.word	0x000119e0


	//   ....[4]....
        /*00c0*/ 	.word	0x00011a00


	//   ....[5]....
        /*00c4*/ 	.word	0x00011d30


	//   ....[6]....
        /*00c8*/ 	.word	0x00011d50


	//   ....[7]....
        /*00cc*/ 	.word	0x00011d70


	//   ....[8]....
        /*00d0*/ 	.word	0x00011d90


	//   ....[9]....
        /*00d4*/ 	.word	0x00011db0


	//   ....[10]....
        /*00d8*/ 	.word	0x00011eb0


	//   ....[11]....
        /*00dc*/ 	.word	0x00011f10


	//   ....[12]....
        /*00e0*/ 	.word	0x00011f50


	//   ....[13]....
        /*00e4*/ 	.word	0x00011f70


	//   ....[14]....
        /*00e8*/ 	.word	0x00012000


	//   ....[15]....
        /*00ec*/ 	.word	0x00012040


	//   ....[16]....
        /*00f0*/ 	.word	0x000120d0


	//   ....[17]....
        /*00f4*/ 	.word	0x00012120


	//   ....[18]....
        /*00f8*/ 	.word	0x00012850


	//   ....[19]....
        /*00fc*/ 	.word	0x000128c0


	//   ....[20]....
        /*0100*/ 	.word	0x00012920


	//   ....[21]....
        /*0104*/ 	.word	0x00012980


	//   ....[22]....
        /*0108*/ 	.word	0x000129e0


	//   ....[23]....
        /*010c*/ 	.word	0x00012d50


	//   ....[24]....
        /*0110*/ 	.word	0x00012db0


	//   ....[25]....
        /*0114*/ 	.word	0x00012e10


	//   ....[26]....
        /*0118*/ 	.word	0x00012e70


	//   ....[27]....
        /*011c*/ 	.word	0x00012ed0


	//----- nvinfo : EIATTR_EXIT_INSTR_OFFSETS
	.align		4
.L_1666:
        /*0120*/ 	.byte	0x04, 0x1c
        /*0122*/ 	.short	(.L_1668 - .L_1667)


	//   ....[0]....
.L_1667:
        /*0124*/ 	.word	0x00000640


	//   ....[1]....
        /*0128*/ 	.word	0x00012800


	//----- nvinfo : EIATTR_MAX_THREADS
	.align		4
.L_1668:
        /*012c*/ 	.byte	0x04, 0x05
        /*012e*/ 	.short	(.L_1670 - .L_1669)
.L_1669:
        /*0130*/ 	.word	0x00000080
        /*0134*/ 	.word	0x00000001
        /*0138*/ 	.word	0x00000001


	//----- nvinfo : EIATTR_CRS_STACK_SIZE
	.align		4
.L_1670:
        /*013c*/ 	.byte	0x04, 0x1e
        /*013e*/ 	.short	(.L_1672 - .L_1671)
.L_1671:
        /*0140*/ 	.word	0x00000000
.L_1672:


//--------------------- .nv.info._ZN10layer_norm31ln_parallel_residual_fwd_kernelINS_13Kernel_traitsI6__halfffffjLj3072ELj1ELj1ELj4ELj16ENS_18Kernel_traits_baseILj3072ES2_ffffjLj128EEEEELb0ELb0ELb0EEEvNS_9FwdParamsE --------------------------
	.section	.nv.info._ZN10layer_norm31ln_parallel_residual_fwd_kernelINS_13Kernel_traitsI6__halfffffjLj3072ELj1ELj1ELj4ELj16ENS_18Kernel_traits_baseILj3072ES2_ffffjLj128EEEEELb0ELb0ELb0EEEvNS_9FwdParamsE,"",@"SHT_CUDA_INFO"
	.sectionflags	@""
	.align	4


	//----- nvinfo : EIATTR_CUDA_API_VERSION
	.align		4
        /*0000*/ 	.byte	0x04, 0x37
        /*0002*/ 	.short	(.L_1674 - .L_1673)
.L_1673:
        /*0004*/ 	.word	0x00000082


	//----- nvinfo : EIATTR_SW2861232_WAR
	.align		4
.L_1674:
        /*0008*/ 	.byte	0x01, 0x35
	.zero		2


	//----- nvinfo : EIATTR_PARAM_CBANK
	.align		4
        /*000c*/ 	.byte	0x04, 0x0a
        /*000e*/ 	.short	(.L_1676 - .L_1675)
	.align		4
.L_1675:
        /*0010*/ 	.word	index@(.nv.constant0._ZN10layer_norm31ln_parallel_residual_fwd_kernelINS_13Kernel_traitsI6__halfffffjLj3072ELj1ELj1ELj4ELj16ENS_18Kernel_traits_baseILj3072ES2_ffffjLj128EEEEELb0ELb0ELb0EEEvNS_9FwdParamsE)
        /*0014*/ 	.short	0x0160
        /*0016*/ 	.short	0x00e8


	//----- nvinfo : EIATTR_CBANK_PARAM_SIZE
	.align		4
.L_1676:
        /*0018*/ 	.byte	0x03, 0x19
        /*001a*/ 	.short	0x00e8


	//----- nvinfo : EIATTR_KPARAM_INFO
	.align		4
        /*001c*/ 	.byte	0x04, 0x17
        /*001e*/ 	.short	(.L_1678 - .L_1677)
.L_1677:
        /*0020*/ 	.word	0x00000000
        /*0024*/ 	.short	0x0000
        /*0026*/ 	.short	0x0000
        /*0028*/ 	.byte	0x00, 0xf0, 0xa1, 0x03


	//----- nvinfo : EIATTR_MAXREG_COUNT
	.align		4
.L_1678:
        /*002c*/ 	.byte	0x03, 0x1b
        /*002e*/ 	.short	0x00ff


	//----- nvinfo : EIATTR_NUM_BARRIERS
	.align		4
        /*0030*/ 	.byte	0x02, 0x4c
        /*0032*/ 	.byte	0x01
	.zero		1


	//----- nvinfo : EIATTR_MERCURY_ISA_VERSION
	.align		4
        /*0034*/ 	.byte	0x03, 0x5f
        /*0036*/ 	.short	0x0000


	//----- nvinfo : EIATTR_COOP_GROUP_MASK_REGIDS
	.align		4
        /*0038*/ 	.byte	0x04, 0x29
        /*003a*/ 	.short	(.L_1680 - .L_1679)


	//   ....[0]....
.L_1679:
        /*003c*/ 	.word	0xffffffff


	//   ....[1]....
        /*0040*/ 	.word	0xffffffff


	//   ....[2]....
        /*0044*/ 	.word	0xffffffff


	//   ....[3]....
        /*0048*/ 	.word	0xffffffff


	//   ....[4]....
        /*004c*/ 	.word	0xffffffff


	//   ....[5]....
        /*0050*/ 	.word	0xffffffff


	//   ....[6]....
        /*0054*/ 	.word	0xffffffff


	//   ....[7]....
        /*0058*/ 	.word	0xffffffff


	//   ....[8]....
        /*005c*/ 	.word	0xffffffff


	//   ....[9]....
        /*0060*/ 	.word	0xffffffff


	//   ....[10]....
        /*0064*/ 	.word	0xffffffff


	//   ....[11]....
        /*0068*/ 	.word	0xffffffff


	//   ....[12]....
        /*006c*/ 	.word	0xffffffff


	//   ....[13]....
        /*0070*/ 	.word	0xffffffff


	//   ....[14]....
        /*0074*/ 	.word	0xffffffff


	//   ....[15]....
        /*0078*/ 	.word	0xffffffff


	//   ....[16]....
        /*007c*/ 	.word	0xffffffff


	//   ....[17]....
        /*0080*/ 	.word	0xffffffff


	//   ....[18]....
        /*0084*/ 	.word	0xffffffff


	//   ....[19]....
        /*0088*/ 	.word	0xffffffff


	//   ....[20]....
        /*008c*/ 	.word	0xffffffff


	//   ....[21]....
        /*0090*/ 	.word	0xffffffff


	//   ....[22]....
        /*0094*/ 	.word	0xffffffff


	//   ....[23]....
        /*0098*/ 	.word	0xffffffff


	//   ....[24]....
        /*009c*/ 	.word	0xffffffff


	//   ....[25]....
        /*00a0*/ 	.word	0xffffffff


	//   ....[26]....
        /*00a4*/ 	.word	0xffffffff


	//   ....[27]....
        /*00a8*/ 	.word	0xffffffff


	//----- nvinfo : EIATTR_COOP_GROUP_INSTR_OFFSETS
	.align		4
.L_1680:
        /*00ac*/ 	.byte	0x04, 0x28
        /*00ae*/ 	.short	(.L_1682 - .L_1681)


	//   ....[0]....
.L_1681:
        /*00b0*/ 	.word	0x00003210


	//   ....[1]....
        /*00b4*/ 	.word	0x00003240


	//   ....[2]....
        /*00b8*/ 	.word	0x00003260


	//   ....[3]....
        /*00bc*/ 	.word	0x00003280


	//   ....[4]....
        /*00c0*/ 	.word	0x000032a0


	//   ....[5]....
        /*00c4*/ 	.word	0x000035e0


	//   ....[6]....
        /*00c8*/ 	.word	0x00003600


	//   ....[7]....
        /*00cc*/ 	.word	0x00003620


	//   ....[8]....
        /*00d0*/ 	.word	0x00003640


	//   ....[9]....
        /*00d4*/ 	.word	0x00003660


	//   ....[10]....
        /*00d8*/ 	.word	0x00003770


	//   ....[11]....
        /*00dc*/ 	.word	0x000037c0


	//   ....[12]....
        /*00e0*/ 	.word	0x000037e0


	//   ....[13]....
        /*00e4*/ 	.word	0x00003890


	//   ....[14]....
        /*00e8*/ 	.word	0x00003910


	//   ....[15]....
        /*00ec*/ 	.word	0x00003930


	//   ....[16]....
        /*00f0*/ 	.word	0x00003990


	//   ....[17]....
        /*00f4*/ 	.word	0x00003a20


	//   ....[18]....
        /*00f8*/ 	.word	0x000044d0


	//   ....[19]....
        /*00fc*/ 	.word	0x00004540


	//   ....[20]....
        /*0100*/ 	.word	0x000045a0


	//   ....[21]....
        /*0104*/ 	.word	0x00004600


	//   ....[22]....
        /*0108*/ 	.word	0x00004660


	//   ....[23]....
        /*010c*/ 	.word	0x000049e0


	//   ....[24]....
        /*0110*/ 	.word	0x00004a40


	//   ....[25]....
        /*0114*/ 	.word	0x00004aa0


	//   ....[26]....
        /*0118*/ 	.word	0x00004b00


	//   ....[27]....
        /*011c*/ 	.word	0x00004b70


	//----- nvinfo : EIATTR_EXIT_INSTR_OFFSETS
	.align		4
.L_1682:
        /*0120*/ 	.byte	0x04, 0x1c
        /*0122*/ 	.short	(.L_1684 - .L_1683)


	//   ....[0]....
.L_1683:
        /*0124*/ 	.word	0x00000aa0


	//   ....[1]....
        /*0128*/ 	.word	0x00004480


	//----- nvinfo : EIATTR_MAX_THREADS
	.align		4
.L_1684:
        /*012c*/ 	.byte	0x04, 0x05
        /*012e*/ 	.short	(.L_1686 - .L_1685)
.L_1685:
        /*0130*/ 	.word	0x00000080
        /*0134*/ 	.word	0x00000001
        /*0138*/ 	.word	0x00000001


	//----- nvinfo : EIATTR_CRS_STACK_SIZE
	.align		4
.L_1686:
        /*013c*/ 	.byte	0x04, 0x1e
        /*013e*/ 	.short	(.L_1688 - .L_1687)
.L_1687:
        /*0140*/ 	.word	0x00000000
.L_1688:


//--------------------- .nv.info._ZN10layer_norm31ln_parallel_residual_fwd_kernelINS_13Kernel_traitsI6__halfffffjLj3072ELj1ELj1ELj4ELj16ENS_18Kernel_traits_baseILj3072ES2_ffffjLj128EEEEELb0ELb0ELb1EEEvNS_9FwdParamsE --------------------------
	.section	.nv.info._ZN10layer_norm31ln_parallel_residual_fwd_kernelINS_13Kernel_traitsI6__halfffffjLj3072ELj1ELj1ELj4ELj16ENS_18Kernel_traits_baseILj3072ES2_ffffjLj128EEEEELb0ELb0ELb1EEEvNS_9FwdParamsE,"",@"SHT_CUDA_INFO"
	.sectionflags	@""
	.align	4


	//----- nvinfo : EIATTR_CUDA_API_VERSION
	.align		4
        /*0000*/ 	.byte	0x04, 0x37
        /*0002*/ 	.short	(.L_1690 - .L_1689)
.L_1689:
        /*0004*/ 	.word	0x00000082


	//----- nvinfo : EIATTR_SW2861232_WAR
	.align		4
.L_1690:
        /*0008*/ 	.byte	0x01, 0x35
	.zero		2


	//----- nvinfo : EIATTR_PARAM_CBANK
	.align		4
        /*000c*/ 	.byte	0x04, 0x0a
        /*000e*/ 	.short	(.L_1692 - .L_1691)
	.align		4
.L_1691:
        /*0010*/ 	.word	index@(.nv.constant0._ZN10layer_norm31ln_parallel_residual_fwd_kernelINS_13Kernel_traitsI6__halfffffjLj3072ELj1ELj1ELj4ELj16ENS_18Kernel_traits_baseILj3072ES2_ffffjLj128EEEEELb0ELb0ELb1EEEvNS_9FwdParamsE)
        /*0014*/ 	.short	0x0160
        /*0016*/ 	.short	0x00e8


	//----- nvinfo : EIATTR_CBANK_PARAM_SIZE
	.align		4
.L_1692:
        /*0018*/ 	.byte	0x03, 0x19
        /*001a*/ 	.short	0x00e8


	//----- nvinfo : EIATTR_KPARAM_INFO
	.align		4
        /*001c*/ 	.byte	0x04, 0x17
        /*001e*/ 	.short	(.L_1694 - .L_1693)
.L_1693:
        /*0020*/ 	.word	0x00000000
        /*0024*/ 	.short	0x0000
        /*0026*/ 	.short	0x0000
        /*0028*/ 	.byte	0x00, 0xf0, 0xa1, 0x03


	//----- nvinfo : EIATTR_MAXREG_COUNT
	.align		4
.L_1694:
        /*002c*/ 	.byte	0x03, 0x1b
        /*002e*/ 	.short	0x00ff


	//----- nvinfo : EIATTR_NUM_BARRIERS
	.align		4
        /*0030*/ 	.byte	0x02, 0x4c
        /*0032*/ 	.byte	0x01
	.zero		1


	//----- nvinfo : EIATTR_MERCURY_ISA_VERSION
	.align		4
        /*0034*/ 	.byte	0x03, 0x5f
        /*0036*/ 	.short	0x0000


	//----- nvinfo : EIATTR_COOP_GROUP_MASK_REGIDS
	.align		4
        /*0038*/ 	.byte	0x04, 0x29
        /*003a*/ 	.short	(.L_1696 - .L_1695)


	//   ....[0]....
.L_1695:
        /*003c*/ 	.word	0xffffffff


	//   ....[1]....
        /*0040*/ 	.word	0xffffffff


	//   ....[2]....
        /*0044*/ 	.word	0xffffffff


	//   ....[3]....
        /*0048*/ 	.word	0xffffffff


	//   ....[4]....
        /*004c*/ 	.word	0xffffffff


	//   ....[5]....
        /*0050*/ 	.word	0xffffffff


	//   ....[6]....
        /*0054*/ 	.word	0xffffffff


	//   ....[7]....
        /*0058*/ 	.word	0xffffffff


	//   ....[8]....
        /*005c*/ 	.word	0xffffffff


	//   ....[9]....
        /*0060*/ 	.word	0xffffffff


	//   ....[10]....
        /*0064*/ 	.word	0xffffffff


	//   ....[11]....
        /*0068*/ 	.word	0xffffffff


	//   ....[12]....
        /*006c*/ 	.word	0xffffffff


	//   ....[13]....
        /*0070*/ 	.word	0xffffffff


	//   ....[14]....
        /*0074*/ 	.word	0xffffffff


	//   ....[15]....
        /*0078*/ 	.word	0xffffffff


	//   ....[16]....
        /*007c*/ 	.word	0xffffffff


	//   ....[17]....
        /*0080*/ 	.word	0xffffffff


	//   ....[18]....
        /*0084*/ 	.word	0xffffffff


	//   ....[19]....
        /*0088*/ 	.word	0xffffffff


	//   ....[20]....
        /*008c*/ 	.word	0xffffffff


	//   ....[21]....
        /*0090*/ 	.word	0xffffffff


	//   ....[22]....
        /*0094*/ 	.word	0xffffffff


	//   ....[23]....
        /*0098*/ 	.word	0xffffffff


	//   ....[24]....
        /*009c*/ 	.word	0xffffffff


	//   ....[25]....
        /*00a0*/ 	.word	0xffffffff


	//   ....[26]....
        /*00a4*/ 	.word	0xffffffff


	//   ....[27]....
        /*00a8*/ 	.word	0xffffffff


	//----- nvinfo : EIATTR_COOP_GROUP_INSTR_OFFSETS
	.align		4
.L_1696:
        /*00ac*/ 	.byte	0x04, 0x28
        /*00ae*/ 	.short	(.L_1698 - .L_1697)


	//   ....[0]....
.L_1697:
        /*00b0*/ 	.word	0x000023c0


	//   ....[1]....
        /*00b4*/ 	.word	0x000023f0


	//   ....[2]....
        /*00b8*/ 	.word	0x00002410


	//   ....[3]....
        /*00bc*/ 	.word	0x00002430


	//   ....[4]....
        /*00c0*/ 	.word	0x00002450


	//   ....[5]....
        /*00c4*/ 	.word	0x00002780


	//   ....[6]....
        /*00c8*/ 	.word	0x000027a0


	//   ....[7]....
        /*00cc*/ 	.word	0x000027c0


	//   ....[8]....
        /*00d0*/ 	.word	0x000027e0


	//   ....[9]....
        /*00d4*/ 	.word	0x00002800


	//   ....[10]....
        /*00d8*/ 	.word	0x00002900


	//   ....[11]....
        /*00dc*/ 	.word	0x00002950


	//   ....[12]....
        /*00e0*/ 	.word	0x00002970


	//   ....[13]....
        /*00e4*/ 	.word	0x00002980


	//   ....[14]....
        /*00e8*/ 	.word	0x00002a40


	//   ....[15]....
        /*00ec*/ 	.word	0x00002a90


	//   ....[16]....
        /*00f0*/ 	.word	0x00002b30


	//   ....[17]....
        /*00f4*/ 	.word	0x00002b80


	//   ....[18]....
        /*00f8*/ 	.word	0x000034e0


	//   ....[19]....
        /*00fc*/ 	.word	0x00003550


	//   ....[20]....
        /*0100*/ 	.word	0x000035b0


	//   ....[21]....
        /*0104*/ 	.word	0x00003610


	//   ....[22]....
        /*0108*/ 	.word	0x00003670


	//   ....[23]....
        /*010c*/ 	.word	0x000039e0


	//   ....[24]....
        /*0110*/ 	.word	0x00003a40


	//   ....[25]....
        /*0114*/ 	.word	0x00003aa0


	//   ....[26]....
        /*0118*/ 	.word	0x00003b00


	//   ....[27]....
        /*011c*/ 	.word	0x00003b60


	//----- nvinfo : EIATTR_EXIT_INSTR_OFFSETS
	.align		4
.L_1698:
        /*0120*/ 	.byte	0x04, 0x1c
        /*0122*/ 	.short	(.L_1700 - .L_1699)


	//   ....[0]....
.L_1699:
        /*0124*/ 	.word	0x00000200


	//   ....[1]....
        /*0128*/ 	.word	0x00003490


	//----- nvinfo : EIATTR_MAX_THREADS
	.align		4
.L_1700:
        /*012c*/ 	.byte	0x04, 0x05
        /*012e*/ 	.short	(.L_1702 - .L_1701)
.L_1701:
        /*0130*/ 	.word	0x00000080
        /*0134*/ 	.word	0x00000001
        /*0138*/ 	.word	0x00000001


	//----- nvinfo : EIATTR_CRS_STACK_SIZE
	.align		4
.L_1702:
        /*013c*/ 	.byte	0x04, 0x1e
        /*013e*/ 	.short	(.L_1704 - .L_1703)
.L_1703:
        /*0140*/ 	.word	0x00000000
.L_1704:


//--------------------- .nv.info._ZN10layer_norm31ln_parallel_residual_fwd_kernelINS_13Kernel_traitsI6__halfffffjLj3072ELj1ELj1ELj4ELj16ENS_18Kernel_traits_baseILj3072ES2_ffffjLj128EEEEELb0ELb1ELb0EEEvNS_9FwdParamsE --------------------------
	.section	.nv.info._ZN10layer_norm31ln_parallel_residual_fwd_kernelINS_13Kernel_traitsI6__halfffffjLj3072ELj1ELj1ELj4ELj16ENS_18Kernel_traits_baseILj3072ES2_ffffjLj128EEEEELb0ELb1ELb0EEEvNS_9FwdParamsE,"",@"SHT_CUDA_INFO"
	.sectionflags	@""
	.align	4


	//----- nvinfo : EIATTR_CUDA_API_VERSION
	.align		4
        /*0000*/ 	.byte	0x04, 0x37
        /*0002*/ 	.short	(.L_1706 - .L_1705)
.L_1705:
        /*0004*/ 	.word	0x00000082


	//----- nvinfo : EIATTR_SW2861232_WAR
	.align		4
.L_1706:
        /*0008*/ 	.byte	0x01, 0x35
	.zero		2


	//----- nvinfo : EIATTR_PARAM_CBANK
	.align		4
        /*000c*/ 	.byte	0x04, 0x0a
        /*000e*/ 	.short	(.L_1708 - .L_1707)
	.align		4
.L_1707:
        /*0010*/ 	.word	index@(.nv.constant0._ZN10layer_norm31ln_parallel_residual_fwd_kernelINS_13Kernel_traitsI6__halfffffjLj3072ELj1ELj1ELj4ELj16ENS_18Kernel_traits_baseILj3072ES2_ffffjLj128EEEEELb0ELb1ELb0EEEvNS_9FwdParamsE)
        /*0014*/ 	.short	0x0160
        /*0016*/ 	.short	0x00e8


	//----- nvinfo : EIATTR_CBANK_PARAM_SIZE
	.align		4
.L_1708:
        /*0018*/ 	.byte	0x03, 0x19
        /*001a*/ 	.short	0x00e8


	//----- nvinfo : EIATTR_KPARAM_INFO
	.align		4
        /*001c*/ 	.byte	0x04, 0x17
        /*001e*/ 	.short	(.L_1710 - .L_1709)
.L_1709:
        /*0020*/ 	.word	0x00000000
        /*0024*/ 	.short	0x0000
        /*0026*/ 	.short	0x0000
        /*0028*/ 	.byte	0x00, 0xf0, 0xa1, 0x03


	//----- nvinfo : EIATTR_MAXREG_COUNT
	.align		4
.L_1710:
        /*002c*/ 	.byte	0x03, 0x1b
        /*002e*/ 	.short	0x00ff


	//----- nvinfo : EIATTR_NUM_BARRIERS
	.align		4
        /*0030*/ 	.byte	0x02, 0x4c
        /*0032*/ 	.byte	0x01
	.zero		1


	//----- nvinfo : EIATTR_MERCURY_ISA_VERSION
	.align		4
        /*0034*/ 	.byte	0x03, 0x5f
        /*0036*/ 	.short	0x0000


	//----- nvinfo : EIATTR_COOP_GROUP_MASK_REGIDS
	.align		4
        /*0038*/ 	.byte	0x04, 0x29
        /*003a*/ 	.short	(.L_1712 - .L_1711)


	//   ....[0]....
.L_1711:
        /*003c*/ 	.word	0xffffffff


	//   ....[1]....
        /*0040*/ 	.word	0xffffffff


	//   ....[2]....
        /*0044*/ 	.word	0xffffffff


	//   ....[3]....
        /*0048*/ 	.word	0xffffffff


	//   ....[4]....
        /*004c*/ 	.word	0xffffffff


	//   ....[5]....
        /*0050*/ 	.word	0xffffffff


	//   ....[6]....
        /*0054*/ 	.word	0xffffffff


	//   ....[7]....
        /*0058*/ 	.word	0xffffffff


	//   ....[8]....
        /*005c*/ 	.word	0xffffffff


	//   ....[9]....
        /*0060*/ 	.word	0xffffffff


	//   ....[10]....
        /*0064*/ 	.word	0xffffffff


	//   ....[11]....
        /*0068*/ 	.word	0xffffffff


	//   ....[12]....
        /*006c*/ 	.word	0xffffffff


	//   ....[13]....
        /*0070*/ 	.word	0xffffffff


	//   ....[14]....
        /*0074*/ 	.word	0xffffffff


	//   ....[15]....
        /*0078*/ 	.word	0xffffffff


	//   ....[16]....
        /*007c*/ 	.word	0xffffffff


	//   ....[17]....
        /*0080*/ 	.word	0xffffffff


	//   ....[18]....
        /*0084*/ 	.word	0xffffffff


	//   ....[19]....
        /*0088*/ 	.word	0xffffffff


	//   ....[20]....
        /*008c*/ 	.word	0xffffffff


	//   ....[21]....
        /*0090*/ 	.word	0xffffffff


	//   ....[22]....
        /*0094*/ 	.word	0xffffffff


	//   ....[23]....
        /*0098*/ 	.word	0xffffffff


	//   ....[24]....
        /*009c*/ 	.word	0xffffffff


	//   ....[25]....
        /*00a0*/ 	.word	0xffffffff


	//   ....[26]....
        /*00a4*/ 	.word	0xffffffff


	//   ....[27]....
        /*00a8*/ 	.word	0xffffffff


	//----- nvinfo : EIATTR_COOP_GROUP_INSTR_OFFSETS
	.align		4
.L_1712:
        /*00ac*/ 	.byte	0x04, 0x28
        /*00ae*/ 	.short	(.L_1714 - .L_1713)


	//   ....[0]....
.L_1713:
        /*00b0*/ 	.word	0x000028c0


	//   ....[1]....
        /*00b4*/ 	.word	0x000028f0


	//   ....[2]....
        /*00b8*/ 	.word	0x00002910


	//   ....[3]....
        /*00bc*/ 	.word	0x00002930


	//   ....[4]....
        /*00c0*/ 	.word	0x00002950


	//   ....[5]....
        /*00c4*/ 	.word	0x00002c90


	//   ....[6]....
        /*00c8*/ 	.word	0x00002cb0


	//   ....[7]....
        /*00cc*/ 	.word	0x00002cd0


	//   ....[8]....
        /*00d0*/ 	.word	0x00002cf0


	//   ....[9]....
        /*00d4*/ 	.word	0x00002d10


	//   ....[10]....
        /*00d8*/ 	.word	0x00002e20


	//   ....[11]....
        /*00dc*/ 	.word	0x00002e70


	//   ....[12]....
        /*00e0*/ 	.word	0x00002ea0


	//   ....[13]....
        /*00e4*/ 	.word	0x00002f40


	//   ....[14]....
        /*00e8*/ 	.word	0x00002fd0


	//   ....[15]....
        /*00ec*/ 	.word	0x00003020


	//   ....[16]....
        /*00f0*/ 	.word	0x00003070


	//   ....[17]....
        /*00f4*/ 	.word	0x000030b0


	//   ....[18]....
        /*00f8*/ 	.word	0x00003940


	//   ....[19]....
        /*00fc*/ 	.word	0x000039b0


	//   ....[20]....
        /*0100*/ 	.word	0x00003a10


	//   ....[21]....
        /*0104*/ 	.word	0x00003a70


	//   ....[22]....
        /*0108*/ 	.word	0x00003ad0


	//   ....[23]....
        /*010c*/ 	.word	0x00003e50


	//   ....[24]....
        /*0110*/ 	.word	0x00003eb0


	//   ....[25]....
        /*0114*/ 	.word	0x00003f10


	//   ....[26]....
        /*0118*/ 	.word	0x00003f70


	//   ....[27]....
        /*011c*/ 	.word	0x00003fe0


	//----- nvinfo : EIATTR_EXIT_INSTR_OFFSETS
	.align		4
.L_1714:
        /*0120*/ 	.byte	0x04, 0x1c
        /*0122*/ 	.short	(.L_1716 - .L_1715)


	//   ....[0]....
.L_1715:
        /*0124*/ 	.word	0x00000680


	//   ....[1]....
        /*0128*/ 	.word	0x000038f0


	//----- nvinfo : EIATTR_MAX_THREADS
	.align		4
.L_1716:
        /*012c*/ 	.byte	0x04, 0x05
        /*012e*/ 	.short	(.L_1718 - .L_1717)
.L_1717:
        /*0130*/ 	.word	0x00000080
        /*0134*/ 	.word	0x00000001
        /*0138*/ 	.word	0x00000001


	//----- nvinfo : EIATTR_CRS_STACK_SIZE
	.align		4
.L_1718:
        /*013c*/ 	.byte	0x04, 0x1e
        /*013e*/ 	.short	(.L_1720 - .L_1719)
.L_1719:
        /*0140*/ 	.word	0x00000000
.L_1720:


//--------------------- .nv.info._ZN10layer_norm31ln_parallel_residual_fwd_kernelINS_13Kernel_traitsI6__halfffffjLj3072ELj1ELj1ELj4ELj16ENS_18Kernel_traits_baseILj3072ES2_ffffjLj128EEEEELb0ELb1ELb1EEEvNS_9FwdParamsE --------------------------
	.section	.nv.info._ZN10layer_norm31ln_parallel_residual_fwd_kernelINS_13Kernel_traitsI6__halfffffjLj3072ELj1ELj1ELj4ELj16ENS_18Kernel_traits_baseILj3072ES2_ffffjLj128EEEEELb0ELb1ELb1EEEvNS_9FwdParamsE,"",@"SHT_CUDA_INFO"
	.sectionflags	@""
	.align	4


	//----- nvinfo : EIATTR_CUDA_API_VERSION
	.align		4
        /*0000*/ 	.byte	0x04, 0x37
        /*0002*/ 	.short	(.L_1722 - .L_1721)
.L_1721:
        /*0004*/ 	.word	0x00000082


	//----- nvinfo : EIATTR_SW2861232_WAR
	.align		4
.L_1722:
        /*0008*/ 	.byte	0x01, 0x35
	.zero		2


	//----- nvinfo : EIATTR_PARAM_CBANK
	.align		4
        /*000c*/ 	.byte	0x04, 0x0a
        /*000e*/ 	.short	(.L_1724 - .L_1723)
	.align		4
.L_1723:
        /*0010*/ 	.word	index@(.nv.constant0._ZN10layer_norm31ln_parallel_residual_fwd_kernelINS_13Kernel_traitsI6__halfffffjLj3072ELj1ELj1ELj4ELj16ENS_18Kernel_traits_baseILj3072ES2_ffffjLj128EEEEELb0ELb1ELb1EEEvNS_9FwdParamsE)
        /*0014*/ 	.short	0x0160
        /*0016*/ 	.short	0x00e8


	//----- nvinfo : EIATTR_CBANK_PARAM_SIZE
	.align		4
.L_1724:
        /*0018*/ 	.byte	0x03, 0x19
        /*001a*/ 	.short	0x00e8


	//----- nvinfo : EIATTR_KPARAM_INFO
	.align		4
        /*001c*/ 	.byte	0x04, 0x17
        /*001e*/ 	.short	(.L_1726 - .L_1725)
.L_1725:
        /*0020*/ 	.word	0x00000000
        /*0024*/ 	.short	0x0000
        /*0026*/ 	.short	0x0000
        /*0028*/ 	.byte	0x00, 0xf0, 0xa1, 0x03


	//----- nvinfo : EIATTR_MAXREG_COUNT
	.align		4
.L_1726:
        /*002c*/ 	.byte	0x03, 0x1b
        /*002e*/ 	.short	0x00ff


	//----- nvinfo : EIATTR_NUM_BARRIERS
	.align		4
        /*0030*/ 	.byte	0x02, 0x4c
        /*0032*/ 	.byte	0x01
	.zero		1


	//----- nvinfo : EIATTR_MERCURY_ISA_VERSION
	.align		4
        /*0034*/ 	.byte	0x03, 0x5f
        /*0036*/ 	.short	0x0000


	//----- nvinfo : EIATTR_COOP_GROUP_MASK_REGIDS
	.align		4
        /*0038*/ 	.byte	0x04, 0x29
        /*003a*/ 	.short	(.L_1728 - .L_1727)


	//   ....[0]....
.L_1727:
        /*003c*/ 	.word	0xffffffff


	//   ....[1]....
        /*0040*/ 	.word	0xffffffff


	//   ....[2]....
        /*0044*/ 	.word	0xffffffff


	//   ....[3]....
        /*0048*/ 	.word	0xffffffff


	//   ....[4]....
        /*004c*/ 	.word	0xffffffff


	//   ....[5]....
        /*0050*/ 	.word	0xffffffff


	//   ....[6]....
        /*0054*/ 	.word	0xffffffff


	//   ....[7]....
        /*0058*/ 	.word	0xffffffff


	//   ....[8]....
        /*005c*/ 	.word	0xffffffff


	//   ....[9]....
        /*0060*/ 	.word	0xffffffff


	//   ....[10]....
        /*0064*/ 	.word	0xffffffff


	//   ....[11]....
        /*0068*/ 	.word	0xffffffff


	//   ....[12]....
        /*006c*/ 	.word	0xffffffff


	//   ....[13]....
        /*0070*/ 	.word	0xffffffff


	//   ....[14]....
        /*0074*/ 	.word	0xffffffff


	//   ....[15]....
        /*0078*/ 	.word	0xffffffff


	//   ....[16]....
        /*007c*/ 	.word	0xffffffff


	//   ....[17]....
        /*0080*/ 	.word	0xffffffff


	//   ....[18]....
        /*0084*/ 	.word	0xffffffff


	//   ....[19]....
        /*0088*/ 	.word	0xffffffff


	//   ....[20]....
        /*008c*/ 	.word	0xffffffff


	//   ....[21]....
        /*0090*/ 	.word	0xffffffff


	//   ....[22]....
        /*0094*/ 	.word	0xffffffff


	//   ....[23]....
        /*0098*/ 	.word	0xffffffff


	//   ....[24]....
        /*009c*/ 	.word	0xffffffff


	//   ....[25]....
        /*00a0*/ 	.word	0xffffffff


	//   ....[26]....
        /*00a4*/ 	.word	0xffffffff


	//   ....[27]....
        /*00a8*/ 	.word	0xffffffff


	//----- nvinfo : EIATTR_COOP_GROUP_INSTR_OFFSETS
	.align		4
.L_1728:
        /*00ac*/ 	.byte	0x04, 0x28
        /*00ae*/ 	.short	(.L_1730 - .L_1729)


	//   ....[0]....
.L_1729:
        /*00b0*/ 	.word	0x00001d60


	//   ....[1]....
        /*00b4*/ 	.word	0x00001d90


	//   ....[2]....
        /*00b8*/ 	.word	0x00001db0


	//   ....[3]....
        /*00bc*/ 	.word	0x00001dd0


	//   ....[4]....
        /*00c0*/ 	.word	0x00001df0


	//   ....[5]....
        /*00c4*/ 	.word	0x00002120


	//   ....[6]....
        /*00c8*/ 	.word	0x00002140


	//   ....[7]....
        /*00cc*/ 	.word	0x00002160


	//   ....[8]....
        /*00d0*/ 	.word	0x00002180


	//   ....[9]....
        /*00d4*/ 	.word	0x000021a0


	//   ....[10]....
        /*00d8*/ 	.word	0x000022b0


	//   ....[11]....
        /*00dc*/ 	.word	0x00002300


	//   ....[12]....
        /*00e0*/ 	.word	0x00002320


	//   ....[13]....
        /*00e4*/ 	.word	0x00002340


	//   ....[14]....
        /*00e8*/ 	.word	0x000023f0


	//   ....[15]....
        /*00ec*/ 	.word	0x00002430


	//   ....[16]....
        /*00f0*/ 	.word	0x000024d0


	//   ....[17]....
        /*00f4*/ 	.word	0x00002510


	//   ....[18]....
        /*00f8*/ 	.word	0x00002c10


	//   ....[19]....
        /*00fc*/ 	.word	0x00002c80


	//   ....[20]....
        /*0100*/ 	.word	0x00002ce0


	//   ....[21]....
        /*0104*/ 	.word	0x00002d40


	//   ....[22]....
        /*0108*/ 	.word	0x00002da0


	//   ....[23]....
        /*010c*/ 	.word	0x00003110


	//   ....[24]....
        /*0110*/ 	.word	0x00003170


	//   ....[25]....
        /*0114*/ 	.word	0x000031d0


	//   ....[26]....
        /*0118*/ 	.word	0x00003230


	//   ....[27]....
        /*011c*/ 	.word	0x00003290


	//----- nvinfo : EIATTR_EXIT_INSTR_OFFSETS
	.align		4
.L_1730:
        /*0120*/ 	.byte	0x04, 0x1c
        /*0122*/ 	.short	(.L_1732 - .L_1731)


	//   ....[0]....
.L_1731:
        /*0124*/ 	.word	0x00000140


	//   ....[1]....
        /*0128*/ 	.word	0x00002bc0


	//----- nvinfo : EIATTR_MAX_THREADS
	.align		4
.L_1732:
        /*012c*/ 	.byte	0x04, 0x05
        /*012e*/ 	.short	(.L_1734 - .L_1733)
.L_1733:
        /*0130*/ 	.word	0x00000080
        /*0134*/ 	.word	0x00000001
        /*0138*/ 	.word	0x00000001


	//----- nvinfo : EIATTR_CRS_STACK_SIZE
	.align		4
.L_1734:
        /*013c*/ 	.byte	0x04, 0x1e
        /*013e*/ 	.short	(.L_1736 - .L_1735)
.L_1735:
        /*0140*/ 	.word	0x00000000
.L_1736:


//--------------------- .nv.info._ZN10layer_norm31ln_parallel_residual_fwd_kernelINS_13Kernel_traitsI6__halfffffjLj3072ELj1ELj1ELj4ELj16ENS_18Kernel_traits_baseILj3072ES2_ffffjLj128EEEEELb1ELb0ELb0EEEvNS_9FwdParamsE --------------------------
	.section	.nv.info._ZN10layer_norm31ln_parallel_residual_fwd_kernelINS_13Kernel_traitsI6__halfffffjLj3072ELj1ELj1ELj4ELj16ENS_18Kernel_traits_baseILj3072ES2_ffffjLj128EEEEELb1ELb0ELb0EEEvNS_9FwdParamsE,"",@"SHT_CUDA_INFO"
	.sectionflags	@""
	.align	4


	//----- nvinfo : EIATTR_CUDA_API_VERSION
	.align		4
        /*0000*/ 	.byte	0x04, 0x37
        /*0002*/ 	.short	(.L_1738 - .L_1737)
.L_1737:
        /*0004*/ 	.word	0x00000082


	//----- nvinfo : EIATTR_SW2861232_WAR
	.align		4
.L_1738:
        /*0008*/ 	.byte	0x01, 0x35
	.zero		2


	//----- nvinfo : EIATTR_PARAM_CBANK
	.align		4
        /*000c*/ 	.byte	0x04, 0x0a
        /*000e*/ 	.short	(.L_1740 - .L_1739)
	.align		4
.L_1739:
        /*0010*/ 	.word	index@(.nv.constant0._ZN10layer_norm31ln_parallel_residual_fwd_kernelINS_13Kernel_traitsI6__halfffffjLj3072ELj1ELj1ELj4ELj16ENS_18Kernel_traits_baseILj3072ES2_ffffjLj128EEEEELb1ELb0ELb0EEEvNS_9FwdParamsE)
        /*0014*/ 	.short	0x0160
        /*0016*/ 	.short	0x00e8


	//----- nvinfo : EIATTR_CBANK_PARAM_SIZE
	.align		4
.L_1740:
        /*0018*/ 	.byte	0x03, 0x19
        /*001a*/ 	.short	0x00e8


	//----- nvinfo : EIATTR_KPARAM_INFO
	.align		4
        /*001c*/ 	.byte	0x04, 0x17
        /*001e*/ 	.short	(.L_1742 - .L_1741)
.L_1741:
        /*0020*/ 	.word	0x00000000
        /*0024*/ 	.short	0x0000
        /*0026*/ 	.short	0x0000
        /*0028*/ 	.byte	0x00, 0xf0, 0xa1, 0x03


	//----- nvinfo : EIATTR_MAXREG_COUNT
	.align		4
.L_1742:
        /*002c*/ 	.byte	0x03, 0x1b
        /*002e*/ 	.short	0x00ff


	//----- nvinfo : EIATTR_NUM_BARRIERS
	.align		4
        /*0030*/ 	.byte	0x02, 0x4c
        /*0032*/ 	.byte	0x01
	.zero		1


	//----- nvinfo : EIATTR_ANNOTATIONS
	.align		4
        /*0034*/ 	.byte	0x04, 0x55
        /*0036*/ 	.short	(.L_1744 - .L_1743)


	//   ....[0]....
.L_1743:
        /*0038*/ 	.word	0x00000001
        /*003c*/ 	.byte	0x50, 0x14, 0x00, 0x00, 0x01, 0x00, 0x00, 0x00, 0x80, 0x34, 0x01, 0x00


	//----- nvinfo : EIATTR_MERCURY_ISA_VERSION
	.align		4
.L_1744:
        /*0048*/ 	.byte	0x03, 0x5f
        /*004a*/ 	.short	0x0000


	//----- nvinfo : EIATTR_COOP_GROUP_MASK_REGIDS
	.align		4
        /*004c*/ 	.byte	0x04, 0x29
        /*004e*/ 	.short	(.L_1746 - .L_1745)


	//   ....[0]....
.L_1745:
        /*0050*/ 	.word	0xffffffff


	//   ....[1]....
        /*0054*/ 	.word	0xffffffff


	//   ....[2]....
        /*0058*/ 	.word	0xffffffff


	//   ....[3]....
        /*005c*/ 	.word	0xffffffff


	//   ....[4]....
        /*0060*/ 	.word	0xffffffff


	//   ....[5]....
        /*0064*/ 	.word	0xffffffff


	//   ....[6]....
        /*0068*/ 	.word	0xffffffff


	//   ....[7]....
        /*006c*/ 	.word	0xffffffff


	//   ....[8]....
        /*0070*/ 	.word	0xffffffff


	//   ....[9]....
        /*0074*/ 	.word	0xffffffff


	//   ....[10]....
        /*0078*/ 	.word	0xffffffff


	//   ....[11]....
        /*007c*/ 	.word	0xffffffff


	//   ....[12]....
        /*0080*/ 	.word	0xffffffff


	//   ....[13]....
        /*0084*/ 	.word	0xffffffff


	//   ....[14]....
        /*0088*/ 	.word	0xffffffff


	//   ....[15]....
        /*008c*/ 	.word	0xffffffff


	//   ....[16]....
        /*0090*/ 	.word	0xffffffff


	//   ....[17]....
        /*0094*/ 	.word	0xffffffff


	//   ....[18]....
        /*0098*/ 	.word	0xffffffff


	//   ....[19]....
        /*009c*/ 	.word	0xffffffff


	//   ....[20]....
        /*00a0*/ 	.word	0xffffffff


	//   ....[21]....
        /*00a4*/ 	.word	0xffffffff


	//   ....[22]....
        /*00a8*/ 	.word	0xffffffff


	//   ....[23]....
        /*00ac*/ 	.word	0xffffffff


	//   ....[24]....
        /*00b0*/ 	.word	0xffffffff


	//   ....[25]....
        /*00b4*/ 	.word	0xffffffff


	//   ....[26]....
        /*00b8*/ 	.word	0xffffffff


	//   ....[27]....
        /*00bc*/ 	.word	0xffffffff


	//----- nvinfo : EIATTR_COOP_GROUP_INSTR_OFFSETS
	.align		4
.L_1746:
        /*00c0*/ 	.byte	0x04, 0x28
        /*00c2*/ 	.short	(.L_1748 - .L_1747)


	//   ....[0]....
.L_1747:
        /*00c4*/ 	.word	0x00012f80


	//   ....[1]....
        /*00c8*/ 	.word	0x00012fb0


	//   ....[2]....
        /*00cc*/ 	.word	0x00012fe0


	//   ....[3]....
        /*00d0*/ 	.word	0x00013000


	//   ....[4]....
        /*00d4*/ 	.word	0x00013020


	//   ....[5]....
        /*00d8*/ 	.word	0x00013360


	//   ....[6]....
        /*00dc*/ 	.word	0x00013380


	//   ....[7]....
        /*00e0*/ 	.word	0x000133a0


	//   ....[8]....
        /*00e4*/ 	.word	0x000133c0


	//   ....[9]....
        /*00e8*/ 	.word	0x000133e0


	//   ....[10]....
        /*00ec*/ 	.word	0x00013500


	//   ....[11]....
        /*00f0*/ 	.word	0x00013540


	//   ....[12]....
        /*00f4*/ 	.word	0x00013570


	//   ....[13]....
        /*00f8*/ 	.word	0x00013600


	//   ....[14]....
        /*00fc*/ 	.word	0x00013650


	//   ....[15]....
        /*0100*/ 	.word	0x00013690


	//   ....[16]....
        /*0104*/ 	.word	0x00013700


	//   ....[17]....
        /*0108*/ 	.word	0x00013740


	//   ....[18]....
        /*010c*/ 	.word	0x000142d0


	//   ....[19]....
        /*0110*/ 	.word	0x00014330


	//   ....[20]....
        /*0114*/ 	.word	0x00014390


	//   ....[21]....
        /*0118*/ 	.word	0x000143f0


	//   ....[22]....
        /*011c*/ 	.word	0x00014450


	//   ....[23]....
        /*0120*/ 	.word	0x000147e0


	//   ....[24]....
        /*0124*/ 	.word	0x00014840


	//   ....[25]....
        /*0128*/ 	.word	0x000148a0


	//   ....[26]....
        /*012c*/ 	.word	0x00014900


	//   ....[27]....
        /*0130*/ 	.word	0x00014960


	//----- nvinfo : EIATTR_EXIT_INSTR_OFFSETS
	.align		4
.L_1748:
        /*0134*/ 	.byte	0x04, 0x1c
        /*0136*/ 	.short	(.L_1750 - .L_1749)


	//   ....[0]....
.L_1749:
        /*0138*/ 	.word	0x00000f00


	//   ....[1]....
        /*013c*/ 	.word	0x00014270


	//----- nvinfo : EIATTR_MAX_THREADS
	.align		4
.L_1750:
        /*0140*/ 	.byte	0x04, 0x05
        /*0142*/ 	.short	(.L_1752 - .L_1751)
.L_1751:
        /*0144*/ 	.word	0x00000080
        /*0148*/ 	.word	0x00000001
        /*014c*/ 	.word	0x00000001


	//----- nvinfo : EIATTR_CRS_STACK_SIZE
	.align		4
.L_1752:
        /*0150*/ 	.byte	0x04, 0x1e
        /*0152*/ 	.short	(.L_1754 - .L_1753)
.L_1753:
        /*0154*/ 	.word	0x00000000
.L_1754:


//--------------------- .nv.info._ZN10layer_norm31ln_parallel_residual_fwd_kernelINS_13Kernel_traitsI6__halfffffjLj3072ELj1ELj1ELj4ELj16ENS_18Kernel_traits_baseILj3072ES2_ffffjLj128EEEEELb1ELb0ELb1EEEvNS_9FwdParamsE --------------------------
	.section	.nv.info._ZN10layer_norm31ln_parallel_residual_fwd_kernelINS_13Kernel_traitsI6__halfffffjLj3072ELj1ELj1ELj4ELj16ENS_18Kernel_traits_baseILj3072ES2_ffffjLj128EEEEELb1ELb0ELb1EEEvNS_9FwdParamsE,"",@"SHT_CUDA_INFO"
	.sectionflags	@""
	.align	4


	//----- nvinfo : EIATTR_CUDA_API_VERSION
	.align		4
        /*0000*/ 	.byte	0x04, 0x37
        /*0002*/ 	.short	(.L_1756 - .L_1755)
.L_1755:
        /*0004*/ 	.word	0x00000082


	//----- nvinfo : EIATTR_SW2861232_WAR
	.align		4
.L_1756:
        /*0008*/ 	.byte	0x01, 0x35
	.zero		2


	//----- nvinfo : EIATTR_PARAM_CBANK
	.align		4
        /*000c*/ 	.byte	0x04, 0x0a
        /*000e*/ 	.short	(.L_1758 - .L_1757)
	.align		4
.L_1757:
        /*0010*/ 	.word	index@(.nv.constant0._ZN10layer_norm31ln_parallel_residual_fwd_kernelINS_13Kernel_traitsI6__halfffffjLj3072ELj1ELj1ELj4ELj16ENS_18Kernel_traits_baseILj3072ES2_ffffjLj128EEEEELb1ELb0ELb1EEEvNS_9FwdParamsE)
        /*0014*/ 	.short	0x0160
        /*0016*/ 	.short	0x00e8


	//----- nvinfo : EIATTR_CBANK_PARAM_SIZE
	.align		4
.L_1758:
        /*0018*/ 	.byte	0x03, 0x19
        /*001a*/ 	.short	0x00e8


	//----- nvinfo : EIATTR_KPARAM_INFO
	.align		4
        /*001c*/ 	.byte	0x04, 0x17
        /*001e*/ 	.short	(.L_1760 - .L_1759)
.L_1759:
        /*0020*/ 	.word	0x00000000
        /*0024*/ 	.short	0x0000
        /*0026*/ 	.short	0x0000
        /*0028*/ 	.byte	0x00, 0xf0, 0xa1, 0x03


	//----- nvinfo : EIATTR_MAXREG_COUNT
	.align		4
.L_1760:
        /*002c*/ 	.byte	0x03, 0x1b
        /*002e*/ 	.short	0x00ff


	//----- nvinfo : EIATTR_NUM_BARRIERS
	.align		4
        /*0030*/ 	.byte	0x02, 0x4c
        /*0032*/ 	.byte	0x01
	.zero		1


	//----- nvinfo : EIATTR_MERCURY_ISA_VERSION
	.align		4
        /*0034*/ 	.byte	0x03, 0x5f
        /*0036*/ 	.short	0x0000


	//----- nvinfo : EIATTR_COOP_GROUP_MASK_REGIDS
	.align		4
        /*0038*/ 	.byte	0x04, 0x29
        /*003a*/ 	.short	(.L_1762 - .L_1761)


	//   ....[0]....
.L_1761:
        /*003c*/ 	.word	0xffffffff


	//   ....[1]....
        /*0040*/ 	.word	0xffffffff


	//   ....[2]....
        /*0044*/ 	.word	0xffffffff


	//   ....[3]....
        /*0048*/ 	.word	0xffffffff


	//   ....[4]....
        /*004c*/ 	.word	0xffffffff


	//   ....[5]....
        /*0050*/ 	.word	0xffffffff


	//   ....[6]....
        /*0054*/ 	.word	0xffffffff


	//   ....[7]....
        /*0058*/ 	.word	0xffffffff


	//   ....[8]....
        /*005c*/ 	.word	0xffffffff


	//   ....[9]....
        /*0060*/ 	.word	0xffffffff


	//   ....[10]....
        /*0064*/ 	.word	0xffffffff


	//   ....[11]....
        /*0068*/ 	.word	0xffffffff


	//   ....[12]....
        /*006c*/ 	.word	0xffffffff


	//   ....[13]....
        /*0070*/ 	.word	0xffffffff


	//   ....[14]....
        /*0074*/ 	.word	0xffffffff


	//   ....[15]....
        /*0078*/ 	.word	0xffffffff


	//   ....[16]....
        /*007c*/ 	.word	0xffffffff


	//   ....[17]....
        /*0080*/ 	.word	0xffffffff


	//   ....[18]....
        /*0084*/ 	.word	0xffffffff


	//   ....[19]....
        /*0088*/ 	.word	0xffffffff


	//   ....[20]....
        /*008c*/ 	.word	0xffffffff


	//   ....[21]....
        /*0090*/ 	.word	0xffffffff


	//   ....[22]....
        /*0094*/ 	.word	0xffffffff


	//   ....[23]....
        /*0098*/ 	.word	0xffffffff


	//   ....[24]....
        /*009c*/ 	.word	0xffffffff


	//   ....[25]....
        /*00a0*/ 	.word	0xffffffff


	//   ....[26]....
        /*00a4*/ 	.word	0xffffffff


	//   ....[27]....
        /*00a8*/ 	.word	0xffffffff


	//----- nvinfo : EIATTR_COOP_GROUP_INSTR_OFFSETS
	.align		4
.L_1762:
        /*00ac*/ 	.byte	0x04, 0x28
        /*00ae*/ 	.short	(.L_1764 - .L_1763)


	//   ....[0]....
.L_1763:
        /*00b0*/ 	.word	0x000120e0


	//   ....[1]....
        /*00b4*/ 	.word	0x00012110


	//   ....[2]....
        /*00b8*/ 	.word	0x00012130


	//   ....[3]....
        /*00bc*/ 	.word	0x00012150


	//   ....[4]....
        /*00c0*/ 	.word	0x00012170


	//   ....[5]....
        /*00c4*/ 	.word	0x000124a0


	//   ....[6]....
        /*00c8*/ 	.word	0x000124c0


	//   ....[7]....
        /*00cc*/ 	.word	0x000124e0


	//   ....[8]....
        /*00d0*/ 	.word	0x00012500


	//   ....[9]....
        /*00d4*/ 	.word	0x00012520


	//   ....[10]....
        /*00d8*/ 	.word	0x00012640


	//   ....[11]....
        /*00dc*/ 	.word	0x00012670


	//   ....[12]....
        /*00e0*/ 	.word	0x00012690


	//   ....[13]....
        /*00e4*/ 	.word	0x000126a0


	//   ....[14]....
        /*00e8*/ 	.word	0x00012780


	//   ....[15]....
        /*00ec*/ 	.word	0x00012790


	//   ....[16]....
        /*00f0*/ 	.word	0x00012850


	//   ....[17]....
        /*00f4*/ 	.word	0x000128b0


	//   ....[18]....
        /*00f8*/ 	.word	0x00013230


	//   ....[19]....
        /*00fc*/ 	.word	0x00013290


	//   ....[20]....
        /*0100*/ 	.word	0x000132f0


	//   ....[21]....
        /*0104*/ 	.word	0x00013350


	//   ....[22]....
        /*0108*/ 	.word	0x000133b0


	//   ....[23]....
        /*010c*/ 	.word	0x00013720


	//   ....[24]....
        /*0110*/ 	.word	0x00013780


	//   ....[25]....
        /*0114*/ 	.word	0x000137e0


	//   ....[26]....
        /*0118*/ 	.word	0x00013840


	//   ....[27]....
        /*011c*/ 	.word	0x000138a0


	//----- nvinfo : EIATTR_EXIT_INSTR_OFFSETS
	.align		4
.L_1764:
        /*0120*/ 	.byte	0x04, 0x1c
        /*0122*/ 	.short	(.L_1766 - .L_1765)


	//   ....[0]....
.L_1765:
        /*0124*/ 	.word	0x00000660


	//   ....[1]....
        /*0128*/ 	.word	0x000131e0


	//----- nvinfo : EIATTR_MAX_THREADS
	.align		4
.L_1766:
        /*012c*/ 	.byte	0x04, 0x05
        /*012e*/ 	.short	(.L_1768 - .L_1767)
.L_1767:
        /*0130*/ 	.word	0x00000080
        /*0134*/ 	.word	0x00000001
        /*0138*/ 	.word	0x00000001


	//----- nvinfo : EIATTR_CRS_STACK_SIZE
	.align		4
.L_1768:
        /*013c*/ 	.byte	0x04, 0x1e
        /*013e*/ 	.short	(.L_1770 - .L_1769)
.L_1769:
        /*0140*/ 	.word	0x00000000
.L_1770:


//--------------------- .nv.info._ZN10layer_norm31ln_parallel_residual_fwd_kernelINS_13Kernel_traitsI6__halfffffjLj3072ELj1ELj1ELj4ELj16ENS_18Kernel_traits_baseILj3072ES2_ffffjLj128EEEEELb1ELb1ELb0EEEvNS_9FwdParamsE --------------------------
	.section	.nv.info._ZN10layer_norm31ln_parallel_residual_fwd_kernelINS_13Kernel_traitsI6__halfffffjLj3072ELj1ELj1ELj4ELj16ENS_18Kernel_traits_baseILj3072ES2_ffffjLj128EEEEELb1ELb1ELb0EEEvNS_9FwdParamsE,"",@"SHT_CUDA_INFO"
	.sectionflags	@""
	.align	4


	//----- nvinfo : EIATTR_CUDA_API_VERSION
	.align		4
        /*0000*/ 	.byte	0x04, 0x37
        /*0002*/ 	.short	(.L_1772 - .L_1771)
.L_1771:
        /*0004*/ 	.word	0x00000082


	//----- nvinfo : EIATTR_SW2861232_WAR
	.align		4
.L_1772:
        /*0008*/ 	.byte	0x01, 0x35
	.zero		2


	//----- nvinfo : EIATTR_PARAM_CBANK
	.align		4
        /*000c*/ 	.byte	0x04, 0x0a
        /*000e*/ 	.short	(.L_1774 - .L_1773)
	.align		4
.L_1773:
        /*0010*/ 	.word	index@(.nv.constant0._ZN10layer_norm31ln_parallel_residual_fwd_kernelINS_13Kernel_traitsI6__halfffffjLj3072ELj1ELj1ELj4ELj16ENS_18Kernel_traits_baseILj3072ES2_ffffjLj128EEEEELb1ELb1ELb0EEEvNS_9FwdParamsE)
        /*0014*/ 	.short	0x0160
        /*0016*/ 	.short	0x00e8


	//----- nvinfo : EIATTR_CBANK_PARAM_SIZE
	.align		4
.L_1774:
        /*0018*/ 	.byte	0x03, 0x19
        /*001a*/ 	.short	0x00e8


	//----- nvinfo : EIATTR_KPARAM_INFO
	.align		4
        /*001c*/ 	.byte	0x04, 0x17
        /*001e*/ 	.short	(.L_1776 - .L_1775)
.L_1775:
        /*0020*/ 	.word	0x00000000
        /*0024*/ 	.short	0x0000
        /*0026*/ 	.short	0x0000
        /*0028*/ 	.byte	0x00, 0xf0, 0xa1, 0x03


	//----- nvinfo : EIATTR_MAXREG_COUNT
	.align		4
.L_1776:
        /*002c*/ 	.byte	0x03, 0x1b
        /*002e*/ 	.short	0x00ff


	//----- nvinfo : EIATTR_NUM_BARRIERS
	.align		4
        /*0030*/ 	.byte	0x02, 0x4c
        /*0032*/ 	.byte	0x01
	.zero		1


	//----- nvinfo : EIATTR_MERCURY_ISA_VERSION
	.align		4
        /*0034*/ 	.byte	0x03, 0x5f
        /*0036*/ 	.short	0x0000


	//----- nvinfo : EIATTR_COOP_GROUP_MASK_REGIDS
	.align		4
        /*0038*/ 	.byte	0x04, 0x29
        /*003a*/ 	.short	(.L_1778 - .L_1777)


	//   ....[0]....
.L_1777:
        /*003c*/ 	.word	0xffffffff


	//   ....[1]....
        /*0040*/ 	.word	0xffffffff


	//   ....[2]....
        /*0044*/ 	.word	0xffffffff


	//   ....[3]....
        /*0048*/ 	.word	0xffffffff


	//   ....[4]....
        /*004c*/ 	.word	0xffffffff


	//   ....[5]....
        /*0050*/ 	.word	0xffffffff


	//   ....[6]....
        /*0054*/ 	.word	0xffffffff


	//   ....[7]....
        /*0058*/ 	.word	0xffffffff


	//   ....[8]....
        /*005c*/ 	.word	0xffffffff


	//   ....[9]....
        /*0060*/ 	.word	0xffffffff


	//   ....[10]....
        /*0064*/ 	.word	0xffffffff


	//   ....[11]....
        /*0068*/ 	.word	0xffffffff


	//   ....[12]....
        /*006c*/ 	.word	0xffffffff


	//   ....[13]....
        /*0070*/ 	.word	0xffffffff


	//   ....[14]....
        /*0074*/ 	.word	0xffffffff


	//   ....[15]....
        /*0078*/ 	.word	0xffffffff


	//   ....[16]....
        /*007c*/ 	.word	0xffffffff


	//   ....[17]....
        /*0080*/ 	.word	0xffffffff


	//   ....[18]....
        /*0084*/ 	.word	0xffffffff


	//   ....[19]....
        /*0088*/ 	.word	0xffffffff


	//   ....[20]....
        /*008c*/ 	.word	0xffffffff


	//   ....[21]....
        /*0090*/ 	.word	0xffffffff


	//   ....[22]....
        /*0094*/ 	.word	0xffffffff


	//   ....[23]....
        /*0098*/ 	.word	0xffffffff


	//   ....[24]....
        /*009c*/ 	.word	0xffffffff


	//   ....[25]....
        /*00a0*/ 	.word	0xffffffff


	//   ....[26]....
        /*00a4*/ 	.word	0xffffffff


	//   ....[27]....
        /*00a8*/ 	.word	0xffffffff


	//----- nvinfo : EIATTR_COOP_GROUP_INSTR_OFFSETS
	.align		4
.L_1778:
        /*00ac*/ 	.byte	0x04, 0x28
        /*00ae*/ 	.short	(.L_1780 - .L_1779)


	//   ....[0]....
.L_1779:
        /*00b0*/ 	.word	0x00012780


	//   ....[1]....
        /*00b4*/ 	.word	0x000127b0


	//   ....[2]....
        /*00b8*/ 	.word	0x000127e0


	//   ....[3]....
        /*00bc*/ 	.word	0x00012800


	//   ....[4]....
        /*00c0*/ 	.word	0x00012820


	//   ....[5]....
        /*00c4*/ 	.word	0x00012b60


	//   ....[6]....
        /*00c8*/ 	.word	0x00012b80


	//   ....[7]....
        /*00cc*/ 	.word	0x00012ba0


	//   ....[8]....
        /*00d0*/ 	.word	0x00012bc0


	//   ....[9]....
        /*00d4*/ 	.word	0x00012be0


	//   ....[10]....
        /*00d8*/ 	.word	0x00012d00


	//   ....[11]....
        /*00dc*/ 	.word	0x00012d50


	//   ....[12]....
        /*00e0*/ 	.word	0x00012d80


	//   ....[13]....
        /*00e4*/ 	.word	0x00012d90


	//   ....[14]....
        /*00e8*/ 	.word	0x00012e20


	//   ....[15]....
        /*00ec*/ 	.word	0x00012e70


	//   ....[16]....
        /*00f0*/ 	.word	0x00012f30


	//   ....[17]....
        /*00f4*/ 	.word	0x00012f40


	//   ....[18]....
        /*00f8*/ 	.word	0x00013820


	//   ....[19]....
        /*00fc*/ 	.word	0x00013890


	//   ....[20]....
        /*0100*/ 	.word	0x000138f0


	//   ....[21]....
        /*0104*/ 	.word	0x00013950


	//   ....[22]....
        /*0108*/ 	.word	0x000139b0


	//   ....[23]....
        /*010c*/ 	.word	0x00013d40


	//   ....[24]....
        /*0110*/ 	.word	0x00013da0


	//   ....[25]....
        /*0114*/ 	.word	0x00013e00


	//   ....[26]....
        /*0118*/ 	.word	0x00013e60


	//   ....[27]....
        /*011c*/ 	.word	0x00013ed0


	//----- nvinfo : EIATTR_EXIT_INSTR_OFFSETS
	.align		4
.L_1780:
        /*0120*/ 	.byte	0x04, 0x1c
        /*0122*/ 	.short	(.L_1782 - .L_1781)


	//   ....[0]....
.L_1781:
        /*0124*/ 	.word	0x00000ad0


	//   ....[1]....
        /*0128*/ 	.word	0x000137d0


	//----- nvinfo : EIATTR_MAX_THREADS
	.align		4
.L_1782:
        /*012c*/ 	.byte	0x04, 0x05
        /*012e*/ 	.short	(.L_1784 - .L_1783)
.L_1783:
        /*0130*/ 	.word	0x00000080
        /*0134*/ 	.word	0x00000001
        /*0138*/ 	.word	0x00000001


	//----- nvinfo : EIATTR_CRS_STACK_SIZE
	.align		4
.L_1784:
        /*013c*/ 	.byte	0x04, 0x1e
        /*013e*/ 	.short	(.L_1786 - .L_1785)
.L_1785:
        /*0140*/ 	.word	0x00000000
.L_1786:


//--------------------- .nv.info._ZN10layer_norm31ln_parallel_residual_fwd_kernelINS_13Kernel_traitsI6__halfffffjLj3072ELj1ELj1ELj4ELj16ENS_18Kernel_traits_baseILj3072ES2_ffffjLj128EEEEELb1ELb1ELb1EEEvNS_9FwdParamsE --------------------------
	.section	.nv.info._ZN10layer_norm31ln_parallel_residual_fwd_kernelINS_13Kernel_traitsI6__halfffffjLj3072ELj1ELj1ELj4ELj16ENS_18Kernel_traits_baseILj3072ES2_ffffjLj128EEEEELb1ELb1ELb1EEEvNS_9FwdParamsE,"",@"SHT_CUDA_INFO"
	.sectionflags	@""
	.align	4


	//----- nvinfo : EIATTR_CUDA_API_VERSION
	.align		4
        /*0000*/ 	.byte	0x04, 0x37
        /*0002*/ 	.short	(.L_1788 - .L_1787)
.L_1787:
        /*0004*/ 	.word	0x00000082


	//----- nvinfo : EIATTR_SW2861232_WAR
	.align		4
.L_1788:
        /*0008*/ 	.byte	0x01, 0x35
	.zero		2


	//----- nvinfo : EIATTR_PARAM_CBANK
	.align		4
        /*000c*/ 	.byte	0x04, 0x0a
        /*000e*/ 	.short	(.L_1790 - .L_1789)
	.align		4
.L_1789:
        /*0010*/ 	.word	index@(.nv.constant0._ZN10layer_norm31ln_parallel_residual_fwd_kernelINS_13Kernel_traitsI6__halfffffjLj3072ELj1ELj1ELj4ELj16ENS_18Kernel_traits_baseILj3072ES2_ffffjLj128EEEEELb1ELb1ELb1EEEvNS_9FwdParamsE)
        /*0014*/ 	.short	0x0160
        /*0016*/ 	.short	0x00e8


	//----- nvinfo : EIATTR_CBANK_PARAM_SIZE
	.align		4
.L_1790:
        /*0018*/ 	.byte	0x03, 0x19
        /*001a*/ 	.short	0x00e8


	//----- nvinfo : EIATTR_KPARAM_INFO
	.align		4
        /*001c*/ 	.byte	0x04, 0x17
        /*001e*/ 	.short	(.L_1792 - .L_1791)
.L_1791:
        /*0020*/ 	.word	0x00000000
        /*0024*/ 	.short	0x0000
        /*0026*/ 	.short	0x0000
        /*0028*/ 	.byte	0x00, 0xf0, 0xa1, 0x03


	//----- nvinfo : EIATTR_MAXREG_COUNT
	.align		4
.L_1792:
        /*002c*/ 	.byte	0x03, 0x1b
        /*002e*/ 	.short	0x00ff


	//----- nvinfo : EIATTR_NUM_BARRIERS
	.align		4
        /*0030*/ 	.byte	0x02, 0x4c
        /*0032*/ 	.byte	0x01
	.zero		1


	//----- nvinfo : EIATTR_MERCURY_ISA_VERSION
	.align		4
        /*0034*/ 	.byte	0x03, 0x5f
        /*0036*/ 	.short	0x0000


	//----- nvinfo : EIATTR_COOP_GROUP_MASK_REGIDS
	.align		4
        /*0038*/ 	.byte	0x04, 0x29
        /*003a*/ 	.short	(.L_1794 - .L_1793)


	//   ....[0]....
.L_1793:
        /*003c*/ 	.word	0xffffffff


	//   ....[1]....
        /*0040*/ 	.word	0xffffffff


	//   ....[2]....
        /*0044*/ 	.word	0xffffffff


	//   ....[3]....
        /*0048*/ 	.word	0xffffffff


	//   ....[4]....
        /*004c*/ 	.word	0xffffffff


	//   ....[5]....
        /*0050*/ 	.word	0xffffffff


	//   ....[6]....
        /*0054*/ 	.word	0xffffffff


	//   ....[7]....
        /*0058*/ 	.word	0xffffffff


	//   ....[8]....
        /*005c*/ 	.word	0xffffffff


	//   ....[9]....
        /*0060*/ 	.word	0xffffffff


	//   ....[10]....
        /*0064*/ 	.word	0xffffffff


	//   ....[11]....
        /*0068*/ 	.word	0xffffffff


	//   ....[12]....
        /*006c*/ 	.word	0xffffffff


	//   ....[13]....
        /*0070*/ 	.word	0xffffffff


	//   ....[14]....
        /*0074*/ 	.word	0xffffffff


	//   ....[15]....
        /*0078*/ 	.word	0xffffffff


	//   ....[16]....
        /*007c*/ 	.word	0xffffffff


	//   ....[17]....
        /*0080*/ 	.word	0xffffffff


	//   ....[18]....
        /*0084*/ 	.word	0xffffffff


	//   ....[19]....
        /*0088*/ 	.word	0xffffffff


	//   ....[20]....
        /*008c*/ 	.word	0xffffffff


	//   ....[21]....
        /*0090*/ 	.word	0xffffffff


	//   ....[22]....
        /*0094*/ 	.word	0xffffffff


	//   ....[23]....
        /*0098*/ 	.word	0xffffffff


	//   ....[24]....
        /*009c*/ 	.word	0xffffffff


	//   ....[25]....
        /*00a0*/ 	.word	0xffffffff


	//   ....[26]....
        /*00a4*/ 	.word	0xffffffff


	//   ....[27]....
        /*00a8*/ 	.word	0xffffffff


	//----- nvinfo : EIATTR_COOP_GROUP_INSTR_OFFSETS
	.align		4
.L_1794:
        /*00ac*/ 	.byte	0x04, 0x28
        /*00ae*/ 	.short	(.L_1796 - .L_1795)


	//   ....[0]....
.L_1795:
        /*00b0*/ 	.word	0x00011ac0


	//   ....[1]....
        /*00b4*/ 	.word	0x00011af0


	//   ....[2]....
        /*00b8*/ 	.word	0x00011b10


	//   ....[3]....
        /*00bc*/ 	.word	0x00011b30


	//   ....[4]....
        /*00c0*/ 	.word	0x00011b50


	//   ....[5]....
        /*00c4*/ 	.word	0x00011e80


	//   ....[6]....
        /*00c8*/ 	.word	0x00011ea0


	//   ....[7]....
        /*00cc*/ 	.word	0x00011ec0


	//   ....[8]....
        /*00d0*/ 	.word	0x00011ee0


	//   ....[9]....
        /*00d4*/ 	.word	0x00011f00


	//   ....[10]....
        /*00d8*/ 	.word	0x00012000


	//   ....[11]....
        /*00dc*/ 	.word	0x00012050


	//   ....[12]....
        /*00e0*/ 	.word	0x00012090


	//   ....[13]....
        /*00e4*/ 	.word	0x000120b0


	//   ....[14]....
        /*00e8*/ 	.word	0x00012140


	//   ....[15]....
        /*00ec*/ 	.word	0x00012180


	//   ....[16]....
        /*00f0*/ 	.word	0x00012210


	//   ....[17]....
        /*00f4*/ 	.word	0x00012270


	//   ....[18]....
        /*00f8*/ 	.word	0x00012970


	//   ....[19]....
        /*00fc*/ 	.word	0x000129e0


	//   ....[20]....
        /*0100*/ 	.word	0x00012a40


	//   ....[21]....
        /*0104*/ 	.word	0x00012aa0


	//   ....[22]....
        /*0108*/ 	.word	0x00012b00


	//   ....[23]....
        /*010c*/ 	.word	0x00012e70


	//   ....[24]....
        /*0110*/ 	.word	0x00012ed0


	//   ....[25]....
        /*0114*/ 	.word	0x00012f30


	//   ....[26]....
        /*0118*/ 	.word	0x00012f90


	//   ....[27]....
        /*011c*/ 	.word	0x00012ff0


	//----- nvinfo : EIATTR_EXIT_INSTR_OFFSETS
	.align		4
.L_1796:
        /*0120*/ 	.byte	0x04, 0x1c
        /*0122*/ 	.short	(.L_1798 - .L_1797)


	//   ....[0]....
.L_1797:
        /*0124*/ 	.word	0x000005a0


	//   ....[1]....
        /*0128*/ 	.word	0x00012920


	//----- nvinfo : EIATTR_MAX_THREADS
	.align		4
.L_1798:
        /*012c*/ 	.byte	0x04, 0x05
        /*012e*/ 	.short	(.L_1800 - .L_1799)
.L_1799:
        /*0130*/ 	.word	0x00000080
        /*0134*/ 	.word	0x00000001
        /*0138*/ 	.word	0x00000001


	//----- nvinfo : EIATTR_CRS_STACK_SIZE
	.align		4
.L_1800:
        /*013c*/ 	.byte	0x04, 0x1e
        /*013e*/ 	.short	(.L_1802 - .L_1801)
.L_1801:
        /*0140*/ 	.word	0x00000000
.L_1802:


//--------------------- .nv.info._ZN10layer_norm31ln_parallel_residual_fwd_kernelINS_13Kernel_traitsIfffffjLj3072ELj1ELj1ELj4ELj16ENS_18Kernel_traits_baseILj3072EfffffjLj128EEEEELb0ELb0ELb0EEEvNS_9FwdParamsE --------------------------
	.section	.nv.info._ZN10layer_norm31ln_parallel_residual_fwd_kernelINS_13Kernel_traitsIfffffjLj3072ELj1ELj1ELj4ELj16ENS_18Kernel_traits_baseILj3072EfffffjLj128EEEEELb0ELb0ELb0EEEvNS_9FwdParamsE,"",@"SHT_CUDA_INFO"
	.sectionflags	@""
	.align	4


	//----- nvinfo : EIATTR_CUDA_API_VERSION
	.align		4
        /*0000*/ 	.byte	0x04, 0x37
        /*0002*/ 	.short	(.L_1804 - .L_1803)
.L_1803:
        /*0004*/ 	.word	0x00000082


	//----- nvinfo : EIATTR_SW2861232_WAR
	.align		4
.L_1804:
        /*0008*/ 	.byte	0x01, 0x35
	.zero		2


	//----- nvinfo : EIATTR_PARAM_CBANK
	.align		4
        /*000c*/ 	.byte	0x04, 0x0a
        /*000e*/ 	.short	(.L_1806 - .L_1805)
	.align		4
.L_1805:
        /*0010*/ 	.word	index@(.nv.constant0._ZN10layer_norm31ln_parallel_residual_fwd_kernelINS_13Kernel_traitsIfffffjLj3072ELj1ELj1ELj4ELj16ENS_18Kernel_traits_baseILj3072EfffffjLj128EEEEELb0ELb0ELb0EEEvNS_9FwdParamsE)
        /*0014*/ 	.short	0x0160
        /*0016*/ 	.short	0x00e8


	//----- nvinfo : EIATTR_CBANK_PARAM_SIZE
	.align		4
.L_1806:
        /*0018*/ 	.byte	0x03, 0x19
        /*001a*/ 	.short	0x00e8


	//----- nvinfo : EIATTR_KPARAM_INFO
	.align		4
        /*001c*/ 	.byte	0x04, 0x17
        /*001e*/ 	.short	(.L_1808 - .L_1807)
.L_1807:
        /*0020*/ 	.word	0x00000000
        /*0024*/ 	.short	0x0000
        /*0026*/ 	.short	0x0000
        /*0028*/ 	.byte	0x00, 0xf0, 0xa1, 0x03


	//----- nvinfo : EIATTR_MAXREG_COUNT
	.align		4
.L_1808:
        /*002c*/ 	.byte	0x03, 0x1b
        /*002e*/ 	.short	0x00ff


	//----- nvinfo : EIATTR_NUM_BARRIERS
	.align		4
        /*0030*/ 	.byte	0x02, 0x4c
        /*0032*/ 	.byte	0x01
	.zero		1


	//----- nvinfo : EIATTR_MERCURY_ISA_VERSION
	.align		4
        /*0034*/ 	.byte	0x03, 0x5f
        /*0036*/ 	.short	0x0000


	//----- nvinfo : EIATTR_COOP_GROUP_MASK_REGIDS
	.align		4
        /*0038*/ 	.byte	0x04, 0x29
        /*003a*/ 	.short	(.L_1810 - .L_1809)


	//   ....[0]....
.L_1809:
        /*003c*/ 	.word	0xffffffff


	//   ....[1]....
        /*0040*/ 	.word	0xffffffff


	//   ....[2]....
        /*0044*/ 	.word	0xffffffff


	//   ....[3]....
        /*0048*/ 	.word	0xffffffff


	//   ....[4]....
        /*004c*/ 	.word	0xffffffff


	//   ....[5]....
        /*0050*/ 	.word	0xffffffff


	//   ....[6]....
        /*0054*/ 	.word	0xffffffff


	//   ....[7]....
        /*0058*/ 	.word	0xffffffff


	//   ....[8]....
        /*005c*/ 	.word	0xffffffff


	//   ....[9]....
        /*0060*/ 	.word	0xffffffff


	//   ....[10]....
        /*0064*/ 	.word	0xffffffff


	//   ....[11]....
        /*0068*/ 	.word	0xffffffff


	//   ....[12]....
        /*006c*/ 	.word	0xffffffff


	//   ....[13]....
        /*0070*/ 	.word	0xffffffff


	//   ....[14]....
        /*0074*/ 	.word	0xffffffff


	//   ....[15]....
        /*0078*/ 	.word	0xffffffff


	//   ....[16]....
        /*007c*/ 	.word	0xffffffff


	//   ....[17]....
        /*0080*/ 	.word	0xffffffff


	//   ....[18]....
        /*0084*/ 	.word	0xffffffff


	//   ....[19]....
        /*0088*/ 	.word	0xffffffff


	//   ....[20]....
        /*008c*/ 	.word	0xffffffff


	//   ....[21]....
        /*0090*/ 	.word	0xffffffff


	//   ....[22]....
        /*0094*/ 	.word	0xffffffff


	//   ....[23]....
        /*0098*/ 	.word	0xffffffff


	//   ....[24]....
        /*009c*/ 	.word	0xffffffff


	//   ....[25]....
        /*00a0*/ 	.word	0xffffffff


	//   ....[26]....
        /*00a4*/ 	.word	0xffffffff


	//   ....[27]....
        /*00a8*/ 	.word	0xffffffff


	//----- nvinfo : EIATTR_COOP_GROUP_INSTR_OFFSETS
	.align		4
.L_1810:
        /*00ac*/ 	.byte	0x04, 0x28
        /*00ae*/ 	.short	(.L_1812 - .L_1811)


	//   ....[0]....
.L_1811:
        /*00b0*/ 	.word	0x00002850


	//   ....[1]....
        /*00b4*/ 	.word	0x00002880


	//   ....[2]....
        /*00b8*/ 	.word	0x000028a0


	//   ....[3]....
        /*00bc*/ 	.word	0x000028c0


	//   ....[4]....
        /*00c0*/ 	.word	0x000028e0


	//   ....[5]....
        /*00c4*/ 	.word	0x00002c20


	//   ....[6]....
        /*00c8*/ 	.word	0x00002c40


	//   ....[7]....
        /*00cc*/ 	.word	0x00002c60


	//   ....[8]....
        /*00d0*/ 	.word	0x00002c80


	//   ....[9]....
        /*00d4*/ 	.word	0x00002ca0


	//   ....[10]....
        /*00d8*/ 	.word	0x00002db0


	//   ....[11]....
        /*00dc*/ 	.word	0x00002e00


	//   ....[12]....
        /*00e0*/ 	.word	0x00002e30


	//   ....[13]....
        /*00e4*/ 	.word	0x00002e60


	//   ....[14]....
        /*00e8*/ 	.word	0x00002ee0


	//   ....[15]....
        /*00ec*/ 	.word	0x00002f30


	//   ....[16]....
        /*00f0*/ 	.word	0x00002fb0


	//   ....[17]....
        /*00f4*/ 	.word	0x00002ff0


	//   ....[18]....
        /*00f8*/ 	.word	0x00003b10


	//   ....[19]....
        /*00fc*/ 	.word	0x00003b80


	//   ....[20]....
        /*0100*/ 	.word	0x00003be0


	//   ....[21]....
        /*0104*/ 	.word	0x00003c40


	//   ....[22]....
        /*0108*/ 	.word	0x00003ca0


	//   ....[23]....
        /*010c*/ 	.word	0x00004020


	//   ....[24]....
        /*0110*/ 	.word	0x00004080


	//   ....[25]....
        /*0114*/ 	.word	0x000040e0


	//   ....[26]....
        /*0118*/ 	.word	0x00004140


	//   ....[27]....
        /*011c*/ 	.word	0x000041b0


	//----- nvinfo : EIATTR_EXIT_INSTR_OFFSETS
	.align		4
.L_1812:
        /*0120*/ 	.byte	0x04, 0x1c
        /*0122*/ 	.short	(.L_1814 - .L_1813)


	//   ....[0]....
.L_1813:
        /*0124*/ 	.word	0x00000b20


	//   ....[1]....
        /*0128*/ 	.word	0x00003ac0


	//----- nvinfo : EIATTR_MAX_THREADS
	.align		4
.L_1814:
        /*012c*/ 	.byte	0x04, 0x05
        /*012e*/ 	.short	(.L_1816 - .L_1815)
.L_1815:
        /*0130*/ 	.word	0x00000080
        /*0134*/ 	.word	0x00000001
        /*0138*/ 	.word	0x00000001


	//----- nvinfo : EIATTR_CRS_STACK_SIZE
	.align		4
.L_1816:
        /*013c*/ 	.byte	0x04, 0x1e
        /*013e*/ 	.short	(.L_1818 - .L_1817)
.L_1817:
        /*0140*/ 	.word	0x00000000
.L_1818:


//--------------------- .nv.info._ZN10layer_norm31ln_parallel_residual_fwd_kernelINS_13Kernel_traitsIfffffjLj3072ELj1ELj1ELj4ELj16ENS_18Kernel_traits_baseILj3072EfffffjLj128EEEEELb0ELb0ELb1EEEvNS_9FwdParamsE --------------------------
	.section	.nv.info._ZN10layer_norm31ln_parallel_residual_fwd_kernelINS_13Kernel_traitsIfffffjLj3072ELj1ELj1ELj4ELj16ENS_18Kernel_traits_baseILj3072EfffffjLj128EEEEELb0ELb0ELb1EEEvNS_9FwdParamsE,"",@"SHT_CUDA_INFO"
	.sectionflags	@""
	.align	4


	//----- nvinfo : EIATTR_CUDA_API_VERSION
	.align		4
        /*0000*/ 	.byte	0x04, 0x37
        /*0002*/ 	.short	(.L_1820 - .L_1819)
.L_1819:
        /*0004*/ 	.word	0x00000082


	//----- nvinfo : EIATTR_SW2861232_WAR
	.align		4
.L_1820:
        /*0008*/ 	.byte	0x01, 0x35
	.zero		2


	//----- nvinfo : EIATTR_PARAM_CBANK
	.align		4
        /*000c*/ 	.byte	0x04, 0x0a
        /*000e*/ 	.short	(.L_1822 - .L_1821)
	.align		4
.L_1821:
        /*0010*/ 	.word	index@(.nv.constant0._ZN10layer_norm31ln_parallel_residual_fwd_kernelINS_13Kernel_traitsIfffffjLj3072ELj1ELj1ELj4ELj16ENS_18Kernel_traits_baseILj3072EfffffjLj128EEEEELb0ELb0ELb1EEEvNS_9FwdParamsE)
        /*0014*/ 	.short	0x0160
        /*0016*/ 	.short	0x00e8


	//----- nvinfo : EIATTR_CBANK_PARAM_SIZE
	.align		4
.L_1822:
        /*0018*/ 	.byte	0x03, 0x19
        /*001a*/ 	.short	0x00e8


	//----- nvinfo : EIATTR_KPARAM_INFO
	.align		4
        /*001c*/ 	.byte	0x04, 0x17
        /*001e*/ 	.short	(.L_1824 - .L_1823)
.L_1823:
        /*0020*/ 	.word	0x00000000
        /*0024*/ 	.short	0x0000
        /*0026*/ 	.short	0x0000
        /*0028*/ 	.byte	0x00, 0xf0, 0xa1, 0x03


	//----- nvinfo : EIATTR_MAXREG_COUNT
	.align		4
.L_1824:
        /*002c*/ 	.byte	0x03, 0x1b
        /*002e*/ 	.short	0x00ff


	//----- nvinfo : EIATTR_NUM_BARRIERS
	.align		4
        /*0030*/ 	.byte	0x02, 0x4c
        /*0032*/ 	.byte	0x01
	.zero		1


	//----- nvinfo : EIATTR_MERCURY_ISA_VERSION
	.align		4
        /*0034*/ 	.byte	0x03, 0x5f
        /*0036*/ 	.short	0x0000


	//----- nvinfo : EIATTR_COOP_GROUP_MASK_REGIDS
	.align		4
        /*0038*/ 	.byte	0x04, 0x29
        /*003a*/ 	.short	(.L_1826 - .L_1825)


	//   ....[0]....
.L_1825:
        /*003c*/ 	.word	0xffffffff


	//   ....[1]....
        /*0040*/ 	.word	0xffffffff


	//   ....[2]....
        /*0044*/ 	.word	0xffffffff


	//   ....[3]....
        /*0048*/ 	.word	0xffffffff


	//   ....[4]....
        /*004c*/ 	.word	0xffffffff


	//   ....[5]....
        /*0050*/ 	.word	0xffffffff


	//   ....[6]....
        /*0054*/ 	.word	0xffffffff


	//   ....[7]....
        /*0058*/ 	.word	0xffffffff


	//   ....[8]....
        /*005c*/ 	.word	0xffffffff


	//   ....[9]....
        /*0060*/ 	.word	0xffffffff


	//   ....[10]....
        /*0064*/ 	.word	0xffffffff


	//   ....[11]....
        /*0068*/ 	.word	0xffffffff


	//   ....[12]....
        /*006c*/ 	.word	0xffffffff


	//   ....[13]....
        /*0070*/ 	.word	0xffffffff


	//   ....[14]....
        /*0074*/ 	.word	0xffffffff


	//   ....[15]....
        /*0078*/ 	.word	0xffffffff


	//   ....[16]....
        /*007c*/ 	.word	0xffffffff


	//   ....[17]....
        /*0080*/ 	.word	0xffffffff


	//   ....[18]....
        /*0084*/ 	.word	0xffffffff


	//   ....[19]....
        /*0088*/ 	.word	0xffffffff


	//   ....[20]....
        /*008c*/ 	.word	0xffffffff


	//   ....[21]....
        /*0090*/ 	.word	0xffffffff


	//   ....[22]....
        /*0094*/ 	.word	0xffffffff


	//   ....[23]....
        /*0098*/ 	.word	0xffffffff


	//   ....[24]....
        /*009c*/ 	.word	0xffffffff


	//   ....[25]....
        /*00a0*/ 	.word	0xffffffff


	//   ....[26]....
        /*00a4*/ 	.word	0xffffffff


	//   ....[27]....
        /*00a8*/ 	.word	0xffffffff


	//----- nvinfo : EIATTR_COOP_GROUP_INSTR_OFFSETS
	.align		4
.L_1826:
        /*00ac*/ 	.byte	0x04, 0x28
        /*00ae*/ 	.short	(.L_1828 - .L_1827)


	//   ....[0]....
.L_1827:
        /*00b0*/ 	.word	0x00001cd0


	//   ....[1]....
        /*00b4*/ 	.word	0x00001d00


	//   ....[2]....
        /*00b8*/ 	.word	0x00001d20


	//   ....[3]....
        /*00bc*/ 	.word	0x00001d40


	//   ....[4]....
        /*00c0*/ 	.word	0x00001d60


	//   ....[5]....
        /*00c4*/ 	.word	0x00002090


	//   ....[6]....
        /*00c8*/ 	.word	0x000020b0


	//   ....[7]....
        /*00cc*/ 	.word	0x000020d0


	//   ....[8]....
        /*00d0*/ 	.word	0x000020f0


	//   ....[9]....
        /*00d4*/ 	.word	0x00002110


	//   ....[10]....
        /*00d8*/ 	.word	0x000021e0


	//   ....[11]....
        /*00dc*/ 	.word	0x00002230


	//   ....[12]....
        /*00e0*/ 	.word	0x00002260


	//   ....[13]....
        /*00e4*/ 	.word	0x00002270


	//   ....[14]....
        /*00e8*/ 	.word	0x00002310


	//   ....[15]....
        /*00ec*/ 	.word	0x00002350


	//   ....[16]....
        /*00f0*/ 	.word	0x000023f0


	//   ....[17]....
        /*00f4*/ 	.word	0x00002450


	//   ....[18]....
        /*00f8*/ 	.word	0x00002ea0


	//   ....[19]....
        /*00fc*/ 	.word	0x00002f10


	//   ....[20]....
        /*0100*/ 	.word	0x00002f70


	//   ....[21]....
        /*0104*/ 	.word	0x00002fd0


	//   ....[22]....
        /*0108*/ 	.word	0x00003030


	//   ....[23]....
        /*010c*/ 	.word	0x000033a0


	//   ....[24]....
        /*0110*/ 	.word	0x00003400


	//   ....[25]....
        /*0114*/ 	.word	0x00003460


	//   ....[26]....
        /*0118*/ 	.word	0x000034c0


	//   ....[27]....
        /*011c*/ 	.word	0x00003520


	//----- nvinfo : EIATTR_EXIT_INSTR_OFFSETS
	.align		4
.L_1828:
        /*0120*/ 	.byte	0x04, 0x1c
        /*0122*/ 	.short	(.L_1830 - .L_1829)


	//   ....[0]....
.L_1829:
        /*0124*/ 	.word	0x000003b0


	//   ....[1]....
        /*0128*/ 	.word	0x00002e50


	//----- nvinfo : EIATTR_MAX_THREADS
	.align		4
.L_1830:
        /*012c*/ 	.byte	0x04, 0x05
        /*012e*/ 	.short	(.L_1832 - .L_1831)
.L_1831:
        /*0130*/ 	.word	0x00000080
        /*0134*/ 	.word	0x00000001
        /*0138*/ 	.word	0x00000001


	//----- nvinfo : EIATTR_CRS_STACK_SIZE
	.align		4
.L_1832:
        /*013c*/ 	.byte	0x04, 0x1e
        /*013e*/ 	.short	(.L_1834 - .L_1833)
.L_1833:
        /*0140*/ 	.word	0x00000000
.L_1834:


//--------------------- .nv.info._ZN10layer_norm31ln_parallel_residual_fwd_kernelINS_13Kernel_traitsIfffffjLj3072ELj1ELj1ELj4ELj16ENS_18Kernel_traits_baseILj3072EfffffjLj128EEEEELb0ELb1ELb0EEEvNS_9FwdParamsE --------------------------
	.section	.nv.info._ZN10layer_norm31ln_parallel_residual_fwd_kernelINS_13Kernel_traitsIfffffjLj3072ELj1ELj1ELj4ELj16ENS_18Kernel_traits_baseILj3072EfffffjLj128EEEEELb0ELb1ELb0EEEvNS_9FwdParamsE,"",@"SHT_CUDA_INFO"
	.sectionflags	@""
	.align	4


	//----- nvinfo : EIATTR_CUDA_API_VERSION
	.align		4
        /*0000*/ 	.byte	0x04, 0x37
        /*0002*/ 	.short	(.L_1836 - .L_1835)
.L_1835:
        /*0004*/ 	.word	0x00000082


	//----- nvinfo : EIATTR_SW2861232_WAR
	.align		4
.L_1836:
        /*0008*/ 	.byte	0x01, 0x35
	.zero		2


	//----- nvinfo : EIATTR_PARAM_CBANK
	.align		4
        /*000c*/ 	.byte	0x04, 0x0a
        /*000e*/ 	.short	(.L_1838 - .L_1837)
	.align		4
.L_1837:
        /*0010*/ 	.word	index@(.nv.constant0._ZN10layer_norm31ln_parallel_residual_fwd_kernelINS_13Kernel_traitsIfffffjLj3072ELj1ELj1ELj4ELj16ENS_18Kernel_traits_baseILj3072EfffffjLj128EEEEELb0ELb1ELb0EEEvNS_9FwdParamsE)
        /*0014*/ 	.short	0x0160
        /*0016*/ 	.short	0x00e8


	//----- nvinfo : EIATTR_CBANK_PARAM_SIZE
	.align		4
.L_1838:
        /*0018*/ 	.byte	0x03, 0x19
        /*001a*/ 	.short	0x00e8


	//----- nvinfo : EIATTR_KPARAM_INFO
	.align		4
        /*001c*/ 	.byte	0x04, 0x17
        /*001e*/ 	.short	(.L_1840 - .L_1839)
.L_1839:
        /*0020*/ 	.word	0x00000000
        /*0024*/ 	.short	0x0000
        /*0026*/ 	.short	0x0000
        /*0028*/ 	.byte	0x00, 0xf0, 0xa1, 0x03


	//----- nvinfo : EIATTR_MAXREG_COUNT
	.align		4
.L_1840:
        /*002c*/ 	.byte	0x03, 0x1b
        /*002e*/ 	.short	0x00ff


	//----- nvinfo : EIATTR_NUM_BARRIERS
	.align		4
        /*0030*/ 	.byte	0x02, 0x4c
        /*0032*/ 	.byte	0x01
	.zero		1


	//----- nvinfo : EIATTR_MERCURY_ISA_VERSION
	.align		4
        /*0034*/ 	.byte	0x03, 0x5f
        /*0036*/ 	.short	0x0000


	//----- nvinfo : EIATTR_COOP_GROUP_MASK_REGIDS
	.align		4
        /*0038*/ 	.byte	0x04, 0x29
        /*003a*/ 	.short	(.L_1842 - .L_1841)


	//   ....[0]....
.L_1841:
        /*003c*/ 	.word	0xffffffff


	//   ....[1]....
        /*0040*/ 	.word	0xffffffff


	//   ....[2]....
        /*0044*/ 	.word	0xffffffff


	//   ....[3]....
        /*0048*/ 	.word	0xffffffff


	//   ....[4]....
        /*004c*/ 	.word	0xffffffff


	//   ....[5]....
        /*0050*/ 	.word	0xffffffff


	//   ....[6]....
        /*0054*/ 	.word	0xffffffff


	//   ....[7]....
        /*0058*/ 	.word	0xffffffff


	//   ....[8]....
        /*005c*/ 	.word	0xffffffff


	//   ....[9]....
        /*0060*/ 	.word	0xffffffff


	//   ....[10]....
        /*0064*/ 	.word	0xffffffff


	//   ....[11]....
        /*0068*/ 	.word	0xffffffff


	//   ....[12]....
        /*006c*/ 	.word	0xffffffff


	//   ....[13]....
        /*0070*/ 	.word	0xffffffff


	//   ....[14]....
        /*0074*/ 	.word	0xffffffff


	//   ....[15]....
        /*0078*/ 	.word	0xffffffff


	//   ....[16]....
        /*007c*/ 	.word	0xffffffff


	//   ....[17]....
        /*0080*/ 	.word	0xffffffff


	//   ....[18]....
        /*0084*/ 	.word	0xffffffff


	//   ....[19]....
        /*0088*/ 	.word	0xffffffff


	//   ....[20]....
        /*008c*/ 	.word	0xffffffff


	//   ....[21]....
        /*0090*/ 	.word	0xffffffff


	//   ....[22]....
        /*0094*/ 	.word	0xffffffff


	//   ....[23]....
        /*0098*/ 	.word	0xffffffff


	//   ....[24]....
        /*009c*/ 	.word	0xffffffff


	//   ....[25]....
        /*00a0*/ 	.word	0xffffffff


	//   ....[26]....
        /*00a4*/ 	.word	0xffffffff


	//   ....[27]....
        /*00a8*/ 	.word	0xffffffff


	//----- nvinfo : EIATTR_COOP_GROUP_INSTR_OFFSETS
	.align		4
.L_1842:
        /*00ac*/ 	.byte	0x04, 0x28
        /*00ae*/ 	.short	(.L_1844 - .L_1843)


	//   ....[0]....
.L_1843:
        /*00b0*/ 	.word	0x000023d0


	//   ....[1]....
        /*00b4*/ 	.word	0x00002400


	//   ....[2]....
        /*00b8*/ 	.word	0x00002420


	//   ....[3]....
        /*00bc*/ 	.word	0x00002440


	//   ....[4]....
        /*00c0*/ 	.word	0x00002460


	//   ....[5]....
        /*00c4*/ 	.word	0x000027a0


	//   ....[6]....
        /*00c8*/ 	.word	0x000027c0


	//   ....[7]....
        /*00cc*/ 	.word	0x000027e0


	//   ....[8]....
        /*00d0*/ 	.word	0x00002800


	//   ....[9]....
        /*00d4*/ 	.word	0x00002820


	//   ....[10]....
        /*00d8*/ 	.word	0x00002930


	//   ....[11]....
        /*00dc*/ 	.word	0x00002980


	//   ....[12]....
        /*00e0*/ 	.word	0x000029b0


	//   ....[13]....
        /*00e4*/ 	.word	0x00002a40


	//   ....[14]....
        /*00e8*/ 	.word	0x00002a60


	//   ....[15]....
        /*00ec*/ 	.word	0x00002b10


	//   ....[16]....
        /*00f0*/ 	.word	0x00002b40


	//   ....[17]....
        /*00f4*/ 	.word	0x00002b90


	//   ....[18]....
        /*00f8*/ 	.word	0x00003450


	//   ....[19]....
        /*00fc*/ 	.word	0x000034d0


	//   ....[20]....
        /*0100*/ 	.word	0x00003530


	//   ....[21]....
        /*0104*/ 	.word	0x00003590


	//   ....[22]....
        /*0108*/ 	.word	0x000035f0


	//   ....[23]....
        /*010c*/ 	.word	0x00003970


	//   ....[24]....
        /*0110*/ 	.word	0x000039d0


	//   ....[25]....
        /*0114*/ 	.word	0x00003a30


	//   ....[26]....
        /*0118*/ 	.word	0x00003a90


	//   ....[27]....
        /*011c*/ 	.word	0x00003b00


	//----- nvinfo : EIATTR_EXIT_INSTR_OFFSETS
	.align		4
.L_1844:
        /*0120*/ 	.byte	0x04, 0x1c
        /*0122*/ 	.short	(.L_1846 - .L_1845)


	//   ....[0]....
.L_1845:
        /*0124*/ 	.word	0x000006a0


	//   ....[1]....
        /*0128*/ 	.word	0x00003400


	//----- nvinfo : EIATTR_MAX_THREADS
	.align		4
.L_1846:
        /*012c*/ 	.byte	0x04, 0x05
        /*012e*/ 	.short	(.L_1848 - .L_1847)
.L_1847:
        /*0130*/ 	.word	0x00000080
        /*0134*/ 	.word	0x00000001
        /*0138*/ 	.word	0x00000001


	//----- nvinfo : EIATTR_CRS_STACK_SIZE
	.align		4
.L_1848:
        /*013c*/ 	.byte	0x04, 0x1e
        /*013e*/ 	.short	(.L_1850 - .L_1849)
.L_1849:
        /*0140*/ 	.word	0x00000000
.L_1850:


//--------------------- .nv.info._ZN10layer_norm31ln_parallel_residual_fwd_kernelINS_13Kernel_traitsIfffffjLj3072ELj1ELj1ELj4ELj16ENS_18Kernel_traits_baseILj3072EfffffjLj128EEEEELb0ELb1ELb1EEEvNS_9FwdParamsE --------------------------
	.section	.nv.info._ZN10layer_norm31ln_parallel_residual_fwd_kernelINS_13Kernel_traitsIfffffjLj3072ELj1ELj1ELj4ELj16ENS_18Kernel_traits_baseILj3072EfffffjLj128EEEEELb0ELb1ELb1EEEvNS_9FwdParamsE,"",@"SHT_CUDA_INFO"
	.sectionflags	@""
	.align	4


	//----- nvinfo : EIATTR_CUDA_API_VERSION
	.align		4
        /*0000*/ 	.byte	0x04, 0x37
        /*0002*/ 	.short	(.L_1852 - .L_1851)
.L_1851:
        /*0004*/ 	.word	0x00000082


	//----- nvinfo : EIATTR_SW2861232_WAR
	.align		4
.L_1852:
        /*0008*/ 	.byte	0x01, 0x35
	.zero		2


	//----- nvinfo : EIATTR_PARAM_CBANK
	.align		4
        /*000c*/ 	.byte	0x04, 0x0a
        /*000e*/ 	.short	(.L_1854 - .L_1853)
	.align		4
.L_1853:
        /*0010*/ 	.word	index@(.nv.constant0._ZN10layer_norm31ln_parallel_residual_fwd_kernelINS_13Kernel_traitsIfffffjLj3072ELj1ELj1ELj4ELj16ENS_18Kernel_traits_baseILj3072EfffffjLj128EEEEELb0ELb1ELb1EEEvNS_9FwdParamsE)
        /*0014*/ 	.short	0x0160
        /*0016*/ 	.short	0x00e8


	//----- nvinfo : EIATTR_CBANK_PARAM_SIZE
	.align		4
.L_1854:
        /*0018*/ 	.byte	0x03, 0x19
        /*001a*/ 	.short	0x00e8


	//----- nvinfo : EIATTR_KPARAM_INFO
	.align		4
        /*001c*/ 	.byte	0x04, 0x17
        /*001e*/ 	.short	(.L_1856 - .L_1855)
.L_1855:
        /*0020*/ 	.word	0x00000000
        /*0024*/ 	.short	0x0000
        /*0026*/ 	.short	0x0000
        /*0028*/ 	.byte	0x00, 0xf0, 0xa1, 0x03


	//----- nvinfo : EIATTR_MAXREG_COUNT
	.align		4
.L_1856:
        /*002c*/ 	.byte	0x03, 0x1b
        /*002e*/ 	.short	0x00ff


	//----- nvinfo : EIATTR_NUM_BARRIERS
	.align		4
        /*0030*/ 	.byte	0x02, 0x4c
        /*0032*/ 	.byte	0x01
	.zero		1


	//----- nvinfo : EIATTR_MERCURY_ISA_VERSION
	.align		4
        /*0034*/ 	.byte	0x03, 0x5f
        /*0036*/ 	.short	0x0000


	//----- nvinfo : EIATTR_COOP_GROUP_MASK_REGIDS
	.align		4
        /*0038*/ 	.byte	0x04, 0x29
        /*003a*/ 	.short	(.L_1858 - .L_1857)


	//   ....[0]....
.L_1857:
        /*003c*/ 	.word	0xffffffff


	//   ....[1]....
        /*0040*/ 	.word	0xffffffff


	//   ....[2]....
        /*0044*/ 	.word	0xffffffff


	//   ....[3]....
        /*0048*/ 	.word	0xffffffff


	//   ....[4]....
        /*004c*/ 	.word	0xffffffff


	//   ....[5]....
        /*0050*/ 	.word	0xffffffff


	//   ....[6]....
        /*0054*/ 	.word	0xffffffff


	//   ....[7]....
        /*0058*/ 	.word	0xffffffff


	//   ....[8]....
        /*005c*/ 	.word	0xffffffff


	//   ....[9]....
        /*0060*/ 	.word	0xffffffff


	//   ....[10]....
        /*0064*/ 	.word	0xffffffff


	//   ....[11]....
        /*0068*/ 	.word	0xffffffff


	//   ....[12]....
        /*006c*/ 	.word	0xffffffff


	//   ....[13]....
        /*0070*/ 	.word	0xffffffff


	//   ....[14]....
        /*0074*/ 	.word	0xffffffff


	//   ....[15]....
        /*0078*/ 	.word	0xffffffff


	//   ....[16]....
        /*007c*/ 	.word	0xffffffff


	//   ....[17]....
        /*0080*/ 	.word	0xffffffff


	//   ....[18]....
        /*0084*/ 	.word	0xffffffff


	//   ....[19]....
        /*0088*/ 	.word	0xffffffff


	//   ....[20]....
        /*008c*/ 	.word	0xffffffff


	//   ....[21]....
        /*0090*/ 	.word	0xffffffff


	//   ....[22]....
        /*0094*/ 	.word	0xffffffff


	//   ....[23]....
        /*0098*/ 	.word	0xffffffff


	//   ....[24]....
        /*009c*/ 	.word	0xffffffff


	//   ....[25]....
        /*00a0*/ 	.word	0xffffffff


	//   ....[26]....
        /*00a4*/ 	.word	0xffffffff


	//   ....[27]....
        /*00a8*/ 	.word	0xffffffff


	//----- nvinfo : EIATTR_COOP_GROUP_INSTR_OFFSETS
	.align		4
.L_1858:
        /*00ac*/ 	.byte	0x04, 0x28
        /*00ae*/ 	.short	(.L_1860 - .L_1859)


	//   ....[0]....
.L_1859:
        /*00b0*/ 	.word	0x00001940


	//   ....[1]....
        /*00b4*/ 	.word	0x00001970


	//   ....[2]....
        /*00b8*/ 	.word	0x00001990


	//   ....[3]....
        /*00bc*/ 	.word	0x000019b0


	//   ....[4]....
        /*00c0*/ 	.word	0x000019d0


	//   ....[5]....
        /*00c4*/ 	.word	0x00001d00


	//   ....[6]....
        /*00c8*/ 	.word	0x00001d20


	//   ....[7]....
        /*00cc*/ 	.word	0x00001d40


	//   ....[8]....
        /*00d0*/ 	.word	0x00001d60


	//   ....[9]....
        /*00d4*/ 	.word	0x00001d80


	//   ....[10]....
        /*00d8*/ 	.word	0x00001e80


	//   ....[11]....
        /*00dc*/ 	.word	0x00001ed0


	//   ....[12]....
        /*00e0*/ 	.word	0x00001ef0


	//   ....[13]....
        /*00e4*/ 	.word	0x00001f10


	//   ....[14]....
        /*00e8*/ 	.word	0x00001fb0


	//   ....[15]....
        /*00ec*/ 	.word	0x00002010


	//   ....[16]....
        /*00f0*/ 	.word	0x000020d0


	//   ....[17]....
        /*00f4*/ 	.word	0x000020f0


	//   ....[18]....
        /*00f8*/ 	.word	0x000027f0


	//   ....[19]....
        /*00fc*/ 	.word	0x00002860


	//   ....[20]....
        /*0100*/ 	.word	0x000028c0


	//   ....[21]....
        /*0104*/ 	.word	0x00002920


	//   ....[22]....
        /*0108*/ 	.word	0x00002980


	//   ....[23]....
        /*010c*/ 	.word	0x00002cf0


	//   ....[24]....
        /*0110*/ 	.word	0x00002d50


	//   ....[25]....
        /*0114*/ 	.word	0x00002db0


	//   ....[26]....
        /*0118*/ 	.word	0x00002e10


	//   ....[27]....
        /*011c*/ 	.word	0x00002e70


	//----- nvinfo : EIATTR_EXIT_INSTR_OFFSETS
	.align		4
.L_1860:
        /*0120*/ 	.byte	0x04, 0x1c
        /*0122*/ 	.short	(.L_1862 - .L_1861)


	//   ....[0]....
.L_1861:
        /*0124*/ 	.word	0x00000200


	//   ....[1]....
        /*0128*/ 	.word	0x000027a0


	//----- nvinfo : EIATTR_MAX_THREADS
	.align		4
.L_1862:
        /*012c*/ 	.byte	0x04, 0x05
        /*012e*/ 	.short	(.L_1864 - .L_1863)
.L_1863:
        /*0130*/ 	.word	0x00000080
        /*0134*/ 	.word	0x00000001
        /*0138*/ 	.word	0x00000001


	//----- nvinfo : EIATTR_CRS_STACK_SIZE
	.align		4
.L_1864:
        /*013c*/ 	.byte	0x04, 0x1e
        /*013e*/ 	.short	(.L_1866 - .L_1865)
.L_1865:
        /*0140*/ 	.word	0x00000000
.L_1866:


//--------------------- .nv.info._ZN10layer_norm31ln_parallel_residual_fwd_kernelINS_13Kernel_traitsIfffffjLj3072ELj1ELj1ELj4ELj16ENS_18Kernel_traits_baseILj3072EfffffjLj128EEEEELb1ELb0ELb0EEEvNS_9FwdParamsE --------------------------
	.section	.nv.info._ZN10layer_norm31ln_parallel_residual_fwd_kernelINS_13Kernel_traitsIfffffjLj3072ELj1ELj1ELj4ELj16ENS_18Kernel_traits_baseILj3072EfffffjLj128EEEEELb1ELb0ELb0EEEvNS_9FwdParamsE,"",@"SHT_CUDA_INFO"
	.sectionflags	@""
	.align	4


	//----- nvinfo : EIATTR_CUDA_API_VERSION
	.align		4
        /*0000*/ 	.byte	0x04, 0x37
        /*0002*/ 	.short	(.L_1868 - .L_1867)
.L_1867:
        /*0004*/ 	.word	0x00000082


	//----- nvinfo : EIATTR_SW2861232_WAR
	.align		4
.L_1868:
        /*0008*/ 	.byte	0x01, 0x35
	.zero		2


	//----- nvinfo : EIATTR_PARAM_CBANK
	.align		4
        /*000c*/ 	.byte	0x04, 0x0a
        /*000e*/ 	.short	(.L_1870 - .L_1869)
	.align		4
.L_1869:
        /*0010*/ 	.word	index@(.nv.constant0._ZN10layer_norm31ln_parallel_residual_fwd_kernelINS_13Kernel_traitsIfffffjLj3072ELj1ELj1ELj4ELj16ENS_18Kernel_traits_baseILj3072EfffffjLj128EEEEELb1ELb0ELb0EEEvNS_9FwdParamsE)
        /*0014*/ 	.short	0x0160
        /*0016*/ 	.short	0x00e8


	//----- nvinfo : EIATTR_CBANK_PARAM_SIZE
	.align		4
.L_1870:
        /*0018*/ 	.byte	0x03, 0x19
        /*001a*/ 	.short	0x00e8


	//----- nvinfo : EIATTR_KPARAM_INFO
	.align		4
        /*001c*/ 	.byte	0x04, 0x17
        /*001e*/ 	.short	(.L_1872 - .L_1871)
.L_1871:
        /*0020*/ 	.word	0x00000000
        /*0024*/ 	.short	0x0000
        /*0026*/ 	.short	0x0000
        /*0028*/ 	.byte	0x00, 0xf0, 0xa1, 0x03


	//----- nvinfo : EIATTR_MAXREG_COUNT
	.align		4
.L_1872:
        /*002c*/ 	.byte	0x03, 0x1b
        /*002e*/ 	.short	0x00ff


	//----- nvinfo : EIATTR_NUM_BARRIERS
	.align		4
        /*0030*/ 	.byte	0x02, 0x4c
        /*0032*/ 	.byte	0x01
	.zero		1


	//----- nvinfo : EIATTR_ANNOTATIONS
	.align		4
        /*0034*/ 	.byte	0x04, 0x55
        /*0036*/ 	.short	(.L_1874 - .L_1873)


	//   ....[0]....
.L_1873:
        /*0038*/ 	.word	0x00000001
        /*003c*/ 	.byte	0xb0, 0x11, 0x00, 0x00, 0x01, 0x00, 0x00, 0x00, 0xe0, 0x2b, 0x01, 0x00


	//----- nvinfo : EIATTR_MERCURY_ISA_VERSION
	.align		4
.L_1874:
        /*0048*/ 	.byte	0x03, 0x5f
        /*004a*/ 	.short	0x0000


	//----- nvinfo : EIATTR_COOP_GROUP_MASK_REGIDS
	.align		4
        /*004c*/ 	.byte	0x04, 0x29
        /*004e*/ 	.short	(.L_1876 - .L_1875)


	//   ....[0]....
.L_1875:
        /*0050*/ 	.word	0xffffffff


	//   ....[1]....
        /*0054*/ 	.word	0xffffffff


	//   ....[2]....
        /*0058*/ 	.word	0xffffffff


	//   ....[3]....
        /*005c*/ 	.word	0xffffffff


	//   ....[4]....
        /*0060*/ 	.word	0xffffffff


	//   ....[5]....
        /*0064*/ 	.word	0xffffffff


	//   ....[6]....
        /*0068*/ 	.word	0xffffffff


	//   ....[7]....
        /*006c*/ 	.word	0xffffffff


	//   ....[8]....
        /*0070*/ 	.word	0xffffffff


	//   ....[9]....
        /*0074*/ 	.word	0xffffffff


	//   ....[10]....
        /*0078*/ 	.word	0xffffffff


	//   ....[11]....
        /*007c*/ 	.word	0xffffffff


	//   ....[12]....
        /*0080*/ 	.word	0xffffffff


	//   ....[13]....
        /*0084*/ 	.word	0xffffffff


	//   ....[14]....
        /*0088*/ 	.word	0xffffffff


	//   ....[15]....
        /*008c*/ 	.word	0xffffffff


	//   ....[16]....
        /*0090*/ 	.word	0xffffffff


	//   ....[17]....
        /*0094*/ 	.word	0xffffffff


	//   ....[18]....
        /*0098*/ 	.word	0xffffffff


	//   ....[19]....
        /*009c*/ 	.word	0xffffffff


	//   ....[20]....
        /*00a0*/ 	.word	0xffffffff


	//   ....[21]....
        /*00a4*/ 	.word	0xffffffff


	//   ....[22]....
        /*00a8*/ 	.word	0xffffffff


	//   ....[23]....
        /*00ac*/ 	.word	0xffffffff


	//   ....[24]....
        /*00b0*/ 	.word	0xffffffff


	//   ....[25]....
        /*00b4*/ 	.word	0xffffffff


	//   ....[26]....
        /*00b8*/ 	.word	0xffffffff


	//   ....[27]....
        /*00bc*/ 	.word	0xffffffff


	//----- nvinfo : EIATTR_COOP_GROUP_INSTR_OFFSETS
	.align		4
.L_1876:
        /*00c0*/ 	.byte	0x04, 0x28
        /*00c2*/ 	.short	(.L_1878 - .L_1877)


	//   ....[0]....
.L_1877:
        /*00c4*/ 	.word	0x000126e0


	//   ....[1]....
        /*00c8*/ 	.word	0x00012710


	//   ....[2]....
        /*00cc*/ 	.word	0x00012740


	//   ....[3]....
        /*00d0*/ 	.word	0x00012760


	//   ....[4]....
        /*00d4*/ 	.word	0x00012780


	//   ....[5]....
        /*00d8*/ 	.word	0x00012ac0


	//   ....[6]....
        /*00dc*/ 	.word	0x00012ae0


	//   ....[7]....
        /*00e0*/ 	.word	0x00012b00


	//   ....[8]....
        /*00e4*/ 	.word	0x00012b20


	//   ....[9]....
        /*00e8*/ 	.word	0x00012b40


	//   ....[10]....
        /*00ec*/ 	.word	0x00012c60


	//   ....[11]....
        /*00f0*/ 	.word	0x00012ca0


	//   ....[12]....
        /*00f4*/ 	.word	0x00012cd0


	//   ....[13]....
        /*00f8*/ 	.word	0x00012da0


	//   ....[14]....
        /*00fc*/ 	.word	0x00012db0


	//   ....[15]....
        /*0100*/ 	.word	0x00012e00


	//   ....[16]....
        /*0104*/ 	.word	0x00012e50


	//   ....[17]....
        /*0108*/ 	.word	0x00012ea0


	//   ....[18]....
        /*010c*/ 	.word	0x00013a30


	//   ....[19]....
        /*0110*/ 	.word	0x00013a90


	//   ....[20]....
        /*0114*/ 	.word	0x00013af0


	//   ....[21]....
        /*0118*/ 	.word	0x00013b50


	//   ....[22]....
        /*011c*/ 	.word	0x00013bb0


	//   ....[23]....
        /*0120*/ 	.word	0x00013f40


	//   ....[24]....
        /*0124*/ 	.word	0x00013fa0


	//   ....[25]....
        /*0128*/ 	.word	0x00014000


	//   ....[26]....
        /*012c*/ 	.word	0x00014060


	//   ....[27]....
        /*0130*/ 	.word	0x000140c0


	//----- nvinfo : EIATTR_EXIT_INSTR_OFFSETS
	.align		4
.L_1878:
        /*0134*/ 	.byte	0x04, 0x1c
        /*0136*/ 	.short	(.L_1880 - .L_1879)


	//   ....[0]....
.L_1879:
        /*0138*/ 	.word	0x00000fc0


	//   ....[1]....
        /*013c*/ 	.word	0x000139d0


	//----- nvinfo : EIATTR_MAX_THREADS
	.align		4
.L_1880:
        /*0140*/ 	.byte	0x04, 0x05
        /*0142*/ 	.short	(.L_1882 - .L_1881)
.L_1881:
        /*0144*/ 	.word	0x00000080
        /*0148*/ 	.word	0x00000001
        /*014c*/ 	.word	0x00000001


	//----- nvinfo : EIATTR_CRS_STACK_SIZE
	.align		4
.L_1882:
        /*0150*/ 	.byte	0x04, 0x1e
        /*0152*/ 	.short	(.L_1884 - .L_1883)
.L_1883:
        /*0154*/ 	.word	0x00000000
.L_1884:


//--------------------- .nv.info._ZN10layer_norm31ln_parallel_residual_fwd_kernelINS_13Kernel_traitsIfffffjLj3072ELj1ELj1ELj4ELj16ENS_18Kernel_traits_baseILj3072EfffffjLj128EEEEELb1ELb0ELb1EEEvNS_9FwdParamsE --------------------------
	.section	.nv.info._ZN10layer_norm31ln_parallel_residual_fwd_kernelINS_13Kernel_traitsIfffffjLj3072ELj1ELj1ELj4ELj16ENS_18Kernel_traits_baseILj3072EfffffjLj128EEEEELb1ELb0ELb1EEEvNS_9FwdParamsE,"",@"SHT_CUDA_INFO"
	.sectionflags	@""
	.align	4


	//----- nvinfo : EIATTR_CUDA_API_VERSION
	.align		4
        /*0000*/ 	.byte	0x04, 0x37
        /*0002*/ 	.short	(.L_1886 - .L_1885)
.L_1885:
        /*0004*/ 	.word	0x00000082


	//----- nvinfo : EIATTR_SW2861232_WAR
	.align		4
.L_1886:
        /*0008*/ 	.byte	0x01, 0x35
	.zero		2


	//----- nvinfo : EIATTR_PARAM_CBANK
	.align		4
        /*000c*/ 	.byte	0x04, 0x0a
        /*000e*/ 	.short	(.L_1888 - .L_1887)
	.align		4
.L_1887:
        /*0010*/ 	.word	index@(.nv.constant0._ZN10layer_norm31ln_parallel_residual_fwd_kernelINS_13Kernel_traitsIfffffjLj3072ELj1ELj1ELj4ELj16ENS_18Kernel_traits_baseILj3072EfffffjLj128EEEEELb1ELb0ELb1EEEvNS_9FwdParamsE)
        /*0014*/ 	.short	0x0160
        /*0016*/ 	.short	0x00e8


	//----- nvinfo : EIATTR_CBANK_PARAM_SIZE
	.align		4
.L_1888:
        /*0018*/ 	.byte	0x03, 0x19
        /*001a*/ 	.short	0x00e8


	//----- nvinfo : EIATTR_KPARAM_INFO
	.align		4
        /*001c*/ 	.byte	0x04, 0x17
        /*001e*/ 	.short	(.L_1890 - .L_1889)
.L_1889:
        /*0020*/ 	.word	0x00000000
        /*0024*/ 	.short	0x0000
        /*0026*/ 	.short	0x0000
        /*0028*/ 	.byte	0x00, 0xf0, 0xa1, 0x03


	//----- nvinfo : EIATTR_MAXREG_COUNT
	.align		4
.L_1890:
        /*002c*/ 	.byte	0x03, 0x1b
        /*002e*/ 	.short	0x00ff


	//----- nvinfo : EIATTR_NUM_BARRIERS
	.align		4
        /*0030*/ 	.byte	0x02, 0x4c
        /*0032*/ 	.byte	0x01
	.zero		1


	//----- nvinfo : EIATTR_MERCURY_ISA_VERSION
	.align		4
        /*0034*/ 	.byte	0x03, 0x5f
        /*0036*/ 	.short	0x0000


	//----- nvinfo : EIATTR_COOP_GROUP_MASK_REGIDS
	.align		4
        /*0038*/ 	.byte	0x04, 0x29
        /*003a*/ 	.short	(.L_1892 - .L_1891)


	//   ....[0]....
.L_1891:
        /*003c*/ 	.word	0xffffffff


	//   ....[1]....
        /*0040*/ 	.word	0xffffffff


	//   ....[2]....
        /*0044*/ 	.word	0xffffffff


	//   ....[3]....
        /*0048*/ 	.word	0xffffffff


	//   ....[4]....
        /*004c*/ 	.word	0xffffffff


	//   ....[5]....
        /*0050*/ 	.word	0xffffffff


	//   ....[6]....
        /*0054*/ 	.word	0xffffffff


	//   ....[7]....
        /*0058*/ 	.word	0xffffffff


	//   ....[8]....
        /*005c*/ 	.word	0xffffffff


	//   ....[9]....
        /*0060*/ 	.word	0xffffffff


	//   ....[10]....
        /*0064*/ 	.word	0xffffffff


	//   ....[11]....
        /*0068*/ 	.word	0xffffffff


	//   ....[12]....
        /*006c*/ 	.word	0xffffffff


	//   ....[13]....
        /*0070*/ 	.word	0xffffffff


	//   ....[14]....
        /*0074*/ 	.word	0xffffffff


	//   ....[15]....
        /*0078*/ 	.word	0xffffffff


	//   ....[16]....
        /*007c*/ 	.word	0xffffffff


	//   ....[17]....
        /*0080*/ 	.word	0xffffffff


	//   ....[18]....
        /*0084*/ 	.word	0xffffffff


	//   ....[19]....
        /*0088*/ 	.word	0xffffffff


	//   ....[20]....
        /*008c*/ 	.word	0xffffffff


	//   ....[21]....
        /*0090*/ 	.word	0xffffffff


	//   ....[22]....
        /*0094*/ 	.word	0xffffffff


	//   ....[23]....
        /*0098*/ 	.word	0xffffffff


	//   ....[24]....
        /*009c*/ 	.word	0xffffffff


	//   ....[25]....
        /*00a0*/ 	.word	0xffffffff


	//   ....[26]....
        /*00a4*/ 	.word	0xffffffff


	//   ....[27]....
        /*00a8*/ 	.word	0xffffffff


	//----- nvinfo : EIATTR_COOP_GROUP_INSTR_OFFSETS
	.align		4
.L_1892:
        /*00ac*/ 	.byte	0x04, 0x28
        /*00ae*/ 	.short	(.L_1894 - .L_1893)


	//   ....[0]....
.L_1893:
        /*00b0*/ 	.word	0x00011860


	//   ....[1]....
        /*00b4*/ 	.word	0x00011890


	//   ....[2]....
        /*00b8*/ 	.word	0x000118b0


	//   ....[3]....
        /*00bc*/ 	.word	0x000118d0


	//   ....[4]....
        /*00c0*/ 	.word	0x000118f0


	//   ....[5]....
        /*00c4*/ 	.word	0x00011c20


	//   ....[6]....
        /*00c8*/ 	.word	0x00011c40


	//   ....[7]....
        /*00cc*/ 	.word	0x00011c60


	//   ....[8]....
        /*00d0*/ 	.word	0x00011c80


	//   ....[9]....
        /*00d4*/ 	.word	0x00011ca0


	//   ....[10]....
        /*00d8*/ 	.word	0x00011dc0


	//   ....[11]....
        /*00dc*/ 	.word	0x00011df0


	//   ....[12]....
        /*00e0*/ 	.word	0x00011e10


	//   ....[13]....
        /*00e4*/ 	.word	0x00011e20


	//   ....[14]....
        /*00e8*/ 	.word	0x00011f00


	//   ....[15]....
        /*00ec*/ 	.word	0x00011f10


	//   ....[16]....
        /*00f0*/ 	.word	0x00011fd0


	//   ....[17]....
        /*00f4*/ 	.word	0x00012030


	//   ....[18]....
        /*00f8*/ 	.word	0x000129b0


	//   ....[19]....
        /*00fc*/ 	.word	0x00012a10


	//   ....[20]....
        /*0100*/ 	.word	0x00012a70


	//   ....[21]....
        /*0104*/ 	.word	0x00012ad0


	//   ....[22]....
        /*0108*/ 	.word	0x00012b30


	//   ....[23]....
        /*010c*/ 	.word	0x00012ea0


	//   ....[24]....
        /*0110*/ 	.word	0x00012f00


	//   ....[25]....
        /*0114*/ 	.word	0x00012f60


	//   ....[26]....
        /*0118*/ 	.word	0x00012fc0


	//   ....[27]....
        /*011c*/ 	.word	0x00013020


	//----- nvinfo : EIATTR_EXIT_INSTR_OFFSETS
	.align		4
.L_1894:
        /*0120*/ 	.byte	0x04, 0x1c
        /*0122*/ 	.short	(.L_1896 - .L_1895)


	//   ....[0]....
.L_1895:
        /*0124*/ 	.word	0x00000800


	//   ....[1]....
        /*0128*/ 	.word	0x00012960


	//----- nvinfo : EIATTR_MAX_THREADS
	.align		4
.L_1896:
        /*012c*/ 	.byte	0x04, 0x05
        /*012e*/ 	.short	(.L_1898 - .L_1897)
.L_1897:
        /*0130*/ 	.word	0x00000080
        /*0134*/ 	.word	0x00000001
        /*0138*/ 	.word	0x00000001


	//----- nvinfo : EIATTR_CRS_STACK_SIZE
	.align		4
.L_1898:
        /*013c*/ 	.byte	0x04, 0x1e
        /*013e*/ 	.short	(.L_1900 - .L_1899)
.L_1899:
        /*0140*/ 	.word	0x00000000
.L_1900:


//--------------------- .nv.info._ZN10layer_norm31ln_parallel_residual_fwd_kernelINS_13Kernel_traitsIfffffjLj3072ELj1ELj1ELj4ELj16ENS_18Kernel_traits_baseILj3072EfffffjLj128EEEEELb1ELb1ELb0EEEvNS_9FwdParamsE --------------------------
	.section	.nv.info._ZN10layer_norm31ln_parallel_residual_fwd_kernelINS_13Kernel_traitsIfffffjLj3072ELj1ELj1ELj4ELj16ENS_18Kernel_traits_baseILj3072EfffffjLj128EEEEELb1ELb1ELb0EEEvNS_9FwdParamsE,"",@"SHT_CUDA_INFO"
	.sectionflags	@""
	.align	4


	//----- nvinfo : EIATTR_CUDA_API_VERSION
	.align		4
        /*0000*/ 	.byte	0x04, 0x37
        /*0002*/ 	.short	(.L_1902 - .L_1901)
.L_1901:
        /*0004*/ 	.word	0x00000082


	//----- nvinfo : EIATTR_SW2861232_WAR
	.align		4
.L_1902:
        /*0008*/ 	.byte	0x01, 0x35
	.zero		2


	//----- nvinfo : EIATTR_PARAM_CBANK
	.align		4
        /*000c*/ 	.byte	0x04, 0x0a
        /*000e*/ 	.short	(.L_1904 - .L_1903)
	.align		4
.L_1903:
        /*0010*/ 	.word	index@(.nv.constant0._ZN10layer_norm31ln_parallel_residual_fwd_kernelINS_13Kernel_traitsIfffffjLj3072ELj1ELj1ELj4ELj16ENS_18Kernel_traits_baseILj3072EfffffjLj128EEEEELb1ELb1ELb0EEEvNS_9FwdParamsE)
        /*0014*/ 	.short	0x0160
        /*0016*/ 	.short	0x00e8


	//----- nvinfo : EIATTR_CBANK_PARAM_SIZE
	.align		4
.L_1904:
        /*0018*/ 	.byte	0x03, 0x19
        /*001a*/ 	.short	0x00e8


	//----- nvinfo : EIATTR_KPARAM_INFO
	.align		4
        /*001c*/ 	.byte	0x04, 0x17
        /*001e*/ 	.short	(.L_1906 - .L_1905)
.L_1905:
        /*0020*/ 	.word	0x00000000
        /*0024*/ 	.short	0x0000
        /*0026*/ 	.short	0x0000
        /*0028*/ 	.byte	0x00, 0xf0, 0xa1, 0x03


	//----- nvinfo : EIATTR_MAXREG_COUNT
	.align		4
.L_1906:
        /*002c*/ 	.byte	0x03, 0x1b
        /*002e*/ 	.short	0x00ff


	//----- nvinfo : EIATTR_NUM_BARRIERS
	.align		4
        /*0030*/ 	.byte	0x02, 0x4c
        /*0032*/ 	.byte	0x01
	.zero		1


	//----- nvinfo : EIATTR_MERCURY_ISA_VERSION
	.align		4
        /*0034*/ 	.byte	0x03, 0x5f
        /*0036*/ 	.short	0x0000


	//----- nvinfo : EIATTR_COOP_GROUP_MASK_REGIDS
	.align		4
        /*0038*/ 	.byte	0x04, 0x29
        /*003a*/ 	.short	(.L_1908 - .L_1907)


	//   ....[0]....
.L_1907:
        /*003c*/ 	.word	0xffffffff


	//   ....[1]....
        /*0040*/ 	.word	0xffffffff


	//   ....[2]....
        /*0044*/ 	.word	0xffffffff


	//   ....[3]....
        /*0048*/ 	.word	0xffffffff


	//   ....[4]....
        /*004c*/ 	.word	0xffffffff


	//   ....[5]....
        /*0050*/ 	.word	0xffffffff


	//   ....[6]....
        /*0054*/ 	.word	0xffffffff


	//   ....[7]....
        /*0058*/ 	.word	0xffffffff


	//   ....[8]....
        /*005c*/ 	.word	0xffffffff


	//   ....[9]....
        /*0060*/ 	.word	0xffffffff


	//   ....[10]....
        /*0064*/ 	.word	0xffffffff


	//   ....[11]....
        /*0068*/ 	.word	0xffffffff


	//   ....[12]....
        /*006c*/ 	.word	0xffffffff


	//   ....[13]....
        /*0070*/ 	.word	0xffffffff


	//   ....[14]....
        /*0074*/ 	.word	0xffffffff


	//   ....[15]....
        /*0078*/ 	.word	0xffffffff


	//   ....[16]....
        /*007c*/ 	.word	0xffffffff


	//   ....[17]....
        /*0080*/ 	.word	0xffffffff


	//   ....[18]....
        /*0084*/ 	.word	0xffffffff


	//   ....[19]....
        /*0088*/ 	.word	0xffffffff


	//   ....[20]....
        /*008c*/ 	.word	0xffffffff


	//   ....[21]....
        /*0090*/ 	.word	0xffffffff


	//   ....[22]....
        /*0094*/ 	.word	0xffffffff


	//   ....[23]....
        /*0098*/ 	.word	0xffffffff


	//   ....[24]....
        /*009c*/ 	.word	0xffffffff


	//   ....[25]....
        /*00a0*/ 	.word	0xffffffff


	//   ....[26]....
        /*00a4*/ 	.word	0xffffffff


	//   ....[27]....
        /*00a8*/ 	.word	0xffffffff


	//----- nvinfo : EIATTR_COOP_GROUP_INSTR_OFFSETS
	.align		4
.L_1908:
        /*00ac*/ 	.byte	0x04, 0x28
        /*00ae*/ 	.short	(.L_1910 - .L_1909)


	//   ....[0]....
.L_1909:
        /*00b0*/ 	.word	0x00012290


	//   ....[1]....
        /*00b4*/ 	.word	0x000122c0


	//   ....[2]....
        /*00b8*/ 	.word	0x000122f0


	//   ....[3]....
        /*00bc*/ 	.word	0x00012310


	//   ....[4]....
        /*00c0*/ 	.word	0x00012330


	//   ....[5]....
        /*00c4*/ 	.word	0x00012670


	//   ....[6]....
        /*00c8*/ 	.word	0x00012690


	//   ....[7]....
        /*00cc*/ 	.word	0x000126b0


	//   ....[8]....
        /*00d0*/ 	.word	0x000126d0


	//   ....[9]....
        /*00d4*/ 	.word	0x000126f0


	//   ....[10]....
        /*00d8*/ 	.word	0x00012810


	//   ....[11]....
        /*00dc*/ 	.word	0x00012860


	//   ....[12]....
        /*00e0*/ 	.word	0x00012890


	//   ....[13]....
        /*00e4*/ 	.word	0x000128a0


	//   ....[14]....
        /*00e8*/ 	.word	0x00012930


	//   ....[15]....
        /*00ec*/ 	.word	0x00012980


	//   ....[16]....
        /*00f0*/ 	.word	0x00012a40


	//   ....[17]....
        /*00f4*/ 	.word	0x00012a50


	//   ....[18]....
        /*00f8*/ 	.word	0x00013330


	//   ....[19]....
        /*00fc*/ 	.word	0x000133a0


	//   ....[20]....
        /*0100*/ 	.word	0x00013400


	//   ....[21]....
        /*0104*/ 	.word	0x00013460


	//   ....[22]....
        /*0108*/ 	.word	0x000134c0


	//   ....[23]....
        /*010c*/ 	.word	0x00013850


	//   ....[24]....
        /*0110*/ 	.word	0x000138b0


	//   ....[25]....
        /*0114*/ 	.word	0x00013910


	//   ....[26]....
        /*0118*/ 	.word	0x00013970


	//   ....[27]....
        /*011c*/ 	.word	0x000139e0


	//----- nvinfo : EIATTR_EXIT_INSTR_OFFSETS
	.align		4
.L_1910:
        /*0120*/ 	.byte	0x04, 0x1c
        /*0122*/ 	.short	(.L_1912 - .L_1911)


	//   ....[0]....
.L_1911:
        /*0124*/ 	.word	0x00000b20


	//   ....[1]....
        /*0128*/ 	.word	0x000132e0


	//----- nvinfo : EIATTR_MAX_THREADS
	.align		4
.L_1912:
        /*012c*/ 	.byte	0x04, 0x05
        /*012e*/ 	.short	(.L_1914 - .L_1913)
.L_1913:
        /*0130*/ 	.word	0x00000080
        /*0134*/ 	.word	0x00000001
        /*0138*/ 	.word	0x00000001


	//----- nvinfo : EIATTR_CRS_STACK_SIZE
	.align		4
.L_1914:
        /*013c*/ 	.byte	0x04, 0x1e
        /*013e*/ 	.short	(.L_1916 - .L_1915)
.L_1915:
        /*0140*/ 	.word	0x00000000
.L_1916:


//--------------------- .nv.info._ZN10layer_norm31ln_parallel_residual_fwd_kernelINS_13Kernel_traitsIfffffjLj3072ELj1ELj1ELj4ELj16ENS_18Kernel_traits_baseILj3072EfffffjLj128EEEEELb1ELb1ELb1EEEvNS_9FwdParamsE --------------------------
	.section	.nv.info._ZN10layer_norm31ln_parallel_residual_fwd_kernelINS_13Kernel_traitsIfffffjLj3072ELj1ELj1ELj4ELj16ENS_18Kernel_traits_baseILj3072EfffffjLj128EEEEELb1ELb1ELb1EEEvNS_9FwdParamsE,"",@"SHT_CUDA_INFO"
	.sectionflags	@""
	.align	4


	//----- nvinfo : EIATTR_CUDA_API_VERSION
	.align		4
        /*0000*/ 	.byte	0x04, 0x37
        /*0002*/ 	.short	(.L_1918 - .L_1917)
.L_1917:
        /*0004*/ 	.word	0x00000082


	//----- nvinfo : EIATTR_SW2861232_WAR
	.align		4
.L_1918:
        /*0008*/ 	.byte	0x01, 0x35
	.zero		2


	//----- nvinfo : EIATTR_PARAM_CBANK
	.align		4
        /*000c*/ 	.byte	0x04, 0x0a
        /*000e*/ 	.short	(.L_1920 - .L_1919)
	.align		4
.L_1919:
        /*0010*/ 	.word	index@(.nv.constant0._ZN10layer_norm31ln_parallel_residual_fwd_kernelINS_13Kernel_traitsIfffffjLj3072ELj1ELj1ELj4ELj16ENS_18Kernel_traits_baseILj3072EfffffjLj128EEEEELb1ELb1ELb1EEEvNS_9FwdParamsE)
        /*0014*/ 	.short	0x0160
        /*0016*/ 	.short	0x00e8


	//----- nvinfo : EIATTR_CBANK_PARAM_SIZE
	.align		4
.L_1920:
        /*0018*/ 	.byte	0x03, 0x19
        /*001a*/ 	.short	0x00e8


	//----- nvinfo : EIATTR_KPARAM_INFO
	.align		4
        /*001c*/ 	.byte	0x04, 0x17
        /*001e*/ 	.short	(.L_1922 - .L_1921)
.L_1921:
        /*0020*/ 	.word	0x00000000
        /*0024*/ 	.short	0x0000
        /*0026*/ 	.short	0x0000
        /*0028*/ 	.byte	0x00, 0xf0, 0xa1, 0x03


	//----- nvinfo : EIATTR_MAXREG_COUNT
	.align		4
.L_1922:
        /*002c*/ 	.byte	0x03, 0x1b
        /*002e*/ 	.short	0x00ff


	//----- nvinfo : EIATTR_NUM_BARRIERS
	.align		4
        /*0030*/ 	.byte	0x02, 0x4c
        /*0032*/ 	.byte	0x01
	.zero		1


	//----- nvinfo : EIATTR_MERCURY_ISA_VERSION
	.align		4
        /*0034*/ 	.byte	0x03, 0x5f
        /*0036*/ 	.short	0x0000


	//----- nvinfo : EIATTR_COOP_GROUP_MASK_REGIDS
	.align		4
        /*0038*/ 	.byte	0x04, 0x29
        /*003a*/ 	.short	(.L_1924 - .L_1923)


	//   ....[0]....
.L_1923:
        /*003c*/ 	.word	0xffffffff


	//   ....[1]....
        /*0040*/ 	.word	0xffffffff


	//   ....[2]....
        /*0044*/ 	.word	0xffffffff


	//   ....[3]....
        /*0048*/ 	.word	0xffffffff


	//   ....[4]....
        /*004c*/ 	.word	0xffffffff


	//   ....[5]....
        /*0050*/ 	.word	0xffffffff


	//   ....[6]....
        /*0054*/ 	.word	0xffffffff


	//   ....[7]....
        /*0058*/ 	.word	0xffffffff


	//   ....[8]....
        /*005c*/ 	.word	0xffffffff


	//   ....[9]....
        /*0060*/ 	.word	0xffffffff


	//   ....[10]....
        /*0064*/ 	.word	0xffffffff


	//   ....[11]....
        /*0068*/ 	.word	0xffffffff


	//   ....[12]....
        /*006c*/ 	.word	0xffffffff


	//   ....[13]....
        /*0070*/ 	.word	0xffffffff


	//   ....[14]....
        /*0074*/ 	.word	0xffffffff


	//   ....[15]....
        /*0078*/ 	.word	0xffffffff


	//   ....[16]....
        /*007c*/ 	.word	0xffffffff


	//   ....[17]....
        /*0080*/ 	.word	0xffffffff


	//   ....[18]....
        /*0084*/ 	.word	0xffffffff


	//   ....[19]....
        /*0088*/ 	.word	0xffffffff


	//   ....[20]....
        /*008c*/ 	.word	0xffffffff


	//   ....[21]....
        /*0090*/ 	.word	0xffffffff


	//   ....[22]....
        /*0094*/ 	.word	0xffffffff


	//   ....[23]....
        /*0098*/ 	.word	0xffffffff


	//   ....[24]....
        /*009c*/ 	.word	0xffffffff


	//   ....[25]....
        /*00a0*/ 	.word	0xffffffff


	//   ....[26]....
        /*00a4*/ 	.word	0xffffffff


	//   ....[27]....
        /*00a8*/ 	.word	0xffffffff


	//----- nvinfo : EIATTR_COOP_GROUP_INSTR_OFFSETS
	.align		4
.L_1924:
        /*00ac*/ 	.byte	0x04, 0x28
        /*00ae*/ 	.short	(.L_1926 - .L_1925)


	//   ....[0]....
.L_1925:
        /*00b0*/ 	.word	0x00011400


	//   ....[1]....
        /*00b4*/ 	.word	0x00011430


	//   ....[2]....
        /*00b8*/ 	.word	0x00011450


	//   ....[3]....
        /*00bc*/ 	.word	0x00011470


	//   ....[4]....
        /*00c0*/ 	.word	0x00011490


	//   ....[5]....
        /*00c4*/ 	.word	0x000117c0


	//   ....[6]....
        /*00c8*/ 	.word	0x000117e0


	//   ....[7]....
        /*00cc*/ 	.word	0x00011800


	//   ....[8]....
        /*00d0*/ 	.word	0x00011820


	//   ....[9]....
        /*00d4*/ 	.word	0x00011840


	//   ....[10]....
        /*00d8*/ 	.word	0x00011940


	//   ....[11]....
        /*00dc*/ 	.word	0x000119c0


	//   ....[12]....
        /*00e0*/ 	.word	0x00011a00


	//   ....[13]....
        /*00e4*/ 	.word	0x00011a20


	//   ....[14]....
        /*00e8*/ 	.word	0x00011ab0


	//   ....[15]....
        /*00ec*/ 	.word	0x00011b00


	//   ....[16]....
        /*00f0*/ 	.word	0x00011b90


	//   ....[17]....
        /*00f4*/ 	.word	0x00011be0


	//   ....[18]....
        /*00f8*/ 	.word	0x000122b0


	//   ....[19]....
        /*00fc*/ 	.word	0x00012320


	//   ....[20]....
        /*0100*/ 	.word	0x00012380


	//   ....[21]....
        /*0104*/ 	.word	0x000123e0


	//   ....[22]....
        /*0108*/ 	.word	0x00012440


	//   ....[23]....
        /*010c*/ 	.word	0x000127b0


	//   ....[24]....
        /*0110*/ 	.word	0x00012810


	//   ....[25]....
        /*0114*/ 	.word	0x00012870


	//   ....[26]....
        /*0118*/ 	.word	0x000128d0


	//   ....[27]....
        /*011c*/ 	.word	0x00012930


	//----- nvinfo : EIATTR_EXIT_INSTR_OFFSETS
	.align		4
.L_1926:
        /*0120*/ 	.byte	0x04, 0x1c
        /*0122*/ 	.short	(.L_1928 - .L_1927)


	//   ....[0]....
.L_1927:
        /*0124*/ 	.word	0x00000660


	//   ....[1]....
        /*0128*/ 	.word	0x00012260


	//----- nvinfo : EIATTR_MAX_THREADS
	.align		4
.L_1928:
        /*012c*/ 	.byte	0x04, 0x05
        /*012e*/ 	.short	(.L_1930 - .L_1929)
.L_1929:
        /*0130*/ 	.word	0x00000080
        /*0134*/ 	.word	0x00000001
        /*0138*/ 	.word	0x00000001


	//----- nvinfo : EIATTR_CRS_STACK_SIZE
	.align		4
.L_1930:
        /*013c*/ 	.byte	0x04, 0x1e
        /*013e*/ 	.short	(.L_1932 - .L_1931)
.L_1931:
        /*0140*/ 	.word	0x00000000
.L_1932:


//--------------------- .nv.callgraph             --------------------------
	.section	.nv.callgraph,"",@"SHT_CUDA_CALLGRAPH"
	.align	4
	.sectionentsize	8
	.align		4
        /*0000*/ 	.word	0x00000000
	.align		4
        /*0004*/ 	.word	0xffffffff
	.align		4
        /*0008*/ 	.word	0x00000000
	.align		4
        /*000c*/ 	.word	0xfffffffe
	.align		4
        /*0010*/ 	.word	0x00000000
	.align		4
        /*0014*/ 	.word	0xfffffffd
	.align		4
        /*0018*/ 	.word	0x00000000
	.align		4
        /*001c*/ 	.word	0xfffffffc


//--------------------- .nv.rel.action            --------------------------
	.section	.nv.rel.action,"",@"SHT_CUDA_RELOCINFO"
	.align	8
	.sectionentsize	8
        /*0000*/ 	.byte	0x73, 0x00, 0x00, 0x00, 0x00, 0x00, 0x00, 0x00, 0x00, 0x00, 0x00, 0x11, 0x25, 0x00, 0x05, 0x36


//--------------------- .nv.constant4             --------------------------
	.section	.nv.constant4,"a",@progbits
	.align	8
	.align		8
.nv.constant4:
        /*0000*/ 	.dword	precalc_xorwow_matrix
	.align		8
        /*0008*/ 	.dword	precalc_xorwow_offset_matrix
	.align		8
        /*0010*/ 	.dword	mrg32k3aM1
	.align		8
        /*0018*/ 	.dword	mrg32k3aM2
	.align		8
        /*0020*/ 	.dword	mrg32k3aM1SubSeq
	.align		8
        /*0028*/ 	.dword	mrg32k3aM2SubSeq
	.align		8
        /*0030*/ 	.dword	mrg32k3aM1Seq
	.align		8
        /*0038*/ 	.dword	mrg32k3aM2Seq


//--------------------- .nv.constant3             --------------------------
	.section	.nv.constant3,"a",@progbits
	.align	8
.nv.constant3:
	.type		__cr_lgamma_table,@object
	.size		__cr_lgamma_table,(.L_8 - __cr_lgamma_table)
__cr_lgamma_table:
        /*0000*/ 	.byte	0x00, 0x00, 0x00, 0x00, 0x00, 0x00, 0x00, 0x00, 0x00, 0x00, 0x00, 0x00, 0x00, 0x00, 0x00, 0x00
        /*0010*/ 	.byte	0xef, 0x39, 0xfa, 0xfe, 0x42, 0x2e, 0xe6, 0x3f, 0x02, 0x20, 0x2a, 0xfa, 0x0b, 0xab, 0xfc, 0x3f
        /*0020*/ 	.byte	0xf9, 0x2c, 0x92, 0x7c, 0xa7, 0x6c, 0x09, 0x40, 0xc9, 0x79, 0x44, 0x3c, 0x64, 0x26, 0x13, 0x40
        /*0030*/ 	.byte	0xca, 0x01, 0xcf, 0x3a, 0x27, 0x51, 0x1a, 0x40, 0x30, 0xcc, 0x2d, 0xf3, 0xe1, 0x0c, 0x21, 0x40
        /*0040*/ 	.byte	0x0d, 0xb7, 0xfc, 0x82, 0x8e, 0x35, 0x25, 0x40
.L_8:


//--------------------- .nv.constant0._ZN10layer_norm31ln_parallel_residual_fwd_kernelINS_13Kernel_traitsI13__nv_bfloat16S2_S2_S2_fjLj3072ELj1ELj1ELj4ELj16ENS_18Kernel_traits_baseILj3072ES2_S2_S2_S2_fjLj128EEEEELb0ELb0ELb0EEEvNS_9FwdParamsE --------------------------
	.section	.nv.constant0._ZN10layer_norm31ln_parallel_residual_fwd_kernelINS_13Kernel_traitsI13__nv_bfloat16S2_S2_S2_fjLj3072ELj1ELj1ELj4ELj16ENS_18Kernel_traits_baseILj3072ES2_S2_S2_S2_fjLj128EEEEELb0ELb0ELb0EEEvNS_9FwdParamsE,"a",@progbits
	.sectionflags	@""
	.align	4
.nv.constant0._ZN10layer_norm31ln_parallel_residual_fwd_kernelINS_13Kernel_traitsI13__nv_bfloat16S2_S2_S2_fjLj3072ELj1ELj1ELj4ELj16ENS_18Kernel_traits_baseILj3072ES2_S2_S2_S2_fjLj128EEEEELb0ELb0ELb0EEEvNS_9FwdParamsE:
	.zero		584


//--------------------- .nv.constant0._ZN10layer_norm31ln_parallel_residual_fwd_kernelINS_13Kernel_traitsI13__nv_bfloat16S2_S2_S2_fjLj3072ELj1ELj1ELj4ELj16ENS_18Kernel_traits_baseILj3072ES2_S2_S2_S2_fjLj128EEEEELb0ELb0ELb1EEEvNS_9FwdParamsE --------------------------
	.section	.nv.constant0._ZN10layer_norm31ln_parallel_residual_fwd_kernelINS_13Kernel_traitsI13__nv_bfloat16S2_S2_S2_fjLj3072ELj1ELj1ELj4ELj16ENS_18Kernel_traits_baseILj3072ES2_S2_S2_S2_fjLj128EEEEELb0ELb0ELb1EEEvNS_9FwdParamsE,"a",@progbits
	.sectionflags	@""
	.align	4
.nv.constant0._ZN10layer_norm31ln_parallel_residual_fwd_kernelINS_13Kernel_traitsI13__nv_bfloat16S2_S2_S2_fjLj3072ELj1ELj1ELj4ELj16ENS_18Kernel_traits_baseILj3072ES2_S2_S2_S2_fjLj128EEEEELb0ELb0ELb1EEEvNS_9FwdParamsE:
	.zero		584


//--------------------- .nv.constant0._ZN10layer_norm31ln_parallel_residual_fwd_kernelINS_13Kernel_traitsI13__nv_bfloat16S2_S2_S2_fjLj3072ELj1ELj1ELj4ELj16ENS_18Kernel_traits_baseILj3072ES2_S2_S2_S2_fjLj128EEEEELb0ELb1ELb0EEEvNS_9FwdParamsE --------------------------
	.section	.nv.constant0._ZN10layer_norm31ln_parallel_residual_fwd_kernelINS_13Kernel_traitsI13__nv_bfloat16S2_S2_S2_fjLj3072ELj1ELj1ELj4ELj16ENS_18Kernel_traits_baseILj3072ES2_S2_S2_S2_fjLj128EEEEELb0ELb1ELb0EEEvNS_9FwdParamsE,"a",@progbits
	.sectionflags	@""
	.align	4
.nv.constant0._ZN10layer_norm31ln_parallel_residual_fwd_kernelINS_13Kernel_traitsI13__nv_bfloat16S2_S2_S2_fjLj3072ELj1ELj1ELj4ELj16ENS_18Kernel_traits_baseILj3072ES2_S2_S2_S2_fjLj128EEEEELb0ELb1ELb0EEEvNS_9FwdParamsE:
	.zero		584


//--------------------- .nv.constant0._ZN10layer_norm31ln_parallel_residual_fwd_kernelINS_13Kernel_traitsI13__nv_bfloat16S2_S2_S2_fjLj3072ELj1ELj1ELj4ELj16ENS_18Kernel_traits_baseILj3072ES2_S2_S2_S2_fjLj128EEEEELb0ELb1ELb1EEEvNS_9FwdParamsE --------------------------
	.section	.nv.constant0._ZN10layer_norm31ln_parallel_residual_fwd_kernelINS_13Kernel_traitsI13__nv_bfloat16S2_S2_S2_fjLj3072ELj1ELj1ELj4ELj16ENS_18Kernel_traits_baseILj3072ES2_S2_S2_S2_fjLj128EEEEELb0ELb1ELb1EEEvNS_9FwdParamsE,"a",@progbits
	.sectionflags	@""
	.align	4
.nv.constant0._ZN10layer_norm31ln_parallel_residual_fwd_kernelINS_13Kernel_traitsI13__nv_bfloat16S2_S2_S2_fjLj3072ELj1ELj1ELj4ELj16ENS_18Kernel_traits_baseILj3072ES2_S2_S2_S2_fjLj128EEEEELb0ELb1ELb1EEEvNS_9FwdParamsE:
	.zero		584


//--------------------- .nv.constant0._ZN10layer_norm31ln_parallel_residual_fwd_kernelINS_13Kernel_traitsI13__nv_bfloat16S2_S2_S2_fjLj3072ELj1ELj1ELj4ELj16ENS_18Kernel_traits_baseILj3072ES2_S2_S2_S2_fjLj128EEEEELb1ELb0ELb0EEEvNS_9FwdParamsE --------------------------
	.section	.nv.constant0._ZN10layer_norm31ln_parallel_residual_fwd_kernelINS_13Kernel_traitsI13__nv_bfloat16S2_S2_S2_fjLj3072ELj1ELj1ELj4ELj16ENS_18Kernel_traits_baseILj3072ES2_S2_S2_S2_fjLj128EEEEELb1ELb0ELb0EEEvNS_9FwdParamsE,"a",@progbits
	.sectionflags	@""
	.align	4
.nv.constant0._ZN10layer_norm31ln_parallel_residual_fwd_kernelINS_13Kernel_traitsI13__nv_bfloat16S2_S2_S2_fjLj3072ELj1ELj1ELj4ELj16ENS_18Kernel_traits_baseILj3072ES2_S2_S2_S2_fjLj128EEEEELb1ELb0ELb0EEEvNS_9FwdParamsE:
	.zero		584


//--------------------- .nv.constant0._ZN10layer_norm31ln_parallel_residual_fwd_kernelINS_13Kernel_traitsI13__nv_bfloat16S2_S2_S2_fjLj3072ELj1ELj1ELj4ELj16ENS_18Kernel_traits_baseILj3072ES2_S2_S2_S2_fjLj128EEEEELb1ELb0ELb1EEEvNS_9FwdParamsE --------------------------
	.section	.nv.constant0._ZN10layer_norm31ln_parallel_residual_fwd_kernelINS_13Kernel_traitsI13__nv_bfloat16S2_S2_S2_fjLj3072ELj1ELj1ELj4ELj16ENS_18Kernel_traits_baseILj3072ES2_S2_S2_S2_fjLj128EEEEELb1ELb0ELb1EEEvNS_9FwdParamsE,"a",@progbits
	.sectionflags	@""
	.align	4
.nv.constant0._ZN10layer_norm31ln_parallel_residual_fwd_kernelINS_13Kernel_traitsI13__nv_bfloat16S2_S2_S2_fjLj3072ELj1ELj1ELj4ELj16ENS_18Kernel_traits_baseILj3072ES2_S2_S2_S2_fjLj128EEEEELb1ELb0ELb1EEEvNS_9FwdParamsE:
	.zero		584


//--------------------- .nv.constant0._ZN10layer_norm31ln_parallel_residual_fwd_kernelINS_13Kernel_traitsI13__nv_bfloat16S2_S2_S2_fjLj3072ELj1ELj1ELj4ELj16ENS_18Kernel_traits_baseILj3072ES2_S2_S2_S2_fjLj128EEEEELb1ELb1ELb0EEEvNS_9FwdParamsE --------------------------
	.section	.nv.constant0._ZN10layer_norm31ln_parallel_residual_fwd_kernelINS_13Kernel_traitsI13__nv_bfloat16S2_S2_S2_fjLj3072ELj1ELj1ELj4ELj16ENS_18Kernel_traits_baseILj3072ES2_S2_S2_S2_fjLj128EEEEELb1ELb1ELb0EEEvNS_9FwdParamsE,"a",@progbits
	.sectionflags	@""
	.align	4
.nv.constant0._ZN10layer_norm31ln_parallel_residual_fwd_kernelINS_13Kernel_traitsI13__nv_bfloat16S2_S2_S2_fjLj3072ELj1ELj1ELj4ELj16ENS_18Kernel_traits_baseILj3072ES2_S2_S2_S2_fjLj128EEEEELb1ELb1ELb0EEEvNS_9FwdParamsE:
	.zero		584


//--------------------- .nv.constant0._ZN10layer_norm31ln_parallel_residual_fwd_kernelINS_13Kernel_traitsI13__nv_bfloat16S2_S2_S2_fjLj3072ELj1ELj1ELj4ELj16ENS_18Kernel_traits_baseILj3072ES2_S2_S2_S2_fjLj128EEEEELb1ELb1ELb1EEEvNS_9FwdParamsE --------------------------
	.section	.nv.constant0._ZN10layer_norm31ln_parallel_residual_fwd_kernelINS_13Kernel_traitsI13__nv_bfloat16S2_S2_S2_fjLj3072ELj1ELj1ELj4ELj16ENS_18Kernel_traits_baseILj3072ES2_S2_S2_S2_fjLj128EEEEELb1ELb1ELb1EEEvNS_9FwdParamsE,"a",@progbits
	.sectionflags	@""
	.align	4
.nv.constant0._ZN10layer_norm31ln_parallel_residual_fwd_kernelINS_13Kernel_traitsI13__nv_bfloat16S2_S2_S2_fjLj3072ELj1ELj1ELj4ELj16ENS_18Kernel_traits_baseILj3072ES2_S2_S2_S2_fjLj128EEEEELb1ELb1ELb1EEEvNS_9FwdParamsE:
	.zero		584


//--------------------- .nv.constant0._ZN10layer_norm31ln_parallel_residual_fwd_kernelINS_13Kernel_traitsI6__halfS2_S2_S2_fjLj3072ELj1ELj1ELj4ELj16ENS_18Kernel_traits_baseILj3072ES2_S2_S2_S2_fjLj128EEEEELb0ELb0ELb0EEEvNS_9FwdParamsE --------------------------
	.section	.nv.constant0._ZN10layer_norm31ln_parallel_residual_fwd_kernelINS_13Kernel_traitsI6__halfS2_S2_S2_fjLj3072ELj1ELj1ELj4ELj16ENS_18Kernel_traits_baseILj3072ES2_S2_S2_S2_fjLj128EEEEELb0ELb0ELb0EEEvNS_9FwdParamsE,"a",@progbits
	.sectionflags	@""
	.align	4
.nv.constant0._ZN10layer_norm31ln_parallel_residual_fwd_kernelINS_13Kernel_traitsI6__halfS2_S2_S2_fjLj3072ELj1ELj1ELj4ELj16ENS_18Kernel_traits_baseILj3072ES2_S2_S2_S2_fjLj128EEEEELb0ELb0ELb0EEEvNS_9FwdParamsE:
	.zero		584


//--------------------- .nv.constant0._ZN10layer_norm31ln_parallel_residual_fwd_kernelINS_13Kernel_traitsI6__halfS2_S2_S2_fjLj3072ELj1ELj1ELj4ELj16ENS_18Kernel_traits_baseILj3072ES2_S2_S2_S2_fjLj128EEEEELb0ELb0ELb1EEEvNS_9FwdParamsE --------------------------
	.section	.nv.constant0._ZN10layer_norm31ln_parallel_residual_fwd_kernelINS_13Kernel_traitsI6__halfS2_S2_S2_fjLj3072ELj1ELj1ELj4ELj16ENS_18Kernel_traits_baseILj3072ES2_S2_S2_S2_fjLj128EEEEELb0ELb0ELb1EEEvNS_9FwdParamsE,"a",@progbits
	.sectionflags	@""
	.align	4
.nv.constant0._ZN10layer_norm31ln_parallel_residual_fwd_kernelINS_13Kernel_traitsI6__halfS2_S2_S2_fjLj3072ELj1ELj1ELj4ELj16ENS_18Kernel_traits_baseILj3072ES2_S2_S2_S2_fjLj128EEEEELb0ELb0ELb1EEEvNS_9FwdParamsE:
	.zero		584


//--------------------- .nv.constant0._ZN10layer_norm31ln_parallel_residual_fwd_kernelINS_13Kernel_traitsI6__halfS2_S2_S2_fjLj3072ELj1ELj1ELj4ELj16ENS_18Kernel_traits_baseILj3072ES2_S2_S2_S2_fjLj128EEEEELb0ELb1ELb0EEEvNS_9FwdParamsE --------------------------
	.section	.nv.constant0._ZN10layer_norm31ln_parallel_residual_fwd_kernelINS_13Kernel_traitsI6__halfS2_S2_S2_fjLj3072ELj1ELj1ELj4ELj16ENS_18Kernel_traits_baseILj3072ES2_S2_S2_S2_fjLj128EEEEELb0ELb1ELb0EEEvNS_9FwdParamsE,"a",@progbits
	.sectionflags	@""
	.align	4
.nv.constant0._ZN10layer_norm31ln_parallel_residual_fwd_kernelINS_13Kernel_traitsI6__halfS2_S2_S2_fjLj3072ELj1ELj1ELj4ELj16ENS_18Kernel_traits_baseILj3072ES2_S2_S2_S2_fjLj128EEEEELb0ELb1ELb0EEEvNS_9FwdParamsE:
	.zero		584


//--------------------- .nv.constant0._ZN10layer_norm31ln_parallel_residual_fwd_kernelINS_13Kernel_traitsI6__halfS2_S2_S2_fjLj3072ELj1ELj1ELj4ELj16ENS_18Kernel_traits_baseILj3072ES2_S2_S2_S2_fjLj128EEEEELb0ELb1ELb1EEEvNS_9FwdParamsE --------------------------
	.section	.nv.constant0._ZN10layer_norm31ln_parallel_residual_fwd_kernelINS_13Kernel_traitsI6__halfS2_S2_S2_fjLj3072ELj1ELj1ELj4ELj16ENS_18Kernel_traits_baseILj3072ES2_S2_S2_S2_fjLj128EEEEELb0ELb1ELb1EEEvNS_9FwdParamsE,"a",@progbits
	.sectionflags	@""
	.align	4
.nv.constant0._ZN10layer_norm31ln_parallel_residual_fwd_kernelINS_13Kernel_traitsI6__halfS2_S2_S2_fjLj3072ELj1ELj1ELj4ELj16ENS_18Kernel_traits_baseILj3072ES2_S2_S2_S2_fjLj128EEEEELb0ELb1ELb1EEEvNS_9FwdParamsE:
	.zero		584


//--------------------- .nv.constant0._ZN10layer_norm31ln_parallel_residual_fwd_kernelINS_13Kernel_traitsI6__halfS2_S2_S2_fjLj3072ELj1ELj1ELj4ELj16ENS_18Kernel_traits_baseILj3072ES2_S2_S2_S2_fjLj128EEEEELb1ELb0ELb0EEEvNS_9FwdParamsE --------------------------
	.section	.nv.constant0._ZN10layer_norm31ln_parallel_residual_fwd_kernelINS_13Kernel_traitsI6__halfS2_S2_S2_fjLj3072ELj1ELj1ELj4ELj16ENS_18Kernel_traits_baseILj3072ES2_S2_S2_S2_fjLj128EEEEELb1ELb0ELb0EEEvNS_9FwdParamsE,"a",@progbits
	.sectionflags	@""
	.align	4
.nv.constant0._ZN10layer_norm31ln_parallel_residual_fwd_kernelINS_13Kernel_traitsI6__halfS2_S2_S2_fjLj3072ELj1ELj1ELj4ELj16ENS_18Kernel_traits_baseILj3072ES2_S2_S2_S2_fjLj128EEEEELb1ELb0ELb0EEEvNS_9FwdParamsE:
	.zero		584


//--------------------- .nv.constant0._ZN10layer_norm31ln_parallel_residual_fwd_kernelINS_13Kernel_traitsI6__halfS2_S2_S2_fjLj3072ELj1ELj1ELj4ELj16ENS_18Kernel_traits_baseILj3072ES2_S2_S2_S2_fjLj128EEEEELb1ELb0ELb1EEEvNS_9FwdParamsE --------------------------
	.section	.nv.constant0._ZN10layer_norm31ln_parallel_residual_fwd_kernelINS_13Kernel_traitsI6__halfS2_S2_S2_fjLj3072ELj1ELj1ELj4ELj16ENS_18Kernel_traits_baseILj3072ES2_S2_S2_S2_fjLj128EEEEELb1ELb0ELb1EEEvNS_9FwdParamsE,"a",@progbits
	.sectionflags	@""
	.align	4
.nv.constant0._ZN10layer_norm31ln_parallel_residual_fwd_kernelINS_13Kernel_traitsI6__halfS2_S2_S2_fjLj3072ELj1ELj1ELj4ELj16ENS_18Kernel_traits_baseILj3072ES2_S2_S2_S2_fjLj128EEEEELb1ELb0ELb1EEEvNS_9FwdParamsE:
	.zero		584


//--------------------- .nv.constant0._ZN10layer_norm31ln_parallel_residual_fwd_kernelINS_13Kernel_traitsI6__halfS2_S2_S2_fjLj3072ELj1ELj1ELj4ELj16ENS_18Kernel_traits_baseILj3072ES2_S2_S2_S2_fjLj128EEEEELb1ELb1ELb0EEEvNS_9FwdParamsE --------------------------
	.section	.nv.constant0._ZN10layer_norm31ln_parallel_residual_fwd_kernelINS_13Kernel_traitsI6__halfS2_S2_S2_fjLj3072ELj1ELj1ELj4ELj16ENS_18Kernel_traits_baseILj3072ES2_S2_S2_S2_fjLj128EEEEELb1ELb1ELb0EEEvNS_9FwdParamsE,"a",@progbits
	.sectionflags	@""
	.align	4
.nv.constant0._ZN10layer_norm31ln_parallel_residual_fwd_kernelINS_13Kernel_traitsI6__halfS2_S2_S2_fjLj3072ELj1ELj1ELj4ELj16ENS_18Kernel_traits_baseILj3072ES2_S2_S2_S2_fjLj128EEEEELb1ELb1ELb0EEEvNS_9FwdParamsE:
	.zero		584


//--------------------- .nv.constant0._ZN10layer_norm31ln_parallel_residual_fwd_kernelINS_13Kernel_traitsI6__halfS2_S2_S2_fjLj3072ELj1ELj1ELj4ELj16ENS_18Kernel_traits_baseILj3072ES2_S2_S2_S2_fjLj128EEEEELb1ELb1ELb1EEEvNS_9FwdParamsE --------------------------
	.section	.nv.constant0._ZN10layer_norm31ln_parallel_residual_fwd_kernelINS_13Kernel_traitsI6__halfS2_S2_S2_fjLj3072ELj1ELj1ELj4ELj16ENS_18Kernel_traits_baseILj3072ES2_S2_S2_S2_fjLj128EEEEELb1ELb1ELb1EEEvNS_9FwdParamsE,"a",@progbits
	.sectionflags	@""
	.align	4
.nv.constant0._ZN10layer_norm31ln_parallel_residual_fwd_kernelINS_13Kernel_traitsI6__halfS2_S2_S2_fjLj3072ELj1ELj1ELj4ELj16ENS_18Kernel_traits_baseILj3072ES2_S2_S2_S2_fjLj128EEEEELb1ELb1ELb1EEEvNS_9FwdParamsE:
	.zero		584


//--------------------- .nv.constant0._ZN10layer_norm31ln_parallel_residual_fwd_kernelINS_13Kernel_traitsIf13__nv_bfloat16S2_S2_fjLj3072ELj1ELj1ELj4ELj16ENS_18Kernel_traits_baseILj3072EfS2_S2_S2_fjLj128EEEEELb0ELb0ELb0EEEvNS_9FwdParamsE --------------------------
	.section	.nv.constant0._ZN10layer_norm31ln_parallel_residual_fwd_kernelINS_13Kernel_traitsIf13__nv_bfloat16S2_S2_fjLj3072ELj1ELj1ELj4ELj16ENS_18Kernel_traits_baseILj3072EfS2_S2_S2_fjLj128EEEEELb0ELb0ELb0EEEvNS_9FwdParamsE,"a",@progbits
	.sectionflags	@""
	.align	4
.nv.constant0._ZN10layer_norm31ln_parallel_residual_fwd_kernelINS_13Kernel_traitsIf13__nv_bfloat16S2_S2_fjLj3072ELj1ELj1ELj4ELj16ENS_18Kernel_traits_baseILj3072EfS2_S2_S2_fjLj128EEEEELb0ELb0ELb0EEEvNS_9FwdParamsE:
	.zero		584


//--------------------- .nv.constant0._ZN10layer_norm31ln_parallel_residual_fwd_kernelINS_13Kernel_traitsIf13__nv_bfloat16S2_S2_fjLj3072ELj1ELj1ELj4ELj16ENS_18Kernel_traits_baseILj3072EfS2_S2_S2_fjLj128EEEEELb0ELb0ELb1EEEvNS_9FwdParamsE --------------------------
	.section	.nv.constant0._ZN10layer_norm31ln_parallel_residual_fwd_kernelINS_13Kernel_traitsIf13__nv_bfloat16S2_S2_fjLj3072ELj1ELj1ELj4ELj16ENS_18Kernel_traits_baseILj3072EfS2_S2_S2_fjLj128EEEEELb0ELb0ELb1EEEvNS_9FwdParamsE,"a",@progbits
	.sectionflags	@""
	.align	4
.nv.constant0._ZN10layer_norm31ln_parallel_residual_fwd_kernelINS_13Kernel_traitsIf13__nv_bfloat16S2_S2_fjLj3072ELj1ELj1ELj4ELj16ENS_18Kernel_traits_baseILj3072EfS2_S2_S2_fjLj128EEEEELb0ELb0ELb1EEEvNS_9FwdParamsE:
	.zero		584


//--------------------- .nv.constant0._ZN10layer_norm31ln_parallel_residual_fwd_kernelINS_13Kernel_traitsIf13__nv_bfloat16S2_S2_fjLj3072ELj1ELj1ELj4ELj16ENS_18Kernel_traits_baseILj3072EfS2_S2_S2_fjLj128EEEEELb0ELb1ELb0EEEvNS_9FwdParamsE --------------------------
	.section	.nv.constant0._ZN10layer_norm31ln_parallel_residual_fwd_kernelINS_13Kernel_traitsIf13__nv_bfloat16S2_S2_fjLj3072ELj1ELj1ELj4ELj16ENS_18Kernel_traits_baseILj3072EfS2_S2_S2_fjLj128EEEEELb0ELb1ELb0EEEvNS_9FwdParamsE,"a",@progbits
	.sectionflags	@""
	.align	4
.nv.constant0._ZN10layer_norm31ln_parallel_residual_fwd_kernelINS_13Kernel_traitsIf13__nv_bfloat16S2_S2_fjLj3072ELj1ELj1ELj4ELj16ENS_18Kernel_traits_baseILj3072EfS2_S2_S2_fjLj128EEEEELb0ELb1ELb0EEEvNS_9FwdParamsE:
	.zero		584


//--------------------- .nv.constant0._ZN10layer_norm31ln_parallel_residual_fwd_kernelINS_13Kernel_traitsIf13__nv_bfloat16S2_S2_fjLj3072ELj1ELj1ELj4ELj16ENS_18Kernel_traits_baseILj3072EfS2_S2_S2_fjLj128EEEEELb0ELb1ELb1EEEvNS_9FwdParamsE --------------------------
	.section	.nv.constant0._ZN10layer_norm31ln_parallel_residual_fwd_kernelINS_13Kernel_traitsIf13__nv_bfloat16S2_S2_fjLj3072ELj1ELj1ELj4ELj16ENS_18Kernel_traits_baseILj3072EfS2_S2_S2_fjLj128EEEEELb0ELb1ELb1EEEvNS_9FwdParamsE,"a",@progbits
	.sectionflags	@""
	.align	4
.nv.constant0._ZN10layer_norm31ln_parallel_residual_fwd_kernelINS_13Kernel_traitsIf13__nv_bfloat16S2_S2_fjLj3072ELj1ELj1ELj4ELj16ENS_18Kernel_traits_baseILj3072EfS2_S2_S2_fjLj128EEEEELb0ELb1ELb1EEEvNS_9FwdParamsE:
	.zero		584


//--------------------- .nv.constant0._ZN10layer_norm31ln_parallel_residual_fwd_kernelINS_13Kernel_traitsIf13__nv_bfloat16S2_S2_fjLj3072ELj1ELj1ELj4ELj16ENS_18Kernel_traits_baseILj3072EfS2_S2_S2_fjLj128EEEEELb1ELb0ELb0EEEvNS_9FwdParamsE --------------------------
	.section	.nv.constant0._ZN10layer_norm31ln_parallel_residual_fwd_kernelINS_13Kernel_traitsIf13__nv_bfloat16S2_S2_fjLj3072ELj1ELj1ELj4ELj16ENS_18Kernel_traits_baseILj3072EfS2_S2_S2_fjLj128EEEEELb1ELb0ELb0EEEvNS_9FwdParamsE,"a",@progbits
	.sectionflags	@""
	.align	4
.nv.constant0._ZN10layer_norm31ln_parallel_residual_fwd_kernelINS_13Kernel_traitsIf13__nv_bfloat16S2_S2_fjLj3072ELj1ELj1ELj4ELj16ENS_18Kernel_traits_baseILj3072EfS2_S2_S2_fjLj128EEEEELb1ELb0ELb0EEEvNS_9FwdParamsE:
	.zero		584


//--------------------- .nv.constant0._ZN10layer_norm31ln_parallel_residual_fwd_kernelINS_13Kernel_traitsIf13__nv_bfloat16S2_S2_fjLj3072ELj1ELj1ELj4ELj16ENS_18Kernel_traits_baseILj3072EfS2_S2_S2_fjLj128EEEEELb1ELb0ELb1EEEvNS_9FwdParamsE --------------------------
	.section	.nv.constant0._ZN10layer_norm31ln_parallel_residual_fwd_kernelINS_13Kernel_traitsIf13__nv_bfloat16S2_S2_fjLj3072ELj1ELj1ELj4ELj16ENS_18Kernel_traits_baseILj3072EfS2_S2_S2_fjLj128EEEEELb1ELb0ELb1EEEvNS_9FwdParamsE,"a",@progbits
	.sectionflags	@""
	.align	4
.nv.constant0._ZN10layer_norm31ln_parallel_residual_fwd_kernelINS_13Kernel_traitsIf13__nv_bfloat16S2_S2_fjLj3072ELj1ELj1ELj4ELj16ENS_18Kernel_traits_baseILj3072EfS2_S2_S2_fjLj128EEEEELb1ELb0ELb1EEEvNS_9FwdParamsE:
	.zero		584


//--------------------- .nv.constant0._ZN10layer_norm31ln_parallel_residual_fwd_kernelINS_13Kernel_traitsIf13__nv_bfloat16S2_S2_fjLj3072ELj1ELj1ELj4ELj16ENS_18Kernel_traits_baseILj3072EfS2_S2_S2_fjLj128EEEEELb1ELb1ELb0EEEvNS_9FwdParamsE --------------------------
	.section	.nv.constant0._ZN10layer_norm31ln_parallel_residual_fwd_kernelINS_13Kernel_traitsIf13__nv_bfloat16S2_S2_fjLj3072ELj1ELj1ELj4ELj16ENS_18Kernel_traits_baseILj3072EfS2_S2_S2_fjLj128EEEEELb1ELb1ELb0EEEvNS_9FwdParamsE,"a",@progbits
	.sectionflags	@""
	.align	4
.nv.constant0._ZN10layer_norm31ln_parallel_residual_fwd_kernelINS_13Kernel_traitsIf13__nv_bfloat16S2_S2_fjLj3072ELj1ELj1ELj4ELj16ENS_18Kernel_traits_baseILj3072EfS2_S2_S2_fjLj128EEEEELb1ELb1ELb0EEEvNS_9FwdParamsE:
	.zero		584


//--------------------- .nv.constant0._ZN10layer_norm31ln_parallel_residual_fwd_kernelINS_13Kernel_traitsIf13__nv_bfloat16S2_S2_fjLj3072ELj1ELj1ELj4ELj16ENS_18Kernel_traits_baseILj3072EfS2_S2_S2_fjLj128EEEEELb1ELb1ELb1EEEvNS_9FwdParamsE --------------------------
	.section	.nv.constant0._ZN10layer_norm31ln_parallel_residual_fwd_kernelINS_13Kernel_traitsIf13__nv_bfloat16S2_S2_fjLj3072ELj1ELj1ELj4ELj16ENS_18Kernel_traits_baseILj3072EfS2_S2_S2_fjLj128EEEEELb1ELb1ELb1EEEvNS_9FwdParamsE,"a",@progbits
	.sectionflags	@""
	.align	4
.nv.constant0._ZN10layer_norm31ln_parallel_residual_fwd_kernelINS_13Kernel_traitsIf13__nv_bfloat16S2_S2_fjLj3072ELj1ELj1ELj4ELj16ENS_18Kernel_traits_baseILj3072EfS2_S2_S2_fjLj128EEEEELb1ELb1ELb1EEEvNS_9FwdParamsE:
	.zero		584


//--------------------- .nv.constant0._ZN10layer_norm31ln_parallel_residual_fwd_kernelINS_13Kernel_traitsI13__nv_bfloat16S2_fS2_fjLj3072ELj1ELj1ELj4ELj16ENS_18Kernel_traits_baseILj3072ES2_S2_fS2_fjLj128EEEEELb0ELb0ELb0EEEvNS_9FwdParamsE --------------------------
	.section	.nv.constant0._ZN10layer_norm31ln_parallel_residual_fwd_kernelINS_13Kernel_traitsI13__nv_bfloat16S2_fS2_fjLj3072ELj1ELj1ELj4ELj16ENS_18Kernel_traits_baseILj3072ES2_S2_fS2_fjLj128EEEEELb0ELb0ELb0EEEvNS_9FwdParamsE,"a",@progbits
	.sectionflags	@""
	.align	4
.nv.constant0._ZN10layer_norm31ln_parallel_residual_fwd_kernelINS_13Kernel_traitsI13__nv_bfloat16S2_fS2_fjLj3072ELj1ELj1ELj4ELj16ENS_18Kernel_traits_baseILj3072ES2_S2_fS2_fjLj128EEEEELb0ELb0ELb0EEEvNS_9FwdParamsE:
	.zero		584


//--------------------- .nv.constant0._ZN10layer_norm31ln_parallel_residual_fwd_kernelINS_13Kernel_traitsI13__nv_bfloat16S2_fS2_fjLj3072ELj1ELj1ELj4ELj16ENS_18Kernel_traits_baseILj3072ES2_S2_fS2_fjLj128EEEEELb0ELb0ELb1EEEvNS_9FwdParamsE --------------------------
	.section	.nv.constant0._ZN10layer_norm31ln_parallel_residual_fwd_kernelINS_13Kernel_traitsI13__nv_bfloat16S2_fS2_fjLj3072ELj1ELj1ELj4ELj16ENS_18Kernel_traits_baseILj3072ES2_S2_fS2_fjLj128EEEEELb0ELb0ELb1EEEvNS_9FwdParamsE,"a",@progbits
	.sectionflags	@""
	.align	4
.nv.constant0._ZN10layer_norm31ln_parallel_residual_fwd_kernelINS_13Kernel_traitsI13__nv_bfloat16S2_fS2_fjLj3072ELj1ELj1ELj4ELj16ENS_18Kernel_traits_baseILj3072ES2_S2_fS2_fjLj128EEEEELb0ELb0ELb1EEEvNS_9FwdParamsE:
	.zero		584


//--------------------- .nv.constant0._ZN10layer_norm31ln_parallel_residual_fwd_kernelINS_13Kernel_traitsI13__nv_bfloat16S2_fS2_fjLj3072ELj1ELj1ELj4ELj16ENS_18Kernel_traits_baseILj3072ES2_S2_fS2_fjLj128EEEEELb0ELb1ELb0EEEvNS_9FwdParamsE --------------------------
	.section	.nv.constant0._ZN10layer_norm31ln_parallel_residual_fwd_kernelINS_13Kernel_traitsI13__nv_bfloat16S2_fS2_fjLj3072ELj1ELj1ELj4ELj16ENS_18Kernel_traits_baseILj3072ES2_S2_fS2_fjLj128EEEEELb0ELb1ELb0EEEvNS_9FwdParamsE,"a",@progbits
	.sectionflags	@""
	.align	4
.nv.constant0._ZN10layer_norm31ln_parallel_residual_fwd_kernelINS_13Kernel_traitsI13__nv_bfloat16S2_fS2_fjLj3072ELj1ELj1ELj4ELj16ENS_18Kernel_traits_baseILj3072ES2_S2_fS2_fjLj128EEEEELb0ELb1ELb0EEEvNS_9FwdParamsE:
	.zero		584


//--------------------- .nv.constant0._ZN10layer_norm31ln_parallel_residual_fwd_kernelINS_13Kernel_traitsI13__nv_bfloat16S2_fS2_fjLj3072ELj1ELj1ELj4ELj16ENS_18Kernel_traits_baseILj3072ES2_S2_fS2_fjLj128EEEEELb0ELb1ELb1EEEvNS_9FwdParamsE --------------------------
	.section	.nv.constant0._ZN10layer_norm31ln_parallel_residual_fwd_kernelINS_13Kernel_traitsI13__nv_bfloat16S2_fS2_fjLj3072ELj1ELj1ELj4ELj16ENS_18Kernel_traits_baseILj3072ES2_S2_fS2_fjLj128EEEEELb0ELb1ELb1EEEvNS_9FwdParamsE,"a",@progbits
	.sectionflags	@""
	.align	4
.nv.constant0._ZN10layer_norm31ln_parallel_residual_fwd_kernelINS_13Kernel_traitsI13__nv_bfloat16S2_fS2_fjLj3072ELj1ELj1ELj4ELj16ENS_18Kernel_traits_baseILj3072ES2_S2_fS2_fjLj128EEEEELb0ELb1ELb1EEEvNS_9FwdParamsE:
	.zero		584


//--------------------- .nv.constant0._ZN10layer_norm31ln_parallel_residual_fwd_kernelINS_13Kernel_traitsI13__nv_bfloat16S2_fS2_fjLj3072ELj1ELj1ELj4ELj16ENS_18Kernel_traits_baseILj3072ES2_S2_fS2_fjLj128EEEEELb1ELb0ELb0EEEvNS_9FwdParamsE --------------------------
	.section	.nv.constant0._ZN10layer_norm31ln_parallel_residual_fwd_kernelINS_13Kernel_traitsI13__nv_bfloat16S2_fS2_fjLj3072ELj1ELj1ELj4ELj16ENS_18Kernel_traits_baseILj3072ES2_S2_fS2_fjLj128EEEEELb1ELb0ELb0EEEvNS_9FwdParamsE,"a",@progbits
	.sectionflags	@""
	.align	4
.nv.constant0._ZN10layer_norm31ln_parallel_residual_fwd_kernelINS_13Kernel_traitsI13__nv_bfloat16S2_fS2_fjLj3072ELj1ELj1ELj4ELj16ENS_18Kernel_traits_baseILj3072ES2_S2_fS2_fjLj128EEEEELb1ELb0ELb0EEEvNS_9FwdParamsE:
	.zero		584


//--------------------- .nv.constant0._ZN10layer_norm31ln_parallel_residual_fwd_kernelINS_13Kernel_traitsI13__nv_bfloat16S2_fS2_fjLj3072ELj1ELj1ELj4ELj16ENS_18Kernel_traits_baseILj3072ES2_S2_fS2_fjLj128EEEEELb1ELb0ELb1EEEvNS_9FwdParamsE --------------------------
	.section	.nv.constant0._ZN10layer_norm31ln_parallel_residual_fwd_kernelINS_13Kernel_traitsI13__nv_bfloat16S2_fS2_fjLj3072ELj1ELj1ELj4ELj16ENS_18Kernel_traits_baseILj3072ES2_S2_fS2_fjLj128EEEEELb1ELb0ELb1EEEvNS_9FwdParamsE,"a",@progbits
	.sectionflags	@""
	.align	4
.nv.constant0._ZN10layer_norm31ln_parallel_residual_fwd_kernelINS_13Kernel_traitsI13__nv_bfloat16S2_fS2_fjLj3072ELj1ELj1ELj4ELj16ENS_18Kernel_traits_baseILj3072ES2_S2_fS2_fjLj128EEEEELb1ELb0ELb1EEEvNS_9FwdParamsE:
	.zero		584


//--------------------- .nv.constant0._ZN10layer_norm31ln_parallel_residual_fwd_kernelINS_13Kernel_traitsI13__nv_bfloat16S2_fS2_fjLj3072ELj1ELj1ELj4ELj16ENS_18Kernel_traits_baseILj3072ES2_S2_fS2_fjLj128EEEEELb1ELb1ELb0EEEvNS_9FwdParamsE --------------------------
	.section	.nv.constant0._ZN10layer_norm31ln_parallel_residual_fwd_kernelINS_13Kernel_traitsI13__nv_bfloat16S2_fS2_fjLj3072ELj1ELj1ELj4ELj16ENS_18Kernel_traits_baseILj3072ES2_S2_fS2_fjLj128EEEEELb1ELb1ELb0EEEvNS_9FwdParamsE,"a",@progbits
	.sectionflags	@""
	.align	4
.nv.constant0._ZN10layer_norm31ln_parallel_residual_fwd_kernelINS_13Kernel_traitsI13__nv_bfloat16S2_fS2_fjLj3072ELj1ELj1ELj4ELj16ENS_18Kernel_traits_baseILj3072ES2_S2_fS2_fjLj128EEEEELb1ELb1ELb0EEEvNS_9FwdParamsE:
	.zero		584


//--------------------- .nv.constant0._ZN10layer_norm31ln_parallel_residual_fwd_kernelINS_13Kernel_traitsI13__nv_bfloat16S2_fS2_fjLj3072ELj1ELj1ELj4ELj16ENS_18Kernel_traits_baseILj3072ES2_S2_fS2_fjLj128EEEEELb1ELb1ELb1EEEvNS_9FwdParamsE --------------------------
	.section	.nv.constant0._ZN10layer_norm31ln_parallel_residual_fwd_kernelINS_13Kernel_traitsI13__nv_bfloat16S2_fS2_fjLj3072ELj1ELj1ELj4ELj16ENS_18Kernel_traits_baseILj3072ES2_S2_fS2_fjLj128EEEEELb1ELb1ELb1EEEvNS_9FwdParamsE,"a",@progbits
	.sectionflags	@""
	.align	4
.nv.constant0._ZN10layer_norm31ln_parallel_residual_fwd_kernelINS_13Kernel_traitsI13__nv_bfloat16S2_fS2_fjLj3072ELj1ELj1ELj4ELj16ENS_18Kernel_traits_baseILj3072ES2_S2_fS2_fjLj128EEEEELb1ELb1ELb1EEEvNS_9FwdParamsE:
	.zero		584


//--------------------- .nv.constant0._ZN10layer_norm31ln_parallel_residual_fwd_kernelINS_13Kernel_traitsIf13__nv_bfloat16fS2_fjLj3072ELj1ELj1ELj4ELj16ENS_18Kernel_traits_baseILj3072EfS2_fS2_fjLj128EEEEELb0ELb0ELb0EEEvNS_9FwdParamsE --------------------------
	.section	.nv.constant0._ZN10layer_norm31ln_parallel_residual_fwd_kernelINS_13Kernel_traitsIf13__nv_bfloat16fS2_fjLj3072ELj1ELj1ELj4ELj16ENS_18Kernel_traits_baseILj3072EfS2_fS2_fjLj128EEEEELb0ELb0ELb0EEEvNS_9FwdParamsE,"a",@progbits
	.sectionflags	@""
	.align	4
.nv.constant0._ZN10layer_norm31ln_parallel_residual_fwd_kernelINS_13Kernel_traitsIf13__nv_bfloat16fS2_fjLj3072ELj1ELj1ELj4ELj16ENS_18Kernel_traits_baseILj3072EfS2_fS2_fjLj128EEEEELb0ELb0ELb0EEEvNS_9FwdParamsE:
	.zero		584


//--------------------- .nv.constant0._ZN10layer_norm31ln_parallel_residual_fwd_kernelINS_13Kernel_traitsIf13__nv_bfloat16fS2_fjLj3072ELj1ELj1ELj4ELj16ENS_18Kernel_traits_baseILj3072EfS2_fS2_fjLj128EEEEELb0ELb0ELb1EEEvNS_9FwdParamsE --------------------------
	.section	.nv.constant0._ZN10layer_norm31ln_parallel_residual_fwd_kernelINS_13Kernel_traitsIf13__nv_bfloat16fS2_fjLj3072ELj1ELj1ELj4ELj16ENS_18Kernel_traits_baseILj3072EfS2_fS2_fjLj128EEEEELb0ELb0ELb1EEEvNS_9FwdParamsE,"a",@progbits
	.sectionflags	@""
	.align	4
.nv.constant0._ZN10layer_norm31ln_parallel_residual_fwd_kernelINS_13Kernel_traitsIf13__nv_bfloat16fS2_fjLj3072ELj1ELj1ELj4ELj16ENS_18Kernel_traits_baseILj3072EfS2_fS2_fjLj128EEEEELb0ELb0ELb1EEEvNS_9FwdParamsE:
	.zero		584


//--------------------- .nv.constant0._ZN10layer_norm31ln_parallel_residual_fwd_kernelINS_13Kernel_traitsIf13__nv_bfloat16fS2_fjLj3072ELj1ELj1ELj4ELj16ENS_18Kernel_traits_baseILj3072EfS2_fS2_fjLj128EEEEELb0ELb1ELb0EEEvNS_9FwdParamsE --------------------------
	.section	.nv.constant0._ZN10layer_norm31ln_parallel_residual_fwd_kernelINS_13Kernel_traitsIf13__nv_bfloat16fS2_fjLj3072ELj1ELj1ELj4ELj16ENS_18Kernel_traits_baseILj3072EfS2_fS2_fjLj128EEEEELb0ELb1ELb0EEEvNS_9FwdParamsE,"a",@progbits
	.sectionflags	@""
	.align	4
.nv.constant0._ZN10layer_norm31ln_parallel_residual_fwd_kernelINS_13Kernel_traitsIf13__nv_bfloat16fS2_fjLj3072ELj1ELj1ELj4ELj16ENS_18Kernel_traits_baseILj3072EfS2_fS2_fjLj128EEEEELb0ELb1ELb0EEEvNS_9FwdParamsE:
	.zero		584


//--------------------- .nv.constant0._ZN10layer_norm31ln_parallel_residual_fwd_kernelINS_13Kernel_traitsIf13__nv_bfloat16fS2_fjLj3072ELj1ELj1ELj4ELj16ENS_18Kernel_traits_baseILj3072EfS2_fS2_fjLj128EEEEELb0ELb1ELb1EEEvNS_9FwdParamsE --------------------------
	.section	.nv.constant0._ZN10layer_norm31ln_parallel_residual_fwd_kernelINS_13Kernel_traitsIf13__nv_bfloat16fS2_fjLj3072ELj1ELj1ELj4ELj16ENS_18Kernel_traits_baseILj3072EfS2_fS2_fjLj128EEEEELb0ELb1ELb1EEEvNS_9FwdParamsE,"a",@progbits
	.sectionflags	@""
	.align	4
.nv.constant0._ZN10layer_norm31ln_parallel_residual_fwd_kernelINS_13Kernel_traitsIf13__nv_bfloat16fS2_fjLj3072ELj1ELj1ELj4ELj16ENS_18Kernel_traits_baseILj3072EfS2_fS2_fjLj128EEEEELb0ELb1ELb1EEEvNS_9FwdParamsE:
	.zero		584


//--------------------- .nv.constant0._ZN10layer_norm31ln_parallel_residual_fwd_kernelINS_13Kernel_traitsIf13__nv_bfloat16fS2_fjLj3072ELj1ELj1ELj4ELj16ENS_18Kernel_traits_baseILj3072EfS2_fS2_fjLj128EEEEELb1ELb0ELb0EEEvNS_9FwdParamsE --------------------------
	.section	.nv.constant0._ZN10layer_norm31ln_parallel_residual_fwd_kernelINS_13Kernel_traitsIf13__nv_bfloat16fS2_fjLj3072ELj1ELj1ELj4ELj16ENS_18Kernel_traits_baseILj3072EfS2_fS2_fjLj128EEEEELb1ELb0ELb0EEEvNS_9FwdParamsE,"a",@progbits
	.sectionflags	@""
	.align	4
.nv.constant0._ZN10layer_norm31ln_parallel_residual_fwd_kernelINS_13Kernel_traitsIf13__nv_bfloat16fS2_fjLj3072ELj1ELj1ELj4ELj16ENS_18Kernel_traits_baseILj3072EfS2_fS2_fjLj128EEEEELb1ELb0ELb0EEEvNS_9FwdParamsE:
	.zero		584


//--------------------- .nv.constant0._ZN10layer_norm31ln_parallel_residual_fwd_kernelINS_13Kernel_traitsIf13__nv_bfloat16fS2_fjLj3072ELj1ELj1ELj4ELj16ENS_18Kernel_traits_baseILj3072EfS2_fS2_fjLj128EEEEELb1ELb0ELb1EEEvNS_9FwdParamsE --------------------------
	.section	.nv.constant0._ZN10layer_norm31ln_parallel_residual_fwd_kernelINS_13Kernel_traitsIf13__nv_bfloat16fS2_fjLj3072ELj1ELj1ELj4ELj16ENS_18Kernel_traits_baseILj3072EfS2_fS2_fjLj128EEEEELb1ELb0ELb1EEEvNS_9FwdParamsE,"a",@progbits
	.sectionflags	@""
	.align	4
.nv.constant0._ZN10layer_norm31ln_parallel_residual_fwd_kernelINS_13Kernel_traitsIf13__nv_bfloat16fS2_fjLj3072ELj1ELj1ELj4ELj16ENS_18Kernel_traits_baseILj3072EfS2_fS2_fjLj128EEEEELb1ELb0ELb1EEEvNS_9FwdParamsE:
	.zero		584


//--------------------- .nv.constant0._ZN10layer_norm31ln_parallel_residual_fwd_kernelINS_13Kernel_traitsIf13__nv_bfloat16fS2_fjLj3072ELj1ELj1ELj4ELj16ENS_18Kernel_traits_baseILj3072EfS2_fS2_fjLj128EEEEELb1ELb1ELb0EEEvNS_9FwdParamsE --------------------------
	.section	.nv.constant0._ZN10layer_norm31ln_parallel_residual_fwd_kernelINS_13Kernel_traitsIf13__nv_bfloat16fS2_fjLj3072ELj1ELj1ELj4ELj16ENS_18Kernel_traits_baseILj3072EfS2_fS2_fjLj128EEEEELb1ELb1ELb0EEEvNS_9FwdParamsE,"a",@progbits
	.sectionflags	@""
	.align	4
.nv.constant0._ZN10layer_norm31ln_parallel_residual_fwd_kernelINS_13Kernel_traitsIf13__nv_bfloat16fS2_fjLj3072ELj1ELj1ELj4ELj16ENS_18Kernel_traits_baseILj3072EfS2_fS2_fjLj128EEEEELb1ELb1ELb0EEEvNS_9FwdParamsE:
	.zero		584


//--------------------- .nv.constant0._ZN10layer_norm31ln_parallel_residual_fwd_kernelINS_13Kernel_traitsIf13__nv_bfloat16fS2_fjLj3072ELj1ELj1ELj4ELj16ENS_18Kernel_traits_baseILj3072EfS2_fS2_fjLj128EEEEELb1ELb1ELb1EEEvNS_9FwdParamsE --------------------------
	.section	.nv.constant0._ZN10layer_norm31ln_parallel_residual_fwd_kernelINS_13Kernel_traitsIf13__nv_bfloat16fS2_fjLj3072ELj1ELj1ELj4ELj16ENS_18Kernel_traits_baseILj3072EfS2_fS2_fjLj128EEEEELb1ELb1ELb1EEEvNS_9FwdParamsE,"a",@progbits
	.sectionflags	@""
	.align	4
.nv.constant0._ZN10layer_norm31ln_parallel_residual_fwd_kernelINS_13Kernel_traitsIf13__nv_bfloat16fS2_fjLj3072ELj1ELj1ELj4ELj16ENS_18Kernel_traits_baseILj3072EfS2_fS2_fjLj128EEEEELb1ELb1ELb1EEEvNS_9FwdParamsE:
	.zero		584


//--------------------- .nv.constant0._ZN10layer_norm31ln_parallel_residual_fwd_kernelINS_13Kernel_traitsIf6__halfS2_S2_fjLj3072ELj1ELj1ELj4ELj16ENS_18Kernel_traits_baseILj3072EfS2_S2_S2_fjLj128EEEEELb0ELb0ELb0EEEvNS_9FwdParamsE --------------------------
	.section	.nv.constant0._ZN10layer_norm31ln_parallel_residual_fwd_kernelINS_13Kernel_traitsIf6__halfS2_S2_fjLj3072ELj1ELj1ELj4ELj16ENS_18Kernel_traits_baseILj3072EfS2_S2_S2_fjLj128EEEEELb0ELb0ELb0EEEvNS_9FwdParamsE,"a",@progbits
	.sectionflags	@""
	.align	4
.nv.constant0._ZN10layer_norm31ln_parallel_residual_fwd_kernelINS_13Kernel_traitsIf6__halfS2_S2_fjLj3072ELj1ELj1ELj4ELj16ENS_18Kernel_traits_baseILj3072EfS2_S2_S2_fjLj128EEEEELb0ELb0ELb0EEEvNS_9FwdParamsE:
	.zero		584


//--------------------- .nv.constant0._ZN10layer_norm31ln_parallel_residual_fwd_kernelINS_13Kernel_traitsIf6__halfS2_S2_fjLj3072ELj1ELj1ELj4ELj16ENS_18Kernel_traits_baseILj3072EfS2_S2_S2_fjLj128EEEEELb0ELb0ELb1EEEvNS_9FwdParamsE --------------------------
	.section	.nv.constant0._ZN10layer_norm31ln_parallel_residual_fwd_kernelINS_13Kernel_traitsIf6__halfS2_S2_fjLj3072ELj1ELj1ELj4ELj16ENS_18Kernel_traits_baseILj3072EfS2_S2_S2_fjLj128EEEEELb0ELb0ELb1EEEvNS_9FwdParamsE,"a",@progbits
	.sectionflags	@""
	.align	4
.nv.constant0._ZN10layer_norm31ln_parallel_residual_fwd_kernelINS_13Kernel_traitsIf6__halfS2_S2_fjLj3072ELj1ELj1ELj4ELj16ENS_18Kernel_traits_baseILj3072EfS2_S2_S2_fjLj128EEEEELb0ELb0ELb1EEEvNS_9FwdParamsE:
	.zero		584


//--------------------- .nv.constant0._ZN10layer_norm31ln_parallel_residual_fwd_kernelINS_13Kernel_traitsIf6__halfS2_S2_fjLj3072ELj1ELj1ELj4ELj16ENS_18Kernel_traits_baseILj3072EfS2_S2_S2_fjLj128EEEEELb0ELb1ELb0EEEvNS_9FwdParamsE --------------------------
	.section	.nv.constant0._ZN10layer_norm31ln_parallel_residual_fwd_kernelINS_13Kernel_traitsIf6__halfS2_S2_fjLj3072ELj1ELj1ELj4ELj16ENS_18Kernel_traits_baseILj3072EfS2_S2_S2_fjLj128EEEEELb0ELb1ELb0EEEvNS_9FwdParamsE,"a",@progbits
	.sectionflags	@""
	.align	4
.nv.constant0._ZN10layer_norm31ln_parallel_residual_fwd_kernelINS_13Kernel_traitsIf6__halfS2_S2_fjLj3072ELj1ELj1ELj4ELj16ENS_18Kernel_traits_baseILj3072EfS2_S2_S2_fjLj128EEEEELb0ELb1ELb0EEEvNS_9FwdParamsE:
	.zero		584


//--------------------- .nv.constant0._ZN10layer_norm31ln_parallel_residual_fwd_kernelINS_13Kernel_traitsIf6__halfS2_S2_fjLj3072ELj1ELj1ELj4ELj16ENS_18Kernel_traits_baseILj3072EfS2_S2_S2_fjLj128EEEEELb0ELb1ELb1EEEvNS_9FwdParamsE --------------------------
	.section	.nv.constant0._ZN10layer_norm31ln_parallel_residual_fwd_kernelINS_13Kernel_traitsIf6__halfS2_S2_fjLj3072ELj1ELj1ELj4ELj16ENS_18Kernel_traits_baseILj3072EfS2_S2_S2_fjLj128EEEEELb0ELb1ELb1EEEvNS_9FwdParamsE,"a",@progbits
	.sectionflags	@""
	.align	4
.nv.constant0._ZN10layer_norm31ln_parallel_residual_fwd_kernelINS_13Kernel_traitsIf6__halfS2_S2_fjLj3072ELj1ELj1ELj4ELj16ENS_18Kernel_traits_baseILj3072EfS2_S2_S2_fjLj128EEEEELb0ELb1ELb1EEEvNS_9FwdParamsE:
	.zero		584


//--------------------- .nv.constant0._ZN10layer_norm31ln_parallel_residual_fwd_kernelINS_13Kernel_traitsIf6__halfS2_S2_fjLj3072ELj1ELj1ELj4ELj16ENS_18Kernel_traits_baseILj3072EfS2_S2_S2_fjLj128EEEEELb1ELb0ELb0EEEvNS_9FwdParamsE --------------------------
	.section	.nv.constant0._ZN10layer_norm31ln_parallel_residual_fwd_kernelINS_13Kernel_traitsIf6__halfS2_S2_fjLj3072ELj1ELj1ELj4ELj16ENS_18Kernel_traits_baseILj3072EfS2_S2_S2_fjLj128EEEEELb1ELb0ELb0EEEvNS_9FwdParamsE,"a",@progbits
	.sectionflags	@""
	.align	4
.nv.constant0._ZN10layer_norm31ln_parallel_residual_fwd_kernelINS_13Kernel_traitsIf6__halfS2_S2_fjLj3072ELj1ELj1ELj4ELj16ENS_18Kernel_traits_baseILj3072EfS2_S2_S2_fjLj128EEEEELb1ELb0ELb0EEEvNS_9FwdParamsE:
	.zero		584


//--------------------- .nv.constant0._ZN10layer_norm31ln_parallel_residual_fwd_kernelINS_13Kernel_traitsIf6__halfS2_S2_fjLj3072ELj1ELj1ELj4ELj16ENS_18Kernel_traits_baseILj3072EfS2_S2_S2_fjLj128EEEEELb1ELb0ELb1EEEvNS_9FwdParamsE --------------------------
	.section	.nv.constant0._ZN10layer_norm31ln_parallel_residual_fwd_kernelINS_13Kernel_traitsIf6__halfS2_S2_fjLj3072ELj1ELj1ELj4ELj16ENS_18Kernel_traits_baseILj3072EfS2_S2_S2_fjLj128EEEEELb1ELb0ELb1EEEvNS_9FwdParamsE,"a",@progbits
	.sectionflags	@""
	.align	4
.nv.constant0._ZN10layer_norm31ln_parallel_residual_fwd_kernelINS_13Kernel_traitsIf6__halfS2_S2_fjLj3072ELj1ELj1ELj4ELj16ENS_18Kernel_traits_baseILj3072EfS2_S2_S2_fjLj128EEEEELb1ELb0ELb1EEEvNS_9FwdParamsE:
	.zero		584


//--------------------- .nv.constant0._ZN10layer_norm31ln_parallel_residual_fwd_kernelINS_13Kernel_traitsIf6__halfS2_S2_fjLj3072ELj1ELj1ELj4ELj16ENS_18Kernel_traits_baseILj3072EfS2_S2_S2_fjLj128EEEEELb1ELb1ELb0EEEvNS_9FwdParamsE --------------------------
	.section	.nv.constant0._ZN10layer_norm31ln_parallel_residual_fwd_kernelINS_13Kernel_traitsIf6__halfS2_S2_fjLj3072ELj1ELj1ELj4ELj16ENS_18Kernel_traits_baseILj3072EfS2_S2_S2_fjLj128EEEEELb1ELb1ELb0EEEvNS_9FwdParamsE,"a",@progbits
	.sectionflags	@""
	.align	4
.nv.constant0._ZN10layer_norm31ln_parallel_residual_fwd_kernelINS_13Kernel_traitsIf6__halfS2_S2_fjLj3072ELj1ELj1ELj4ELj16ENS_18Kernel_traits_baseILj3072EfS2_S2_S2_fjLj128EEEEELb1ELb1ELb0EEEvNS_9FwdParamsE:
	.zero		584


//--------------------- .nv.constant0._ZN10layer_norm31ln_parallel_residual_fwd_kernelINS_13Kernel_traitsIf6__halfS2_S2_fjLj3072ELj1ELj1ELj4ELj16ENS_18Kernel_traits_baseILj3072EfS2_S2_S2_fjLj128EEEEELb1ELb1ELb1EEEvNS_9FwdParamsE --------------------------
	.section	.nv.constant0._ZN10layer_norm31ln_parallel_residual_fwd_kernelINS_13Kernel_traitsIf6__halfS2_S2_fjLj3072ELj1ELj1ELj4ELj16ENS_18Kernel_traits_baseILj3072EfS2_S2_S2_fjLj128EEEEELb1ELb1ELb1EEEvNS_9FwdParamsE,"a",@progbits
	.sectionflags	@""
	.align	4
.nv.constant0._ZN10layer_norm31ln_parallel_residual_fwd_kernelINS_13Kernel_traitsIf6__halfS2_S2_fjLj3072ELj1ELj1ELj4ELj16ENS_18Kernel_traits_baseILj3072EfS2_S2_S2_fjLj128EEEEELb1ELb1ELb1EEEvNS_9FwdParamsE:
	.zero		584


//--------------------- .nv.constant0._ZN10layer_norm31ln_parallel_residual_fwd_kernelINS_13Kernel_traitsI6__halfS2_fS2_fjLj3072ELj1ELj1ELj4ELj16ENS_18Kernel_traits_baseILj3072ES2_S2_fS2_fjLj128EEEEELb0ELb0ELb0EEEvNS_9FwdParamsE --------------------------
	.section	.nv.constant0._ZN10layer_norm31ln_parallel_residual_fwd_kernelINS_13Kernel_traitsI6__halfS2_fS2_fjLj3072ELj1ELj1ELj4ELj16ENS_18Kernel_traits_baseILj3072ES2_S2_fS2_fjLj128EEEEELb0ELb0ELb0EEEvNS_9FwdParamsE,"a",@progbits
	.sectionflags	@""
	.align	4
.nv.constant0._ZN10layer_norm31ln_parallel_residual_fwd_kernelINS_13Kernel_traitsI6__halfS2_fS2_fjLj3072ELj1ELj1ELj4ELj16ENS_18Kernel_traits_baseILj3072ES2_S2_fS2_fjLj128EEEEELb0ELb0ELb0EEEvNS_9FwdParamsE:
	.zero		584


//--------------------- .nv.constant0._ZN10layer_norm31ln_parallel_residual_fwd_kernelINS_13Kernel_traitsI6__halfS2_fS2_fjLj3072ELj1ELj1ELj4ELj16ENS_18Kernel_traits_baseILj3072ES2_S2_fS2_fjLj128EEEEELb0ELb0ELb1EEEvNS_9FwdParamsE --------------------------
	.section	.nv.constant0._ZN10layer_norm31ln_parallel_residual_fwd_kernelINS_13Kernel_traitsI6__halfS2_fS2_fjLj3072ELj1ELj1ELj4ELj16ENS_18Kernel_traits_baseILj3072ES2_S2_fS2_fjLj128EEEEELb0ELb0ELb1EEEvNS_9FwdParamsE,"a",@progbits
	.sectionflags	@""
	.align	4
.nv.constant0._ZN10layer_norm31ln_parallel_residual_fwd_kernelINS_13Kernel_traitsI6__halfS2_fS2_fjLj3072ELj1ELj1ELj4ELj16ENS_18Kernel_traits_baseILj3072ES2_S2_fS2_fjLj128EEEEELb0ELb0ELb1EEEvNS_9FwdParamsE:
	.zero		584


//--------------------- .nv.constant0._ZN10layer_norm31ln_parallel_residual_fwd_kernelINS_13Kernel_traitsI6__halfS2_fS2_fjLj3072ELj1ELj1ELj4ELj16ENS_18Kernel_traits_baseILj3072ES2_S2_fS2_fjLj128EEEEELb0ELb1ELb0EEEvNS_9FwdParamsE --------------------------
	.section	.nv.constant0._ZN10layer_norm31ln_parallel_residual_fwd_kernelINS_13Kernel_traitsI6__halfS2_fS2_fjLj3072ELj1ELj1ELj4ELj16ENS_18Kernel_traits_baseILj3072ES2_S2_fS2_fjLj128EEEEELb0ELb1ELb0EEEvNS_9FwdParamsE,"a",@progbits
	.sectionflags	@""
	.align	4
.nv.constant0._ZN10layer_norm31ln_parallel_residual_fwd_kernelINS_13Kernel_traitsI6__halfS2_fS2_fjLj3072ELj1ELj1ELj4ELj16ENS_18Kernel_traits_baseILj3072ES2_S2_fS2_fjLj128EEEEELb0ELb1ELb0EEEvNS_9FwdParamsE:
	.zero		584


//--------------------- .nv.constant0._ZN10layer_norm31ln_parallel_residual_fwd_kernelINS_13Kernel_traitsI6__halfS2_fS2_fjLj3072ELj1ELj1ELj4ELj16ENS_18Kernel_traits_baseILj3072ES2_S2_fS2_fjLj128EEEEELb0ELb1ELb1EEEvNS_9FwdParamsE --------------------------
	.section	.nv.constant0._ZN10layer_norm31ln_parallel_residual_fwd_kernelINS_13Kernel_traitsI6__halfS2_fS2_fjLj3072ELj1ELj1ELj4ELj16ENS_18Kernel_traits_baseILj3072ES2_S2_fS2_fjLj128EEEEELb0ELb1ELb1EEEvNS_9FwdParamsE,"a",@progbits
	.sectionflags	@""
	.align	4
.nv.constant0._ZN10layer_norm31ln_parallel_residual_fwd_kernelINS_13Kernel_traitsI6__halfS2_fS2_fjLj3072ELj1ELj1ELj4ELj16ENS_18Kernel_traits_baseILj3072ES2_S2_fS2_fjLj128EEEEELb0ELb1ELb1EEEvNS_9FwdParamsE:
	.zero		584


//--------------------- .nv.constant0._ZN10layer_norm31ln_parallel_residual_fwd_kernelINS_13Kernel_traitsI6__halfS2_fS2_fjLj3072ELj1ELj1ELj4ELj16ENS_18Kernel_traits_baseILj3072ES2_S2_fS2_fjLj128EEEEELb1ELb0ELb0EEEvNS_9FwdParamsE --------------------------
	.section	.nv.constant0._ZN10layer_norm31ln_parallel_residual_fwd_kernelINS_13Kernel_traitsI6__halfS2_fS2_fjLj3072ELj1ELj1ELj4ELj16ENS_18Kernel_traits_baseILj3072ES2_S2_fS2_fjLj128EEEEELb1ELb0ELb0EEEvNS_9FwdParamsE,"a",@progbits
	.sectionflags	@""
	.align	4
.nv.constant0._ZN10layer_norm31ln_parallel_residual_fwd_kernelINS_13Kernel_traitsI6__halfS2_fS2_fjLj3072ELj1ELj1ELj4ELj16ENS_18Kernel_traits_baseILj3072ES2_S2_fS2_fjLj128EEEEELb1ELb0ELb0EEEvNS_9FwdParamsE:
	.zero		584


//--------------------- .nv.constant0._ZN10layer_norm31ln_parallel_residual_fwd_kernelINS_13Kernel_traitsI6__halfS2_fS2_fjLj3072ELj1ELj1ELj4ELj16ENS_18Kernel_traits_baseILj3072ES2_S2_fS2_fjLj128EEEEELb1ELb0ELb1EEEvNS_9FwdParamsE --------------------------
	.section	.nv.constant0._ZN10layer_norm31ln_parallel_residual_fwd_kernelINS_13Kernel_traitsI6__halfS2_fS2_fjLj3072ELj1ELj1ELj4ELj16ENS_18Kernel_traits_baseILj3072ES2_S2_fS2_fjLj128EEEEELb1ELb0ELb1EEEvNS_9FwdParamsE,"a",@progbits
	.sectionflags	@""
	.align	4
.nv.constant0._ZN10layer_norm31ln_parallel_residual_fwd_kernelINS_13Kernel_traitsI6__halfS2_fS2_fjLj3072ELj1ELj1ELj4ELj16ENS_18Kernel_traits_baseILj3072ES2_S2_fS2_fjLj128EEEEELb1ELb0ELb1EEEvNS_9FwdParamsE:
	.zero		584


//--------------------- .nv.constant0._ZN10layer_norm31ln_parallel_residual_fwd_kernelINS_13Kernel_traitsI6__halfS2_fS2_fjLj3072ELj1ELj1ELj4ELj16ENS_18Kernel_traits_baseILj3072ES2_S2_fS2_fjLj128EEEEELb1ELb1ELb0EEEvNS_9FwdParamsE --------------------------
	.section	.nv.constant0._ZN10layer_norm31ln_parallel_residual_fwd_kernelINS_13Kernel_traitsI6__halfS2_fS2_fjLj3072ELj1ELj1ELj4ELj16ENS_18Kernel_traits_baseILj3072ES2_S2_fS2_fjLj128EEEEELb1ELb1ELb0EEEvNS_9FwdParamsE,"a",@progbits
	.sectionflags	@""
	.align	4
.nv.constant0._ZN10layer_norm31ln_parallel_residual_fwd_kernelINS_13Kernel_traitsI6__halfS2_fS2_fjLj3072ELj1ELj1ELj4ELj16ENS_18Kernel_traits_baseILj3072ES2_S2_fS2_fjLj128EEEEELb1ELb1ELb0EEEvNS_9FwdParamsE:
	.zero		584


//--------------------- .nv.constant0._ZN10layer_norm31ln_parallel_residual_fwd_kernelINS_13Kernel_traitsI6__halfS2_fS2_fjLj3072ELj1ELj1ELj4ELj16ENS_18Kernel_traits_baseILj3072ES2_S2_fS2_fjLj128EEEEELb1ELb1ELb1EEEvNS_9FwdParamsE --------------------------
	.section	.nv.constant0._ZN10layer_norm31ln_parallel_residual_fwd_kernelINS_13Kernel_traitsI6__halfS2_fS2_fjLj3072ELj1ELj1ELj4ELj16ENS_18Kernel_traits_baseILj3072ES2_S2_fS2_fjLj128EEEEELb1ELb1ELb1EEEvNS_9FwdParamsE,"a",@progbits
	.sectionflags	@""
	.align	4
.nv.constant0._ZN10layer_norm31ln_parallel_residual_fwd_kernelINS_13Kernel_traitsI6__halfS2_fS2_fjLj3072ELj1ELj1ELj4ELj16ENS_18Kernel_traits_baseILj3072ES2_S2_fS2_fjLj128EEEEELb1ELb1ELb1EEEvNS_9FwdParamsE:
	.zero		584


//--------------------- .nv.constant0._ZN10layer_norm31ln_parallel_residual_fwd_kernelINS_13Kernel_traitsIf6__halffS2_fjLj3072ELj1ELj1ELj4ELj16ENS_18Kernel_traits_baseILj3072EfS2_fS2_fjLj128EEEEELb0ELb0ELb0EEEvNS_9FwdParamsE --------------------------
	.section	.nv.constant0._ZN10layer_norm31ln_parallel_residual_fwd_kernelINS_13Kernel_traitsIf6__halffS2_fjLj3072ELj1ELj1ELj4ELj16ENS_18Kernel_traits_baseILj3072EfS2_fS2_fjLj128EEEEELb0ELb0ELb0EEEvNS_9FwdParamsE,"a",@progbits
	.sectionflags	@""
	.align	4
.nv.constant0._ZN10layer_norm31ln_parallel_residual_fwd_kernelINS_13Kernel_traitsIf6__halffS2_fjLj3072ELj1ELj1ELj4ELj16ENS_18Kernel_traits_baseILj3072EfS2_fS2_fjLj128EEEEELb0ELb0ELb0EEEvNS_9FwdParamsE:
	.zero		584


//--------------------- .nv.constant0._ZN10layer_norm31ln_parallel_residual_fwd_kernelINS_13Kernel_traitsIf6__halffS2_fjLj3072ELj1ELj1ELj4ELj16ENS_18Kernel_traits_baseILj3072EfS2_fS2_fjLj128EEEEELb0ELb0ELb1EEEvNS_9FwdParamsE --------------------------
	.section	.nv.constant0._ZN10layer_norm31ln_parallel_residual_fwd_kernelINS_13Kernel_traitsIf6__halffS2_fjLj3072ELj1ELj1ELj4ELj16ENS_18Kernel_traits_baseILj3072EfS2_fS2_fjLj128EEEEELb0ELb0ELb1EEEvNS_9FwdParamsE,"a",@progbits
	.sectionflags	@""
	.align	4
.nv.constant0._ZN10layer_norm31ln_parallel_residual_fwd_kernelINS_13Kernel_traitsIf6__halffS2_fjLj3072ELj1ELj1ELj4ELj16ENS_18Kernel_traits_baseILj3072EfS2_fS2_fjLj128EEEEELb0ELb0ELb1EEEvNS_9FwdParamsE:
	.zero		584


//--------------------- .nv.constant0._ZN10layer_norm31ln_parallel_residual_fwd_kernelINS_13Kernel_traitsIf6__halffS2_fjLj3072ELj1ELj1ELj4ELj16ENS_18Kernel_traits_baseILj3072EfS2_fS2_fjLj128EEEEELb0ELb1ELb0EEEvNS_9FwdParamsE --------------------------
	.section	.nv.constant0._ZN10layer_norm31ln_parallel_residual_fwd_kernelINS_13Kernel_traitsIf6__halffS2_fjLj3072ELj1ELj1ELj4ELj16ENS_18Kernel_traits_baseILj3072EfS2_fS2_fjLj128EEEEELb0ELb1ELb0EEEvNS_9FwdParamsE,"a",@progbits
	.sectionflags	@""
	.align	4
.nv.constant0._ZN10layer_norm31ln_parallel_residual_fwd_kernelINS_13Kernel_traitsIf6__halffS2_fjLj3072ELj1ELj1ELj4ELj16ENS_18Kernel_traits_baseILj3072EfS2_fS2_fjLj128EEEEELb0ELb1ELb0EEEvNS_9FwdParamsE:
	.zero		584


//--------------------- .nv.constant0._ZN10layer_norm31ln_parallel_residual_fwd_kernelINS_13Kernel_traitsIf6__halffS2_fjLj3072ELj1ELj1ELj4ELj16ENS_18Kernel_traits_baseILj3072EfS2_fS2_fjLj128EEEEELb0ELb1ELb1EEEvNS_9FwdParamsE --------------------------
	.section	.nv.constant0._ZN10layer_norm31ln_parallel_residual_fwd_kernelINS_13Kernel_traitsIf6__halffS2_fjLj3072ELj1ELj1ELj4ELj16ENS_18Kernel_traits_baseILj3072EfS2_fS2_fjLj128EEEEELb0ELb1ELb1EEEvNS_9FwdParamsE,"a",@progbits
	.sectionflags	@""
	.align	4
.nv.constant0._ZN10layer_norm31ln_parallel_residual_fwd_kernelINS_13Kernel_traitsIf6__halffS2_fjLj3072ELj1ELj1ELj4ELj16ENS_18Kernel_traits_baseILj3072EfS2_fS2_fjLj128EEEEELb0ELb1ELb1EEEvNS_9FwdParamsE:
	.zero		584


//--------------------- .nv.constant0._ZN10layer_norm31ln_parallel_residual_fwd_kernelINS_13Kernel_traitsIf6__halffS2_fjLj3072ELj1ELj1ELj4ELj16ENS_18Kernel_traits_baseILj3072EfS2_fS2_fjLj128EEEEELb1ELb0ELb0EEEvNS_9FwdParamsE --------------------------
	.section	.nv.constant0._ZN10layer_norm31ln_parallel_residual_fwd_kernelINS_13Kernel_traitsIf6__halffS2_fjLj3072ELj1ELj1ELj4ELj16ENS_18Kernel_traits_baseILj3072EfS2_fS2_fjLj128EEEEELb1ELb0ELb0EEEvNS_9FwdParamsE,"a",@progbits
	.sectionflags	@""
	.align	4
.nv.constant0._ZN10layer_norm31ln_parallel_residual_fwd_kernelINS_13Kernel_traitsIf6__halffS2_fjLj3072ELj1ELj1ELj4ELj16ENS_18Kernel_traits_baseILj3072EfS2_fS2_fjLj128EEEEELb1ELb0ELb0EEEvNS_9FwdParamsE:
	.zero		584


//--------------------- .nv.constant0._ZN10layer_norm31ln_parallel_residual_fwd_kernelINS_13Kernel_traitsIf6__halffS2_fjLj3072ELj1ELj1ELj4ELj16ENS_18Kernel_traits_baseILj3072EfS2_fS2_fjLj128EEEEELb1ELb0ELb1EEEvNS_9FwdParamsE --------------------------
	.section	.nv.constant0._ZN10layer_norm31ln_parallel_residual_fwd_kernelINS_13Kernel_traitsIf6__halffS2_fjLj3072ELj1ELj1ELj4ELj16ENS_18Kernel_traits_baseILj3072EfS2_fS2_fjLj128EEEEELb1ELb0ELb1EEEvNS_9FwdParamsE,"a",@progbits
	.sectionflags	@""
	.align	4
.nv.constant0._ZN10layer_norm31ln_parallel_residual_fwd_kernelINS_13Kernel_traitsIf6__halffS2_fjLj3072ELj1ELj1ELj4ELj16ENS_18Kernel_traits_baseILj3072EfS2_fS2_fjLj128EEEEELb1ELb0ELb1EEEvNS_9FwdParamsE:
	.zero		584


//--------------------- .nv.constant0._ZN10layer_norm31ln_parallel_residual_fwd_kernelINS_13Kernel_traitsIf6__halffS2_fjLj3072ELj1ELj1ELj4ELj16ENS_18Kernel_traits_baseILj3072EfS2_fS2_fjLj128EEEEELb1ELb1ELb0EEEvNS_9FwdParamsE --------------------------
	.section	.nv.constant0._ZN10layer_norm31ln_parallel_residual_fwd_kernelINS_13Kernel_traitsIf6__halffS2_fjLj3072ELj1ELj1ELj4ELj16ENS_18Kernel_traits_baseILj3072EfS2_fS2_fjLj128EEEEELb1ELb1ELb0EEEvNS_9FwdParamsE,"a",@progbits
	.sectionflags	@""
	.align	4
.nv.constant0._ZN10layer_norm31ln_parallel_residual_fwd_kernelINS_13Kernel_traitsIf6__halffS2_fjLj3072ELj1ELj1ELj4ELj16ENS_18Kernel_traits_baseILj3072EfS2_fS2_fjLj128EEEEELb1ELb1ELb0EEEvNS_9FwdParamsE:
	.zero		584


//--------------------- .nv.constant0._ZN10layer_norm31ln_parallel_residual_fwd_kernelINS_13Kernel_traitsIf6__halffS2_fjLj3072ELj1ELj1ELj4ELj16ENS_18Kernel_traits_baseILj3072EfS2_fS2_fjLj128EEEEELb1ELb1ELb1EEEvNS_9FwdParamsE --------------------------
	.section	.nv.constant0._ZN10layer_norm31ln_parallel_residual_fwd_kernelINS_13Kernel_traitsIf6__halffS2_fjLj3072ELj1ELj1ELj4ELj16ENS_18Kernel_traits_baseILj3072EfS2_fS2_fjLj128EEEEELb1ELb1ELb1EEEvNS_9FwdParamsE,"a",@progbits
	.sectionflags	@""
	.align	4
.nv.constant0._ZN10layer_norm31ln_parallel_residual_fwd_kernelINS_13Kernel_traitsIf6__halffS2_fjLj3072ELj1ELj1ELj4ELj16ENS_18Kernel_traits_baseILj3072EfS2_fS2_fjLj128EEEEELb1ELb1ELb1EEEvNS_9FwdParamsE:
	.zero		584


//--------------------- .nv.constant0._ZN10layer_norm31ln_parallel_residual_fwd_kernelINS_13Kernel_traitsI6__halfffffjLj3072ELj1ELj1ELj4ELj16ENS_18Kernel_traits_baseILj3072ES2_ffffjLj128EEEEELb0ELb0ELb0EEEvNS_9FwdParamsE --------------------------
	.section	.nv.constant0._ZN10layer_norm31ln_parallel_residual_fwd_kernelINS_13Kernel_traitsI6__halfffffjLj3072ELj1ELj1ELj4ELj16ENS_18Kernel_traits_baseILj3072ES2_ffffjLj128EEEEELb0ELb0ELb0EEEvNS_9FwdParamsE,"a",@progbits
	.sectionflags	@""
	.align	4
.nv.constant0._ZN10layer_norm31ln_parallel_residual_fwd_kernelINS_13Kernel_traitsI6__halfffffjLj3072ELj1ELj1ELj4ELj16ENS_18Kernel_traits_baseILj3072ES2_ffffjLj128EEEEELb0ELb0ELb0EEEvNS_9FwdParamsE:
	.zero		584


//--------------------- .nv.constant0._ZN10layer_norm31ln_parallel_residual_fwd_kernelINS_13Kernel_traitsI6__halfffffjLj3072ELj1ELj1ELj4ELj16ENS_18Kernel_traits_baseILj3072ES2_ffffjLj128EEEEELb0ELb0ELb1EEEvNS_9FwdParamsE --------------------------
	.section	.nv.constant0._ZN10layer_norm31ln_parallel_residual_fwd_kernelINS_13Kernel_traitsI6__halfffffjLj3072ELj1ELj1ELj4ELj16ENS_18Kernel_traits_baseILj3072ES2_ffffjLj128EEEEELb0ELb0ELb1EEEvNS_9FwdParamsE,"a",@progbits
	.sectionflags	@""
	.align	4
.nv.constant0._ZN10layer_norm31ln_parallel_residual_fwd_kernelINS_13Kernel_traitsI6__halfffffjLj3072ELj1ELj1ELj4ELj16ENS_18Kernel_traits_baseILj3072ES2_ffffjLj128EEEEELb0ELb0ELb1EEEvNS_9FwdParamsE:
	.zero		584


//--------------------- .nv.constant0._ZN10layer_norm31ln_parallel_residual_fwd_kernelINS_13Kernel_traitsI6__halfffffjLj3072ELj1ELj1ELj4ELj16ENS_18Kernel_traits_baseILj3072ES2_ffffjLj128EEEEELb0ELb1ELb0EEEvNS_9FwdParamsE --------------------------
	.section	.nv.constant0._ZN10layer_norm31ln_parallel_residual_fwd_kernelINS_13Kernel_traitsI6__halfffffjLj3072ELj1ELj1ELj4ELj16ENS_18Kernel_traits_baseILj3072ES2_ffffjLj128EEEEELb0ELb1ELb0EEEvNS_9FwdParamsE,"a",@progbits
	.sectionflags	@""
	.align	4
.nv.constant0._ZN10layer_norm31ln_parallel_residual_fwd_kernelINS_13Kernel_traitsI6__halfffffjLj3072ELj1ELj1ELj4ELj16ENS_18Kernel_traits_baseILj3072ES2_ffffjLj128EEEEELb0ELb1ELb0EEEvNS_9FwdParamsE:
	.zero		584


//--------------------- .nv.constant0._ZN10layer_norm31ln_parallel_residual_fwd_kernelINS_13Kernel_traitsI6__halfffffjLj3072ELj1ELj1ELj4ELj16ENS_18Kernel_traits_baseILj3072ES2_ffffjLj128EEEEELb0ELb1ELb1EEEvNS_9FwdParamsE --------------------------
	.section	.nv.constant0._ZN10layer_norm31ln_parallel_residual_fwd_kernelINS_13Kernel_traitsI6__halfffffjLj3072ELj1ELj1ELj4ELj16ENS_18Kernel_traits_baseILj3072ES2_ffffjLj128EEEEELb0ELb1ELb1EEEvNS_9FwdParamsE,"a",@progbits
	.sectionflags	@""
	.align	4
.nv.constant0._ZN10layer_norm31ln_parallel_residual_fwd_kernelINS_13Kernel_traitsI6__halfffffjLj3072ELj1ELj1ELj4ELj16ENS_18Kernel_traits_baseILj3072ES2_ffffjLj128EEEEELb0ELb1ELb1EEEvNS_9FwdParamsE:
	.zero		584


//--------------------- .nv.constant0._ZN10layer_norm31ln_parallel_residual_fwd_kernelINS_13Kernel_traitsI6__halfffffjLj3072ELj1ELj1ELj4ELj16ENS_18Kernel_traits_baseILj3072ES2_ffffjLj128EEEEELb1ELb0ELb0EEEvNS_9FwdParamsE --------------------------
	.section	.nv.constant0._ZN10layer_norm31ln_parallel_residual_fwd_kernelINS_13Kernel_traitsI6__halfffffjLj3072ELj1ELj1ELj4ELj16ENS_18Kernel_traits_baseILj3072ES2_ffffjLj128EEEEELb1ELb0ELb0EEEvNS_9FwdParamsE,"a",@progbits
	.sectionflags	@""
	.align	4
.nv.constant0._ZN10layer_norm31ln_parallel_residual_fwd_kernelINS_13Kernel_traitsI6__halfffffjLj3072ELj1ELj1ELj4ELj16ENS_18Kernel_traits_baseILj3072ES2_ffffjLj128EEEEELb1ELb0ELb0EEEvNS_9FwdParamsE:
	.zero		584


//--------------------- .nv.constant0._ZN10layer_norm31ln_parallel_residual_fwd_kernelINS_13Kernel_traitsI6__halfffffjLj3072ELj1ELj1ELj4ELj16ENS_18Kernel_traits_baseILj3072ES2_ffffjLj128EEEEELb1ELb0ELb1EEEvNS_9FwdParamsE --------------------------
	.section	.nv.constant0._ZN10layer_norm31ln_parallel_residual_fwd_kernelINS_13Kernel_traitsI6__halfffffjLj3072ELj1ELj1ELj4ELj16ENS_18Kernel_traits_baseILj3072ES2_ffffjLj128EEEEELb1ELb0ELb1EEEvNS_9FwdParamsE,"a",@progbits
	.sectionflags	@""
	.align	4
.nv.constant0._ZN10layer_norm31ln_parallel_residual_fwd_kernelINS_13Kernel_traitsI6__halfffffjLj3072ELj1ELj1ELj4ELj16ENS_18Kernel_traits_baseILj3072ES2_ffffjLj128EEEEELb1ELb0ELb1EEEvNS_9FwdParamsE:
	.zero		584


//--------------------- .nv.constant0._ZN10layer_norm31ln_parallel_residual_fwd_kernelINS_13Kernel_traitsI6__halfffffjLj3072ELj1ELj1ELj4ELj16ENS_18Kernel_traits_baseILj3072ES2_ffffjLj128EEEEELb1ELb1ELb0EEEvNS_9FwdParamsE --------------------------
	.section	.nv.constant0._ZN10layer_norm31ln_parallel_residual_fwd_kernelINS_13Kernel_traitsI6__halfffffjLj3072ELj1ELj1ELj4ELj16ENS_18Kernel_traits_baseILj3072ES2_ffffjLj128EEEEELb1ELb1ELb0EEEvNS_9FwdParamsE,"a",@progbits
	.sectionflags	@""
	.align	4
.nv.constant0._ZN10layer_norm31ln_parallel_residual_fwd_kernelINS_13Kernel_traitsI6__halfffffjLj3072ELj1ELj1ELj4ELj16ENS_18Kernel_traits_baseILj3072ES2_ffffjLj128EEEEELb1ELb1ELb0EEEvNS_9FwdParamsE:
	.zero		584


//--------------------- .nv.constant0._ZN10layer_norm31ln_parallel_residual_fwd_kernelINS_13Kernel_traitsI6__halfffffjLj3072ELj1ELj1ELj4ELj16ENS_18Kernel_traits_baseILj3072ES2_ffffjLj128EEEEELb1ELb1ELb1EEEvNS_9FwdParamsE --------------------------
	.section	.nv.constant0._ZN10layer_norm31ln_parallel_residual_fwd_kernelINS_13Kernel_traitsI6__halfffffjLj3072ELj1ELj1ELj4ELj16ENS_18Kernel_traits_baseILj3072ES2_ffffjLj128EEEEELb1ELb1ELb1EEEvNS_9FwdParamsE,"a",@progbits
	.sectionflags	@""
	.align	4
.nv.constant0._ZN10layer_norm31ln_parallel_residual_fwd_kernelINS_13Kernel_traitsI6__halfffffjLj3072ELj1ELj1ELj4ELj16ENS_18Kernel_traits_baseILj3072ES2_ffffjLj128EEEEELb1ELb1ELb1EEEvNS_9FwdParamsE:
	.zero		584


//--------------------- .nv.constant0._ZN10layer_norm31ln_parallel_residual_fwd_kernelINS_13Kernel_traitsIfffffjLj3072ELj1ELj1ELj4ELj16ENS_18Kernel_traits_baseILj3072EfffffjLj128EEEEELb0ELb0ELb0EEEvNS_9FwdParamsE --------------------------
	.section	.nv.constant0._ZN10layer_norm31ln_parallel_residual_fwd_kernelINS_13Kernel_traitsIfffffjLj3072ELj1ELj1ELj4ELj16ENS_18Kernel_traits_baseILj3072EfffffjLj128EEEEELb0ELb0ELb0EEEvNS_9FwdParamsE,"a",@progbits
	.sectionflags	@""
	.align	4
.nv.constant0._ZN10layer_norm31ln_parallel_residual_fwd_kernelINS_13Kernel_traitsIfffffjLj3072ELj1ELj1ELj4ELj16ENS_18Kernel_traits_baseILj3072EfffffjLj128EEEEELb0ELb0ELb0EEEvNS_9FwdParamsE:
	.zero		584


//--------------------- .nv.constant0._ZN10layer_norm31ln_parallel_residual_fwd_kernelINS_13Kernel_traitsIfffffjLj3072ELj1ELj1ELj4ELj16ENS_18Kernel_traits_baseILj3072EfffffjLj128EEEEELb0ELb0ELb1EEEvNS_9FwdParamsE --------------------------
	.section	.nv.constant0._ZN10layer_norm31ln_parallel_residual_fwd_kernelINS_13Kernel_traitsIfffffjLj3072ELj1ELj1ELj4ELj16ENS_18Kernel_traits_baseILj3072EfffffjLj128EEEEELb0ELb0ELb1EEEvNS_9FwdParamsE,"a",@progbits
	.sectionflags	@""
	.align	4
.nv.constant0._ZN10layer_norm31ln_parallel_residual_fwd_kernelINS_13Kernel_traitsIfffffjLj3072ELj1ELj1ELj4ELj16ENS_18Kernel_traits_baseILj3072EfffffjLj128EEEEELb0ELb0ELb1EEEvNS_9FwdParamsE:
	.zero		584


//--------------------- .nv.constant0._ZN10layer_norm31ln_parallel_residual_fwd_kernelINS_13Kernel_traitsIfffffjLj3072ELj1ELj1ELj4ELj16ENS_18Kernel_traits_baseILj3072EfffffjLj128EEEEELb0ELb1ELb0EEEvNS_9FwdParamsE --------------------------
	.section	.nv.constant0._ZN10layer_norm31ln_parallel_residual_fwd_kernelINS_13Kernel_traitsIfffffjLj3072ELj1ELj1ELj4ELj16ENS_18Kernel_traits_baseILj3072EfffffjLj128EEEEELb0ELb1ELb0EEEvNS_9FwdParamsE,"a",@progbits
	.sectionflags	@""
	.align	4
.nv.constant0._ZN10layer_norm31ln_parallel_residual_fwd_kernelINS_13Kernel_traitsIfffffjLj3072ELj1ELj1ELj4ELj16ENS_18Kernel_traits_baseILj3072EfffffjLj128EEEEELb0ELb1ELb0EEEvNS_9FwdParamsE:
	.zero		584


//--------------------- .nv.constant0._ZN10layer_norm31ln_parallel_residual_fwd_kernelINS_13Kernel_traitsIfffffjLj3072ELj1ELj1ELj4ELj16ENS_18Kernel_traits_baseILj3072EfffffjLj128EEEEELb0ELb1ELb1EEEvNS_9FwdParamsE --------------------------
	.section	.nv.constant0._ZN10layer_norm31ln_parallel_residual_fwd_kernelINS_13Kernel_traitsIfffffjLj3072ELj1ELj1ELj4ELj16ENS_18Kernel_traits_baseILj3072EfffffjLj128EEEEELb0ELb1ELb1EEEvNS_9FwdParamsE,"a",@progbits
	.sectionflags	@""
	.align	4
.nv.constant0._ZN10layer_norm31ln_parallel_residual_fwd_kernelINS_13Kernel_traitsIfffffjLj3072ELj1ELj1ELj4ELj16ENS_18Kernel_traits_baseILj3072EfffffjLj128EEEEELb0ELb1ELb1EEEvNS_9FwdParamsE:
	.zero		584


//--------------------- .nv.constant0._ZN10layer_norm31ln_parallel_residual_fwd_kernelINS_13Kernel_traitsIfffffjLj3072ELj1ELj1ELj4ELj16ENS_18Kernel_traits_baseILj3072EfffffjLj128EEEEELb1ELb0ELb0EEEvNS_9FwdParamsE --------------------------
	.section	.nv.constant0._ZN10layer_norm31ln_parallel_residual_fwd_kernelINS_13Kernel_traitsIfffffjLj3072ELj1ELj1ELj4ELj16ENS_18Kernel_traits_baseILj3072EfffffjLj128EEEEELb1ELb0ELb0EEEvNS_9FwdParamsE,"a",@progbits
	.sectionflags	@""
	.align	4
.nv.constant0._ZN10layer_norm31ln_parallel_residual_fwd_kernelINS_13Kernel_traitsIfffffjLj3072ELj1ELj1ELj4ELj16ENS_18Kernel_traits_baseILj3072EfffffjLj128EEEEELb1ELb0ELb0EEEvNS_9FwdParamsE:
	.zero		584


//--------------------- .nv.constant0._ZN10layer_norm31ln_parallel_residual_fwd_kernelINS_13Kernel_traitsIfffffjLj3072ELj1ELj1ELj4ELj16ENS_18Kernel_traits_baseILj3072EfffffjLj128EEEEELb1ELb0ELb1EEEvNS_9FwdParamsE --------------------------
	.section	.nv.constant0._ZN10layer_norm31ln_parallel_residual_fwd_kernelINS_13Kernel_traitsIfffffjLj3072ELj1ELj1ELj4ELj16ENS_18Kernel_traits_baseILj3072EfffffjLj128EEEEELb1ELb0ELb1EEEvNS_9FwdParamsE,"a",@progbits
	.sectionflags	@""
	.align	4
.nv.constant0._ZN10layer_norm31ln_parallel_residual_fwd_kernelINS_13Kernel_traitsIfffffjLj3072ELj1ELj1ELj4ELj16ENS_18Kernel_traits_baseILj3072EfffffjLj128EEEEELb1ELb0ELb1EEEvNS_9FwdParamsE:
	.zero		584


//--------------------- .nv.constant0._ZN10layer_norm31ln_parallel_residual_fwd_kernelINS_13Kernel_traitsIfffffjLj3072ELj1ELj1ELj4ELj16ENS_18Kernel_traits_baseILj3072EfffffjLj128EEEEELb1ELb1ELb0EEEvNS_9FwdParamsE --------------------------
	.section	.nv.constant0._ZN10layer_norm31ln_parallel_residual_fwd_kernelINS_13Kernel_traitsIfffffjLj3072ELj1ELj1ELj4ELj16ENS_18Kernel_traits_baseILj3072EfffffjLj128EEEEELb1ELb1ELb0EEEvNS_9FwdParamsE,"a",@progbits
	.sectionflags	@""
	.align	4
.nv.constant0._ZN10layer_norm31ln_parallel_residual_fwd_kernelINS_13Kernel_traitsIfffffjLj3072ELj1ELj1ELj4ELj16ENS_18Kernel_traits_baseILj3072EfffffjLj128EEEEELb1ELb1ELb0EEEvNS_9FwdParamsE:
	.zero		584


//--------------------- .nv.constant0._ZN10layer_norm31ln_parallel_residual_fwd_kernelINS_13Kernel_traitsIfffffjLj3072ELj1ELj1ELj4ELj16ENS_18Kernel_traits_baseILj3072EfffffjLj128EEEEELb1ELb1ELb1EEEvNS_9FwdParamsE --------------------------
	.section	.nv.constant0._ZN10layer_norm31ln_parallel_residual_fwd_kernelINS_13Kernel_traitsIfffffjLj3072ELj1ELj1ELj4ELj16ENS_18Kernel_traits_baseILj3072EfffffjLj128EEEEELb1ELb1ELb1EEEvNS_9FwdParamsE,"a",@progbits
	.sectionflags	@""
	.align	4
.nv.constant0._ZN10layer_norm31ln_parallel_residual_fwd_kernelINS_13Kernel_traitsIfffffjLj3072ELj1ELj1ELj4ELj16ENS_18Kernel_traits_baseILj3072EfffffjLj128EEEEELb1ELb1ELb1EEEvNS_9FwdParamsE:
	.zero		584


//--------------------- .text._ZN10layer_norm31ln_parallel_residual_fwd_kernelINS_13Kernel_traitsI13__nv_bfloat16S2_S2_S2_fjLj3072ELj1ELj1ELj4ELj16ENS_18Kernel_traits_baseILj3072ES2_S2_S2_S2_fjLj128EEEEELb0ELb0ELb0EEEvNS_9FwdParamsE --------------------------
	.section	.text._ZN10layer_norm31ln_parallel_residual_fwd_kernelINS_13Kernel_traitsI13__nv_bfloat16S2_S2_S2_fjLj3072ELj1ELj1ELj4ELj16ENS_18Kernel_traits_baseILj3072ES2_S2_S2_S2_fjLj128EEEEELb0ELb0ELb0EEEvNS_9FwdParamsE,"ax",@progbits
	.sectioninfo	@"SHI_REGISTERS=160"
	.align	128
        .global         _ZN10layer_norm31ln_parallel_residual_fwd_kernelINS_13Kernel_traitsI13__nv_bfloat16S2_S2_S2_fjLj3072ELj1ELj1ELj4ELj16ENS_18Kernel_traits_baseILj3072ES2_S2_S2_S2_fjLj128EEEEELb0ELb0ELb0EEEvNS_9FwdParamsE
        .type           _ZN10layer_norm31ln_parallel_residual_fwd_kernelINS_13Kernel_traitsI13__nv_bfloat16S2_S2_S2_fjLj3072ELj1ELj1ELj4ELj16ENS_18Kernel_traits_baseILj3072ES2_S2_S2_S2_fjLj128EEEEELb0ELb0ELb0EEEvNS_9FwdParamsE,@function
        .size           _ZN10layer_norm31ln_parallel_residual_fwd_kernelINS_13Kernel_traitsI13__nv_bfloat16S2_S2_S2_fjLj3072ELj1ELj1ELj4ELj16ENS_18Kernel_traits_baseILj3072ES2_S2_S2_S2_fjLj128EEEEELb0ELb0ELb0EEEvNS_9FwdParamsE,(.L_x_19980 - _ZN10layer_norm31ln_parallel_residual_fwd_kernelINS_13Kernel_traitsI13__nv_bfloat16S2_S2_S2_fjLj3072ELj1ELj1ELj4ELj16ENS_18Kernel_traits_baseILj3072ES2_S2_S2_S2_fjLj128EEEEELb0ELb0ELb0EEEvNS_9FwdParamsE)
        .other          _ZN10layer_norm31ln_parallel_residual_fwd_kernelINS_13Kernel_traitsI13__nv_bfloat16S2_S2_S2_fjLj3072ELj1ELj1ELj4ELj16ENS_18Kernel_traits_baseILj3072ES2_S2_S2_S2_fjLj128EEEEELb0ELb0ELb0EEEvNS_9FwdParamsE,@"STO_CUDA_ENTRY STV_DEFAULT"
_ZN10layer_norm31ln_parallel_residual_fwd_kernelINS_13Kernel_traitsI13__nv_bfloat16S2_S2_S2_fjLj3072ELj1ELj1ELj4ELj16ENS_18Kernel_traits_baseILj3072ES2_S2_S2_S2_fjLj128EEEEELb0ELb0ELb0EEEvNS_9FwdParamsE:
.text._ZN10layer_norm31ln_parallel_residual_fwd_kernelINS_13Kernel_traitsI13__nv_bfloat16S2_S2_S2_fjLj3072ELj1ELj1ELj4ELj16ENS_18Kernel_traits_baseILj3072ES2_S2_S2_S2_fjLj128EEEEELb0ELb0ELb0EEEvNS_9FwdParamsE:
[----:B------:R-:W-:Y:S02]  /*0000*/  IMAD.MOV.U32 R1, RZ, RZ, c[0x0][0x28] ;  /* 0x00000a00ff017624 */ /* 0x000fe400078e00ff */
[----:B------:R-:W0:Y:S01]  /*0010*/  S2R R27, SR_TID.X ;  /* 0x00000000001b7919 */ /* 0x000e220000002100 */
[----:B------:R-:W-:Y:S01]  /*0020*/  IMAD.MOV.U32 R0, RZ, RZ, c[0x0][0x168] ;  /* 0x00005a00ff007624 */ /* 0x000fe200078e00ff */
[----:B------:R-:W-:Y:S01]  /*0030*/  ULDC.64 UR4, c[0x0][0x118] ;  /* 0x0000460000047ab9 */ /* 0x000fe20000000a00 */
[----:B------:R-:W-:Y:S03]  /*0040*/  BSSY B0, `(.L_x_0) ;  /* 0x0000021000007945 */ /* 0x000fe60003800000 */
[----:B------:R-:W-:-:S04]  /*0050*/  SHF.R.S32.HI R0, RZ, 0x1f, R0 ;  /* 0x0000001fff007819 */ /* 0x000fc80000011400 */
[----:B------:R-:W-:Y:S02]  /*0060*/  LEA.HI R84, R0, c[0x0][0x168], RZ, 0x3 ;  /* 0x00005a0000547a11 */ /* 0x000fe400078f18ff */
[C---:B0-----:R-:W-:Y:S02]  /*0070*/  LOP3.LUT R3, R27.reuse, 0x7f, RZ, 0xc, !PT ;  /* 0x0000007f1b037812 */ /* 0x041fe400078e0cff */
[----:B------:R-:W-:Y:S02]  /*0080*/  LOP3.LUT R40, R27, 0x7f, RZ, 0xc0, !PT ;  /* 0x0000007f1b287812 */ /* 0x000fe400078ec0ff */
[----:B------:R-:W-:-:S04]  /*0090*/  LEA.HI.SX32 R26, R84, R3, 0x1d ;  /* 0x00000003541a7211 */ /* 0x000fc800078feaff */
[C---:B------:R-:W-:Y:S02]  /*00a0*/  LOP3.LUT P5, RZ, R26.reuse, 0xffffff80, RZ, 0xc0, !PT ;  /* 0xffffff801aff7812 */ /* 0x040fe400078ac0ff */
[C---:B------:R-:W-:Y:S02]  /*00b0*/  ISETP.GE.U32.AND P4, PT, R26.reuse, 0x100, PT ;  /* 0x000001001a00780c */ /* 0x040fe40003f86070 */
[----:B------:R-:W-:-:S09]  /*00c0*/  ISETP.GE.U32.AND P3, PT, R26, 0x180, PT ;  /* 0x000001801a00780c */ /* 0x000fd20003f66070 */
[----:B------:R-:W-:Y:S05]  /*00d0*/  @!P5 BRA `(.L_x_1) ;  /* 0x000001700000d947 */ /* 0x000fea0003800000 */
[----:B------:R-:W-:Y:S01]  /*00e0*/  ISETP.NE.U32.AND P0, PT, RZ, c[0x0][0x218], PT ;  /* 0x00008600ff007a0c */ /* 0x000fe20003f05070 */
[C---:B------:R-:W-:Y:S01]  /*00f0*/  IMAD.SHL.U32 R28, R40.reuse, 0x10, RZ ;  /* 0x00000010281c7824 */ /* 0x040fe200078e00ff */
[----:B------:R-:W-:Y:S02]  /*0100*/  ISETP.NE.U32.AND P1, PT, RZ, c[0x0][0x220], PT ;  /* 0x00008800ff007a0c */ /* 0x000fe40003f25070 */
[----:B------:R-:W-:Y:S02]  /*0110*/  ISETP.NE.AND.EX P0, PT, RZ, c[0x0][0x21c], PT, P0 ;  /* 0x00008700ff007a0c */ /* 0x000fe40003f05300 */
[----:B------:R-:W-:Y:S02]  /*0120*/  ISETP.NE.AND.EX P1, PT, RZ, c[0x0][0x224], PT, P1 ;  /* 0x00008900ff007a0c */ /* 0x000fe40003f25310 */
[----:B------:R-:W-:Y:S01]  /*0130*/  SHF.L.U64.HI R0, R40, 0x4, RZ ;  /* 0x0000000428007819 */ /* 0x000fe200000102ff */
[----:B------:R-:W-:-:S08]  /*0140*/  IMAD.MOV.U32 R9, RZ, RZ, 0x10 ;  /* 0x00000010ff097424 */ /* 0x000fd000078e00ff */
[----:B------:R-:W-:Y:S02]  /*0150*/  @P0 LEA R6, P2, R40, c[0x0][0x218], 0x4 ;  /* 0x0000860028060a11 */ /* 0x000fe400078420ff */
[----:B------:R-:W-:Y:S02]  /*0160*/  @P1 IADD3 R34, P6, R28, c[0x0][0x220], RZ ;  /* 0x000088001c221a10 */ /* 0x000fe40007fde0ff */
[----:B------:R-:W-:Y:S02]  /*0170*/  @P0 LEA.HI.X R7, R40, c[0x0][0x21c], RZ, 0x4, P2 ;  /* 0x0000870028070a11 */ /* 0x000fe400010f24ff */
[----:B------:R-:W-:Y:S02]  /*0180*/  @P1 IADD3.X R35, R0, c[0x0][0x224], RZ, P6, !PT ;  /* 0x0000890000231a10 */ /* 0x000fe400037fe4ff */
[----:B------:R-:W-:Y:S01]  /*0190*/  IADD3 R28, P2, R28, c[0x0][0x1b8], RZ ;  /* 0x00006e001c1c7a10 */ /* 0x000fe20007f5e0ff */
[----:B------:R-:W-:Y:S01]  /*01a0*/  IMAD.WIDE.U32 R8, R40, R9, c[0x0][0x1b0] ;  /* 0x00006c0028087625 */ /* 0x000fe200078e0009 */
[----:B------:R-:W5:Y:S02]  /*01b0*/  @P0 LDG.E.128 R4, [R6.64] ;  /* 0x0000000406040981 */ /* 0x000f64000c1e1d00 */
[----:B------:R-:W-:-:S02]  /*01c0*/  IADD3.X R29, R0, c[0x0][0x1bc], RZ, P2, !PT ;  /* 0x00006f00001d7a10 */ /* 0x000fc400017fe4ff */
[----:B------:R-:W5:Y:S04]  /*01d0*/  @P1 LDG.E.128 R32, [R34.64] ;  /* 0x0000000422201981 */ /* 0x000f68000c1e1d00 */
[----:B------:R-:W5:Y:S04]  /*01e0*/  LDG.E.128 R8, [R8.64] ;  /* 0x0000000408087981 */ /* 0x000f68000c1e1d00 */
[----:B------:R-:W5:Y:S01]  /*01f0*/  LDG.E.128 R28, [R28.64] ;  /* 0x000000041c1c7981 */ /* 0x000f62000c1e1d00 */
[----:B------:R-:W-:Y:S01]  /*0200*/  LOP3.LUT R40, R40, 0x80, RZ, 0xfc, !PT ;  /* 0x0000008028287812 */ /* 0x000fe200078efcff */
[----:B------:R-:W-:Y:S01]  /*0210*/  @!P0 CS2R R4, SRZ ;  /* 0x0000000000048805 */ /* 0x000fe2000001ff00 */
[----:B------:R-:W-:Y:S01]  /*0220*/  @!P0 CS2R R6, SRZ ;  /* 0x0000000000068805 */ /* 0x000fe2000001ff00 */
[----:B------:R-:W-:Y:S01]  /*0230*/  @!P1 CS2R R32, SRZ ;  /* 0x0000000000209805 */ /* 0x000fe2000001ff00 */
[----:B------:R-:W-:-:S02]  /*0240*/  @!P1 CS2R R34, SRZ ;  /* 0x0000000000229805 */ /* 0x000fc4000001ff00 */
.L_x_1:
[----:B------:R-:W-:Y:S05]  /*0250*/  BSYNC B0 ;  /* 0x0000000000007941 */ /* 0x000fea0003800000 */
.L_x_0:
[----:B------:R-:W-:Y:S01]  /*0260*/  BSSY B0, `(.L_x_2) ;  /* 0x0000019000007945 */ /* 0x000fe20003800000 */
[----:B------:R-:W-:Y:S05]  /*0270*/  @!P4 BRA `(.L_x_3) ;  /* 0x000001700000c947 */ /* 0x000fea0003800000 */
[----:B------:R-:W-:Y:S01]  /*0280*/  ISETP.NE.U32.AND P0, PT, RZ, c[0x0][0x218], PT ;  /* 0x00008600ff007a0c */ /* 0x000fe20003f05070 */
[----:B------:R-:W-:Y:S01]  /*0290*/  IMAD.SHL.U32 R52, R40, 0x10, RZ ;  /* 0x0000001028347824 */ /* 0x000fe200078e00ff */
[----:B------:R-:W-:-:S02]  /*02a0*/  ISETP.NE.U32.AND P1, PT, RZ, c[0x0][0x220], PT ;  /* 0x00008800ff007a0c */ /* 0x000fc40003f25070 */
        /* <DEDUP_REMOVED lines=15> */
[----:B------:R-:W-:Y:S01]  /*03a0*/  IADD3 R40, R40, 0x80, RZ ;  /* 0x0000008028287810 */ /* 0x000fe20007ffe0ff */
[----:B------:R-:W-:Y:S01]  /*03b0*/  @!P0 CS2R R64, SRZ ;  /* 0x0000000000408805 */ /* 0x000fe2000001ff00 */
[----:B------:R-:W-:Y:S01]  /*03c0*/  @!P0 CS2R R66, SRZ ;  /* 0x0000000000428805 */ /* 0x000fe2000001ff00 */
[----:B------:R-:W-:Y:S01]  /*03d0*/  @!P1 CS2R R60, SRZ ;  /* 0x00000000003c9805 */ /* 0x000fe2000001ff00 */
[----:B------:R-:W-:-:S02]  /*03e0*/  @!P1 CS2R R62, SRZ ;  /* 0x00000000003e9805 */ /* 0x000fc4000001ff00 */
.L_x_3:
[----:B------:R-:W-:Y:S05]  /*03f0*/  BSYNC B0 ;  /* 0x0000000000007941 */ /* 0x000fea0003800000 */
.L_x_2:
[----:B------:R-:W-:Y:S01]  /*0400*/  BSSY B0, `(.L_x_4) ;  /* 0x0000018000007945 */ /* 0x000fe20003800000 */
[----:B------:R-:W-:Y:S05]  /*0410*/  @!P3 BRA `(.L_x_5) ;  /* 0x000001600000b947 */ /* 0x000fea0003800000 */
[----:B------:R-:W-:Y:S01]  /*0420*/  ISETP.NE.U32.AND P0, PT, RZ, c[0x0][0x218], PT ;  /* 0x00008600ff007a0c */ /* 0x000fe20003f05070 */
[----:B------:R-:W-:Y:S01]  /*0430*/  IMAD.SHL.U32 R36, R40, 0x10, RZ ;  /* 0x0000001028247824 */ /* 0x000fe200078e00ff */
[----:B------:R-:W-:-:S02]  /*0440*/  ISETP.NE.U32.AND P1, PT, RZ, c[0x0][0x220], PT ;  /* 0x00008800ff007a0c */ /* 0x000fc40003f25070 */
[----:B------:R-:W-:Y:S02]  /*0450*/  ISETP.NE.AND.EX P0, PT, RZ, c[0x0][0x21c], PT, P0 ;  /* 0x00008700ff007a0c */ /* 0x000fe40003f05300 */
[----:B------:R-:W-:Y:S02]  /*0460*/  ISETP.NE.AND.EX P1, PT, RZ, c[0x0][0x224], PT, P1 ;  /* 0x00008900ff007a0c */ /* 0x000fe40003f25310 */
[----:B------:R-:W-:Y:S01]  /*0470*/  SHF.R.U32.HI R0, RZ, 0x1c, R40 ;  /* 0x0000001cff007819 */ /* 0x000fe20000011628 */
[----:B------:R-:W-:-:S08]  /*0480*/  IMAD.MOV.U32 R41, RZ, RZ, 0x10 ;  /* 0x00000010ff297424 */ /* 0x000fd000078e00ff */
[----:B------:R-:W-:Y:S02]  /*0490*/  @P0 LEA R2, P2, R40, c[0x0][0x218], 0x4 ;  /* 0x0000860028020a11 */ /* 0x000fe400078420ff */
[----:B------:R-:W-:Y:S02]  /*04a0*/  @P1 IADD3 R46, P6, R36, c[0x0][0x220], RZ ;  /* 0x00008800242e1a10 */ /* 0x000fe40007fde0ff */
[----:B------:R-:W-:Y:S02]  /*04b0*/  @P0 LEA.HI.X R3, R40, c[0x0][0x21c], RZ, 0x4, P2 ;  /* 0x0000870028030a11 */ /* 0x000fe400010f24ff */
[----:B------:R-:W-:Y:S02]  /*04c0*/  @P1 IADD3.X R47, R0, c[0x0][0x224], RZ, P6, !PT ;  /* 0x00008900002f1a10 */ /* 0x000fe400037fe4ff */
[----:B------:R-:W-:Y:S01]  /*04d0*/  IADD3 R36, P2, R36, c[0x0][0x1b8], RZ ;  /* 0x00006e0024247a10 */ /* 0x000fe20007f5e0ff */
[----:B------:R-:W-:Y:S01]  /*04e0*/  IMAD.WIDE.U32 R40, R40, R41, c[0x0][0x1b0] ;  /* 0x00006c0028287625 */ /* 0x000fe200078e0029 */
[----:B------:R0:W5:Y:S02]  /*04f0*/  @P0 LDG.E.128 R48, [R2.64] ;  /* 0x0000000402300981 */ /* 0x000164000c1e1d00 */
[----:B------:R-:W-:-:S02]  /*0500*/  IADD3.X R37, R0, c[0x0][0x1bc], RZ, P2, !PT ;  /* 0x00006f0000257a10 */ /* 0x000fc400017fe4ff */
[----:B------:R-:W5:Y:S04]  /*0510*/  @P1 LDG.E.128 R44, [R46.64] ;  /* 0x000000042e2c1981 */ /* 0x000f68000c1e1d00 */
[----:B------:R-:W5:Y:S04]  /*0520*/  LDG.E.128 R40, [R40.64] ;  /* 0x0000000428287981 */ /* 0x000f68000c1e1d00 */
[----:B------:R-:W5:Y:S01]  /*0530*/  LDG.E.128 R36, [R36.64] ;  /* 0x0000000424247981 */ /* 0x000f62000c1e1d00 */
[----:B------:R-:W-:Y:S01]  /*0540*/  @!P0 CS2R R48, SRZ ;  /* 0x0000000000308805 */ /* 0x000fe2000001ff00 */
[----:B------:R-:W-:Y:S01]  /*0550*/  @!P0 CS2R R50, SRZ ;  /* 0x0000000000328805 */ /* 0x000fe2000001ff00 */
[----:B------:R-:W-:Y:S01]  /*0560*/  @!P1 CS2R R44, SRZ ;  /* 0x00000000002c9805 */ /* 0x000fe2000001ff00 */
[----:B------:R-:W-:-:S02]  /*0570*/  @!P1 CS2R R46, SRZ ;  /* 0x00000000002e9805 */ /* 0x000fc4000001ff00 */
.L_x_5:
[----:B0-----:R-:W-:Y:S05]  /*0580*/  BSYNC B0 ;  /* 0x0000000000007941 */ /* 0x001fea0003800000 */
.L_x_4:
[----:B------:R-:W0:Y:S01]  /*0590*/  S2UR UR6, SR_CTAID.X ;  /* 0x00000000000679c3 */ /* 0x000e220000002500 */
[----:B------:R-:W-:-:S02]  /*05a0*/  IMAD.MOV.U32 R0, RZ, RZ, c[0x0][0x180] ;  /* 0x00006000ff007624 */ /* 0x000fc400078e00ff */
[----:B------:R-:W-:-:S03]  /*05b0*/  IMAD.MOV.U32 R2, RZ, RZ, c[0x0][0x184] ;  /* 0x00006100ff027624 */ /* 0x000fc600078e00ff */
[----:B------:R-:W-:-:S04]  /*05c0*/  LOP3.LUT P0, RZ, R0, c[0x0][0x178], RZ, 0xfc, !PT ;  /* 0x00005e0000ff7a12 */ /* 0x000fc8000780fcff */
[----:B------:R-:W-:Y:S02]  /*05d0*/  LOP3.LUT P0, RZ, R2, c[0x0][0x17c], RZ, 0xfc, P0 ;  /* 0x00005f0002ff7a12 */ /* 0x000fe4000000fcff */
[----:B0-----:R-:W-:-:S04]  /*05e0*/  LEA.HI R116, R27, UR6, RZ, 0x19 ;  /* 0x000000061b747c11 */ /* 0x001fc8000f8fc8ff */
[----:B------:R-:W-:-:S13]  /*05f0*/  ISETP.GE.AND P1, PT, R116, c[0x0][0x164], PT ;  /* 0x0000590074007a0c */ /* 0x000fda0003f26270 */
[----:B------:R-:W-:Y:S05]  /*0600*/  @P1 EXIT ;  /* 0x000000000000194d */ /* 0x000fea0003800000 */
[--C-:B-----5:R-:W-:Y:S01]  /*0610*/  PRMT R25, RZ, 0x5410, R8.reuse ;  /* 0x00005410ff197816 */ /* 0x120fe20000000008 */
[----:B------:R-:W-:Y:S01]  /*0620*/  IMAD.MOV.U32 R115, RZ, RZ, 0x1 ;  /* 0x00000001ff737424 */ /* 0x000fe200078e00ff */
[----:B------:R-:W-:Y:S01]  /*0630*/  PRMT R24, RZ, 0x7610, R8 ;  /* 0x00007610ff187816 */ /* 0x000fe20000000008 */
[----:B------:R-:W-:Y:S01]  /*0640*/  ULDC.U8 UR6, c[0x0][0x1f0] ;  /* 0x00007c0000067ab9 */ /* 0x000fe20000000000 */
[--C-:B------:R-:W-:Y:S02]  /*0650*/  PRMT R23, RZ, 0x5410, R9.reuse ;  /* 0x00005410ff177816 */ /* 0x100fe40000000009 */
[----:B------:R-:W-:Y:S02]  /*0660*/  PRMT R22, RZ, 0x7610, R9 ;  /* 0x00007610ff167816 */ /* 0x000fe40000000009 */
[--C-:B------:R-:W-:Y:S02]  /*0670*/  PRMT R9, RZ, 0x5410, R28.reuse ;  /* 0x00005410ff097816 */ /* 0x100fe4000000001c */
[----:B------:R-:W-:-:S02]  /*0680*/  PRMT R8, RZ, 0x7610, R28 ;  /* 0x00007610ff087816 */ /* 0x000fc4000000001c */
[--C-:B------:R-:W-:Y:S02]  /*0690*/  PRMT R3, RZ, 0x5410, R31.reuse ;  /* 0x00005410ff037816 */ /* 0x100fe4000000001f */
[----:B------:R-:W-:Y:S02]  /*06a0*/  PRMT R2, RZ, 0x7610, R31 ;  /* 0x00007610ff027816 */ /* 0x000fe4000000001f */
        /* <DEDUP_REMOVED lines=20> */
[----:B------:R-:W-:Y:S02]  /*07f0*/  SHF.R.S32.HI R52, RZ, 0x3, R84 ;  /* 0x00000003ff347819 */ /* 0x000fe40000011454 */
[----:B------:R-:W-:-:S02]  /*0800*/  PRMT R76, RZ, 0x5410, R53 ;  /* 0x00005410ff4c7816 */ /* 0x000fc40000000035 */
[----:B------:R-:W-:Y:S02]  /*0810*/  PRMT R79, RZ, 0x7610, R53 ;  /* 0x00007610ff4f7816 */ /* 0x000fe40000000035 */
[--C-:B------:R-:W-:Y:S02]  /*0820*/  PRMT R78, RZ, 0x5410, R54.reuse ;  /* 0x00005410ff4e7816 */ /* 0x100fe40000000036 */
[----:B------:R-:W-:Y:S02]  /*0830*/  PRMT R81, RZ, 0x7610, R54 ;  /* 0x00007610ff517816 */ /* 0x000fe40000000036 */
[----:B------:R-:W-:Y:S02]  /*0840*/  LOP3.LUT R54, R27, 0x60, RZ, 0xc0, !PT ;  /* 0x000000601b367812 */ /* 0x000fe400078ec0ff */
[----:B------:R-:W-:Y:S02]  /*0850*/  LOP3.LUT R53, R52, 0x7f, RZ, 0xc0, !PT ;  /* 0x0000007f34357812 */ /* 0x000fe400078ec0ff */
[----:B------:R-:W-:-:S02]  /*0860*/  SHF.R.U32.HI R52, RZ, 0x2, R52 ;  /* 0x00000002ff347819 */ /* 0x000fc40000011634 */
[--C-:B------:R-:W-:Y:S01]  /*0870*/  PRMT R80, RZ, 0x5410, R55.reuse ;  /* 0x00005410ff507816 */ /* 0x100fe20000000037 */
[----:B------:R-:W-:Y:S01]  /*0880*/  IMAD.IADD R54, R53, 0x1, -R54 ;  /* 0x0000000135367824 */ /* 0x000fe200078e0a36 */
[----:B------:R-:W-:Y:S02]  /*0890*/  PRMT R83, RZ, 0x7610, R55 ;  /* 0x00007610ff537816 */ /* 0x000fe40000000037 */
[----:B------:R-:W-:Y:S02]  /*08a0*/  LOP3.LUT R55, R52, 0x3fffffe0, RZ, 0xc0, !PT ;  /* 0x3fffffe034377812 */ /* 0x000fe400078ec0ff */
[----:B------:R-:W-:Y:S02]  /*08b0*/  IMNMX R54, RZ, R54, !PT ;  /* 0x00000036ff367217 */ /* 0x000fe40007800200 */
[----:B------:R-:W-:Y:S02]  /*08c0*/  PRMT R84, RZ, 0x5410, R61 ;  /* 0x00005410ff547816 */ /* 0x000fe4000000003d */
[----:B------:R-:W-:-:S02]  /*08d0*/  IMNMX R54, R54, 0x20, PT ;  /* 0x0000002036367817 */ /* 0x000fc40003800200 */
[----:B------:R-:W-:Y:S02]  /*08e0*/  PRMT R85, RZ, 0x7610, R61 ;  /* 0x00007610ff557816 */ /* 0x000fe4000000003d */
[--C-:B------:R-:W-:Y:S01]  /*08f0*/  PRMT R61, RZ, 0x5410, R62.reuse ;  /* 0x00005410ff3d7816 */ /* 0x100fe2000000003e */
[----:B------:R-:W-:Y:S01]  /*0900*/  IMAD.IADD R54, R54, 0x1, R55 ;  /* 0x0000000136367824 */ /* 0x000fe200078e0237 */
[----:B------:R-:W-:Y:S02]  /*0910*/  PRMT R86, RZ, 0x7610, R62 ;  /* 0x00007610ff567816 */ /* 0x000fe4000000003e */
[--C-:B------:R-:W-:Y:S01]  /*0920*/  PRMT R62, RZ, 0x5410, R63.reuse ;  /* 0x00005410ff3e7816 */ /* 0x100fe2000000003f */
[----:B------:R-:W-:Y:S01]  /*0930*/  IMAD.SHL.U32 R54, R54, 0x8, RZ ;  /* 0x0000000836367824 */ /* 0x000fe200078e00ff */
[----:B------:R-:W-:Y:S02]  /*0940*/  PRMT R87, RZ, 0x7610, R63 ;  /* 0x00007610ff577816 */ /* 0x000fe4000000003f */
[----:B------:R-:W-:-:S02]  /*0950*/  PRMT R63, RZ, 0x5410, R40 ;  /* 0x00005410ff3f7816 */ /* 0x000fc40000000028 */
[----:B------:R-:W-:Y:S01]  /*0960*/  PRMT R89, RZ, 0x7610, R40 ;  /* 0x00007610ff597816 */ /* 0x000fe20000000028 */
[----:B------:R-:W-:Y:S01]  /*0970*/  IMAD.SHL.U32 R40, R27, 0x20, RZ ;  /* 0x000000201b287824 */ /* 0x000fe200078e00ff */
[----:B------:R-:W0:Y:S01]  /*0980*/  I2F.U32 R54, R54 ;  /* 0x0000003600367306 */ /* 0x000e220000201000 */
[--C-:B------:R-:W-:Y:S02]  /*0990*/  PRMT R21, RZ, 0x5410, R10.reuse ;  /* 0x00005410ff157816 */ /* 0x100fe4000000000a */
[----:B------:R-:W-:Y:S02]  /*09a0*/  PRMT R20, RZ, 0x7610, R10 ;  /* 0x00007610ff147816 */ /* 0x000fe4000000000a */
[----:B------:R-:W-:Y:S02]  /*09b0*/  LOP3.LUT R40, R40, 0x3e0, RZ, 0xc0, !PT ;  /* 0x000003e028287812 */ /* 0x000fe400078ec0ff */
[--C-:B------:R-:W-:Y:S02]  /*09c0*/  PRMT R19, RZ, 0x5410, R11.reuse ;  /* 0x00005410ff137816 */ /* 0x100fe4000000000b */
[----:B------:R-:W-:Y:S01]  /*09d0*/  PRMT R18, RZ, 0x7610, R11 ;  /* 0x00007610ff127816 */ /* 0x000fe2000000000b */
[----:B------:R-:W-:Y:S01]  /*09e0*/  IMAD.IADD R40, R53, 0x1, -R40 ;  /* 0x0000000135287824 */ /* 0x000fe200078e0a28 */
[----:B------:R-:W-:-:S02]  /*09f0*/  PRMT R13, RZ, 0x5410, R6 ;  /* 0x00005410ff0d7816 */ /* 0x000fc40000000006 */
[----:B------:R-:W-:Y:S02]  /*0a00*/  PRMT R12, RZ, 0x7610, R6 ;  /* 0x00007610ff0c7816 */ /* 0x000fe40000000006 */
[----:B------:R-:W-:Y:S01]  /*0a10*/  IMNMX R40, RZ, R40, !PT ;  /* 0x00000028ff287217 */ /* 0x000fe20007800200 */
[----:B0-----:R0:W1:Y:S01]  /*0a20*/  MUFU.RCP R109, R54 ;  /* 0x00000036006d7308 */ /* 0x0010620000001000 */
[--C-:B------:R-:W-:Y:S02]  /*0a30*/  PRMT R11, RZ, 0x5410, R7.reuse ;  /* 0x00005410ff0b7816 */ /* 0x100fe40000000007 */
[----:B------:R-:W-:Y:S02]  /*0a40*/  IMNMX R40, R40, 0x20, PT ;  /* 0x0000002028287817 */ /* 0x000fe40003800200 */
[----:B------:R-:W-:Y:S02]  /*0a50*/  PRMT R10, RZ, 0x7610, R7 ;  /* 0x00007610ff0a7816 */ /* 0x000fe40000000007 */
[----:B------:R-:W-:Y:S01]  /*0a60*/  PRMT R17, RZ, 0x5410, R4 ;  /* 0x00005410ff117816 */ /* 0x000fe20000000004 */
[----:B------:R-:W-:Y:S01]  /*0a70*/  IMAD.IADD R40, R55, 0x1, R40 ;  /* 0x0000000137287824 */ /* 0x000fe200078e0228 */
[----:B------:R-:W-:-:S02]  /*0a80*/  PRMT R16, RZ, 0x7610, R4 ;  /* 0x00007610ff107816 */ /* 0x000fc40000000004 */
[--C-:B------:R-:W-:Y:S01]  /*0a90*/  PRMT R15, RZ, 0x5410, R5.reuse ;  /* 0x00005410ff0f7816 */ /* 0x100fe20000000005 */
[----:B------:R-:W-:Y:S01]  /*0aa0*/  IMAD.SHL.U32 R114, R40, 0x8, RZ ;  /* 0x0000000828727824 */ /* 0x000fe200078e00ff */
[----:B------:R-:W-:Y:S02]  /*0ab0*/  PRMT R14, RZ, 0x7610, R5 ;  /* 0x00007610ff0e7816 */ /* 0x000fe40000000005 */
[--C-:B------:R-:W-:Y:S02]  /*0ac0*/  PRMT R7, RZ, 0x5410, R29.reuse ;  /* 0x00005410ff077816 */ /* 0x100fe4000000001d */
[----:B------:R-:W-:Y:S02]  /*0ad0*/  PRMT R6, RZ, 0x7610, R29 ;  /* 0x00007610ff067816 */ /* 0x000fe4000000001d */
[--C-:B------:R-:W-:Y:S02]  /*0ae0*/  PRMT R5, RZ, 0x5410, R30.reuse ;  /* 0x00005410ff057816 */ /* 0x100fe4000000001e */
[----:B------:R-:W-:-:S02]  /*0af0*/  PRMT R4, RZ, 0x7610, R30 ;  /* 0x00007610ff047816 */ /* 0x000fc4000000001e */
[--C-:B------:R-:W-:Y:S02]  /*0b00*/  PRMT R0, RZ, 0x5410, R32.reuse ;  /* 0x00005410ff007816 */ /* 0x100fe40000000020 */
[----:B------:R-:W-:Y:S02]  /*0b10*/  PRMT R29, RZ, 0x7610, R32 ;  /* 0x00007610ff1d7816 */ /* 0x000fe40000000020 */
[----:B------:R-:W-:Y:S02]  /*0b20*/  PRMT R30, RZ, 0x5410, R34 ;  /* 0x00005410ff1e7816 */ /* 0x000fe40000000022 */
[----:B------:R-:W-:Y:S02]  /*0b30*/  PRMT R32, RZ, 0x5410, R35 ;  /* 0x00005410ff207816 */ /* 0x000fe40000000023 */
[----:B------:R-:W-:Y:S02]  /*0b40*/  PRMT R82, RZ, 0x5410, R60 ;  /* 0x00005410ff527816 */ /* 0x000fe4000000003c */
[----:B------:R-:W-:-:S02]  /*0b50*/  PRMT R34, RZ, 0x7610, R34 ;  /* 0x00007610ff227816 */ /* 0x000fc40000000022 */
[----:B------:R-:W-:Y:S02]  /*0b60*/  PRMT R35, RZ, 0x7610, R35 ;  /* 0x00007610ff237816 */ /* 0x000fe40000000023 */
        /* <DEDUP_REMOVED lines=30> */
[----:B01----:R-:W-:Y:S02]  /*0d50*/  PRMT R124, RZ, 0x7610, R47 ;  /* 0x00007610ff7c7816 */ /* 0x003fe4000000002f */
.L_x_117:
[----:B------:R-:W-:Y:S01]  /*0d60*/  IMAD R48, R116, c[0x0][0x168], RZ ;  /* 0x00005a0074307a24 */ /* 0x000fe200078e02ff */
[----:B------:R-:W-:Y:S01]  /*0d70*/  LOP3.LUT R50, R27, 0x7f, RZ, 0xc0, !PT ;  /* 0x0000007f1b327812 */ /* 0x000fe200078ec0ff */
[----:B------:R-:W-:Y:S03]  /*0d80*/  BSSY B0, `(.L_x_6) ;  /* 0x0000099000007945 */ /* 0x000fe60003800000 */
[----:B------:R-:W-:-:S04]  /*0d90*/  SHF.R.S32.HI R49, RZ, 0x1f, R48 ;  /* 0x0000001fff317819 */ /* 0x000fc80000011430 */
[----:B------:R-:W-:-:S04]  /*0da0*/  LEA.HI R49, R49, R48, RZ, 0x3 ;  /* 0x0000003031317211 */ /* 0x000fc800078f18ff */
[----:B------:R-:W-:-:S05]  /*0db0*/  LEA.HI.SX32 R123, R49, R50, 0x1d ;  /* 0x00000032317b7211 */ /* 0x000fca00078feaff */
[----:B------:R-:W-:Y:S01]  /*0dc0*/  IMAD.MOV.U32 R148, RZ, RZ, R123 ;  /* 0x000000ffff947224 */ /* 0x000fe200078e007b */
[----:B------:R-:W-:Y:S05]  /*0dd0*/  @!P5 BRA `(.L_x_7) ;  /* 0x000009300000d947 */ /* 0x000fea0003800000 */
[----:B------:R-:W-:Y:S01]  /*0de0*/  ISETP.NE.U32.AND P2, PT, RZ, c[0x0][0x178], PT ;  /* 0x00005e00ff007a0c */ /* 0x000fe20003f45070 */
[----:B------:R-:W-:Y:S01]  /*0df0*/  IMAD.MOV.U32 R48, RZ, RZ, 0x10 ;  /* 0x00000010ff307424 */ /* 0x000fe200078e00ff */
[----:B------:R-:W-:Y:S02]  /*0e00*/  ISETP.NE.U32.AND P1, PT, RZ, c[0x0][0x180], PT ;  /* 0x00006000ff007a0c */ /* 0x000fe40003f25070 */
[----:B------:R-:W-:Y:S01]  /*0e10*/  ISETP.NE.AND.EX P2, PT, RZ, c[0x0][0x17c], PT, P2 ;  /* 0x00005f00ff007a0c */ /* 0x000fe20003f45320 */
[----:B------:R-:W-:Y:S01]  /*0e20*/  IMAD.WIDE.U32 R48, R123, R48, c[0x0][0x170] ;  /* 0x00005c007b307625 */ /* 0x000fe200078e0030 */
[----:B------:R-:W-:-:S05]  /*0e30*/  ISETP.NE.AND.EX P1, PT, RZ, c[0x0][0x184], PT, P1 ;  /* 0x00006100ff007a0c */ /* 0x000fca0003f25310 */
[----:B------:R-:W2:Y:S06]  /*0e40*/  LDG.E.128 R48, [R48.64] ;  /* 0x0000000430307981 */ /* 0x000eac000c1e1d00 */
[----:B------:R-:W-:-:S04]  /*0e50*/  @P2 LEA R54, P6, R123, c[0x0][0x178], 0x4 ;  /* 0x00005e007b362a11 */ /* 0x000fc800078c20ff */
[C---:B------:R-:W-:Y:S02]  /*0e60*/  @P2 LEA.HI.X R55, R123.reuse, c[0x0][0x17c], RZ, 0x4, P6 ;  /* 0x00005f007b372a11 */ /* 0x040fe400030f24ff */
[----:B------:R-:W-:-:S03]  /*0e70*/  @P1 LEA R52, P6, R123, c[0x0][0x180], 0x4 ;  /* 0x000060007b341a11 */ /* 0x000fc600078c20ff */
[----:B------:R0:W5:Y:S01]  /*0e80*/  @P2 LDG.E.128 R36, [R54.64] ;  /* 0x0000000436242981 */ /* 0x000162000c1e1d00 */
[----:B------:R-:W-:-:S05]  /*0e90*/  @P1 LEA.HI.X R53, R123, c[0x0][0x184], RZ, 0x4, P6 ;  /* 0x000061007b351a11 */ /* 0x000fca00030f24ff */
[----:B------:R0:W5:Y:S01]  /*0ea0*/  @P1 LDG.E.128 R40, [R52.64] ;  /* 0x0000000434281981 */ /* 0x000162000c1e1d00 */
[----:B------:R-:W-:-:S04]  /*0eb0*/  ISETP.NE.U32.AND P2, PT, RZ, c[0x0][0x178], PT ;  /* 0x00005e00ff007a0c */ /* 0x000fc80003f45070 */
[----:B------:R-:W-:Y:S02]  /*0ec0*/  ISETP.NE.AND.EX P2, PT, RZ, c[0x0][0x17c], PT, P2 ;  /* 0x00005f00ff007a0c */ /* 0x000fe40003f45320 */
[----:B--2---:R-:W-:-:S11]  /*0ed0*/  PRMT R122, RZ, 0x5410, R48 ;  /* 0x00005410ff7a7816 */ /* 0x004fd60000000030 */
[----:B------:R-:W-:Y:S05]  /*0ee0*/  @P2 BRA `(.L_x_8) ;  /* 0x0000008000002947 */ /* 0x000fea0003800000 */
[----:B0-----:R-:W-:-:S04]  /*0ef0*/  ISETP.NE.U32.AND P6, PT, RZ, c[0x0][0x180], PT ;  /* 0x00006000ff007a0c */ /* 0x001fc80003fc5070 */
[----:B------:R-:W-:-:S13]  /*0f00*/  ISETP.NE.AND.EX P6, PT, RZ, c[0x0][0x184], PT, P6 ;  /* 0x00006100ff007a0c */ /* 0x000fda0003fc5360 */
[----:B------:R-:W-:Y:S05]  /*0f10*/  @P6 BRA `(.L_x_9) ;  /* 0x0000002000006947 */ /* 0x000fea0003800000 */
[----:B------:R-:W-:Y:S05]  /*0f20*/  @P0 BRA `(.L_x_10) ;  /* 0x0000008000000947 */ /* 0x000fea0003800000 */
[----:B------:R-:W-:Y:S05]  /*0f30*/  BRA `(.L_x_11) ;  /* 0x0000009000007947 */ /* 0x000fea0003800000 */
.L_x_9:
[----:B-----5:R-:W-:-:S05]  /*0f40*/  PRMT R53, RZ, 0x5410, R40 ;  /* 0x00005410ff357816 */ /* 0x020fca0000000028 */
[----:B------:R-:W-:Y:S01]  /*0f50*/  FADD.FTZ R122, R53, R122 ;  /* 0x0000007a357a7221 */ /* 0x000fe20000010000 */
[----:B------:R-:W-:Y:S05]  /*0f60*/  BRA `(.L_x_10) ;  /* 0x0000004000007947 */ /* 0x000fea0003800000 */
.L_x_8:
[----:B0----5:R-:W-:-:S05]  /*0f70*/  PRMT R53, RZ, 0x5410, R36 ;  /* 0x00005410ff357816 */ /* 0x021fca0000000024 */
[----:B------:R-:W-:Y:S01]  /*0f80*/  FADD.FTZ R122, R53, R122 ;  /* 0x0000007a357a7221 */ /* 0x000fe20000010000 */
[----:B------:R-:W-:-:S05]  /*0f90*/  @P1 PRMT R53, RZ, 0x5410, R40 ;  /* 0x00005410ff351816 */ /* 0x000fca0000000028 */
[----:B------:R-:W-:-:S05]  /*0fa0*/  @P1 FADD.FTZ R122, R53, R122 ;  /* 0x0000007a357a1221 */ /* 0x000fca0000010000 */
.L_x_10:
[----:B------:R-:W-:-:S04]  /*0fb0*/  F2FP.BF16.PACK_AB R52, RZ, R122 ;  /* 0x0000007aff34723e */ /* 0x000fc800000010ff */
[----:B------:R-:W-:Y:S02]  /*0fc0*/  PRMT R44, R52, 0x7610, R44 ;  /* 0x00007610342c7816 */ /* 0x000fe4000000002c */
.L_x_11:
[----:B------:R-:W-:Y:S01]  /*0fd0*/  PRMT R128, RZ, 0x7610, R48 ;  /* 0x00007610ff807816 */ /* 0x000fe20000000030 */
[----:B------:R-:W-:Y:S05]  /*0fe0*/  @P2 BRA `(.L_x_12) ;  /* 0x0000008000002947 */ /* 0x000fea0003800000 */
[----:B------:R-:W-:-:S04]  /*0ff0*/  ISETP.NE.U32.AND P6, PT, RZ, c[0x0][0x180], PT ;  /* 0x00006000ff007a0c */ /* 0x000fc80003fc5070 */
[----:B------:R-:W-:-:S13]  /*1000*/  ISETP.NE.AND.EX P6, PT, RZ, c[0x0][0x184], PT, P6 ;  /* 0x00006100ff007a0c */ /* 0x000fda0003fc5360 */
[----:B------:R-:W-:Y:S05]  /*1010*/  @P6 BRA `(.L_x_13) ;  /* 0x0000002000006947 */ /* 0x000fea0003800000 */
[----:B------:R-:W-:Y:S05]  /*1020*/  @P0 BRA `(.L_x_14) ;  /* 0x0000008000000947 */ /* 0x000fea0003800000 */
[----:B------:R-:W-:Y:S05]  /*1030*/  BRA `(.L_x_15) ;  /* 0x0000009000007947 */ /* 0x000fea0003800000 */
.L_x_13:
[----:B-----5:R-:W-:-:S05]  /*1040*/  PRMT R53, RZ, 0x7610, R40 ;  /* 0x00007610ff357816 */ /* 0x020fca0000000028 */
[----:B------:R-:W-:Y:S01]  /*1050*/  FADD.FTZ R128, R53, R128 ;  /* 0x0000008035807221 */ /* 0x000fe20000010000 */
[----:B------:R-:W-:Y:S05]  /*1060*/  BRA `(.L_x_14) ;  /* 0x0000004000007947 */ /* 0x000fea0003800000 */
.L_x_12:
[----:B-----5:R-:W-:-:S05]  /*1070*/  PRMT R53, RZ, 0x7610, R36 ;  /* 0x00007610ff357816 */ /* 0x020fca0000000024 */
[----:B------:R-:W-:Y:S01]  /*1080*/  FADD.FTZ R128, R53, R128 ;  /* 0x0000008035807221 */ /* 0x000fe20000010000 */
[----:B------:R-:W-:-:S05]  /*1090*/  @P1 PRMT R53, RZ, 0x7610, R40 ;  /* 0x00007610ff351816 */ /* 0x000fca0000000028 */
[----:B------:R-:W-:-:S05]  /*10a0*/  @P1 FADD.FTZ R128, R53, R128 ;  /* 0x0000008035801221 */ /* 0x000fca0000010000 */
.L_x_14:
[----:B------:R-:W-:-:S04]  /*10b0*/  F2FP.BF16.PACK_AB R48, RZ, R128 ;  /* 0x00000080ff30723e */ /* 0x000fc800000010ff */
[----:B------:R-:W-:Y:S02]  /*10c0*/  PRMT R44, R44, 0x5410, R48 ;  /* 0x000054102c2c7816 */ /* 0x000fe40000000030 */
.L_x_15:
[----:B------:R-:W-:Y:S01]  /*10d0*/  PRMT R127, RZ, 0x5410, R49 ;  /* 0x00005410ff7f7816 */ /* 0x000fe20000000031 */
[----:B------:R-:W-:Y:S05]  /*10e0*/  @P2 BRA `(.L_x_16) ;  /* 0x0000008000002947 */ /* 0x000fea0003800000 */
[----:B------:R-:W-:-:S04]  /*10f0*/  ISETP.NE.U32.AND P6, PT, RZ, c[0x0][0x180], PT ;  /* 0x00006000ff007a0c */ /* 0x000fc80003fc5070 */
[----:B------:R-:W-:-:S13]  /*1100*/  ISETP.NE.AND.EX P6, PT, RZ, c[0x0][0x184], PT, P6 ;  /* 0x00006100ff007a0c */ /* 0x000fda0003fc5360 */
[----:B------:R-:W-:Y:S05]  /*1110*/  @P6 BRA `(.L_x_17) ;  /* 0x0000002000006947 */ /* 0x000fea0003800000 */
[----:B------:R-:W-:Y:S05]  /*1120*/  @P0 BRA `(.L_x_18) ;  /* 0x0000008000000947 */ /* 0x000fea0003800000 */
[----:B------:R-:W-:Y:S05]  /*1130*/  BRA `(.L_x_19) ;  /* 0x0000009000007947 */ /* 0x000fea0003800000 */
.L_x_17:
[----:B-----5:R-:W-:-:S05]  /*1140*/  PRMT R48, RZ, 0x5410, R41 ;  /* 0x00005410ff307816 */ /* 0x020fca0000000029 */
[----:B------:R-:W-:Y:S01]  /*1150*/  FADD.FTZ R127, R48, R127 ;  /* 0x0000007f307f7221 */ /* 0x000fe20000010000 */
[----:B------:R-:W-:Y:S05]  /*1160*/  BRA `(.L_x_18) ;  /* 0x0000004000007947 */ /* 0x000fea0003800000 */
.L_x_16:
[----:B-----5:R-:W-:-:S05]  /*1170*/  PRMT R48, RZ, 0x5410, R37 ;  /* 0x00005410ff307816 */ /* 0x020fca0000000025 */
[----:B------:R-:W-:Y:S01]  /*1180*/  FADD.FTZ R127, R48, R127 ;  /* 0x0000007f307f7221 */ /* 0x000fe20000010000 */
[----:B------:R-:W-:-:S05]  /*1190*/  @P1 PRMT R48, RZ, 0x5410, R41 ;  /* 0x00005410ff301816 */ /* 0x000fca0000000029 */
[----:B------:R-:W-:-:S05]  /*11a0*/  @P1 FADD.FTZ R127, R48, R127 ;  /* 0x0000007f307f1221 */ /* 0x000fca0000010000 */
.L_x_18:
[----:B------:R-:W-:-:S04]  /*11b0*/  F2FP.BF16.PACK_AB R48, RZ, R127 ;  /* 0x0000007fff30723e */ /* 0x000fc800000010ff */
[----:B------:R-:W-:Y:S02]  /*11c0*/  PRMT R45, R48, 0x7610, R45 ;  /* 0x00007610302d7816 */ /* 0x000fe4000000002d */
.L_x_19:
[----:B------:R-:W-:Y:S01]  /*11d0*/  PRMT R135, RZ, 0x7610, R49 ;  /* 0x00007610ff877816 */ /* 0x000fe20000000031 */
[----:B------:R-:W-:Y:S05]  /*11e0*/  @P2 BRA `(.L_x_20) ;  /* 0x0000008000002947 */ /* 0x000fea0003800000 */
[----:B------:R-:W-:-:S04]  /*11f0*/  ISETP.NE.U32.AND P6, PT, RZ, c[0x0][0x180], PT ;  /* 0x00006000ff007a0c */ /* 0x000fc80003fc5070 */
[----:B------:R-:W-:-:S13]  /*1200*/  ISETP.NE.AND.EX P6, PT, RZ, c[0x0][0x184], PT, P6 ;  /* 0x00006100ff007a0c */ /* 0x000fda0003fc5360 */
[----:B------:R-:W-:Y:S05]  /*1210*/  @P6 BRA `(.L_x_21) ;  /* 0x0000002000006947 */ /* 0x000fea0003800000 */
[----:B------:R-:W-:Y:S05]  /*1220*/  @P0 BRA `(.L_x_22) ;  /* 0x0000008000000947 */ /* 0x000fea0003800000 */
[----:B------:R-:W-:Y:S05]  /*1230*/  BRA `(.L_x_23) ;  /* 0x0000009000007947 */ /* 0x000fea0003800000 */
.L_x_21:
[----:B-----5:R-:W-:-:S05]  /*1240*/  PRMT R48, RZ, 0x7610, R41 ;  /* 0x00007610ff307816 */ /* 0x020fca0000000029 */
[----:B------:R-:W-:Y:S01]  /*1250*/  FADD.FTZ R135, R48, R135 ;  /* 0x0000008730877221 */ /* 0x000fe20000010000 */
[----:B------:R-:W-:Y:S05]  /*1260*/  BRA `(.L_x_22) ;  /* 0x0000004000007947 */ /* 0x000fea0003800000 */
.L_x_20:
[----:B-----5:R-:W-:-:S05]  /*1270*/  PRMT R48, RZ, 0x7610, R37 ;  /* 0x00007610ff307816 */ /* 0x020fca0000000025 */
[----:B------:R-:W-:Y:S01]  /*1280*/  FADD.FTZ R135, R48, R135 ;  /* 0x0000008730877221 */ /* 0x000fe20000010000 */
[----:B------:R-:W-:-:S05]  /*1290*/  @P1 PRMT R48, RZ, 0x7610, R41 ;  /* 0x00007610ff301816 */ /* 0x000fca0000000029 */
[----:B------:R-:W-:-:S05]  /*12a0*/  @P1 FADD.FTZ R135, R48, R135 ;  /* 0x0000008730871221 */ /* 0x000fca0000010000 */
.L_x_22:
[----:B------:R-:W-:-:S04]  /*12b0*/  F2FP.BF16.PACK_AB R48, RZ, R135 ;  /* 0x00000087ff30723e */ /* 0x000fc800000010ff */
[----:B------:R-:W-:Y:S02]  /*12c0*/  PRMT R45, R45, 0x5410, R48 ;  /* 0x000054102d2d7816 */ /* 0x000fe40000000030 */
.L_x_23:
[----:B------:R-:W-:Y:S01]  /*12d0*/  PRMT R134, RZ, 0x5410, R50 ;  /* 0x00005410ff867816 */ /* 0x000fe20000000032 */
[----:B------:R-:W-:Y:S05]  /*12e0*/  @P2 BRA `(.L_x_24) ;  /* 0x0000008000002947 */ /* 0x000fea0003800000 */
[----:B------:R-:W-:-:S04]  /*12f0*/  ISETP.NE.U32.AND P6, PT, RZ, c[0x0][0x180], PT ;  /* 0x00006000ff007a0c */ /* 0x000fc80003fc5070 */
[----:B------:R-:W-:-:S13]  /*1300*/  ISETP.NE.AND.EX P6, PT, RZ, c[0x0][0x184], PT, P6 ;  /* 0x00006100ff007a0c */ /* 0x000fda0003fc5360 */
[----:B------:R-:W-:Y:S05]  /*1310*/  @P6 BRA `(.L_x_25) ;  /* 0x0000002000006947 */ /* 0x000fea0003800000 */
[----:B------:R-:W-:Y:S05]  /*1320*/  @P0 BRA `(.L_x_26) ;  /* 0x0000008000000947 */ /* 0x000fea0003800000 */
[----:B------:R-:W-:Y:S05]  /*1330*/  BRA `(.L_x_27) ;  /* 0x0000009000007947 */ /* 0x000fea0003800000 */
.L_x_25:
[----:B-----5:R-:W-:-:S05]  /*1340*/  PRMT R49, RZ, 0x5410, R42 ;  /* 0x00005410ff317816 */ /* 0x020fca000000002a */
[----:B------:R-:W-:Y:S01]  /*1350*/  FADD.FTZ R134, R49, R134 ;  /* 0x0000008631867221 */ /* 0x000fe20000010000 */
[----:B------:R-:W-:Y:S05]  /*1360*/  BRA `(.L_x_26) ;  /* 0x0000004000007947 */ /* 0x000fea0003800000 */
.L_x_24:
[----:B-----5:R-:W-:-:S05]  /*1370*/  PRMT R49, RZ, 0x5410, R38 ;  /* 0x00005410ff317816 */ /* 0x020fca0000000026 */
[----:B------:R-:W-:Y:S01]  /*1380*/  FADD.FTZ R134, R49, R134 ;  /* 0x0000008631867221 */ /* 0x000fe20000010000 */
[----:B------:R-:W-:-:S05]  /*1390*/  @P1 PRMT R49, RZ, 0x5410, R42 ;  /* 0x00005410ff311816 */ /* 0x000fca000000002a */
[----:B------:R-:W-:-:S05]  /*13a0*/  @P1 FADD.FTZ R134, R49, R134 ;  /* 0x0000008631861221 */ /* 0x000fca0000010000 */
.L_x_26:
[----:B------:R-:W-:-:S04]  /*13b0*/  F2FP.BF16.PACK_AB R48, RZ, R134 ;  /* 0x00000086ff30723e */ /* 0x000fc800000010ff */
[----:B------:R-:W-:Y:S02]  /*13c0*/  PRMT R46, R48, 0x7610, R46 ;  /* 0x00007610302e7816 */ /* 0x000fe4000000002e */
.L_x_27:
[----:B------:R-:W-:Y:S01]  /*13d0*/  PRMT R139, RZ, 0x7610, R50 ;  /* 0x00007610ff8b7816 */ /* 0x000fe20000000032 */
[----:B------:R-:W-:Y:S05]  /*13e0*/  @P2 BRA `(.L_x_28) ;  /* 0x0000008000002947 */ /* 0x000fea0003800000 */
[----:B------:R-:W-:-:S04]  /*13f0*/  ISETP.NE.U32.AND P6, PT, RZ, c[0x0][0x180], PT ;  /* 0x00006000ff007a0c */ /* 0x000fc80003fc5070 */
[----:B------:R-:W-:-:S13]  /*1400*/  ISETP.NE.AND.EX P6, PT, RZ, c[0x0][0x184], PT, P6 ;  /* 0x00006100ff007a0c */ /* 0x000fda0003fc5360 */
[----:B------:R-:W-:Y:S05]  /*1410*/  @P6 BRA `(.L_x_29) ;  /* 0x0000002000006947 */ /* 0x000fea0003800000 */
[----:B------:R-:W-:Y:S05]  /*1420*/  @P0 BRA `(.L_x_30) ;  /* 0x0000008000000947 */ /* 0x000fea0003800000 */
[----:B------:R-:W-:Y:S05]  /*1430*/  BRA `(.L_x_31) ;  /* 0x0000009000007947 */ /* 0x000fea0003800000 */
.L_x_29:
[----:B-----5:R-:W-:-:S05]  /*1440*/  PRMT R48, RZ, 0x7610, R42 ;  /* 0x00007610ff307816 */ /* 0x020fca000000002a */
[----:B------:R-:W-:Y:S01]  /*1450*/  FADD.FTZ R139, R48, R139 ;  /* 0x0000008b308b7221 */ /* 0x000fe20000010000 */
[----:B------:R-:W-:Y:S05]  /*1460*/  BRA `(.L_x_30) ;  /* 0x0000004000007947 */ /* 0x000fea0003800000 */
.L_x_28:
[----:B-----5:R-:W-:-:S05]  /*1470*/  PRMT R48, RZ, 0x7610, R38 ;  /* 0x00007610ff307816 */ /* 0x020fca0000000026 */
[----:B------:R-:W-:Y:S01]  /*1480*/  FADD.FTZ R139, R48, R139 ;  /* 0x0000008b308b7221 */ /* 0x000fe20000010000 */
[----:B------:R-:W-:-:S05]  /*1490*/  @P1 PRMT R48, RZ, 0x7610, R42 ;  /* 0x00007610ff301816 */ /* 0x000fca000000002a */
[----:B------:R-:W-:-:S05]  /*14a0*/  @P1 FADD.FTZ R139, R48, R139 ;  /* 0x0000008b308b1221 */ /* 0x000fca0000010000 */
.L_x_30:
[----:B------:R-:W-:-:S04]  /*14b0*/  F2FP.BF16.PACK_AB R48, RZ, R139 ;  /* 0x0000008bff30723e */ /* 0x000fc800000010ff */
[----:B------:R-:W-:Y:S02]  /*14c0*/  PRMT R46, R46, 0x5410, R48 ;  /* 0x000054102e2e7816 */ /* 0x000fe40000000030 */
.L_x_31:
[----:B------:R-:W-:Y:S01]  /*14d0*/  PRMT R140, RZ, 0x5410, R51 ;  /* 0x00005410ff8c7816 */ /* 0x000fe20000000033 */
[----:B------:R-:W-:Y:S05]  /*14e0*/  @P2 BRA `(.L_x_32) ;  /* 0x0000008000002947 */ /* 0x000fea0003800000 */
[----:B------:R-:W-:-:S04]  /*14f0*/  ISETP.NE.U32.AND P6, PT, RZ, c[0x0][0x180], PT ;  /* 0x00006000ff007a0c */ /* 0x000fc80003fc5070 */
[----:B------:R-:W-:-:S13]  /*1500*/  ISETP.NE.AND.EX P6, PT, RZ, c[0x0][0x184], PT, P6 ;  /* 0x00006100ff007a0c */ /* 0x000fda0003fc5360 */
[----:B------:R-:W-:Y:S05]  /*1510*/  @P6 BRA `(.L_x_33) ;  /* 0x0000002000006947 */ /* 0x000fea0003800000 */
[----:B------:R-:W-:Y:S05]  /*1520*/  @P0 BRA `(.L_x_34) ;  /* 0x0000008000000947 */ /* 0x000fea0003800000 */
[----:B------:R-:W-:Y:S05]  /*1530*/  BRA `(.L_x_35) ;  /* 0x0000009000007947 */ /* 0x000fea0003800000 */
.L_x_33:
[----:B-----5:R-:W-:-:S05]  /*1540*/  PRMT R49, RZ, 0x5410, R43 ;  /* 0x00005410ff317816 */ /* 0x020fca000000002b */
[----:B------:R-:W-:Y:S01]  /*1550*/  FADD.FTZ R140, R49, R140 ;  /* 0x0000008c318c7221 */ /* 0x000fe20000010000 */
[----:B------:R-:W-:Y:S05]  /*1560*/  BRA `(.L_x_34) ;  /* 0x0000004000007947 */ /* 0x000fea0003800000 */
.L_x_32:
[----:B-----5:R-:W-:-:S05]  /*1570*/  PRMT R49, RZ, 0x5410, R39 ;  /* 0x00005410ff317816 */ /* 0x020fca0000000027 */
[----:B------:R-:W-:Y:S01]  /*1580*/  FADD.FTZ R140, R49, R140 ;  /* 0x0000008c318c7221 */ /* 0x000fe20000010000 */
[----:B------:R-:W-:-:S05]  /*1590*/  @P1 PRMT R49, RZ, 0x5410, R43 ;  /* 0x00005410ff311816 */ /* 0x000fca000000002b */
[----:B------:R-:W-:-:S05]  /*15a0*/  @P1 FADD.FTZ R140, R49, R140 ;  /* 0x0000008c318c1221 */ /* 0x000fca0000010000 */
.L_x_34:
[----:B------:R-:W-:-:S04]  /*15b0*/  F2FP.BF16.PACK_AB R48, RZ, R140 ;  /* 0x0000008cff30723e */ /* 0x000fc800000010ff */
[----:B------:R-:W-:Y:S02]  /*15c0*/  PRMT R47, R48, 0x7610, R47 ;  /* 0x00007610302f7816 */ /* 0x000fe4000000002f */
.L_x_35:
[----:B------:R-:W-:Y:S01]  /*15d0*/  PRMT R145, RZ, 0x7610, R51 ;  /* 0x00007610ff917816 */ /* 0x000fe20000000033 */
[----:B------:R-:W-:Y:S05]  /*15e0*/  @P2 BRA `(.L_x_36) ;  /* 0x0000008000002947 */ /* 0x000fea0003800000 */
[----:B------:R-:W-:-:S04]  /*15f0*/  ISETP.NE.U32.AND P1, PT, RZ, c[0x0][0x180], PT ;  /* 0x00006000ff007a0c */ /* 0x000fc80003f25070 */
[----:B------:R-:W-:-:S13]  /*1600*/  ISETP.NE.AND.EX P1, PT, RZ, c[0x0][0x184], PT, P1 ;  /* 0x00006100ff007a0c */ /* 0x000fda0003f25310 */
[----:B------:R-:W-:Y:S05]  /*1610*/  @P1 BRA `(.L_x_37) ;  /* 0x0000002000001947 */ /* 0x000fea0003800000 */
[----:B------:R-:W-:Y:S05]  /*1620*/  @P0 BRA `(.L_x_38) ;  /* 0x0000008000000947 */ /* 0x000fea0003800000 */
[----:B------:R-:W-:Y:S05]  /*1630*/  BRA `(.L_x_39) ;  /* 0x0000009000007947 */ /* 0x000fea0003800000 */
.L_x_37:
[----:B-----5:R-:W-:-:S05]  /*1640*/  PRMT R48, RZ, 0x7610, R43 ;  /* 0x00007610ff307816 */ /* 0x020fca000000002b */
[----:B------:R-:W-:Y:S01]  /*1650*/  FADD.FTZ R145, R48, R145 ;  /* 0x0000009130917221 */ /* 0x000fe20000010000 */
[----:B------:R-:W-:Y:S05]  /*1660*/  BRA `(.L_x_38) ;  /* 0x0000004000007947 */ /* 0x000fea0003800000 */
.L_x_36:
[----:B-----5:R-:W-:-:S05]  /*1670*/  PRMT R48, RZ, 0x7610, R39 ;  /* 0x00007610ff307816 */ /* 0x020fca0000000027 */
[----:B------:R-:W-:Y:S01]  /*1680*/  FADD.FTZ R145, R48, R145 ;  /* 0x0000009130917221 */ /* 0x000fe20000010000 */
[----:B------:R-:W-:-:S05]  /*1690*/  @P1 PRMT R48, RZ, 0x7610, R43 ;  /* 0x00007610ff301816 */ /* 0x000fca000000002b */
[----:B------:R-:W-:-:S05]  /*16a0*/  @P1 FADD.FTZ R145, R48, R145 ;  /* 0x0000009130911221 */ /* 0x000fca0000010000 */
.L_x_38:
[----:B------:R-:W-:-:S04]  /*16b0*/  F2FP.BF16.PACK_AB R48, RZ, R145 ;  /* 0x00000091ff30723e */ /* 0x000fc800000010ff */
[----:B------:R-:W-:Y:S02]  /*16c0*/  PRMT R47, R47, 0x5410, R48 ;  /* 0x000054102f2f7816 */ /* 0x000fe40000000030 */
.L_x_39:
[C---:B------:R-:W-:Y:S02]  /*16d0*/  @P0 LEA R48, P1, R123.reuse, c[0x0][0x188], 0x4 ;  /* 0x000062007b300a11 */ /* 0x040fe400078220ff */
[C---:B------:R-:W-:Y:S02]  /*16e0*/  IADD3 R148, R123.reuse, 0x80, RZ ;  /* 0x000000807b947810 */ /* 0x040fe40007ffe0ff */
[----:B------:R-:W-:-:S05]  /*16f0*/  @P0 LEA.HI.X R49, R123, c[0x0][0x18c], RZ, 0x4, P1 ;  /* 0x000063007b310a11 */ /* 0x000fca00008f24ff */
[----:B------:R0:W-:Y:S04]  /*1700*/  @P0 STG.E.128 [R48.64], R44 ;  /* 0x0000002c30000986 */ /* 0x0001e8000c101d04 */
.L_x_7:
[----:B------:R-:W-:Y:S05]  /*1710*/  BSYNC B0 ;  /* 0x0000000000007941 */ /* 0x000fea0003800000 */
.L_x_6:
[----:B------:R-:W-:Y:S01]  /*1720*/  BSSY B0, `(.L_x_40) ;  /* 0x0000095000007945 */ /* 0x000fe20003800000 */
[----:B------:R-:W-:Y:S05]  /*1730*/  @!P4 BRA `(.L_x_41) ;  /* 0x000009300000c947 */ /* 0x000fea0003800000 */
[----:B------:R-:W-:Y:S01]  /*1740*/  ISETP.NE.U32.AND P2, PT, RZ, c[0x0][0x178], PT ;  /* 0x00005e00ff007a0c */ /* 0x000fe20003f45070 */
[----:B0-----:R-:W-:Y:S01]  /*1750*/  IMAD.MOV.U32 R49, RZ, RZ, 0x10 ;  /* 0x00000010ff317424 */ /* 0x001fe200078e00ff */
        /* <DEDUP_REMOVED lines=8> */
[----:B-----5:R0:W5:Y:S01]  /*17e0*/  @P2 LDG.E.128 R36, [R54.64] ;  /* 0x0000000436242981 */ /* 0x020162000c1e1d00 */
        /* <DEDUP_REMOVED lines=11> */
.L_x_43:
[----:B-----5:R-:W-:-:S05]  /*18a0*/  PRMT R52, RZ, 0x5410, R40 ;  /* 0x00005410ff347816 */ /* 0x020fca0000000028 */
[----:B------:R-:W-:Y:S01]  /*18b0*/  FADD.FTZ R125, R52, R125 ;  /* 0x0000007d347d7221 */ /* 0x000fe20000010000 */
[----:B------:R-:W-:Y:S05]  /*18c0*/  BRA `(.L_x_44) ;  /* 0x0000004000007947 */ /* 0x000fea0003800000 */
.L_x_42:
[----:B0----5:R-:W-:-:S05]  /*18d0*/  PRMT R52, RZ, 0x5410, R36 ;  /* 0x00005410ff347816 */ /* 0x021fca0000000024 */
[----:B------:R-:W-:Y:S01]  /*18e0*/  FADD.FTZ R125, R52, R125 ;  /* 0x0000007d347d7221 */ /* 0x000fe20000010000 */
[----:B------:R-:W-:-:S05]  /*18f0*/  @P1 PRMT R52, RZ, 0x5410, R40 ;  /* 0x00005410ff341816 */ /* 0x000fca0000000028 */
[----:B------:R-:W-:-:S05]  /*1900*/  @P1 FADD.FTZ R125, R52, R125 ;  /* 0x0000007d347d1221 */ /* 0x000fca0000010000 */
.L_x_44:
[----:B------:R-:W-:-:S04]  /*1910*/  F2FP.BF16.PACK_AB R52, RZ, R125 ;  /* 0x0000007dff34723e */ /* 0x000fc800000010ff */
[----:B------:R-:W-:Y:S02]  /*1920*/  PRMT R44, R52, 0x7610, R44 ;  /* 0x00007610342c7816 */ /* 0x000fe4000000002c */
.L_x_45:
[----:B------:R-:W-:Y:S01]  /*1930*/  PRMT R129, RZ, 0x7610, R48 ;  /* 0x00007610ff817816 */ /* 0x000fe20000000030 */
[----:B------:R-:W-:Y:S05]  /*1940*/  @P2 BRA `(.L_x_46) ;  /* 0x0000008000002947 */ /* 0x000fea0003800000 */
[----:B------:R-:W-:-:S04]  /*1950*/  ISETP.NE.U32.AND P6, PT, RZ, c[0x0][0x180], PT ;  /* 0x00006000ff007a0c */ /* 0x000fc80003fc5070 */
[----:B------:R-:W-:-:S13]  /*1960*/  ISETP.NE.AND.EX P6, PT, RZ, c[0x0][0x184], PT, P6 ;  /* 0x00006100ff007a0c */ /* 0x000fda0003fc5360 */
[----:B------:R-:W-:Y:S05]  /*1970*/  @P6 BRA `(.L_x_47) ;  /* 0x0000002000006947 */ /* 0x000fea0003800000 */
[----:B------:R-:W-:Y:S05]  /*1980*/  @P0 BRA `(.L_x_48) ;  /* 0x0000008000000947 */ /* 0x000fea0003800000 */
[----:B------:R-:W-:Y:S05]  /*1990*/  BRA `(.L_x_49) ;  /* 0x0000009000007947 */ /* 0x000fea0003800000 */
.L_x_47:
[----:B-----5:R-:W-:-:S05]  /*19a0*/  PRMT R48, RZ, 0x7610, R40 ;  /* 0x00007610ff307816 */ /* 0x020fca0000000028 */
[----:B------:R-:W-:Y:S01]  /*19b0*/  FADD.FTZ R129, R48, R129 ;  /* 0x0000008130817221 */ /* 0x000fe20000010000 */
[----:B------:R-:W-:Y:S05]  /*19c0*/  BRA `(.L_x_48) ;  /* 0x0000004000007947 */ /* 0x000fea0003800000 */
.L_x_46:
[----:B-----5:R-:W-:-:S05]  /*19d0*/  PRMT R48, RZ, 0x7610, R36 ;  /* 0x00007610ff307816 */ /* 0x020fca0000000024 */
[----:B------:R-:W-:Y:S01]  /*19e0*/  FADD.FTZ R129, R48, R129 ;  /* 0x0000008130817221 */ /* 0x000fe20000010000 */
[----:B------:R-:W-:-:S05]  /*19f0*/  @P1 PRMT R48, RZ, 0x7610, R40 ;  /* 0x00007610ff301816 */ /* 0x000fca0000000028 */
[----:B------:R-:W-:-:S05]  /*1a00*/  @P1 FADD.FTZ R129, R48, R129 ;  /* 0x0000008130811221 */ /* 0x000fca0000010000 */
.L_x_48:
[----:B------:R-:W-:-:S04]  /*1a10*/  F2FP.BF16.PACK_AB R48, RZ, R129 ;  /* 0x00000081ff30723e */ /* 0x000fc800000010ff */
[----:B------:R-:W-:Y:S02]  /*1a20*/  PRMT R44, R44, 0x5410, R48 ;  /* 0x000054102c2c7816 */ /* 0x000fe40000000030 */
.L_x_49:
[----:B------:R-:W-:Y:S01]  /*1a30*/  PRMT R130, RZ, 0x5410, R49 ;  /* 0x00005410ff827816 */ /* 0x000fe20000000031 */
[----:B------:R-:W-:Y:S05]  /*1a40*/  @P2 BRA `(.L_x_50) ;  /* 0x0000008000002947 */ /* 0x000fea0003800000 */
[----:B------:R-:W-:-:S04]  /*1a50*/  ISETP.NE.U32.AND P6, PT, RZ, c[0x0][0x180], PT ;  /* 0x00006000ff007a0c */ /* 0x000fc80003fc5070 */
[----:B------:R-:W-:-:S13]  /*1a60*/  ISETP.NE.AND.EX P6, PT, RZ, c[0x0][0x184], PT, P6 ;  /* 0x00006100ff007a0c */ /* 0x000fda0003fc5360 */
[----:B------:R-:W-:Y:S05]  /*1a70*/  @P6 BRA `(.L_x_51) ;  /* 0x0000002000006947 */ /* 0x000fea0003800000 */
[----:B------:R-:W-:Y:S05]  /*1a80*/  @P0 BRA `(.L_x_52) ;  /* 0x0000008000000947 */ /* 0x000fea0003800000 */
[----:B------:R-:W-:Y:S05]  /*1a90*/  BRA `(.L_x_53) ;  /* 0x0000009000007947 */ /* 0x000fea0003800000 */
.L_x_51:
[----:B-----5:R-:W-:-:S05]  /*1aa0*/  PRMT R53, RZ, 0x5410, R41 ;  /* 0x00005410ff357816 */ /* 0x020fca0000000029 */
[----:B------:R-:W-:Y:S01]  /*1ab0*/  FADD.FTZ R130, R53, R130 ;  /* 0x0000008235827221 */ /* 0x000fe20000010000 */
[----:B------:R-:W-:Y:S05]  /*1ac0*/  BRA `(.L_x_52) ;  /* 0x0000004000007947 */ /* 0x000fea0003800000 */
.L_x_50:
[----:B-----5:R-:W-:-:S05]  /*1ad0*/  PRMT R53, RZ, 0x5410, R37 ;  /* 0x00005410ff357816 */ /* 0x020fca0000000025 */
[----:B------:R-:W-:Y:S01]  /*1ae0*/  FADD.FTZ R130, R53, R130 ;  /* 0x0000008235827221 */ /* 0x000fe20000010000 */
[----:B------:R-:W-:-:S05]  /*1af0*/  @P1 PRMT R53, RZ, 0x5410, R41 ;  /* 0x00005410ff351816 */ /* 0x000fca0000000029 */
[----:B------:R-:W-:-:S05]  /*1b00*/  @P1 FADD.FTZ R130, R53, R130 ;  /* 0x0000008235821221 */ /* 0x000fca0000010000 */
.L_x_52:
[----:B------:R-:W-:-:S04]  /*1b10*/  F2FP.BF16.PACK_AB R48, RZ, R130 ;  /* 0x00000082ff30723e */ /* 0x000fc800000010ff */
[----:B------:R-:W-:Y:S02]  /*1b20*/  PRMT R45, R48, 0x7610, R45 ;  /* 0x00007610302d7816 */ /* 0x000fe4000000002d */
.L_x_53:
[----:B------:R-:W-:Y:S01]  /*1b30*/  PRMT R133, RZ, 0x7610, R49 ;  /* 0x00007610ff857816 */ /* 0x000fe20000000031 */
[----:B------:R-:W-:Y:S05]  /*1b40*/  @P2 BRA `(.L_x_54) ;  /* 0x0000008000002947 */ /* 0x000fea0003800000 */
[----:B------:R-:W-:-:S04]  /*1b50*/  ISETP.NE.U32.AND P6, PT, RZ, c[0x0][0x180], PT ;  /* 0x00006000ff007a0c */ /* 0x000fc80003fc5070 */
[----:B------:R-:W-:-:S13]  /*1b60*/  ISETP.NE.AND.EX P6, PT, RZ, c[0x0][0x184], PT, P6 ;  /* 0x00006100ff007a0c */ /* 0x000fda0003fc5360 */
[----:B------:R-:W-:Y:S05]  /*1b70*/  @P6 BRA `(.L_x_55) ;  /* 0x0000002000006947 */ /* 0x000fea0003800000 */
[----:B------:R-:W-:Y:S05]  /*1b80*/  @P0 BRA `(.L_x_56) ;  /* 0x0000008000000947 */ /* 0x000fea0003800000 */
[----:B------:R-:W-:Y:S05]  /*1b90*/  BRA `(.L_x_57) ;  /* 0x0000009000007947 */ /* 0x000fea0003800000 */
.L_x_55:
[----:B-----5:R-:W-:-:S05]  /*1ba0*/  PRMT R48, RZ, 0x7610, R41 ;  /* 0x00007610ff307816 */ /* 0x020fca0000000029 */
[----:B------:R-:W-:Y:S01]  /*1bb0*/  FADD.FTZ R133, R48, R133 ;  /* 0x0000008530857221 */ /* 0x000fe20000010000 */
[----:B------:R-:W-:Y:S05]  /*1bc0*/  BRA `(.L_x_56) ;  /* 0x0000004000007947 */ /* 0x000fea0003800000 */
.L_x_54:
[----:B-----5:R-:W-:-:S05]  /*1bd0*/  PRMT R48, RZ, 0x7610, R37 ;  /* 0x00007610ff307816 */ /* 0x020fca0000000025 */
[----:B------:R-:W-:Y:S01]  /*1be0*/  FADD.FTZ R133, R48, R133 ;  /* 0x0000008530857221 */ /* 0x000fe20000010000 */
[----:B------:R-:W-:-:S05]  /*1bf0*/  @P1 PRMT R48, RZ, 0x7610, R41 ;  /* 0x00007610ff301816 */ /* 0x000fca0000000029 */
[----:B------:R-:W-:-:S05]  /*1c00*/  @P1 FADD.FTZ R133, R48, R133 ;  /* 0x0000008530851221 */ /* 0x000fca0000010000 */
.L_x_56:
[----:B------:R-:W-:-:S04]  /*1c10*/  F2FP.BF16.PACK_AB R48, RZ, R133 ;  /* 0x00000085ff30723e */ /* 0x000fc800000010ff */
[----:B------:R-:W-:Y:S02]  /*1c20*/  PRMT R45, R45, 0x5410, R48 ;  /* 0x000054102d2d7816 */ /* 0x000fe40000000030 */
.L_x_57:
[----:B------:R-:W-:Y:S01]  /*1c30*/  PRMT R136, RZ, 0x5410, R50 ;  /* 0x00005410ff887816 */ /* 0x000fe20000000032 */
[----:B------:R-:W-:Y:S05]  /*1c40*/  @P2 BRA `(.L_x_58) ;  /* 0x0000008000002947 */ /* 0x000fea0003800000 */
[----:B------:R-:W-:-:S04]  /*1c50*/  ISETP.NE.U32.AND P6, PT, RZ, c[0x0][0x180], PT ;  /* 0x00006000ff007a0c */ /* 0x000fc80003fc5070 */
[----:B------:R-:W-:-:S13]  /*1c60*/  ISETP.NE.AND.EX P6, PT, RZ, c[0x0][0x184], PT, P6 ;  /* 0x00006100ff007a0c */ /* 0x000fda0003fc5360 */
[----:B------:R-:W-:Y:S05]  /*1c70*/  @P6 BRA `(.L_x_59) ;  /* 0x0000002000006947 */ /* 0x000fea0003800000 */
[----:B------:R-:W-:Y:S05]  /*1c80*/  @P0 BRA `(.L_x_60) ;  /* 0x0000008000000947 */ /* 0x000fea0003800000 */
[----:B------:R-:W-:Y:S05]  /*1c90*/  BRA `(.L_x_61) ;  /* 0x0000009000007947 */ /* 0x000fea0003800000 */
.L_x_59:
[----:B-----5:R-:W-:-:S05]  /*1ca0*/  PRMT R49, RZ, 0x5410, R42 ;  /* 0x00005410ff317816 */ /* 0x020fca000000002a */
[----:B------:R-:W-:Y:S01]  /*1cb0*/  FADD.FTZ R136, R49, R136 ;  /* 0x0000008831887221 */ /* 0x000fe20000010000 */
[----:B------:R-:W-:Y:S05]  /*1cc0*/  BRA `(.L_x_60) ;  /* 0x0000004000007947 */ /* 0x000fea0003800000 */
.L_x_58:
[----:B-----5:R-:W-:-:S05]  /*1cd0*/  PRMT R49, RZ, 0x5410, R38 ;  /* 0x00005410ff317816 */ /* 0x020fca0000000026 */
[----:B------:R-:W-:Y:S01]  /*1ce0*/  FADD.FTZ R136, R49, R136 ;  /* 0x0000008831887221 */ /* 0x000fe20000010000 */
[----:B------:R-:W-:-:S05]  /*1cf0*/  @P1 PRMT R49, RZ, 0x5410, R42 ;  /* 0x00005410ff311816 */ /* 0x000fca000000002a */
[----:B------:R-:W-:-:S05]  /*1d00*/  @P1 FADD.FTZ R136, R49, R136 ;  /* 0x0000008831881221 */ /* 0x000fca0000010000 */
.L_x_60:
[----:B------:R-:W-:-:S04]  /*1d10*/  F2FP.BF16.PACK_AB R48, RZ, R136 ;  /* 0x00000088ff30723e */ /* 0x000fc800000010ff */
[----:B------:R-:W-:Y:S02]  /*1d20*/  PRMT R46, R48, 0x7610, R46 ;  /* 0x00007610302e7816 */ /* 0x000fe4000000002e */
.L_x_61:
[----:B------:R-:W-:Y:S01]  /*1d30*/  PRMT R141, RZ, 0x7610, R50 ;  /* 0x00007610ff8d7816 */ /* 0x000fe20000000032 */
[----:B------:R-:W-:Y:S05]  /*1d40*/  @P2 BRA `(.L_x_62) ;  /* 0x0000008000002947 */ /* 0x000fea0003800000 */
[----:B------:R-:W-:-:S04]  /*1d50*/  ISETP.NE.U32.AND P6, PT, RZ, c[0x0][0x180], PT ;  /* 0x00006000ff007a0c */ /* 0x000fc80003fc5070 */
[----:B------:R-:W-:-:S13]  /*1d60*/  ISETP.NE.AND.EX P6, PT, RZ, c[0x0][0x184], PT, P6 ;  /* 0x00006100ff007a0c */ /* 0x000fda0003fc5360 */
[----:B------:R-:W-:Y:S05]  /*1d70*/  @P6 BRA `(.L_x_63) ;  /* 0x0000002000006947 */ /* 0x000fea0003800000 */
[----:B------:R-:W-:Y:S05]  /*1d80*/  @P0 BRA `(.L_x_64) ;  /* 0x0000008000000947 */ /* 0x000fea0003800000 */
[----:B------:R-:W-:Y:S05]  /*1d90*/  BRA `(.L_x_65) ;  /* 0x0000009000007947 */ /* 0x000fea0003800000 */
.L_x_63:
[----:B-----5:R-:W-:-:S05]  /*1da0*/  PRMT R48, RZ, 0x7610, R42 ;  /* 0x00007610ff307816 */ /* 0x020fca000000002a */
[----:B------:R-:W-:Y:S01]  /*1db0*/  FADD.FTZ R141, R48, R141 ;  /* 0x0000008d308d7221 */ /* 0x000fe20000010000 */
[----:B------:R-:W-:Y:S05]  /*1dc0*/  BRA `(.L_x_64) ;  /* 0x0000004000007947 */ /* 0x000fea0003800000 */
.L_x_62:
[----:B-----5:R-:W-:-:S05]  /*1dd0*/  PRMT R48, RZ, 0x7610, R38 ;  /* 0x00007610ff307816 */ /* 0x020fca0000000026 */
[----:B------:R-:W-:Y:S01]  /*1de0*/  FADD.FTZ R141, R48, R141 ;  /* 0x0000008d308d7221 */ /* 0x000fe20000010000 */
[----:B------:R-:W-:-:S05]  /*1df0*/  @P1 PRMT R48, RZ, 0x7610, R42 ;  /* 0x00007610ff301816 */ /* 0x000fca000000002a */
[----:B------:R-:W-:-:S05]  /*1e00*/  @P1 FADD.FTZ R141, R48, R141 ;  /* 0x0000008d308d1221 */ /* 0x000fca0000010000 */
.L_x_64:
[----:B------:R-:W-:-:S04]  /*1e10*/  F2FP.BF16.PACK_AB R48, RZ, R141 ;  /* 0x0000008dff30723e */ /* 0x000fc800000010ff */
[----:B------:R-:W-:Y:S02]  /*1e20*/  PRMT R46, R46, 0x5410, R48 ;  /* 0x000054102e2e7816 */ /* 0x000fe40000000030 */
.L_x_65:
[----:B------:R-:W-:Y:S01]  /*1e30*/  PRMT R142, RZ, 0x5410, R51 ;  /* 0x00005410ff8e7816 */ /* 0x000fe20000000033 */
[----:B------:R-:W-:Y:S05]  /*1e40*/  @P2 BRA `(.L_x_66) ;  /* 0x0000008000002947 */ /* 0x000fea0003800000 */
[----:B------:R-:W-:-:S04]  /*1e50*/  ISETP.NE.U32.AND P6, PT, RZ, c[0x0][0x180], PT ;  /* 0x00006000ff007a0c */ /* 0x000fc80003fc5070 */
[----:B------:R-:W-:-:S13]  /*1e60*/  ISETP.NE.AND.EX P6, PT, RZ, c[0x0][0x184], PT, P6 ;  /* 0x00006100ff007a0c */ /* 0x000fda0003fc5360 */
[----:B------:R-:W-:Y:S05]  /*1e70*/  @P6 BRA `(.L_x_67) ;  /* 0x0000002000006947 */ /* 0x000fea0003800000 */
[----:B------:R-:W-:Y:S05]  /*1e80*/  @P0 BRA `(.L_x_68) ;  /* 0x0000008000000947 */ /* 0x000fea0003800000 */
[----:B------:R-:W-:Y:S05]  /*1e90*/  BRA `(.L_x_69) ;  /* 0x0000009000007947 */ /* 0x000fea0003800000 */
.L_x_67:
[----:B-----5:R-:W-:-:S05]  /*1ea0*/  PRMT R49, RZ, 0x5410, R43 ;  /* 0x00005410ff317816 */ /* 0x020fca000000002b */
[----:B------:R-:W-:Y:S01]  /*1eb0*/  FADD.FTZ R142, R49, R142 ;  /* 0x0000008e318e7221 */ /* 0x000fe20000010000 */
[----:B------:R-:W-:Y:S05]  /*1ec0*/  BRA `(.L_x_68) ;  /* 0x0000004000007947 */ /* 0x000fea0003800000 */
.L_x_66:
[----:B-----5:R-:W-:-:S05]  /*1ed0*/  PRMT R49, RZ, 0x5410, R39 ;  /* 0x00005410ff317816 */ /* 0x020fca0000000027 */
[----:B------:R-:W-:Y:S01]  /*1ee0*/  FADD.FTZ R142, R49, R142 ;  /* 0x0000008e318e7221 */ /* 0x000fe20000010000 */
[----:B------:R-:W-:-:S05]  /*1ef0*/  @P1 PRMT R49, RZ, 0x5410, R43 ;  /* 0x00005410ff311816 */ /* 0x000fca000000002b */
[----:B------:R-:W-:-:S05]  /*1f00*/  @P1 FADD.FTZ R142, R49, R142 ;  /* 0x0000008e318e1221 */ /* 0x000fca0000010000 */
.L_x_68:
[----:B------:R-:W-:-:S04]  /*1f10*/  F2FP.BF16.PACK_AB R48, RZ, R142 ;  /* 0x0000008eff30723e */ /* 0x000fc800000010ff */
[----:B------:R-:W-:Y:S02]  /*1f20*/  PRMT R47, R48, 0x7610, R47 ;  /* 0x00007610302f7816 */ /* 0x000fe4000000002f */
.L_x_69:
[----:B------:R-:W-:Y:S01]  /*1f30*/  PRMT R146, RZ, 0x7610, R51 ;  /* 0x00007610ff927816 */ /* 0x000fe20000000033 */
[----:B------:R-:W-:Y:S05]  /*1f40*/  @P2 BRA `(.L_x_70) ;  /* 0x0000008000002947 */ /* 0x000fea0003800000 */
[----:B------:R-:W-:-:S04]  /*1f50*/  ISETP.NE.U32.AND P1, PT, RZ, c[0x0][0x180], PT ;  /* 0x00006000ff007a0c */ /* 0x000fc80003f25070 */
[----:B------:R-:W-:-:S13]  /*1f60*/  ISETP.NE.AND.EX P1, PT, RZ, c[0x0][0x184], PT, P1 ;  /* 0x00006100ff007a0c */ /* 0x000fda0003f25310 */
[----:B------:R-:W-:Y:S05]  /*1f70*/  @P1 BRA `(.L_x_71) ;  /* 0x0000002000001947 */ /* 0x000fea0003800000 */
[----:B------:R-:W-:Y:S05]  /*1f80*/  @P0 BRA `(.L_x_72) ;  /* 0x0000008000000947 */ /* 0x000fea0003800000 */
[----:B------:R-:W-:Y:S05]  /*1f90*/  BRA `(.L_x_73) ;  /* 0x0000009000007947 */ /* 0x000fea0003800000 */
.L_x_71:
[----:B-----5:R-:W-:-:S05]  /*1fa0*/  PRMT R49, RZ, 0x7610, R43 ;  /* 0x00007610ff317816 */ /* 0x020fca000000002b */
[----:B------:R-:W-:Y:S01]  /*1fb0*/  FADD.FTZ R146, R49, R146 ;  /* 0x0000009231927221 */ /* 0x000fe20000010000 */
[----:B------:R-:W-:Y:S05]  /*1fc0*/  BRA `(.L_x_72) ;  /* 0x0000004000007947 */ /* 0x000fea0003800000 */
.L_x_70:
[----:B-----5:R-:W-:-:S05]  /*1fd0*/  PRMT R49, RZ, 0x7610, R39 ;  /* 0x00007610ff317816 */ /* 0x020fca0000000027 */
[----:B------:R-:W-:Y:S01]  /*1fe0*/  FADD.FTZ R146, R49, R146 ;  /* 0x0000009231927221 */ /* 0x000fe20000010000 */
[----:B------:R-:W-:-:S05]  /*1ff0*/  @P1 PRMT R49, RZ, 0x7610, R43 ;  /* 0x00007610ff311816 */ /* 0x000fca000000002b */
[----:B------:R-:W-:-:S05]  /*2000*/  @P1 FADD.FTZ R146, R49, R146 ;  /* 0x0000009231921221 */ /* 0x000fca0000010000 */
.L_x_72:
[----:B------:R-:W-:-:S04]  /*2010*/  F2FP.BF16.PACK_AB R48, RZ, R146 ;  /* 0x00000092ff30723e */ /* 0x000fc800000010ff */
[----:B------:R-:W-:Y:S02]  /*2020*/  PRMT R47, R47, 0x5410, R48 ;  /* 0x000054102f2f7816 */ /* 0x000fe40000000030 */
.L_x_73:
[----:B------:R-:W-:-:S04]  /*2030*/  @P0 LEA R48, P1, R148, c[0x0][0x188], 0x4 ;  /* 0x0000620094300a11 */ /* 0x000fc800078220ff */
[C---:B------:R-:W-:Y:S02]  /*2040*/  @P0 LEA.HI.X R49, R148.reuse, c[0x0][0x18c], RZ, 0x4, P1 ;  /* 0x0000630094310a11 */ /* 0x040fe400008f24ff */
[----:B------:R-:W-:-:S03]  /*2050*/  IADD3 R148, R148, 0x80, RZ ;  /* 0x0000008094947810 */ /* 0x000fc60007ffe0ff */
[----:B------:R0:W-:Y:S04]  /*2060*/  @P0 STG.E.128 [R48.64], R44 ;  /* 0x0000002c30000986 */ /* 0x0001e8000c101d04 */
.L_x_41:
[----:B------:R-:W-:Y:S05]  /*2070*/  BSYNC B0 ;  /* 0x0000000000007941 */ /* 0x000fea0003800000 */
.L_x_40:
        /* <DEDUP_REMOVED lines=24> */
.L_x_77:
[----:B-----5:R-:W-:-:S05]  /*2200*/  PRMT R53, RZ, 0x5410, R40 ;  /* 0x00005410ff357816 */ /* 0x020fca0000000028 */
[----:B------:R-:W-:Y:S01]  /*2210*/  FADD.FTZ R126, R53, R126 ;  /* 0x0000007e357e7221 */ /* 0x000fe20000010000 */
[----:B------:R-:W-:Y:S05]  /*2220*/  BRA `(.L_x_78) ;  /* 0x0000004000007947 */ /* 0x000fea0003800000 */
.L_x_76:
[----:B0----5:R-:W-:-:S05]  /*2230*/  PRMT R53, RZ, 0x5410, R36 ;  /* 0x00005410ff357816 */ /* 0x021fca0000000024 */
[----:B------:R-:W-:Y:S01]  /*2240*/  FADD.FTZ R126, R53, R126 ;  /* 0x0000007e357e7221 */ /* 0x000fe20000010000 */
[----:B------:R-:W-:-:S05]  /*2250*/  @P1 PRMT R53, RZ, 0x5410, R40 ;  /* 0x00005410ff351816 */ /* 0x000fca0000000028 */
[----:B------:R-:W-:-:S05]  /*2260*/  @P1 FADD.FTZ R126, R53, R126 ;  /* 0x0000007e357e1221 */ /* 0x000fca0000010000 */
.L_x_78:
[----:B------:R-:W-:-:S04]  /*2270*/  F2FP.BF16.PACK_AB R52, RZ, R126 ;  /* 0x0000007eff34723e */ /* 0x000fc800000010ff */
[----:B------:R-:W-:Y:S02]  /*2280*/  PRMT R44, R52, 0x7610, R44 ;  /* 0x00007610342c7816 */ /* 0x000fe4000000002c */
.L_x_79:
[----:B------:R-:W-:Y:S01]  /*2290*/  PRMT R131, RZ, 0x7610, R48 ;  /* 0x00007610ff837816 */ /* 0x000fe20000000030 */
[----:B------:R-:W-:Y:S05]  /*22a0*/  @P2 BRA `(.L_x_80) ;  /* 0x0000008000002947 */ /* 0x000fea0003800000 */
[----:B------:R-:W-:-:S04]  /*22b0*/  ISETP.NE.U32.AND P6, PT, RZ, c[0x0][0x180], PT ;  /* 0x00006000ff007a0c */ /* 0x000fc80003fc5070 */
[----:B------:R-:W-:-:S13]  /*22c0*/  ISETP.NE.AND.EX P6, PT, RZ, c[0x0][0x184], PT, P6 ;  /* 0x00006100ff007a0c */ /* 0x000fda0003fc5360 */
[----:B------:R-:W-:Y:S05]  /*22d0*/  @P6 BRA `(.L_x_81) ;  /* 0x0000002000006947 */ /* 0x000fea0003800000 */
[----:B------:R-:W-:Y:S05]  /*22e0*/  @P0 BRA `(.L_x_82) ;  /* 0x0000008000000947 */ /* 0x000fea0003800000 */
[----:B------:R-:W-:Y:S05]  /*22f0*/  BRA `(.L_x_83) ;  /* 0x0000009000007947 */ /* 0x000fea0003800000 */
.L_x_81:
[----:B-----5:R-:W-:-:S05]  /*2300*/  PRMT R48, RZ, 0x7610, R40 ;  /* 0x00007610ff307816 */ /* 0x020fca0000000028 */
[----:B------:R-:W-:Y:S01]  /*2310*/  FADD.FTZ R131, R48, R131 ;  /* 0x0000008330837221 */ /* 0x000fe20000010000 */
[----:B------:R-:W-:Y:S05]  /*2320*/  BRA `(.L_x_82) ;  /* 0x0000004000007947 */ /* 0x000fea0003800000 */
.L_x_80:
[----:B-----5:R-:W-:-:S05]  /*2330*/  PRMT R48, RZ, 0x7610, R36 ;  /* 0x00007610ff307816 */ /* 0x020fca0000000024 */
[----:B------:R-:W-:Y:S01]  /*2340*/  FADD.FTZ R131, R48, R131 ;  /* 0x0000008330837221 */ /* 0x000fe20000010000 */
[----:B------:R-:W-:-:S05]  /*2350*/  @P1 PRMT R48, RZ, 0x7610, R40 ;  /* 0x00007610ff301816 */ /* 0x000fca0000000028 */
[----:B------:R-:W-:-:S05]  /*2360*/  @P1 FADD.FTZ R131, R48, R131 ;  /* 0x0000008330831221 */ /* 0x000fca0000010000 */
.L_x_82:
[----:B------:R-:W-:-:S04]  /*2370*/  F2FP.BF16.PACK_AB R48, RZ, R131 ;  /* 0x00000083ff30723e */ /* 0x000fc800000010ff */
[----:B------:R-:W-:Y:S02]  /*2380*/  PRMT R44, R44, 0x5410, R48 ;  /* 0x000054102c2c7816 */ /* 0x000fe40000000030 */
.L_x_83:
[----:B------:R-:W-:Y:S01]  /*2390*/  PRMT R132, RZ, 0x5410, R49 ;  /* 0x00005410ff847816 */ /* 0x000fe20000000031 */
[----:B------:R-:W-:Y:S05]  /*23a0*/  @P2 BRA `(.L_x_84) ;  /* 0x0000008000002947 */ /* 0x000fea0003800000 */
[----:B------:R-:W-:-:S04]  /*23b0*/  ISETP.NE.U32.AND P6, PT, RZ, c[0x0][0x180], PT ;  /* 0x00006000ff007a0c */ /* 0x000fc80003fc5070 */
[----:B------:R-:W-:-:S13]  /*23c0*/  ISETP.NE.AND.EX P6, PT, RZ, c[0x0][0x184], PT, P6 ;  /* 0x00006100ff007a0c */ /* 0x000fda0003fc5360 */
[----:B------:R-:W-:Y:S05]  /*23d0*/  @P6 BRA `(.L_x_85) ;  /* 0x0000002000006947 */ /* 0x000fea0003800000 */
[----:B------:R-:W-:Y:S05]  /*23e0*/  @P0 BRA `(.L_x_86) ;  /* 0x0000008000000947 */ /* 0x000fea0003800000 */
[----:B------:R-:W-:Y:S05]  /*23f0*/  BRA `(.L_x_87) ;  /* 0x0000009000007947 */ /* 0x000fea0003800000 */
.L_x_85:
[----:B-----5:R-:W-:-:S05]  /*2400*/  PRMT R53, RZ, 0x5410, R41 ;  /* 0x00005410ff357816 */ /* 0x020fca0000000029 */
[----:B------:R-:W-:Y:S01]  /*2410*/  FADD.FTZ R132, R53, R132 ;  /* 0x0000008435847221 */ /* 0x000fe20000010000 */
[----:B------:R-:W-:Y:S05]  /*2420*/  BRA `(.L_x_86) ;  /* 0x0000004000007947 */ /* 0x000fea0003800000 */
.L_x_84:
[----:B-----5:R-:W-:-:S05]  /*2430*/  PRMT R53, RZ, 0x5410, R37 ;  /* 0x00005410ff357816 */ /* 0x020fca0000000025 */
[----:B------:R-:W-:Y:S01]  /*2440*/  FADD.FTZ R132, R53, R132 ;  /* 0x0000008435847221 */ /* 0x000fe20000010000 */
[----:B------:R-:W-:-:S05]  /*2450*/  @P1 PRMT R53, RZ, 0x5410, R41 ;  /* 0x00005410ff351816 */ /* 0x000fca0000000029 */
[----:B------:R-:W-:-:S05]  /*2460*/  @P1 FADD.FTZ R132, R53, R132 ;  /* 0x0000008435841221 */ /* 0x000fca0000010000 */
.L_x_86:
[----:B------:R-:W-:-:S04]  /*2470*/  F2FP.BF16.PACK_AB R48, RZ, R132 ;  /* 0x00000084ff30723e */ /* 0x000fc800000010ff */
[----:B------:R-:W-:Y:S02]  /*2480*/  PRMT R45, R48, 0x7610, R45 ;  /* 0x00007610302d7816 */ /* 0x000fe4000000002d */
.L_x_87:
[----:B------:R-:W-:Y:S01]  /*2490*/  PRMT R137, RZ, 0x7610, R49 ;  /* 0x00007610ff897816 */ /* 0x000fe20000000031 */
[----:B------:R-:W-:Y:S05]  /*24a0*/  @P2 BRA `(.L_x_88) ;  /* 0x0000008000002947 */ /* 0x000fea0003800000 */
[----:B------:R-:W-:-:S04]  /*24b0*/  ISETP.NE.U32.AND P6, PT, RZ, c[0x0][0x180], PT ;  /* 0x00006000ff007a0c */ /* 0x000fc80003fc5070 */
[----:B------:R-:W-:-:S13]  /*24c0*/  ISETP.NE.AND.EX P6, PT, RZ, c[0x0][0x184], PT, P6 ;  /* 0x00006100ff007a0c */ /* 0x000fda0003fc5360 */
[----:B------:R-:W-:Y:S05]  /*24d0*/  @P6 BRA `(.L_x_89) ;  /* 0x0000002000006947 */ /* 0x000fea0003800000 */
[----:B------:R-:W-:Y:S05]  /*24e0*/  @P0 BRA `(.L_x_90) ;  /* 0x0000008000000947 */ /* 0x000fea0003800000 */
[----:B------:R-:W-:Y:S05]  /*24f0*/  BRA `(.L_x_91) ;  /* 0x0000009000007947 */ /* 0x000fea0003800000 */
.L_x_89:
[----:B-----5:R-:W-:-:S05]  /*2500*/  PRMT R48, RZ, 0x7610, R41 ;  /* 0x00007610ff307816 */ /* 0x020fca0000000029 */
[----:B------:R-:W-:Y:S01]  /*2510*/  FADD.FTZ R137, R48, R137 ;  /* 0x0000008930897221 */ /* 0x000fe20000010000 */
[----:B------:R-:W-:Y:S05]  /*2520*/  BRA `(.L_x_90) ;  /* 0x0000004000007947 */ /* 0x000fea0003800000 */
.L_x_88:
[----:B-----5:R-:W-:-:S05]  /*2530*/  PRMT R48, RZ, 0x7610, R37 ;  /* 0x00007610ff307816 */ /* 0x020fca0000000025 */
[----:B------:R-:W-:Y:S01]  /*2540*/  FADD.FTZ R137, R48, R137 ;  /* 0x0000008930897221 */ /* 0x000fe20000010000 */
[----:B------:R-:W-:-:S05]  /*2550*/  @P1 PRMT R48, RZ, 0x7610, R41 ;  /* 0x00007610ff301816 */ /* 0x000fca0000000029 */
[----:B------:R-:W-:-:S05]  /*2560*/  @P1 FADD.FTZ R137, R48, R137 ;  /* 0x0000008930891221 */ /* 0x000fca0000010000 */
.L_x_90:
[----:B------:R-:W-:-:S04]  /*2570*/  F2FP.BF16.PACK_AB R48, RZ, R137 ;  /* 0x00000089ff30723e */ /* 0x000fc800000010ff */
[----:B------:R-:W-:Y:S02]  /*2580*/  PRMT R45, R45, 0x5410, R48 ;  /* 0x000054102d2d7816 */ /* 0x000fe40000000030 */
.L_x_91:
[----:B------:R-:W-:Y:S01]  /*2590*/  PRMT R138, RZ, 0x5410, R50 ;  /* 0x00005410ff8a7816 */ /* 0x000fe20000000032 */
[----:B------:R-:W-:Y:S05]  /*25a0*/  @P2 BRA `(.L_x_92) ;  /* 0x0000008000002947 */ /* 0x000fea0003800000 */
[----:B------:R-:W-:-:S04]  /*25b0*/  ISETP.NE.U32.AND P6, PT, RZ, c[0x0][0x180], PT ;  /* 0x00006000ff007a0c */ /* 0x000fc80003fc5070 */
[----:B------:R-:W-:-:S13]  /*25c0*/  ISETP.NE.AND.EX P6, PT, RZ, c[0x0][0x184], PT, P6 ;  /* 0x00006100ff007a0c */ /* 0x000fda0003fc5360 */
[----:B------:R-:W-:Y:S05]  /*25d0*/  @P6 BRA `(.L_x_93) ;  /* 0x0000002000006947 */ /* 0x000fea0003800000 */
[----:B------:R-:W-:Y:S05]  /*25e0*/  @P0 BRA `(.L_x_94) ;  /* 0x0000008000000947 */ /* 0x000fea0003800000 */
[----:B------:R-:W-:Y:S05]  /*25f0*/  BRA `(.L_x_95) ;  /* 0x0000009000007947 */ /* 0x000fea0003800000 */
.L_x_93:
[----:B-----5:R-:W-:-:S05]  /*2600*/  PRMT R49, RZ, 0x5410, R42 ;  /* 0x00005410ff317816 */ /* 0x020fca000000002a */
[----:B------:R-:W-:Y:S01]  /*2610*/  FADD.FTZ R138, R49, R138 ;  /* 0x0000008a318a7221 */ /* 0x000fe20000010000 */
[----:B------:R-:W-:Y:S05]  /*2620*/  BRA `(.L_x_94) ;  /* 0x0000004000007947 */ /* 0x000fea0003800000 */
.L_x_92:
[----:B-----5:R-:W-:-:S05]  /*2630*/  PRMT R49, RZ, 0x5410, R38 ;  /* 0x00005410ff317816 */ /* 0x020fca0000000026 */
[----:B------:R-:W-:Y:S01]  /*2640*/  FADD.FTZ R138, R49, R138 ;  /* 0x0000008a318a7221 */ /* 0x000fe20000010000 */
[----:B------:R-:W-:-:S05]  /*2650*/  @P1 PRMT R49, RZ, 0x5410, R42 ;  /* 0x00005410ff311816 */ /* 0x000fca000000002a */
[----:B------:R-:W-:-:S05]  /*2660*/  @P1 FADD.FTZ R138, R49, R138 ;  /* 0x0000008a318a1221 */ /* 0x000fca0000010000 */
.L_x_94:
[----:B------:R-:W-:-:S04]  /*2670*/  F2FP.BF16.PACK_AB R48, RZ, R138 ;  /* 0x0000008aff30723e */ /* 0x000fc800000010ff */
[----:B------:R-:W-:Y:S02]  /*2680*/  PRMT R46, R48, 0x7610, R46 ;  /* 0x00007610302e7816 */ /* 0x000fe4000000002e */
.L_x_95:
[----:B------:R-:W-:Y:S01]  /*2690*/  PRMT R143, RZ, 0x7610, R50 ;  /* 0x00007610ff8f7816 */ /* 0x000fe20000000032 */
[----:B------:R-:W-:Y:S05]  /*26a0*/  @P2 BRA `(.L_x_96) ;  /* 0x0000008000002947 */ /* 0x000fea0003800000 */
[----:B------:R-:W-:-:S04]  /*26b0*/  ISETP.NE.U32.AND P6, PT, RZ, c[0x0][0x180], PT ;  /* 0x00006000ff007a0c */ /* 0x000fc80003fc5070 */
[----:B------:R-:W-:-:S13]  /*26c0*/  ISETP.NE.AND.EX P6, PT, RZ, c[0x0][0x184], PT, P6 ;  /* 0x00006100ff007a0c */ /* 0x000fda0003fc5360 */
[----:B------:R-:W-:Y:S05]  /*26d0*/  @P6 BRA `(.L_x_97) ;  /* 0x0000002000006947 */ /* 0x000fea0003800000 */
[----:B------:R-:W-:Y:S05]  /*26e0*/  @P0 BRA `(.L_x_98) ;  /* 0x0000008000000947 */ /* 0x000fea0003800000 */
[----:B------:R-:W-:Y:S05]  /*26f0*/  BRA `(.L_x_99) ;  /* 0x0000009000007947 */ /* 0x000fea0003800000 */
.L_x_97:
[----:B-----5:R-:W-:-:S05]  /*2700*/  PRMT R48, RZ, 0x7610, R42 ;  /* 0x00007610ff307816 */ /* 0x020fca000000002a */
[----:B------:R-:W-:Y:S01]  /*2710*/  FADD.FTZ R143, R48, R143 ;  /* 0x0000008f308f7221 */ /* 0x000fe20000010000 */
[----:B------:R-:W-:Y:S05]  /*2720*/  BRA `(.L_x_98) ;  /* 0x0000004000007947 */ /* 0x000fea0003800000 */
.L_x_96:
[----:B-----5:R-:W-:-:S05]  /*2730*/  PRMT R48, RZ, 0x7610, R38 ;  /* 0x00007610ff307816 */ /* 0x020fca0000000026 */
[----:B------:R-:W-:Y:S01]  /*2740*/  FADD.FTZ R143, R48, R143 ;  /* 0x0000008f308f7221 */ /* 0x000fe20000010000 */
[----:B------:R-:W-:-:S05]  /*2750*/  @P1 PRMT R48, RZ, 0x7610, R42 ;  /* 0x00007610ff301816 */ /* 0x000fca000000002a */
[----:B------:R-:W-:-:S05]  /*2760*/  @P1 FADD.FTZ R143, R48, R143 ;  /* 0x0000008f308f1221 */ /* 0x000fca0000010000 */
.L_x_98:
[----:B------:R-:W-:-:S04]  /*2770*/  F2FP.BF16.PACK_AB R48, RZ, R143 ;  /* 0x0000008fff30723e */ /* 0x000fc800000010ff */
[----:B------:R-:W-:Y:S02]  /*2780*/  PRMT R46, R46, 0x5410, R48 ;  /* 0x000054102e2e7816 */ /* 0x000fe40000000030 */
.L_x_99:
[----:B------:R-:W-:Y:S01]  /*2790*/  PRMT R144, RZ, 0x5410, R51 ;  /* 0x00005410ff907816 */ /* 0x000fe20000000033 */
[----:B------:R-:W-:Y:S05]  /*27a0*/  @P2 BRA `(.L_x_100) ;  /* 0x0000008000002947 */ /* 0x000fea0003800000 */
[----:B------:R-:W-:-:S04]  /*27b0*/  ISETP.NE.U32.AND P6, PT, RZ, c[0x0][0x180], PT ;  /* 0x00006000ff007a0c */ /* 0x000fc80003fc5070 */
[----:B------:R-:W-:-:S13]  /*27c0*/  ISETP.NE.AND.EX P6, PT, RZ, c[0x0][0x184], PT, P6 ;  /* 0x00006100ff007a0c */ /* 0x000fda0003fc5360 */
[----:B------:R-:W-:Y:S05]  /*27d0*/  @P6 BRA `(.L_x_101) ;  /* 0x0000002000006947 */ /* 0x000fea0003800000 */
[----:B------:R-:W-:Y:S05]  /*27e0*/  @P0 BRA `(.L_x_102) ;  /* 0x0000008000000947 */ /* 0x000fea0003800000 */
[----:B------:R-:W-:Y:S05]  /*27f0*/  BRA `(.L_x_103) ;  /* 0x0000009000007947 */ /* 0x000fea0003800000 */
.L_x_101:
[----:B-----5:R-:W-:-:S05]  /*2800*/  PRMT R49, RZ, 0x5410, R43 ;  /* 0x00005410ff317816 */ /* 0x020fca000000002b */
[----:B------:R-:W-:Y:S01]  /*2810*/  FADD.FTZ R144, R49, R144 ;  /* 0x0000009031907221 */ /* 0x000fe20000010000 */
[----:B------:R-:W-:Y:S05]  /*2820*/  BRA `(.L_x_102) ;  /* 0x0000004000007947 */ /* 0x000fea0003800000 */
.L_x_100:
[----:B-----5:R-:W-:-:S05]  /*2830*/  PRMT R49, RZ, 0x5410, R39 ;  /* 0x00005410ff317816 */ /* 0x020fca0000000027 */
[----:B------:R-:W-:Y:S01]  /*2840*/  FADD.FTZ R144, R49, R144 ;  /* 0x0000009031907221 */ /* 0x000fe20000010000 */
[----:B------:R-:W-:-:S05]  /*2850*/  @P1 PRMT R49, RZ, 0x5410, R43 ;  /* 0x00005410ff311816 */ /* 0x000fca000000002b */
[----:B------:R-:W-:-:S05]  /*2860*/  @P1 FADD.FTZ R144, R49, R144 ;  /* 0x0000009031901221 */ /* 0x000fca0000010000 */
.L_x_102:
[----:B------:R-:W-:-:S04]  /*2870*/  F2FP.BF16.PACK_AB R48, RZ, R144 ;  /* 0x00000090ff30723e */ /* 0x000fc800000010ff */
[----:B------:R-:W-:Y:S02]  /*2880*/  PRMT R47, R48, 0x7610, R47 ;  /* 0x00007610302f7816 */ /* 0x000fe4000000002f */
.L_x_103:
[----:B------:R-:W-:Y:S01]  /*2890*/  PRMT R147, RZ, 0x7610, R51 ;  /* 0x00007610ff937816 */ /* 0x000fe20000000033 */
[----:B------:R-:W-:Y:S05]  /*28a0*/  @P2 BRA `(.L_x_104) ;  /* 0x0000008000002947 */ /* 0x000fea0003800000 */
[----:B------:R-:W-:-:S04]  /*28b0*/  ISETP.NE.U32.AND P1, PT, RZ, c[0x0][0x180], PT ;  /* 0x00006000ff007a0c */ /* 0x000fc80003f25070 */
[----:B------:R-:W-:-:S13]  /*28c0*/  ISETP.NE.AND.EX P1, PT, RZ, c[0x0][0x184], PT, P1 ;  /* 0x00006100ff007a0c */ /* 0x000fda0003f25310 */
[----:B------:R-:W-:Y:S05]  /*28d0*/  @P1 BRA `(.L_x_105) ;  /* 0x0000002000001947 */ /* 0x000fea0003800000 */
[----:B------:R-:W-:Y:S05]  /*28e0*/  @P0 BRA `(.L_x_106) ;  /* 0x0000008000000947 */ /* 0x000fea0003800000 */
[----:B------:R-:W-:Y:S05]  /*28f0*/  BRA `(.L_x_107) ;  /* 0x0000009000007947 */ /* 0x000fea0003800000 */
.L_x_105:
[----:B-----5:R-:W-:-:S05]  /*2900*/  PRMT R48, RZ, 0x7610, R43 ;  /* 0x00007610ff307816 */ /* 0x020fca000000002b */
[----:B------:R-:W-:Y:S01]  /*2910*/  FADD.FTZ R147, R48, R147 ;  /* 0x0000009330937221 */ /* 0x000fe20000010000 */
[----:B------:R-:W-:Y:S05]  /*2920*/  BRA `(.L_x_106) ;  /* 0x0000004000007947 */ /* 0x000fea0003800000 */
.L_x_104:
[----:B-----5:R-:W-:-:S05]  /*2930*/  PRMT R48, RZ, 0x7610, R39 ;  /* 0x00007610ff307816 */ /* 0x020fca0000000027 */
[----:B------:R-:W-:Y:S01]  /*2940*/  FADD.FTZ R147, R48, R147 ;  /* 0x0000009330937221 */ /* 0x000fe20000010000 */
[----:B------:R-:W-:-:S05]  /*2950*/  @P1 PRMT R48, RZ, 0x7610, R43 ;  /* 0x00007610ff301816 */ /* 0x000fca000000002b */
[----:B------:R-:W-:-:S05]  /*2960*/  @P1 FADD.FTZ R147, R48, R147 ;  /* 0x0000009330931221 */ /* 0x000fca0000010000 */
.L_x_106:
[----:B------:R-:W-:-:S04]  /*2970*/  F2FP.BF16.PACK_AB R48, RZ, R147 ;  /* 0x00000093ff30723e */ /* 0x000fc800000010ff */
[----:B------:R-:W-:Y:S02]  /*2980*/  PRMT R47, R47, 0x5410, R48 ;  /* 0x000054102f2f7816 */ /* 0x000fe40000000030 */
.L_x_107:
[----:B------:R-:W-:-:S04]  /*2990*/  @P0 LEA R48, P1, R148, c[0x0][0x188], 0x4 ;  /* 0x0000620094300a11 */ /* 0x000fc800078220ff */
[----:B------:R-:W-:-:S05]  /*29a0*/  @P0 LEA.HI.X R49, R148, c[0x0][0x18c], RZ, 0x4, P1 ;  /* 0x0000630094310a11 */ /* 0x000fca00008f24ff */
[----:B------:R0:W-:Y:S04]  /*29b0*/  @P0 STG.E.128 [R48.64], R44 ;  /* 0x0000002c30000986 */ /* 0x0001e8000c101d04 */
.L_x_75:
[----:B------:R-:W-:Y:S05]  /*29c0*/  BSYNC B0 ;  /* 0x0000000000007941 */ /* 0x000fea0003800000 */
.L_x_74:
[----:B0-----:R-:W-:Y:S01]  /*29d0*/  FADD.FTZ R49, RZ, R122 ;  /* 0x0000007aff317221 */ /* 0x001fe20000010000 */
[----:B------:R-:W-:Y:S02]  /*29e0*/  ISETP.GT.U32.AND P1, PT, R26, 0xff, PT ;  /* 0x000000ff1a00780c */ /* 0x000fe40003f24070 */
[----:B------:R-:W-:Y:S01]  /*29f0*/  LOP3.LUT P6, RZ, R115, 0xff, RZ, 0xc0, !PT ;  /* 0x000000ff73ff7812 */ /* 0x000fe200078cc0ff */
[----:B------:R-:W-:Y:S01]  /*2a00*/  FADD.FTZ R48, R128, R49 ;  /* 0x0000003180307221 */ /* 0x000fe20000010000 */
[----:B------:R-:W-:Y:S02]  /*2a10*/  ISETP.GT.U32.AND P2, PT, R26, 0x17f, PT ;  /* 0x0000017f1a00780c */ /* 0x000fe40003f44070 */
[----:B------:R-:W-:Y:S01]  /*2a20*/  SHF.R.U32.HI R52, RZ, 0x5, R27 ;  /* 0x00000005ff347819 */ /* 0x000fe2000001161b */
[----:B------:R-:W-:-:S03]  /*2a30*/  FADD.FTZ R48, R127, R48 ;  /* 0x000000307f307221 */ /* 0x000fc60000010000 */
[----:B------:R-:W-:Y:S01]  /*2a40*/  LOP3.LUT R52, R52, 0x7fffffc, RZ, 0xc0, !PT ;  /* 0x07fffffc34347812 */ /* 0x000fe200078ec0ff */
[----:B------:R-:W-:-:S04]  /*2a50*/  FADD.FTZ R49, R135, R48 ;  /* 0x0000003087317221 */ /* 0x000fc80000010000 */
[----:B------:R-:W-:Y:S01]  /*2a60*/  FADD.FTZ R48, R134, R49 ;  /* 0x0000003186307221 */ /* 0x000fe20000010000 */
[----:B------:R-:W-:-:S03]  /*2a70*/  @!P6 IADD3 R52, R52, 0x4, RZ ;  /* 0x000000043434e810 */ /* 0x000fc60007ffe0ff */
[----:B------:R-:W-:-:S04]  /*2a80*/  FADD.FTZ R49, R139, R48 ;  /* 0x000000308b317221 */ /* 0x000fc80000010000 */
[----:B------:R-:W-:-:S04]  /*2a90*/  FADD.FTZ R48, R140, R49 ;  /* 0x000000318c307221 */ /* 0x000fc80000010000 */
[----:B------:R-:W-:-:S05]  /*2aa0*/  FADD.FTZ R48, R145, R48 ;  /* 0x0000003091307221 */ /* 0x000fca0000010000 */
[----:B------:R-:W-:-:S05]  /*2ab0*/  FSEL R48, R48, RZ, P5 ;  /* 0x000000ff30307208 */ /* 0x000fca0002800000 */
[----:B------:R-:W-:-:S04]  /*2ac0*/  FADD.FTZ R50, R125, R48 ;  /* 0x000000307d327221 */ /* 0x000fc80000010000 */
[----:B------:R-:W-:-:S04]  /*2ad0*/  FADD.FTZ R49, R129, R50 ;  /* 0x0000003281317221 */ /* 0x000fc80000010000 */
[----:B------:R-:W-:-:S04]  /*2ae0*/  FADD.FTZ R50, R130, R49 ;  /* 0x0000003182327221 */ /* 0x000fc80000010000 */
[----:B------:R-:W-:-:S04]  /*2af0*/  FADD.FTZ R49, R133, R50 ;  /* 0x0000003285317221 */ /* 0x000fc80000010000 */
[----:B------:R-:W-:-:S04]  /*2b00*/  FADD.FTZ R50, R136, R49 ;  /* 0x0000003188327221 */ /* 0x000fc80000010000 */
[----:B------:R-:W-:-:S04]  /*2b10*/  FADD.FTZ R49, R141, R50 ;  /* 0x000000328d317221 */ /* 0x000fc80000010000 */
[----:B------:R-:W-:-:S04]  /*2b20*/  FADD.FTZ R49, R142, R49 ;  /* 0x000000318e317221 */ /* 0x000fc80000010000 */
[----:B------:R-:W-:-:S04]  /*2b30*/  @P1 FADD.FTZ R48, R146, R49 ;  /* 0x0000003192301221 */ /* 0x000fc80000010000 */
[----:B------:R-:W-:-:S04]  /*2b40*/  FADD.FTZ R50, R126, R48 ;  /* 0x000000307e327221 */ /* 0x000fc80000010000 */
[----:B------:R-:W-:-:S04]  /*2b50*/  FADD.FTZ R49, R131, R50 ;  /* 0x0000003283317221 */ /* 0x000fc80000010000 */
[----:B------:R-:W-:-:S04]  /*2b60*/  FADD.FTZ R50, R132, R49 ;  /* 0x0000003184327221 */ /* 0x000fc80000010000 */
[----:B------:R-:W-:-:S04]  /*2b70*/  FADD.FTZ R49, R137, R50 ;  /* 0x0000003289317221 */ /* 0x000fc80000010000 */
[----:B------:R-:W-:-:S04]  /*2b80*/  FADD.FTZ R50, R138, R49 ;  /* 0x000000318a327221 */ /* 0x000fc80000010000 */
[----:B------:R-:W-:-:S04]  /*2b90*/  FADD.FTZ R49, R143, R50 ;  /* 0x000000328f317221 */ /* 0x000fc80000010000 */
[----:B------:R-:W-:-:S04]  /*2ba0*/  FADD.FTZ R50, R144, R49 ;  /* 0x0000003190327221 */ /* 0x000fc80000010000 */
[----:B------:R-:W-:Y:S01]  /*2bb0*/  @P2 FADD.FTZ R48, R147, R50 ;  /* 0x0000003293302221 */ /* 0x000fe20000010000 */
[----:B------:R-:W-:Y:S05]  /*2bc0*/  BRA.DIV ~URZ, `(.L_x_108) ;  /* 0x000012027f007947 */ /* 0x000fea000b800000 */
[----:B------:R0:W1:Y:S02]  /*2bd0*/  SHFL.BFLY PT, R49, R48, 0x1, 0x1f ;  /* 0x0c201f0030317f89 */ /* 0x00006400000e0000 */
.L_x_118:
[----:B-1----:R-:W-:Y:S01]  /*2be0*/  FADD.FTZ R49, R48, R49 ;  /* 0x0000003130317221 */ /* 0x002fe20000010000 */
[----:B------:R-:W-:Y:S05]  /*2bf0*/  BRA.DIV ~URZ, `(.L_x_109) ;  /* 0x000012527f007947 */ /* 0x000fea000b800000 */
[----:B0-----:R-:W0:Y:S02]  /*2c00*/  SHFL.BFLY PT, R48, R49, 0x2, 0x1f ;  /* 0x0c401f0031307f89 */ /* 0x001e2400000e0000 */
[----:B0-----:R-:W-:-:S05]  /*2c10*/  FADD.FTZ R49, R49, R48 ;  /* 0x0000003031317221 */ /* 0x001fca0000010000 */
[----:B------:R-:W0:Y:S02]  /*2c20*/  SHFL.BFLY PT, R48, R49, 0x4, 0x1f ;  /* 0x0c801f0031307f89 */ /* 0x000e2400000e0000 */
[----:B0-----:R-:W-:-:S05]  /*2c30*/  FADD.FTZ R50, R49, R48 ;  /* 0x0000003031327221 */ /* 0x001fca0000010000 */
[----:B------:R-:W0:Y:S02]  /*2c40*/  SHFL.BFLY PT, R51, R50, 0x8, 0x1f ;  /* 0x0d001f0032337f89 */ /* 0x000e2400000e0000 */
[----:B0-----:R-:W-:-:S05]  /*2c50*/  FADD.FTZ R51, R50, R51 ;  /* 0x0000003332337221 */ /* 0x001fca0000010000 */
[----:B------:R-:W0:Y:S02]  /*2c60*/  SHFL.BFLY PT, R48, R51, 0x10, 0x1f ;  /* 0x0e001f0033307f89 */ /* 0x000e2400000e0000 */
[----:B0-----:R-:W-:-:S04]  /*2c70*/  FADD.FTZ R48, R51, R48 ;  /* 0x0000003033307221 */ /* 0x001fc80000010000 */
[----:B------:R-:W-:-:S04]  /*2c80*/  FMUL.FTZ R48, R109, R48 ;  /* 0x000000306d307220 */ /* 0x000fc80000410000 */
[--C-:B------:R-:W-:Y:S02]  /*2c90*/  FADD.FTZ R53, R122, -R48.reuse ;  /* 0x800000307a357221 */ /* 0x100fe40000010000 */
[--C-:B------:R-:W-:Y:S02]  /*2ca0*/  FADD.FTZ R54, R128, -R48.reuse ;  /* 0x8000003080367221 */ /* 0x100fe40000010000 */
[----:B------:R-:W-:Y:S02]  /*2cb0*/  FFMA.FTZ R53, R53, R53, RZ ;  /* 0x0000003535357223 */ /* 0x000fe400000100ff */
[--C-:B------:R-:W-:Y:S02]  /*2cc0*/  FADD.FTZ R148, R127, -R48.reuse ;  /* 0x800000307f947221 */ /* 0x100fe40000010000 */
[----:B------:R-:W-:Y:S02]  /*2cd0*/  FFMA.FTZ R53, R54, R54, R53 ;  /* 0x0000003636357223 */ /* 0x000fe40000010035 */
[----:B------:R-:W-:-:S02]  /*2ce0*/  FADD.FTZ R54, R135, -R48 ;  /* 0x8000003087367221 */ /* 0x000fc40000010000 */
[----:B------:R-:W-:Y:S02]  /*2cf0*/  FFMA.FTZ R53, R148, R148, R53 ;  /* 0x0000009494357223 */ /* 0x000fe40000010035 */
[--C-:B------:R-:W-:Y:S02]  /*2d00*/  FADD.FTZ R50, R134, -R48.reuse ;  /* 0x8000003086327221 */ /* 0x100fe40000010000 */
[----:B------:R-:W-:Y:S02]  /*2d10*/  FFMA.FTZ R53, R54, R54, R53 ;  /* 0x0000003636357223 */ /* 0x000fe40000010035 */
        /* <DEDUP_REMOVED lines=9> */
[--C-:B------:R-:W-:Y:S01]  /*2db0*/  FADD.FTZ R54, R126, -R48.reuse ;  /* 0x800000307e367221 */ /* 0x100fe20000010000 */
[----:B------:R-:W-:Y:S01]  /*2dc0*/  FSEL R49, R53, RZ, P5 ;  /* 0x000000ff35317208 */ /* 0x000fe20002800000 */
[----:B------:R-:W-:-:S04]  /*2dd0*/  FADD.FTZ R53, R130, -R48 ;  /* 0x8000003082357221 */ /* 0x000fc80000010000 */
[----:B------:R-:W-:-:S04]  /*2de0*/  FFMA.FTZ R50, R50, R50, R49 ;  /* 0x0000003232327223 */ /* 0x000fc80000010031 */
[----:B------:R-:W-:Y:S02]  /*2df0*/  FFMA.FTZ R50, R51, R51, R50 ;  /* 0x0000003333327223 */ /* 0x000fe40000010032 */
[----:B------:R-:W-:Y:S02]  /*2e00*/  FADD.FTZ R51, R133, -R48 ;  /* 0x8000003085337221 */ /* 0x000fe40000010000 */
[----:B------:R-:W-:Y:S02]  /*2e10*/  FFMA.FTZ R50, R53, R53, R50 ;  /* 0x0000003535327223 */ /* 0x000fe40000010032 */
[----:B------:R-:W-:Y:S02]  /*2e20*/  FADD.FTZ R53, R136, -R48 ;  /* 0x8000003088357221 */ /* 0x000fe40000010000 */
[----:B------:R-:W-:Y:S02]  /*2e30*/  FFMA.FTZ R50, R51, R51, R50 ;  /* 0x0000003333327223 */ /* 0x000fe40000010032 */
[----:B------:R-:W-:-:S02]  /*2e40*/  FADD.FTZ R51, R141, -R48 ;  /* 0x800000308d337221 */ /* 0x000fc40000010000 */
[----:B------:R-:W-:Y:S02]  /*2e50*/  FFMA.FTZ R50, R53, R53, R50 ;  /* 0x0000003535327223 */ /* 0x000fe40000010032 */
[----:B------:R-:W-:Y:S02]  /*2e60*/  FADD.FTZ R53, R142, -R48 ;  /* 0x800000308e357221 */ /* 0x000fe40000010000 */
[----:B------:R-:W-:Y:S02]  /*2e70*/  FFMA.FTZ R50, R51, R51, R50 ;  /* 0x0000003333327223 */ /* 0x000fe40000010032 */
[----:B------:R-:W-:Y:S02]  /*2e80*/  FADD.FTZ R51, R146, -R48 ;  /* 0x8000003092337221 */ /* 0x000fe40000010000 */
[----:B------:R-:W-:Y:S02]  /*2e90*/  FFMA.FTZ R50, R53, R53, R50 ;  /* 0x0000003535327223 */ /* 0x000fe40000010032 */
[----:B------:R-:W-:-:S02]  /*2ea0*/  FADD.FTZ R53, R132, -R48 ;  /* 0x8000003084357221 */ /* 0x000fc40000010000 */
[----:B------:R-:W-:Y:S02]  /*2eb0*/  @P1 FFMA.FTZ R49, R51, R51, R50 ;  /* 0x0000003333311223 */ /* 0x000fe40000010032 */
[----:B------:R-:W-:Y:S02]  /*2ec0*/  FADD.FTZ R51, R131, -R48 ;  /* 0x8000003083337221 */ /* 0x000fe40000010000 */
        /* <DEDUP_REMOVED lines=11> */
[----:B------:R-:W-:-:S04]  /*2f80*/  FFMA.FTZ R54, R53, R53, R54 ;  /* 0x0000003535367223 */ /* 0x000fc80000010036 */
[----:B------:R-:W-:-:S05]  /*2f90*/  @P2 FFMA.FTZ R49, R51, R51, R54 ;  /* 0x0000003333312223 */ /* 0x000fca0000010036 */
[----:B------:R-:W0:Y:S02]  /*2fa0*/  SHFL.BFLY PT, R50, R49, 0x1, 0x1f ;  /* 0x0c201f0031327f89 */ /* 0x000e2400000e0000 */
[----:B0-----:R-:W-:-:S05]  /*2fb0*/  FADD.FTZ R50, R49, R50 ;  /* 0x0000003231327221 */ /* 0x001fca0000010000 */
[----:B------:R-:W0:Y:S02]  /*2fc0*/  SHFL.BFLY PT, R51, R50, 0x2, 0x1f ;  /* 0x0c401f0032337f89 */ /* 0x000e2400000e0000 */
[----:B0-----:R-:W-:-:S05]  /*2fd0*/  FADD.FTZ R51, R50, R51 ;  /* 0x0000003332337221 */ /* 0x001fca0000010000 */
[----:B------:R-:W0:Y:S02]  /*2fe0*/  SHFL.BFLY PT, R54, R51, 0x4, 0x1f ;  /* 0x0c801f0033367f89 */ /* 0x000e2400000e0000 */
[----:B0-----:R-:W-:-:S05]  /*2ff0*/  FADD.FTZ R54, R51, R54 ;  /* 0x0000003633367221 */ /* 0x001fca0000010000 */
[----:B------:R-:W0:Y:S02]  /*3000*/  SHFL.BFLY PT, R53, R54, 0x8, 0x1f ;  /* 0x0d001f0036357f89 */ /* 0x000e2400000e0000 */
[----:B0-----:R-:W-:-:S05]  /*3010*/  FADD.FTZ R53, R54, R53 ;  /* 0x0000003536357221 */ /* 0x001fca0000010000 */
[----:B------:R0:W1:Y:S02]  /*3020*/  SHFL.BFLY PT, R148, R53, 0x10, 0x1f ;  /* 0x0e001f0035947f89 */ /* 0x00006400000e0000 */
.L_x_119:
[C---:B------:R-:W-:Y:S01]  /*3030*/  LOP3.LUT P1, RZ, R27.reuse, 0x1f, RZ, 0xc0, !PT ;  /* 0x0000001f1bff7812 */ /* 0x040fe2000782c0ff */
[----:B-1----:R-:W-:Y:S01]  /*3040*/  FADD.FTZ R49, R148, R53 ;  /* 0x0000003594317221 */ /* 0x002fe20000010000 */
[----:B------:R-:W-:Y:S01]  /*3050*/  SHF.R.U32.HI R50, RZ, 0x5, R27 ;  /* 0x00000005ff327819 */ /* 0x000fe2000001161b */
[----:B------:R-:W-:Y:S01]  /*3060*/  WARPSYNC 0xffffffff ;  /* 0xffffffff00007948 */ /* 0x000fe20003800000 */
[----:B0-----:R-:W-:Y:S02]  /*3070*/  LOP3.LUT R53, R27, 0x1f, RZ, 0xc0, !PT ;  /* 0x0000001f1b357812 */ /* 0x001fe400078ec0ff */
[----:B------:R-:W-:-:S07]  /*3080*/  LOP3.LUT R50, R50, 0x3, RZ, 0xc0, !PT ;  /* 0x0000000332327812 */ /* 0x000fce00078ec0ff */
[----:B------:R-:W-:-:S05]  /*3090*/  @!P1 IMAD.IADD R51, R52, 0x1, R50 ;  /* 0x0000000134339824 */ /* 0x000fca00078e0232 */
[----:B------:R0:W-:Y:S01]  /*30a0*/  @!P1 STS.64 [R51.X8], R48 ;  /* 0x0000003033009388 */ /* 0x0001e20000008a00 */
[----:B------:R-:W-:-:S11]  /*30b0*/  ISETP.GT.U32.AND P1, PT, R53, 0x3, PT ;  /* 0x000000033500780c */ /* 0x000fd60003f24070 */
[----:B------:R-:W-:Y:S01]  /*30c0*/  BAR.SYNC.DEFER_BLOCKING 0x0 ;  /* 0x0000000000007b1d */ /* 0x000fe20000010000 */
[----:B0-----:R-:W-:Y:S01]  /*30d0*/  CS2R R48, SRZ ;  /* 0x0000000000307805 */ /* 0x001fe2000001ff00 */
[----:B------:R-:W-:Y:S01]  /*30e0*/  @!P1 IMAD.IADD R53, R52, 0x1, R53 ;  /* 0x0000000134359824 */ /* 0x000fe200078e0235 */
[----:B------:R-:W-:Y:S01]  /*30f0*/  ISETP.NE.AND P2, PT, RZ, UR6, PT ;  /* 0x00000006ff007c0c */ /* 0x000fe2000bf45270 */
[----:B------:R-:W-:Y:S02]  /*3100*/  IMAD.MOV.U32 R52, RZ, RZ, RZ ;  /* 0x000000ffff347224 */ /* 0x000fe400078e00ff */
[----:B------:R-:W-:Y:S01]  /*3110*/  @!P1 IMAD.MOV.U32 R52, RZ, RZ, R114 ;  /* 0x000000ffff349224 */ /* 0x000fe200078e0072 */
[----:B------:R-:W-:Y:S03]  /*3120*/  BSSY B0, `(.L_x_110) ;  /* 0x0000062000007945 */ /* 0x000fe60003800000 */
[----:B------:R-:W-:Y:S01]  /*3130*/  I2F R150, R52 ;  /* 0x0000003400967306 */ /* 0x000fe20000201400 */
[----:B------:R-:W0:Y:S04]  /*3140*/  SHFL.DOWN PT, R55, R52, 0x2, 0x1f ;  /* 0x08401f0034377f89 */ /* 0x000e2800000e0000 */
[----:B------:R1:W2:Y:S01]  /*3150*/  @!P1 LDS.64 R48, [R53.X8] ;  /* 0x0000000035309984 */ /* 0x0002a20000008a00 */
[----:B------:R-:W-:Y:S01]  /*3160*/  LOP3.LUT P1, RZ, R50, 0x1f, R27, 0xf8, !PT ;  /* 0x0000001f32ff7812 */ /* 0x000fe2000782f81b */
[----:B0-----:R-:W-:Y:S01]  /*3170*/  IMAD.IADD R148, R55, 0x1, R52 ;  /* 0x0000000137947824 */ /* 0x001fe200078e0234 */
[----:B------:R-:W-:Y:S04]  /*3180*/  I2F R152, R55 ;  /* 0x0000003700987306 */ /* 0x000fe80000201400 */
[----:B------:R-:W-:Y:S04]  /*3190*/  SHFL.DOWN PT, R153, R148, 0x1, 0x1f ;  /* 0x08201f0094997f89 */ /* 0x000fe800000e0000 */
[----:B------:R-:W1:Y:S08]  /*31a0*/  I2F R51, R148 ;  /* 0x0000009400337306 */ /* 0x000e700000201400 */
[----:B-1----:R-:W0:Y:S01]  /*31b0*/  MUFU.RCP R53, R51 ;  /* 0x0000003300357308 */ /* 0x002e220000001000 */
[----:B--2---:R-:W1:Y:S04]  /*31c0*/  SHFL.DOWN PT, R149, R48, 0x2, 0x1f ;  /* 0x08401f0030957f89 */ /* 0x004e6800000e0000 */
[----:B------:R-:W2:Y:S01]  /*31d0*/  SHFL.DOWN PT, R54, R49, 0x2, 0x1f ;  /* 0x08401f0031367f89 */ /* 0x000ea200000e0000 */
[----:B-1----:R-:W-:-:S02]  /*31e0*/  FMUL.FTZ R151, R149, R152 ;  /* 0x0000009895977220 */ /* 0x002fc40000410000 */
[----:B------:R-:W-:Y:S02]  /*31f0*/  FADD.FTZ R149, -R149, R48 ;  /* 0x0000003095957221 */ /* 0x000fe40000010100 */
[----:B------:R-:W-:Y:S02]  /*3200*/  FFMA.FTZ R154, R150, R48, R151 ;  /* 0x00000030969a7223 */ /* 0x000fe40000010097 */
[----:B------:R-:W-:Y:S02]  /*3210*/  FMUL.FTZ R149, R149, R149 ;  /* 0x0000009595957220 */ /* 0x000fe40000410000 */
[----:B0-----:R-:W-:Y:S02]  /*3220*/  FMUL.FTZ R154, R53, R154 ;  /* 0x0000009a359a7220 */ /* 0x001fe40000410000 */
[----:B------:R-:W-:Y:S02]  /*3230*/  IMAD.IADD R48, R148, 0x1, R153 ;  /* 0x0000000194307824 */ /* 0x000fe400078e0299 */
[----:B------:R-:W-:Y:S01]  /*3240*/  FMUL.FTZ R149, R149, R150 ;  /* 0x0000009695957220 */ /* 0x000fe20000410000 */
[----:B------:R-:W0:Y:S01]  /*3250*/  SHFL.DOWN PT, R55, R154, 0x1, 0x1f ;  /* 0x08201f009a377f89 */ /* 0x000e2200000e0000 */
[----:B--2---:R-:W-:Y:S01]  /*3260*/  FADD.FTZ R54, R54, R49 ;  /* 0x0000003136367221 */ /* 0x004fe20000010000 */
[----:B------:R-:W-:Y:S01]  /*3270*/  I2F R153, R153 ;  /* 0x0000009900997306 */ /* 0x000fe20000201400 */
[----:B------:R-:W-:-:S04]  /*3280*/  FMUL.FTZ R149, R149, R152 ;  /* 0x0000009895957220 */ /* 0x000fc80000410000 */
[----:B------:R-:W-:-:S03]  /*3290*/  FFMA.FTZ R54, R53, R149, R54 ;  /* 0x0000009535367223 */ /* 0x000fc60000010036 */
[----:B------:R-:W1:Y:S02]  /*32a0*/  I2F R48, R48 ;  /* 0x0000003000307306 */ /* 0x000e640000201400 */
[----:B------:R-:W2:Y:S01]  /*32b0*/  SHFL.DOWN PT, R49, R54, 0x1, 0x1f ;  /* 0x08201f0036317f89 */ /* 0x000ea200000e0000 */
[----:B0-----:R-:W-:-:S05]  /*32c0*/  FADD.FTZ R53, R154, -R55 ;  /* 0x800000379a357221 */ /* 0x001fca0000010000 */
[----:B-1----:R-:W0:Y:S01]  /*32d0*/  MUFU.RCP R52, R48 ;  /* 0x0000003000347308 */ /* 0x002e220000001000 */
[----:B------:R-:W-:Y:S02]  /*32e0*/  FMUL.FTZ R55, R55, R153 ;  /* 0x0000009937377220 */ /* 0x000fe40000410000 */
[----:B------:R-:W-:Y:S02]  /*32f0*/  FMUL.FTZ R148, R53, R53 ;  /* 0x0000003535947220 */ /* 0x000fe40000410000 */
[C---:B------:R-:W-:Y:S02]  /*3300*/  FFMA.FTZ R55, R51.reuse, R154, R55 ;  /* 0x0000009a33377223 */ /* 0x040fe40000010037 */
[----:B------:R-:W-:Y:S02]  /*3310*/  FMUL.FTZ R148, R51, R148 ;  /* 0x0000009433947220 */ /* 0x000fe40000410000 */
[----:B--2---:R-:W-:Y:S02]  /*3320*/  FADD.FTZ R49, R54, R49 ;  /* 0x0000003136317221 */ /* 0x004fe40000010000 */
[----:B------:R-:W-:-:S02]  /*3330*/  FMUL.FTZ R148, R148, R153 ;  /* 0x0000009994947220 */ /* 0x000fc40000410000 */
[C---:B0-----:R-:W-:Y:S02]  /*3340*/  FMUL.FTZ R55, R52.reuse, R55 ;  /* 0x0000003734377220 */ /* 0x041fe40000410000 */
[----:B------:R-:W-:Y:S02]  /*3350*/  FFMA.FTZ R49, R52, R148, R49 ;  /* 0x0000009434317223 */ /* 0x000fe40000010031 */
[----:B------:R-:W-:Y:S01]  /*3360*/  IMAD.MOV.U32 R52, RZ, RZ, c[0x0][0x1e0] ;  /* 0x00007800ff347624 */ /* 0x000fe200078e00ff */
[----:B------:R0:W1:Y:S04]  /*3370*/  SHFL.IDX PT, R53, R55, RZ, 0x1f ;  /* 0x00001fff37357589 */ /* 0x00006800000e0000 */
[----:B------:R-:W2:Y:S01]  /*3380*/  SHFL.IDX PT, R49, R49, RZ, 0x1f ;  /* 0x00001fff31317589 */ /* 0x000ea200000e0000 */
[----:B0-----:R-:W-:-:S02]  /*3390*/  @!P1 IMAD.MOV.U32 R55, RZ, RZ, 0x4 ;  /* 0x00000004ff379424 */ /* 0x001fc400078e00ff */
[----:B-1----:R-:W-:-:S05]  /*33a0*/  FMUL.FTZ R48, R53, R53 ;  /* 0x0000003535307220 */ /* 0x002fca0000410000 */
[----:B------:R-:W-:Y:S01]  /*33b0*/  FSEL R51, R48, RZ, P2 ;  /* 0x000000ff30337208 */ /* 0x000fe20001000000 */
[----:B--2---:R-:W-:-:S04]  /*33c0*/  FFMA.FTZ R48, R49, R52, c[0x0][0x228] ;  /* 0x00008a0031307623 */ /* 0x004fc80000010034 */
[----:B------:R-:W-:Y:S02]  /*33d0*/  FADD.FTZ R54, R48, R51 ;  /* 0x0000003330367221 */ /* 0x000fe40000010000 */
[----:B------:R-:W-:Y:S02]  /*33e0*/  @!P1 IMAD.MOV.U32 R51, RZ, RZ, 0x4 ;  /* 0x00000004ff339424 */ /* 0x000fe400078e00ff */
[C---:B------:R-:W-:Y:S01]  /*33f0*/  @!P1 IMAD.WIDE R48, R116.reuse, R55, c[0x0][0x1a8] ;  /* 0x00006a0074309625 */ /* 0x040fe200078e0237 */
[----:B------:R-:W-:Y:S01]  /*3400*/  FSEL R55, R53, RZ, !P2 ;  /* 0x000000ff35377208 */ /* 0x000fe20005000000 */
[----:B------:R-:W0:Y:S02]  /*3410*/  MUFU.RSQ R54, R54 ;  /* 0x0000003600367308 */ /* 0x000e240000001400 */
[----:B------:R-:W-:-:S05]  /*3420*/  @!P1 IMAD.WIDE R50, R116, R51, c[0x0][0x1a0] ;  /* 0x0000680074329625 */ /* 0x000fca00078e0233 */
[----:B------:R1:W-:Y:S04]  /*3430*/  @!P1 STG.E [R50.64], R53 ;  /* 0x0000003532009986 */ /* 0x0003e8000c101904 */
[----:B0-----:R1:W-:Y:S01]  /*3440*/  @!P1 STG.E [R48.64], R54 ;  /* 0x0000003630009986 */ /* 0x0013e2000c101904 */
[----:B------:R-:W-:Y:S05]  /*3450*/  @!P5 BRA `(.L_x_111) ;  /* 0x000002e00000d947 */ /* 0x000fea0003800000 */
[--C-:B-1----:R-:W-:Y:S02]  /*3460*/  FADD.FTZ R49, R122, -R55.reuse ;  /* 0x800000377a317221 */ /* 0x102fe40000010000 */
[--C-:B------:R-:W-:Y:S02]  /*3470*/  FADD.FTZ R149, R128, -R55.reuse ;  /* 0x8000003780957221 */ /* 0x100fe40000010000 */
[--C-:B------:R-:W-:Y:S02]  /*3480*/  FADD.FTZ R51, R127, -R55.reuse ;  /* 0x800000377f337221 */ /* 0x100fe40000010000 */
[----:B------:R-:W-:-:S02]  /*3490*/  FADD.FTZ R151, R135, -R55 ;  /* 0x8000003787977221 */ /* 0x000fc40000010000 */
[C---:B------:R-:W-:Y:S02]  /*34a0*/  FMUL.FTZ R148, R54.reuse, R49 ;  /* 0x0000003136947220 */ /* 0x040fe40000410000 */
[C---:B------:R-:W-:Y:S02]  /*34b0*/  FMUL.FTZ R149, R54.reuse, R149 ;  /* 0x0000009536957220 */ /* 0x040fe40000410000 */
[C---:B------:R-:W-:Y:S02]  /*34c0*/  FMUL.FTZ R150, R54.reuse, R51 ;  /* 0x0000003336967220 */ /* 0x040fe40000410000 */
[----:B------:R-:W-:Y:S02]  /*34d0*/  FMUL.FTZ R151, R54, R151 ;  /* 0x0000009736977220 */ /* 0x000fe40000410000 */
[--C-:B------:R-:W-:Y:S02]  /*34e0*/  FADD.FTZ R53, R134, -R55.reuse ;  /* 0x8000003786357221 */ /* 0x100fe40000010000 */
[----:B------:R-:W-:-:S02]  /*34f0*/  FADD.FTZ R153, R139, -R55 ;  /* 0x800000378b997221 */ /* 0x000fc40000010000 */
[----:B------:R-:W-:Y:S02]  /*3500*/  FFMA.FTZ R48, R25, R148, R17 ;  /* 0x0000009419307223 */ /* 0x000fe40000010011 */
[----:B------:R-:W-:Y:S02]  /*3510*/  FFMA.FTZ R49, R24, R149, R16 ;  /* 0x0000009518317223 */ /* 0x000fe40000010010 */
[----:B------:R-:W-:Y:S02]  /*3520*/  FFMA.FTZ R50, R23, R150, R15 ;  /* 0x0000009617327223 */ /* 0x000fe4000001000f */
[----:B------:R-:W-:Y:S01]  /*3530*/  FFMA.FTZ R51, R22, R151, R14 ;  /* 0x0000009716337223 */ /* 0x000fe2000001000e */
[----:B------:R-:W-:Y:S01]  /*3540*/  F2FP.BF16.PACK_AB R48, R49, R48 ;  /* 0x000000303130723e */ /* 0x000fe200000010ff */
[C---:B------:R-:W-:Y:S02]  /*3550*/  FMUL.FTZ R154, R54.reuse, R53 ;  /* 0x00000035369a7220 */ /* 0x040fe40000410000 */
[----:B------:R-:W-:Y:S01]  /*3560*/  FMUL.FTZ R153, R54, R153 ;  /* 0x0000009936997220 */ /* 0x000fe20000410000 */
[----:B------:R-:W-:Y:S01]  /*3570*/  F2FP.BF16.PACK_AB R49, R51, R50 ;  /* 0x000000323331723e */ /* 0x000fe200000010ff */
[----:B------:R-:W-:-:S02]  /*3580*/  FADD.FTZ R53, R140, -R55 ;  /* 0x800000378c357221 */ /* 0x000fc40000010000 */
[----:B------:R-:W-:Y:S02]  /*3590*/  FADD.FTZ R155, R145, -R55 ;  /* 0x80000037919b7221 */ /* 0x000fe40000010000 */
[----:B------:R-:W-:Y:S02]  /*35a0*/  FFMA.FTZ R50, R21, R154, R13 ;  /* 0x0000009a15327223 */ /* 0x000fe4000001000d */
[----:B------:R-:W-:Y:S02]  /*35b0*/  FFMA.FTZ R51, R20, R153, R12 ;  /* 0x0000009914337223 */ /* 0x000fe4000001000c */
[C---:B------:R-:W-:Y:S02]  /*35c0*/  FMUL.FTZ R156, R54.reuse, R53 ;  /* 0x00000035369c7220 */ /* 0x040fe40000410000 */
[----:B------:R-:W-:Y:S01]  /*35d0*/  FMUL.FTZ R155, R54, R155 ;  /* 0x0000009b369b7220 */ /* 0x000fe20000410000 */
[----:B------:R-:W-:Y:S01]  /*35e0*/  F2FP.BF16.PACK_AB R50, R51, R50 ;  /* 0x000000323332723e */ /* 0x000fe200000010ff */
[----:B------:R-:W-:-:S02]  /*35f0*/  FFMA.FTZ R51, R19, R156, R11 ;  /* 0x0000009c13337223 */ /* 0x000fc4000001000b */
[----:B------:R-:W-:Y:S02]  /*3600*/  FFMA.FTZ R52, R18, R155, R10 ;  /* 0x0000009b12347223 */ /* 0x000fe4000001000a */
[----:B------:R-:W-:Y:S02]  /*3610*/  IMAD.MOV.U32 R152, RZ, RZ, 0x10 ;  /* 0x00000010ff987424 */ /* 0x000fe400078e00ff */
[----:B------:R-:W-:Y:S01]  /*3620*/  FFMA.FTZ R148, R9, R148, R0 ;  /* 0x0000009409947223 */ /* 0x000fe20000010000 */
[----:B------:R-:W-:Y:S01]  /*3630*/  F2FP.BF16.PACK_AB R51, R52, R51 ;  /* 0x000000333433723e */ /* 0x000fe200000010ff */
[----:B------:R-:W-:-:S04]  /*3640*/  IMAD.WIDE.U32 R52, R123, R152, c[0x0][0x208] ;  /* 0x000082007b347625 */ /* 0x000fc800078e0098 */
[----:B------:R-:W-:Y:S01]  /*3650*/  FFMA.FTZ R150, R7, R150, R28 ;  /* 0x0000009607967223 */ /* 0x000fe2000001001c */
[----:B------:R0:W-:Y:S01]  /*3660*/  STG.E.128 [R52.64], R48 ;  /* 0x0000003034007986 */ /* 0x0001e2000c101d04 */
[----:B------:R-:W-:Y:S02]  /*3670*/  FFMA.FTZ R154, R5, R154, R30 ;  /* 0x0000009a059a7223 */ /* 0x000fe4000001001e */
[----:B------:R-:W-:Y:S02]  /*3680*/  FFMA.FTZ R156, R3, R156, R32 ;  /* 0x0000009c039c7223 */ /* 0x000fe40000010020 */
[----:B------:R-:W-:Y:S02]  /*3690*/  FFMA.FTZ R155, R2, R155, R35 ;  /* 0x0000009b029b7223 */ /* 0x000fe40000010023 */
[----:B------:R-:W-:Y:S02]  /*36a0*/  FFMA.FTZ R153, R4, R153, R34 ;  /* 0x0000009904997223 */ /* 0x000fe40000010022 */
[----:B------:R-:W-:-:S02]  /*36b0*/  FFMA.FTZ R151, R6, R151, R31 ;  /* 0x0000009706977223 */ /* 0x000fc4000001001f */
[----:B------:R-:W-:Y:S01]  /*36c0*/  FFMA.FTZ R149, R8, R149, R29 ;  /* 0x0000009508957223 */ /* 0x000fe2000001001d */
[----:B0-----:R-:W-:Y:S01]  /*36d0*/  F2FP.BF16.PACK_AB R51, R155, R156 ;  /* 0x0000009c9b33723e */ /* 0x001fe200000010ff */
[----:B------:R-:W-:Y:S01]  /*36e0*/  IMAD.WIDE.U32 R52, R123, R152, c[0x0][0x210] ;  /* 0x000084007b347625 */ /* 0x000fe200078e0098 */
[----:B------:R-:W-:Y:S02]  /*36f0*/  F2FP.BF16.PACK_AB R50, R153, R154 ;  /* 0x0000009a9932723e */ /* 0x000fe400000010ff */
[----:B------:R-:W-:Y:S02]  /*3700*/  F2FP.BF16.PACK_AB R49, R151, R150 ;  /* 0x000000969731723e */ /* 0x000fe400000010ff */
[----:B------:R-:W-:Y:S02]  /*3710*/  F2FP.BF16.PACK_AB R48, R149, R148 ;  /* 0x000000949530723e */ /* 0x000fe400000010ff */
[----:B------:R-:W-:-:S03]  /*3720*/  IADD3 R123, R123, 0x80, RZ ;  /* 0x000000807b7b7810 */ /* 0x000fc60007ffe0ff */
[----:B------:R0:W-:Y:S04]  /*3730*/  STG.E.128 [R52.64], R48 ;  /* 0x0000003034007986 */ /* 0x0001e8000c101d04 */
.L_x_111:
[----:B------:R-:W-:Y:S05]  /*3740*/  BSYNC B0 ;  /* 0x0000000000007941 */ /* 0x000fea0003800000 */
.L_x_110:
[----:B------:R-:W-:Y:S01]  /*3750*/  BSSY B0, `(.L_x_112) ;  /* 0x0000030000007945 */ /* 0x000fe20003800000 */
[----:B------:R-:W-:Y:S05]  /*3760*/  @!P4 BRA `(.L_x_113) ;  /* 0x000002e00000c947 */ /* 0x000fea0003800000 */
[--C-:B01----:R-:W-:Y:S02]  /*3770*/  FADD.FTZ R49, R125, -R55.reuse ;  /* 0x800000377d317221 */ /* 0x103fe40000010000 */
[--C-:B------:R-:W-:Y:S02]  /*3780*/  FADD.FTZ R149, R129, -R55.reuse ;  /* 0x8000003781957221 */ /* 0x100fe40000010000 */
[--C-:B------:R-:W-:Y:S02]  /*3790*/  FADD.FTZ R151, R130, -R55.reuse ;  /* 0x8000003782977221 */ /* 0x100fe40000010000 */
[----:B------:R-:W-:Y:S02]  /*37a0*/  FADD.FTZ R51, R133, -R55 ;  /* 0x8000003785337221 */ /* 0x000fe40000010000 */
[C---:B------:R-:W-:Y:S02]  /*37b0*/  FMUL.FTZ R150, R54.reuse, R49 ;  /* 0x0000003136967220 */ /* 0x040fe40000410000 */
[----:B------:R-:W-:-:S02]  /*37c0*/  FMUL.FTZ R149, R54, R149 ;  /* 0x0000009536957220 */ /* 0x000fc40000410000 */
[C---:B------:R-:W-:Y:S02]  /*37d0*/  FMUL.FTZ R151, R54.reuse, R151 ;  /* 0x0000009736977220 */ /* 0x040fe40000410000 */
[----:B------:R-:W-:Y:S02]  /*37e0*/  FMUL.FTZ R148, R54, R51 ;  /* 0x0000003336947220 */ /* 0x000fe40000410000 */
[--C-:B------:R-:W-:Y:S02]  /*37f0*/  FADD.FTZ R53, R136, -R55.reuse ;  /* 0x8000003788357221 */ /* 0x100fe40000010000 */
[----:B------:R-:W-:Y:S02]  /*3800*/  FADD.FTZ R153, R141, -R55 ;  /* 0x800000378d997221 */ /* 0x000fe40000010000 */
[----:B------:R-:W-:Y:S02]  /*3810*/  FFMA.FTZ R48, R33, R150, R59 ;  /* 0x0000009621307223 */ /* 0x000fe4000001003b */
[----:B------:R-:W-:-:S02]  /*3820*/  FFMA.FTZ R49, R68, R149, R72 ;  /* 0x0000009544317223 */ /* 0x000fc40000010048 */
[----:B------:R-:W-:Y:S02]  /*3830*/  FFMA.FTZ R50, R56, R151, R64 ;  /* 0x0000009738327223 */ /* 0x000fe40000010040 */
[----:B------:R-:W-:Y:S01]  /*3840*/  FFMA.FTZ R51, R69, R148, R73 ;  /* 0x0000009445337223 */ /* 0x000fe20000010049 */
[----:B------:R-:W-:Y:S01]  /*3850*/  F2FP.BF16.PACK_AB R48, R49, R48 ;  /* 0x000000303130723e */ /* 0x000fe200000010ff */
[C---:B------:R-:W-:Y:S02]  /*3860*/  FMUL.FTZ R154, R54.reuse, R53 ;  /* 0x00000035369a7220 */ /* 0x040fe40000410000 */
[----:B------:R-:W-:Y:S01]  /*3870*/  FMUL.FTZ R153, R54, R153 ;  /* 0x0000009936997220 */ /* 0x000fe20000410000 */
[----:B------:R-:W-:Y:S01]  /*3880*/  F2FP.BF16.PACK_AB R49, R51, R50 ;  /* 0x000000323331723e */ /* 0x000fe200000010ff */
[--C-:B------:R-:W-:Y:S02]  /*3890*/  FADD.FTZ R53, R142, -R55.reuse ;  /* 0x800000378e357221 */ /* 0x100fe40000010000 */
[----:B------:R-:W-:-:S02]  /*38a0*/  FADD.FTZ R157, R146, -R55 ;  /* 0x80000037929d7221 */ /* 0x000fc40000010000 */
[----:B------:R-:W-:Y:S02]  /*38b0*/  FFMA.FTZ R50, R57, R154, R65 ;  /* 0x0000009a39327223 */ /* 0x000fe40000010041 */
[----:B------:R-:W-:Y:S02]  /*38c0*/  FFMA.FTZ R51, R70, R153, R74 ;  /* 0x0000009946337223 */ /* 0x000fe4000001004a */
[C---:B------:R-:W-:Y:S02]  /*38d0*/  FMUL.FTZ R155, R54.reuse, R53 ;  /* 0x00000035369b7220 */ /* 0x040fe40000410000 */
[----:B------:R-:W-:Y:S01]  /*38e0*/  FMUL.FTZ R156, R54, R157 ;  /* 0x0000009d369c7220 */ /* 0x000fe20000410000 */
[----:B------:R-:W-:Y:S01]  /*38f0*/  F2FP.BF16.PACK_AB R50, R51, R50 ;  /* 0x000000323332723e */ /* 0x000fe200000010ff */
[----:B------:R-:W-:Y:S02]  /*3900*/  FFMA.FTZ R51, R58, R155, R66 ;  /* 0x0000009b3a337223 */ /* 0x000fe40000010042 */
[----:B------:R-:W-:-:S02]  /*3910*/  FFMA.FTZ R52, R71, R156, R75 ;  /* 0x0000009c47347223 */ /* 0x000fc4000001004b */
        /* <DEDUP_REMOVED lines=19> */
.L_x_113:
[----:B------:R-:W-:Y:S05]  /*3a50*/  BSYNC B0 ;  /* 0x0000000000007941 */ /* 0x000fea0003800000 */
.L_x_112:
[----:B------:R-:W-:Y:S01]  /*3a60*/  BSSY B0, `(.L_x_114) ;  /* 0x000002f000007945 */ /* 0x000fe20003800000 */
[----:B------:R-:W-:Y:S05]  /*3a70*/  @!P3 BRA `(.L_x_115) ;  /* 0x000002d00000b947 */ /* 0x000fea0003800000 */
[--C-:B------:R-:W-:Y:S02]  /*3a80*/  FADD.FTZ R151, R138, -R55.reuse ;  /* 0x800000378a977221 */ /* 0x100fe40000010000 */
[--C-:B------:R-:W-:Y:S02]  /*3a90*/  FADD.FTZ R153, R143, -R55.reuse ;  /* 0x800000378f997221 */ /* 0x100fe40000010000 */
[--C-:B01----:R-:W-:Y:S02]  /*3aa0*/  FADD.FTZ R49, R131, -R55.reuse ;  /* 0x8000003783317221 */ /* 0x103fe40000010000 */
[C---:B------:R-:W-:Y:S02]  /*3ab0*/  FMUL.FTZ R151, R54.reuse, R151 ;  /* 0x0000009736977220 */ /* 0x040fe40000410000 */
[----:B------:R-:W-:Y:S02]  /*3ac0*/  FMUL.FTZ R48, R54, R153 ;  /* 0x0000009936307220 */ /* 0x000fe40000410000 */
[----:B------:R-:W-:-:S02]  /*3ad0*/  FADD.FTZ R53, R126, -R55 ;  /* 0x800000377e357221 */ /* 0x000fc40000010000 */
[--C-:B------:R-:W-:Y:S02]  /*3ae0*/  FADD.FTZ R149, R132, -R55.reuse ;  /* 0x8000003784957221 */ /* 0x100fe40000010000 */
[--C-:B------:R-:W-:Y:S02]  /*3af0*/  FADD.FTZ R51, R137, -R55.reuse ;  /* 0x8000003789337221 */ /* 0x100fe40000010000 */
[--C-:B------:R-:W-:Y:S02]  /*3b00*/  FADD.FTZ R155, R144, -R55.reuse ;  /* 0x80000037909b7221 */ /* 0x100fe40000010000 */
[----:B------:R-:W-:Y:S02]  /*3b10*/  FADD.FTZ R55, R147, -R55 ;  /* 0x8000003793377221 */ /* 0x000fe40000010000 */
[----:B------:R-:W-:Y:S02]  /*3b20*/  FMUL.FTZ R52, R54, R49 ;  /* 0x0000003136347220 */ /* 0x000fe40000410000 */
[----:B------:R-:W-:-:S02]  /*3b30*/  FFMA.FTZ R50, R90, R151, R98 ;  /* 0x000000975a327223 */ /* 0x000fc40000010062 */
[----:B------:R-:W-:Y:S02]  /*3b40*/  FFMA.FTZ R49, R93, R48, R101 ;  /* 0x000000305d317223 */ /* 0x000fe40000010065 */
[C---:B------:R-:W-:Y:S02]  /*3b50*/  FMUL.FTZ R150, R54.reuse, R55 ;  /* 0x0000003736967220 */ /* 0x040fe40000410000 */
[C---:B------:R-:W-:Y:S01]  /*3b60*/  FMUL.FTZ R155, R54.reuse, R155 ;  /* 0x0000009b369b7220 */ /* 0x040fe20000410000 */
[----:B------:R-:W-:Y:S01]  /*3b70*/  F2FP.BF16.PACK_AB R50, R49, R50 ;  /* 0x000000323132723e */ /* 0x000fe200000010ff */
[C---:B------:R-:W-:Y:S02]  /*3b80*/  FMUL.FTZ R53, R54.reuse, R53 ;  /* 0x0000003536357220 */ /* 0x040fe40000410000 */
[C---:B------:R-:W-:Y:S02]  /*3b90*/  FMUL.FTZ R149, R54.reuse, R149 ;  /* 0x0000009536957220 */ /* 0x040fe40000410000 */
[----:B------:R-:W-:-:S02]  /*3ba0*/  FMUL.FTZ R148, R54, R51 ;  /* 0x0000003336947220 */ /* 0x000fc40000410000 */
[----:B------:R-:W-:Y:S02]  /*3bb0*/  FFMA.FTZ R54, R106, R151, R118 ;  /* 0x000000976a367223 */ /* 0x000fe40000010076 */
[----:B------:R-:W-:Y:S02]  /*3bc0*/  FFMA.FTZ R152, R95, R150, R103 ;  /* 0x000000965f987223 */ /* 0x000fe40000010067 */
[----:B------:R-:W-:Y:S02]  /*3bd0*/  FFMA.FTZ R49, R110, R48, R121 ;  /* 0x000000306e317223 */ /* 0x000fe40000010079 */
[----:B------:R-:W-:Y:S02]  /*3be0*/  FFMA.FTZ R55, R108, R155, R120 ;  /* 0x0000009b6c377223 */ /* 0x000fe40000010078 */
[----:B------:R-:W-:Y:S01]  /*3bf0*/  FFMA.FTZ R150, R112, R150, R124 ;  /* 0x0000009670967223 */ /* 0x000fe2000001007c */
[----:B------:R-:W-:Y:S01]  /*3c00*/  F2FP.BF16.PACK_AB R54, R49, R54 ;  /* 0x000000363136723e */ /* 0x000fe200000010ff */
[----:B------:R-:W-:-:S02]  /*3c10*/  FFMA.FTZ R48, R63, R53, R94 ;  /* 0x000000353f307223 */ /* 0x000fc4000001005e */
[----:B------:R-:W-:Y:S01]  /*3c20*/  FFMA.FTZ R49, R89, R52, R97 ;  /* 0x0000003459317223 */ /* 0x000fe20000010061 */
[----:B------:R-:W-:Y:S01]  /*3c30*/  F2FP.BF16.PACK_AB R55, R150, R55 ;  /* 0x000000379637723e */ /* 0x000fe200000010ff */
[----:B------:R-:W-:Y:S02]  /*3c40*/  FFMA.FTZ R150, R88, R149, R96 ;  /* 0x0000009558967223 */ /* 0x000fe40000010060 */
[----:B------:R-:W-:Y:S01]  /*3c50*/  FFMA.FTZ R151, R91, R148, R99 ;  /* 0x000000945b977223 */ /* 0x000fe20000010063 */
[----:B------:R-:W-:Y:S01]  /*3c60*/  F2FP.BF16.PACK_AB R48, R49, R48 ;  /* 0x000000303130723e */ /* 0x000fe200000010ff */
[----:B------:R-:W-:Y:S02]  /*3c70*/  FFMA.FTZ R51, R92, R155, R100 ;  /* 0x0000009b5c337223 */ /* 0x000fe40000010064 */
[----:B------:R-:W-:Y:S01]  /*3c80*/  FFMA.FTZ R148, R107, R148, R119 ;  /* 0x000000946b947223 */ /* 0x000fe20000010077 */
[----:B------:R-:W-:Y:S01]  /*3c90*/  F2FP.BF16.PACK_AB R49, R151, R150 ;  /* 0x000000969731723e */ /* 0x000fe200000010ff */
[----:B------:R-:W-:Y:S01]  /*3ca0*/  FFMA.FTZ R150, R102, R53, R111 ;  /* 0x0000003566967223 */ /* 0x000fe2000001006f */
[----:B------:R-:W-:Y:S01]  /*3cb0*/  F2FP.BF16.PACK_AB R51, R152, R51 ;  /* 0x000000339833723e */ /* 0x000fe200000010ff */
[----:B------:R-:W-:-:S02]  /*3cc0*/  FFMA.FTZ R53, R104, R149, R113 ;  /* 0x0000009568357223 */ /* 0x000fc40000010071 */
[----:B------:R-:W-:Y:S02]  /*3cd0*/  FFMA.FTZ R149, R105, R52, R117 ;  /* 0x0000003469957223 */ /* 0x000fe40000010075 */
[----:B------:R-:W-:Y:S01]  /*3ce0*/  IMAD.MOV.U32 R152, RZ, RZ, 0x10 ;  /* 0x00000010ff987424 */ /* 0x000fe200078e00ff */
[----:B------:R-:W-:Y:S02]  /*3cf0*/  F2FP.BF16.PACK_AB R53, R148, R53 ;  /* 0x000000359435723e */ /* 0x000fe400000010ff */
[----:B------:R-:W-:Y:S01]  /*3d00*/  F2FP.BF16.PACK_AB R52, R149, R150 ;  /* 0x000000969534723e */ /* 0x000fe200000010ff */
[----:B------:R-:W-:-:S04]  /*3d10*/  IMAD.WIDE.U32 R148, R123, R152, c[0x0][0x208] ;  /* 0x000082007b947625 */ /* 0x000fc800078e0098 */
[----:B------:R-:W-:Y:S01]  /*3d20*/  IMAD.WIDE.U32 R150, R123, R152, c[0x0][0x210] ;  /* 0x000084007b967625 */ /* 0x000fe200078e0098 */
[----:B------:R0:W-:Y:S04]  /*3d30*/  STG.E.128 [R148.64], R48 ;  /* 0x0000003094007986 */ /* 0x0001e8000c101d04 */
[----:B------:R0:W-:Y:S02]  /*3d40*/  STG.E.128 [R150.64], R52 ;  /* 0x0000003496007986 */ /* 0x0001e4000c101d04 */
.L_x_115:
[----:B------:R-:W-:Y:S05]  /*3d50*/  BSYNC B0 ;  /* 0x0000000000007941 */ /* 0x000fea0003800000 */
.L_x_114:
[----:B------:R-:W-:Y:S02]  /*3d60*/  IADD3 R116, R116, c[0x0][0x160], RZ ;  /* 0x0000580074747a10 */ /* 0x000fe40007ffe0ff */
[----:B------:R-:W-:Y:S02]  /*3d70*/  LOP3.LUT P2, RZ, R115, 0xff, RZ, 0xc0, !PT ;  /* 0x000000ff73ff7812 */ /* 0x000fe4000784c0ff */
[----:B------:R-:W-:Y:S02]  /*3d80*/  ISETP.GE.AND P1, PT, R116, c[0x0][0x164], PT ;  /* 0x0000590074007a0c */ /* 0x000fe40003f26270 */
[----:B------:R-:W-:-:S11]  /*3d90*/  SEL R115, RZ, 0x1, P2 ;  /* 0x00000001ff737807 */ /* 0x000fd60001000000 */
[----:B01---5:R-:W-:Y:S01]  /*3da0*/  @P1 CALL.REL.NOINC `(.L_x_116) ;  /* 0x0000001000001944 */ /* 0x023fe20003c00000 */
[----:B------:R-:W-:Y:S05]  /*3db0*/  BRA `(.L_x_117) ;  /* 0xffffcfa000007947 */ /* 0x000fea000383ffff */
.L_x_116:
[----:B------:R-:W-:Y:S05]  /*3dc0*/  EXIT ;  /* 0x000000000000794d */ /* 0x000fea0003800000 */
.L_x_108:
[----:B------:R-:W-:Y:S01]  /*3dd0*/  IMAD.MOV.U32 R49, RZ, RZ, R48 ;  /* 0x000000ffff317224 */ /* 0x000fe200078e0030 */
[----:B------:R-:W-:Y:S01]  /*3de0*/  MOV R50, 0x3e30 ;  /* 0x00003e3000327802 */ /* 0x000fe20000000f00 */
[----:B------:R-:W-:Y:S02]  /*3df0*/  IMAD.MOV.U32 R148, RZ, RZ, 0x1 ;  /* 0x00000001ff947424 */ /* 0x000fe400078e00ff */
[----:B------:R-:W-:Y:S02]  /*3e00*/  IMAD.MOV.U32 R54, RZ, RZ, 0x1f ;  /* 0x0000001fff367424 */ /* 0x000fe400078e00ff */
[----:B------:R-:W-:Y:S02]  /*3e10*/  IMAD.MOV.U32 R55, RZ, RZ, -0x1 ;  /* 0xffffffffff377424 */ /* 0x000fe400078e00ff */
[----:B-----5:R-:W-:Y:S05]  /*3e20*/  CALL.REL.NOINC `($__internal_0_$__cuda_sm70_shflsync_bfly_p) ;  /* 0x000006b000007944 */ /* 0x020fea0003c00000 */
[----:B01----:R-:W-:Y:S01]  /*3e30*/  IMAD.MOV.U32 R49, RZ, RZ, R148 ;  /* 0x000000ffff317224 */ /* 0x003fe200078e0094 */
[----:B------:R-:W-:Y:S05]  /*3e40*/  BRA `(.L_x_118) ;  /* 0xffffed9000007947 */ /* 0x000fea000383ffff */
.L_x_109:
[----:B------:R-:W-:Y:S01]  /*3e50*/  IMAD.MOV.U32 R148, RZ, RZ, 0x2 ;  /* 0x00000002ff947424 */ /* 0x000fe200078e00ff */
[----:B------:R-:W-:Y:S01]  /*3e60*/  MOV R50, 0x3ea0 ;  /* 0x00003ea000327802 */ /* 0x000fe20000000f00 */
[----:B------:R-:W-:Y:S02]  /*3e70*/  IMAD.MOV.U32 R54, RZ, RZ, 0x1f ;  /* 0x0000001fff367424 */ /* 0x000fe400078e00ff */
[----:B------:R-:W-:-:S02]  /*3e80*/  IMAD.MOV.U32 R55, RZ, RZ, -0x1 ;  /* 0xffffffffff377424 */ /* 0x000fc400078e00ff */
[----:B0----5:R-:W-:Y:S05]  /*3e90*/  CALL.REL.NOINC `($__internal_0_$__cuda_sm70_shflsync_bfly_p) ;  /* 0x0000064000007944 */ /* 0x021fea0003c00000 */
[----:B01----:R-:W-:Y:S01]  /*3ea0*/  FADD.FTZ R49, R49, R148 ;  /* 0x0000009431317221 */ /* 0x003fe20000010000 */
[----:B------:R-:W-:Y:S01]  /*3eb0*/  MOV R50, 0x3f00 ;  /* 0x00003f0000327802 */ /* 0x000fe20000000f00 */
[----:B------:R-:W-:-:S02]  /*3ec0*/  IMAD.MOV.U32 R148, RZ, RZ, 0x4 ;  /* 0x00000004ff947424 */ /* 0x000fc400078e00ff */
[----:B------:R-:W-:Y:S02]  /*3ed0*/  IMAD.MOV.U32 R54, RZ, RZ, 0x1f ;  /* 0x0000001fff367424 */ /* 0x000fe400078e00ff */
[----:B------:R-:W-:Y:S02]  /*3ee0*/  IMAD.MOV.U32 R55, RZ, RZ, -0x1 ;  /* 0xffffffffff377424 */ /* 0x000fe400078e00ff */
[----:B------:R-:W-:Y:S05]  /*3ef0*/  CALL.REL.NOINC `($__internal_0_$__cuda_sm70_shflsync_bfly_p) ;  /* 0x000005e000007944 */ /* 0x000fea0003c00000 */
[----:B01----:R-:W-:Y:S01]  /*3f00*/  FADD.FTZ R49, R49, R148 ;  /* 0x0000009431317221 */ /* 0x003fe20000010000 */
[----:B------:R-:W-:Y:S01]  /*3f10*/  MOV R50, 0x3f60 ;  /* 0x00003f6000327802 */ /* 0x000fe20000000f00 */
[----:B------:R-:W-:Y:S02]  /*3f20*/  IMAD.MOV.U32 R148, RZ, RZ, 0x8 ;  /* 0x00000008ff947424 */ /* 0x000fe400078e00ff */
[----:B------:R-:W-:Y:S02]  /*3f30*/  IMAD.MOV.U32 R54, RZ, RZ, 0x1f ;  /* 0x0000001fff367424 */ /* 0x000fe400078e00ff */
[----:B------:R-:W-:Y:S02]  /*3f40*/  IMAD.MOV.U32 R55, RZ, RZ, -0x1 ;  /* 0xffffffffff377424 */ /* 0x000fe400078e00ff */
[----:B------:R-:W-:Y:S05]  /*3f50*/  CALL.REL.NOINC `($__internal_0_$__cuda_sm70_shflsync_bfly_p) ;  /* 0x0000058000007944 */ /* 0x000fea0003c00000 */
[----:B01----:R-:W-:Y:S01]  /*3f60*/  FADD.FTZ R49, R49, R148 ;  /* 0x0000009431317221 */ /* 0x003fe20000010000 */
[----:B------:R-:W-:Y:S01]  /*3f70*/  MOV R50, 0x3fc0 ;  /* 0x00003fc000327802 */ /* 0x000fe20000000f00 */
[----:B------:R-:W-:-:S02]  /*3f80*/  IMAD.MOV.U32 R148, RZ, RZ, 0x10 ;  /* 0x00000010ff947424 */ /* 0x000fc400078e00ff */
[----:B------:R-:W-:Y:S02]  /*3f90*/  IMAD.MOV.U32 R54, RZ, RZ, 0x1f ;  /* 0x0000001fff367424 */ /* 0x000fe400078e00ff */
[----:B------:R-:W-:Y:S02]  /*3fa0*/  IMAD.MOV.U32 R55, RZ, RZ, -0x1 ;  /* 0xffffffffff377424 */ /* 0x000fe400078e00ff */
[----:B------:R-:W-:Y:S05]  /*3fb0*/  CALL.REL.NOINC `($__internal_0_$__cuda_sm70_shflsync_bfly_p) ;  /* 0x0000052000007944 */ /* 0x000fea0003c00000 */
[----:B-1----:R-:W-:Y:S02]  /*3fc0*/  FADD.FTZ R48, R49, R148 ;  /* 0x0000009431307221 */ /* 0x002fe40000010000 */
[----:B------:R-:W-:Y:S02]  /*3fd0*/  IMAD.MOV.U32 R148, RZ, RZ, 0x1 ;  /* 0x00000001ff947424 */ /* 0x000fe400078e00ff */
[----:B------:R-:W-:Y:S02]  /*3fe0*/  FMUL.FTZ R48, R109, R48 ;  /* 0x000000306d307220 */ /* 0x000fe40000410000 */
[----:B0-----:R-:W-:Y:S02]  /*3ff0*/  IMAD.MOV.U32 R55, RZ, RZ, -0x1 ;  /* 0xffffffffff377424 */ /* 0x001fe400078e00ff */
[----:B------:R-:W-:-:S02]  /*4000*/  FADD.FTZ R49, R122, -R48 ;  /* 0x800000307a317221 */ /* 0x000fc40000010000 */
[--C-:B------:R-:W-:Y:S02]  /*4010*/  FADD.FTZ R50, R128, -R48.reuse ;  /* 0x8000003080327221 */ /* 0x100fe40000010000 */
[----:B------:R-:W-:Y:S02]  /*4020*/  FFMA.FTZ R49, R49, R49, RZ ;  /* 0x0000003131317223 */ /* 0x000fe400000100ff */
[--C-:B------:R-:W-:Y:S02]  /*4030*/  FADD.FTZ R54, R127, -R48.reuse ;  /* 0x800000307f367221 */ /* 0x100fe40000010000 */
[----:B------:R-:W-:Y:S02]  /*4040*/  FFMA.FTZ R49, R50, R50, R49 ;  /* 0x0000003232317223 */ /* 0x000fe40000010031 */
[----:B------:R-:W-:Y:S02]  /*4050*/  FADD.FTZ R50, R135, -R48 ;  /* 0x8000003087327221 */ /* 0x000fe40000010000 */
[----:B------:R-:W-:-:S02]  /*4060*/  FFMA.FTZ R49, R54, R54, R49 ;  /* 0x0000003636317223 */ /* 0x000fc40000010031 */
[--C-:B------:R-:W-:Y:S02]  /*4070*/  FADD.FTZ R54, R134, -R48.reuse ;  /* 0x8000003086367221 */ /* 0x100fe40000010000 */
[----:B------:R-:W-:Y:S02]  /*4080*/  FFMA.FTZ R49, R50, R50, R49 ;  /* 0x0000003232317223 */ /* 0x000fe40000010031 */
        /* <DEDUP_REMOVED lines=8> */
[--C-:B------:R-:W-:Y:S02]  /*4110*/  FADD.FTZ R50, R125, -R48.reuse ;  /* 0x800000307d327221 */ /* 0x100fe40000010000 */
        /* <DEDUP_REMOVED lines=16> */
[----:B------:R-:W-:Y:S01]  /*4220*/  @P1 FFMA.FTZ R49, R51, R51, R50 ;  /* 0x0000003333311223 */ /* 0x000fe20000010032 */
[----:B------:R-:W-:Y:S01]  /*4230*/  MOV R50, 0x4340 ;  /* 0x0000434000327802 */ /* 0x000fe20000000f00 */
        /* <DEDUP_REMOVED lines=13> */
[----:B------:R-:W-:Y:S02]  /*4310*/  @P2 FFMA.FTZ R49, R51, R51, R54 ;  /* 0x0000003333312223 */ /* 0x000fe40000010036 */
[----:B------:R-:W-:Y:S02]  /*4320*/  IMAD.MOV.U32 R54, RZ, RZ, 0x1f ;  /* 0x0000001fff367424 */ /* 0x000fe400078e00ff */
        /* <DEDUP_REMOVED lines=19> */
[----:B-1----:R-:W-:Y:S01]  /*4460*/  FADD.FTZ R53, R49, R148 ;  /* 0x0000009431357221 */ /* 0x002fe20000010000 */
[----:B------:R-:W-:Y:S01]  /*4470*/  MOV R50, 0x44d0 ;  /* 0x000044d000327802 */ /* 0x000fe20000000f00 */
[----:B------:R-:W-:-:S02]  /*4480*/  IMAD.MOV.U32 R148, RZ, RZ, 0x10 ;  /* 0x00000010ff947424 */ /* 0x000fc400078e00ff */
[----:B0-----:R-:W-:Y:S02]  /*4490*/  IMAD.MOV.U32 R54, RZ, RZ, 0x1f ;  /* 0x0000001fff367424 */ /* 0x001fe400078e00ff */
[----:B------:R-:W-:Y:S02]  /*44a0*/  IMAD.MOV.U32 R55, RZ, RZ, -0x1 ;  /* 0xffffffffff377424 */ /* 0x000fe400078e00ff */
[----:B------:R-:W-:Y:S02]  /*44b0*/  IMAD.MOV.U32 R49, RZ, RZ, R53 ;  /* 0x000000ffff317224 */ /* 0x000fe400078e0035 */
[----:B------:R-:W-:Y:S05]  /*44c0*/  CALL.REL.NOINC `($__internal_0_$__cuda_sm70_shflsync_bfly_p) ;  /* 0x0000001000007944 */ /* 0x000fea0003c00000 */
[----:B01----:R-:W-:Y:S05]  /*44d0*/  BRA `(.L_x_119) ;  /* 0xffffeb5000007947 */ /* 0x003fea000383ffff */
        .weak           $__internal_0_$__cuda_sm70_shflsync_bfly_p
        .type           $__internal_0_$__cuda_sm70_shflsync_bfly_p,@function
        .size           $__internal_0_$__cuda_sm70_shflsync_bfly_p,(.L_x_19980 - $__internal_0_$__cuda_sm70_shflsync_bfly_p)
$__internal_0_$__cuda_sm70_shflsync_bfly_p:
[----:B------:R-:W-:Y:S01]  /*44e0*/  IMAD.MOV.U32 R51, RZ, RZ, 0x0 ;  /* 0x00000000ff337424 */ /* 0x000fe200078e00ff */
[----:B------:R-:W-:Y:S04]  /*44f0*/  WARPSYNC R55 ;  /* 0x0000003700007348 */ /* 0x000fe80003800000 */
[----:B------:R0:W1:Y:S01]  /*4500*/  SHFL.BFLY PT, R148, R49, R148, R54 ;  /* 0x0c00009431947389 */ /* 0x00006200000e0036 */
[----:B------:R-:W-:Y:S05]  /*4510*/  RET.REL.NODEC R50 `(_ZN10layer_norm31ln_parallel_residual_fwd_kernelINS_13Kernel_traitsI13__nv_bfloat16S2_S2_S2_fjLj3072ELj1ELj1ELj4ELj16ENS_18Kernel_traits_baseILj3072ES2_S2_S2_S2_fjLj128EEEEELb0ELb0ELb0EEEvNS_9FwdParamsE) ;  /* 0xffffbae032007950 */ /* 0x000fea0003c3ffff */
.L_x_120:
[----:B------:R-:W-:-:S00]  /*4520*/  BRA `(.L_x_120) ;  /* 0xfffffff000007947 */ /* 0x000fc0000383ffff */
[----:B------:R-:W-:-:S00]  /*4530*/  NOP ;  /* 0x0000000000007918 */ /* 0x000fc00000000000 */
        /* <DEDUP_REMOVED lines=12> */
.L_x_19980:


//--------------------- .text._ZN10layer_norm31ln_parallel_residual_fwd_kernelINS_13Kernel_traitsI13__nv_bfloat16S2_S2_S2_fjLj3072ELj1ELj1ELj4ELj16ENS_18Kernel_traits_baseILj3072ES2_S2_S2_S2_fjLj128EEEEELb0ELb0ELb1EEEvNS_9FwdParamsE --------------------------
	.section	.text._ZN10layer_norm31ln_parallel_residual_fwd_kernelINS_13Kernel_traitsI13__nv_bfloat16S2_S2_S2_fjLj3072ELj1ELj1ELj4ELj16ENS_18Kernel_traits_baseILj3072ES2_S2_S2_S2_fjLj128EEEEELb0ELb0ELb1EEEvNS_9FwdParamsE,"ax",@progbits
	.sectioninfo	@"SHI_REGISTERS=168"
	.align	128
        .global         _ZN10layer_norm31ln_parallel_residual_fwd_kernelINS_13Kernel_traitsI13__nv_bfloat16S2_S2_S2_fjLj3072ELj1ELj1ELj4ELj16ENS_18Kernel_traits_baseILj3072ES2_S2_S2_S2_fjLj128EEEEELb0ELb0ELb1EEEvNS_9FwdParamsE
        .type           _ZN10layer_norm31ln_parallel_residual_fwd_kernelINS_13Kernel_traitsI13__nv_bfloat16S2_S2_S2_fjLj3072ELj1ELj1ELj4ELj16ENS_18Kernel_traits_baseILj3072ES2_S2_S2_S2_fjLj128EEEEELb0ELb0ELb1EEEvNS_9FwdParamsE,@function
        .size           _ZN10layer_norm31ln_parallel_residual_fwd_kernelINS_13Kernel_traitsI13__nv_bfloat16S2_S2_S2_fjLj3072ELj1ELj1ELj4ELj16ENS_18Kernel_traits_baseILj3072ES2_S2_S2_S2_fjLj128EEEEELb0ELb0ELb1EEEvNS_9FwdParamsE,(.L_x_19981 - _ZN10layer_norm31ln_parallel_residual_fwd_kernelINS_13Kernel_traitsI13__nv_bfloat16S2_S2_S2_fjLj3072ELj1ELj1ELj4ELj16ENS_18Kernel_traits_baseILj3072ES2_S2_S2_S2_fjLj128EEEEELb0ELb0ELb1EEEvNS_9FwdParamsE)
        .other          _ZN10layer_norm31ln_parallel_residual_fwd_kernelINS_13Kernel_traitsI13__nv_bfloat16S2_S2_S2_fjLj3072ELj1ELj1ELj4ELj16ENS_18Kernel_traits_baseILj3072ES2_S2_S2_S2_fjLj128EEEEELb0ELb0ELb1EEEvNS_9FwdParamsE,@"STO_CUDA_ENTRY STV_DEFAULT"
_ZN10layer_norm31ln_parallel_residual_fwd_kernelINS_13Kernel_traitsI13__nv_bfloat16S2_S2_S2_fjLj3072ELj1ELj1ELj4ELj16ENS_18Kernel_traits_baseILj3072ES2_S2_S2_S2_fjLj128EEEEELb0ELb0ELb1EEEvNS_9FwdParamsE:
.text._ZN10layer_norm31ln_parallel_residual_fwd_kernelINS_13Kernel_traitsI13__nv_bfloat16S2_S2_S2_fjLj3072ELj1ELj1ELj4ELj16ENS_18Kernel_traits_baseILj3072ES2_S2_S2_S2_fjLj128EEEEELb0ELb0ELb1EEEvNS_9FwdParamsE:
[----:B------:R-:W-:Y:S02]  /*0000*/  IMAD.MOV.U32 R1, RZ, RZ, c[0x0][0x28] ;  /* 0x00000a00ff017624 */ /* 0x000fe400078e00ff */
[----:B------:R-:W0:Y:S01]  /*0010*/  S2R R27, SR_TID.X ;  /* 0x00000000001b7919 */ /* 0x000e220000002100 */
[----:B------:R-:W-:Y:S01]  /*0020*/  ISETP.NE.U32.AND P1, PT, RZ, c[0x0][0x218], PT ;  /* 0x00008600ff007a0c */ /* 0x000fe20003f25070 */
[----:B------:R-:W-:Y:S01]  /*0030*/  ULDC.64 UR4, c[0x0][0x118] ;  /* 0x0000460000047ab9 */ /* 0x000fe20000000a00 */
[----:B------:R-:W-:Y:S02]  /*0040*/  ISETP.NE.U32.AND P2, PT, RZ, c[0x0][0x220], PT ;  /* 0x00008800ff007a0c */ /* 0x000fe40003f45070 */
[----:B------:R-:W-:Y:S02]  /*0050*/  ISETP.NE.AND.EX P1, PT, RZ, c[0x0][0x21c], PT, P1 ;  /* 0x00008700ff007a0c */ /* 0x000fe40003f25310 */
[----:B------:R-:W-:Y:S01]  /*0060*/  ISETP.NE.AND.EX P2, PT, RZ, c[0x0][0x224], PT, P2 ;  /* 0x00008900ff007a0c */ /* 0x000fe20003f45320 */
[C---:B0-----:R-:W-:Y:S01]  /*0070*/  IMAD.SHL.U32 R0, R27.reuse, 0x10, RZ ;  /* 0x000000101b007824 */ /* 0x041fe200078e00ff */
[----:B------:R-:W-:-:S04]  /*0080*/  LOP3.LUT R26, R27, 0x7f, RZ, 0xc0, !PT ;  /* 0x0000007f1b1a7812 */ /* 0x000fc800078ec0ff */
[----:B------:R-:W-:Y:S01]  /*0090*/  LOP3.LUT R0, R0, 0x7f0, RZ, 0xc0, !PT ;  /* 0x000007f000007812 */ /* 0x000fe200078ec0ff */
[----:B------:R-:W-:-:S03]  /*00a0*/  IMAD.SHL.U32 R6, R26, 0x10, RZ ;  /* 0x000000101a067824 */ /* 0x000fc600078e00ff */
[----:B------:R-:W-:-:S05]  /*00b0*/  IADD3 R4, P0, R0, c[0x0][0x218], RZ ;  /* 0x0000860000047a10 */ /* 0x000fca0007f1e0ff */
[----:B------:R-:W-:Y:S01]  /*00c0*/  IMAD.X R5, RZ, RZ, c[0x0][0x21c], P0 ;  /* 0x00008700ff057624 */ /* 0x000fe200000e06ff */
[----:B------:R-:W-:-:S04]  /*00d0*/  IADD3 R8, P0, R6, c[0x0][0x220], RZ ;  /* 0x0000880006087a10 */ /* 0x000fc80007f1e0ff */
[----:B------:R0:W5:Y:S01]  /*00e0*/  @P1 LDG.E.128 R12, [R4.64] ;  /* 0x00000004040c1981 */ /* 0x000162000c1e1d00 */
[----:B------:R-:W-:-:S03]  /*00f0*/  IMAD.X R9, RZ, RZ, c[0x0][0x224], P0 ;  /* 0x00008900ff097624 */ /* 0x000fc600000e06ff */
[----:B------:R0:W5:Y:S04]  /*0100*/  @P1 LDG.E.128 R68, [R4.64+0x800] ;  /* 0x0008000404441981 */ /* 0x000168000c1e1d00 */
[----:B------:R0:W5:Y:S04]  /*0110*/  @P1 LDG.E.128 R28, [R4.64+0x1000] ;  /* 0x00100004041c1981 */ /* 0x000168000c1e1d00 */
[----:B------:R0:W5:Y:S01]  /*0120*/  @P2 LDG.E.128 R40, [R8.64] ;  /* 0x0000000408282981 */ /* 0x000162000c1e1d00 */
[----:B------:R-:W1:Y:S03]  /*0130*/  S2UR UR6, SR_CTAID.X ;  /* 0x00000000000679c3 */ /* 0x000e660000002500 */
[----:B------:R0:W5:Y:S04]  /*0140*/  @P2 LDG.E.128 R36, [R8.64+0x800] ;  /* 0x0008000408242981 */ /* 0x000168000c1e1d00 */
[----:B------:R0:W5:Y:S01]  /*0150*/  @P2 LDG.E.128 R32, [R8.64+0x1000] ;  /* 0x0010000408202981 */ /* 0x000162000c1e1d00 */
[----:B------:R-:W-:-:S02]  /*0160*/  SHF.R.U32.HI R101, RZ, 0x7, R27 ;  /* 0x00000007ff657819 */ /* 0x000fc4000001161b */
[----:B------:R-:W-:Y:S02]  /*0170*/  IADD3 R2, P3, R0, c[0x0][0x1b0], RZ ;  /* 0x00006c0000027a10 */ /* 0x000fe40007f7e0ff */
[----:B------:R-:W-:-:S03]  /*0180*/  IADD3 R6, P4, R6, c[0x0][0x1b8], RZ ;  /* 0x00006e0006067a10 */ /* 0x000fc60007f9e0ff */
[----:B------:R-:W-:Y:S02]  /*0190*/  IMAD.X R3, RZ, RZ, c[0x0][0x1b4], P3 ;  /* 0x00006d00ff037624 */ /* 0x000fe400018e06ff */
[----:B------:R-:W-:Y:S01]  /*01a0*/  IMAD.X R7, RZ, RZ, c[0x0][0x1bc], P4 ;  /* 0x00006f00ff077624 */ /* 0x000fe200020e06ff */
[----:B-1----:R-:W-:-:S04]  /*01b0*/  IADD3 R100, R101, UR6, RZ ;  /* 0x0000000665647c10 */ /* 0x002fc8000fffe0ff */
[----:B------:R-:W-:-:S13]  /*01c0*/  ISETP.GE.AND P0, PT, R100, c[0x0][0x164], PT ;  /* 0x0000590064007a0c */ /* 0x000fda0003f06270 */
[----:B------:R-:W-:Y:S05]  /*01d0*/  @P0 EXIT ;  /* 0x000000000000094d */ /* 0x000fea0003800000 */
[----:B0-----:R0:W2:Y:S04]  /*01e0*/  LDG.E.128 R56, [R6.64+0x800] ;  /* 0x0008000406387981 */ /* 0x0010a8000c1e1d00 */
[----:B------:R1:W3:Y:S04]  /*01f0*/  LDG.E.128 R60, [R2.64+0x1000] ;  /* 0x00100004023c7981 */ /* 0x0002e8000c1e1d00 */
[----:B------:R1:W4:Y:S04]  /*0200*/  LDG.E.128 R44, [R2.64] ;  /* 0x00000004022c7981 */ /* 0x000328000c1e1d00 */
[----:B------:R0:W4:Y:S04]  /*0210*/  LDG.E.128 R64, [R6.64+0x1000] ;  /* 0x0010000406407981 */ /* 0x000128000c1e1d00 */
[----:B------:R0:W4:Y:S04]  /*0220*/  LDG.E.128 R48, [R6.64] ;  /* 0x0000000406307981 */ /* 0x000128000c1e1d00 */
[----:B------:R1:W4:Y:S01]  /*0230*/  LDG.E.128 R52, [R2.64+0x800] ;  /* 0x0008000402347981 */ /* 0x000322000c1e1d00 */
[----:B------:R-:W-:Y:S01]  /*0240*/  IMAD.MOV.U32 R0, RZ, RZ, c[0x0][0x180] ;  /* 0x00006000ff007624 */ /* 0x000fe200078e00ff */
[----:B-----5:R-:W-:Y:S01]  /*0250*/  @!P2 CS2R R32, SRZ ;  /* 0x000000000020a805 */ /* 0x020fe2000001ff00 */
[----:B------:R-:W-:Y:S01]  /*0260*/  @!P1 CS2R R12, SRZ ;  /* 0x00000000000c9805 */ /* 0x000fe2000001ff00 */
[----:B------:R-:W-:Y:S01]  /*0270*/  @!P1 CS2R R14, SRZ ;  /* 0x00000000000e9805 */ /* 0x000fe2000001ff00 */
[----:B------:R-:W-:Y:S01]  /*0280*/  @!P1 CS2R R28, SRZ ;  /* 0x00000000001c9805 */ /* 0x000fe2000001ff00 */
[----:B------:R-:W-:Y:S01]  /*0290*/  LOP3.LUT P0, RZ, R0, c[0x0][0x178], RZ, 0xfc, !PT ;  /* 0x00005e0000ff7a12 */ /* 0x000fe2000780fcff */
[----:B------:R-:W-:Y:S01]  /*02a0*/  @!P1 CS2R R30, SRZ ;  /* 0x00000000001e9805 */ /* 0x000fe2000001ff00 */
[----:B------:R-:W-:Y:S01]  /*02b0*/  IMAD.MOV.U32 R0, RZ, RZ, c[0x0][0x184] ;  /* 0x00006100ff007624 */ /* 0x000fe200078e00ff */
[----:B------:R-:W-:Y:S01]  /*02c0*/  @!P1 CS2R R68, SRZ ;  /* 0x0000000000449805 */ /* 0x000fe2000001ff00 */
[----:B------:R-:W-:Y:S01]  /*02d0*/  @!P1 CS2R R70, SRZ ;  /* 0x0000000000469805 */ /* 0x000fe2000001ff00 */
[----:B------:R-:W-:Y:S01]  /*02e0*/  @!P2 CS2R R40, SRZ ;  /* 0x000000000028a805 */ /* 0x000fe2000001ff00 */
[----:B------:R-:W-:Y:S01]  /*02f0*/  @!P2 CS2R R42, SRZ ;  /* 0x00000000002aa805 */ /* 0x000fe2000001ff00 */
[----:B------:R-:W-:Y:S01]  /*0300*/  @!P2 CS2R R36, SRZ ;  /* 0x000000000024a805 */ /* 0x000fe2000001ff00 */
[----:B------:R-:W-:Y:S01]  /*0310*/  @!P2 CS2R R38, SRZ ;  /* 0x000000000026a805 */ /* 0x000fe2000001ff00 */
[----:B------:R-:W-:Y:S01]  /*0320*/  @!P2 CS2R R34, SRZ ;  /* 0x000000000022a805 */ /* 0x000fe2000001ff00 */
[--C-:B------:R-:W-:Y:S01]  /*0330*/  PRMT R90, RZ, 0x5410, R32.reuse ;  /* 0x00005410ff5a7816 */ /* 0x100fe20000000020 */
[----:B------:R-:W-:Y:S01]  /*0340*/  IMAD.SHL.U32 R101, R101, 0x4, RZ ;  /* 0x0000000465657824 */ /* 0x000fe200078e00ff */
[----:B------:R-:W-:Y:S01]  /*0350*/  PRMT R93, RZ, 0x7610, R32 ;  /* 0x00007610ff5d7816 */ /* 0x000fe20000000020 */
[----:B------:R-:W-:Y:S01]  /*0360*/  IMAD.MOV.U32 R32, RZ, RZ, 0x1 ;  /* 0x00000001ff207424 */ /* 0x000fe200078e00ff */
[----:B------:R-:W-:-:S02]  /*0370*/  SHF.R.U32.HI R122, RZ, 0x5, R27 ;  /* 0x00000005ff7a7819 */ /* 0x000fc4000001161b */
[----:B------:R-:W-:Y:S02]  /*0380*/  LOP3.LUT P0, RZ, R0, c[0x0][0x17c], RZ, 0xfc, P0 ;  /* 0x00005f0000ff7a12 */ /* 0x000fe4000000fcff */
[--C-:B------:R-:W-:Y:S02]  /*0390*/  PRMT R25, RZ, 0x5410, R12.reuse ;  /* 0x00005410ff197816 */ /* 0x100fe4000000000c */
[----:B------:R-:W-:Y:S02]  /*03a0*/  PRMT R24, RZ, 0x7610, R12 ;  /* 0x00007610ff187816 */ /* 0x000fe4000000000c */
[--C-:B------:R-:W-:Y:S02]  /*03b0*/  PRMT R23, RZ, 0x5410, R13.reuse ;  /* 0x00005410ff177816 */ /* 0x100fe4000000000d */
[----:B------:R-:W-:Y:S02]  /*03c0*/  PRMT R22, RZ, 0x7610, R13 ;  /* 0x00007610ff167816 */ /* 0x000fe4000000000d */
[----:B------:R-:W-:-:S02]  /*03d0*/  PRMT R21, RZ, 0x5410, R14 ;  /* 0x00005410ff157816 */ /* 0x000fc4000000000e */
[----:B------:R-:W-:Y:S02]  /*03e0*/  PRMT R20, RZ, 0x7610, R14 ;  /* 0x00007610ff147816 */ /* 0x000fe4000000000e */
[--C-:B------:R-:W-:Y:S02]  /*03f0*/  PRMT R19, RZ, 0x5410, R15.reuse ;  /* 0x00005410ff137816 */ /* 0x100fe4000000000f */
[----:B------:R-:W-:Y:S02]  /*0400*/  PRMT R18, RZ, 0x7610, R15 ;  /* 0x00007610ff127816 */ /* 0x000fe4000000000f */
[--C-:B------:R-:W-:Y:S02]  /*0410*/  PRMT R9, RZ, 0x5410, R28.reuse ;  /* 0x00005410ff097816 */ /* 0x100fe4000000001c */
[----:B------:R-:W-:Y:S02]  /*0420*/  PRMT R8, RZ, 0x7610, R28 ;  /* 0x00007610ff087816 */ /* 0x000fe4000000001c */
[----:B0-----:R-:W-:-:S02]  /*0430*/  PRMT R7, RZ, 0x5410, R29 ;  /* 0x00005410ff077816 */ /* 0x001fc4000000001d */
[----:B------:R-:W-:Y:S02]  /*0440*/  PRMT R6, RZ, 0x7610, R29 ;  /* 0x00007610ff067816 */ /* 0x000fe4000000001d */
[--C-:B------:R-:W-:Y:S02]  /*0450*/  PRMT R5, RZ, 0x5410, R30.reuse ;  /* 0x00005410ff057816 */ /* 0x100fe4000000001e */
[----:B------:R-:W-:Y:S02]  /*0460*/  PRMT R4, RZ, 0x7610, R30 ;  /* 0x00007610ff047816 */ /* 0x000fe4000000001e */
[--C-:B-1----:R-:W-:Y:S02]  /*0470*/  PRMT R3, RZ, 0x5410, R31.reuse ;  /* 0x00005410ff037816 */ /* 0x102fe4000000001f */
[----:B------:R-:W-:Y:S02]  /*0480*/  PRMT R2, RZ, 0x7610, R31 ;  /* 0x00007610ff027816 */ /* 0x000fe4000000001f */
[----:B------:R-:W-:-:S02]  /*0490*/  PRMT R17, RZ, 0x5410, R68 ;  /* 0x00005410ff117816 */ /* 0x000fc40000000044 */
[----:B------:R-:W-:Y:S02]  /*04a0*/  PRMT R16, RZ, 0x7610, R68 ;  /* 0x00007610ff107816 */ /* 0x000fe40000000044 */
        /* <DEDUP_REMOVED lines=28> */
[----:B------:R-:W-:-:S02]  /*0670*/  LOP3.LUT R99, R27, 0x1f, RZ, 0xc0, !PT ;  /* 0x0000001f1b637812 */ /* 0x000fc400078ec0ff */
[----:B------:R-:W-:Y:S02]  /*0680*/  LOP3.LUT R122, R122, 0x3, RZ, 0xc0, !PT ;  /* 0x000000037a7a7812 */ /* 0x000fe400078ec0ff */
[----:B------:R-:W-:Y:S01]  /*0690*/  IADD3 R120, R101, 0x4, RZ ;  /* 0x0000000465787810 */ /* 0x000fe20007ffe0ff */
[----:B------:R-:W-:Y:S01]  /*06a0*/  ULDC.U8 UR6, c[0x0][0x1f0] ;  /* 0x00007c0000067ab9 */ /* 0x000fe20000000000 */
[--C-:B--2---:R-:W-:Y:S02]  /*06b0*/  PRMT R123, RZ, 0x5410, R58.reuse ;  /* 0x00005410ff7b7816 */ /* 0x104fe4000000003a */
[----:B------:R-:W-:Y:S02]  /*06c0*/  PRMT R116, RZ, 0x7610, R58 ;  /* 0x00007610ff747816 */ /* 0x000fe4000000003a */
[--C-:B---3--:R-:W-:Y:S02]  /*06d0*/  PRMT R118, RZ, 0x5410, R62.reuse ;  /* 0x00005410ff767816 */ /* 0x108fe4000000003e */
[----:B------:R-:W-:-:S02]  /*06e0*/  PRMT R131, RZ, 0x7610, R62 ;  /* 0x00007610ff837816 */ /* 0x000fc4000000003e */
[--C-:B----4-:R-:W-:Y:S02]  /*06f0*/  PRMT R98, RZ, 0x5410, R44.reuse ;  /* 0x00005410ff627816 */ /* 0x110fe4000000002c */
[----:B------:R-:W-:Y:S02]  /*0700*/  PRMT R103, RZ, 0x7610, R44 ;  /* 0x00007610ff677816 */ /* 0x000fe4000000002c */
[--C-:B------:R-:W-:Y:S02]  /*0710*/  PRMT R58, RZ, 0x5410, R60.reuse ;  /* 0x00005410ff3a7816 */ /* 0x100fe4000000003c */
[----:B------:R-:W-:Y:S02]  /*0720*/  PRMT R125, RZ, 0x7610, R60 ;  /* 0x00007610ff7d7816 */ /* 0x000fe4000000003c */
[--C-:B------:R-:W-:Y:S02]  /*0730*/  PRMT R133, RZ, 0x5410, R65.reuse ;  /* 0x00005410ff857816 */ /* 0x100fe40000000041 */
        /* <DEDUP_REMOVED lines=10> */
[----:B------:R-:W-:Y:S02]  /*07e0*/  PRMT R129, RZ, 0x5410, R64 ;  /* 0x00005410ff817816 */ /* 0x000fe40000000040 */
[----:B------:R-:W-:Y:S02]  /*07f0*/  PRMT R65, RZ, 0x5410, R66 ;  /* 0x00005410ff417816 */ /* 0x000fe40000000042 */
        /* <DEDUP_REMOVED lines=13> */
[----:B------:R-:W-:Y:S02]  /*08d0*/  PRMT R61, R32, 0x7610, R61 ;  /* 0x00007610203d7816 */ /* 0x000fe4000000003d */
[----:B------:R-:W-:Y:S02]  /*08e0*/  PRMT R64, RZ, 0x7610, R64 ;  /* 0x00007610ff407816 */ /* 0x000fe40000000040 */
[----:B------:R-:W-:Y:S02]  /*08f0*/  PRMT R66, RZ, 0x7610, R66 ;  /* 0x00007610ff427816 */ /* 0x000fe40000000042 */
.L_x_220:
[----:B------:R-:W-:Y:S01]  /*0900*/  IMAD R48, R100, c[0x0][0x168], RZ ;  /* 0x00005a0064307a24 */ /* 0x000fe200078e02ff */
[----:B------:R-:W-:Y:S01]  /*0910*/  ISETP.NE.U32.AND P1, PT, RZ, c[0x0][0x178], PT ;  /* 0x00005e00ff007a0c */ /* 0x000fe20003f25070 */
[----:B------:R-:W-:Y:S01]  /*0920*/  IMAD.MOV.U32 R161, RZ, RZ, 0x10 ;  /* 0x00000010ffa17424 */ /* 0x000fe200078e00ff */
[----:B------:R-:W-:Y:S02]  /*0930*/  ISETP.NE.U32.AND P2, PT, RZ, c[0x0][0x180], PT ;  /* 0x00006000ff007a0c */ /* 0x000fe40003f45070 */
[----:B------:R-:W-:Y:S02]  /*0940*/  SHF.R.S32.HI R49, RZ, 0x1f, R48 ;  /* 0x0000001fff317819 */ /* 0x000fe40000011430 */
[----:B------:R-:W-:-:S02]  /*0950*/  ISETP.NE.AND.EX P1, PT, RZ, c[0x0][0x17c], PT, P1 ;  /* 0x00005f00ff007a0c */ /* 0x000fc40003f25310 */
[----:B------:R-:W-:Y:S02]  /*0960*/  ISETP.NE.AND.EX P2, PT, RZ, c[0x0][0x184], PT, P2 ;  /* 0x00006100ff007a0c */ /* 0x000fe40003f45320 */
[----:B------:R-:W-:-:S04]  /*0970*/  LEA.HI R49, R49, R48, RZ, 0x3 ;  /* 0x0000003031317211 */ /* 0x000fc800078f18ff */
[----:B------:R-:W-:-:S05]  /*0980*/  LEA.HI.SX32 R72, R49, R26, 0x1d ;  /* 0x0000001a31487211 */ /* 0x000fca00078feaff */
[C---:B------:R-:W-:Y:S01]  /*0990*/  IMAD.WIDE.U32 R68, R72.reuse, R161, c[0x0][0x170] ;  /* 0x00005c0048447625 */ /* 0x040fe200078e00a1 */
[C---:B------:R-:W-:Y:S02]  /*09a0*/  @P1 LEA R52, P3, R72.reuse, c[0x0][0x178], 0x4 ;  /* 0x00005e0048341a11 */ /* 0x040fe400078620ff */
[C---:B------:R-:W-:Y:S02]  /*09b0*/  @P2 LEA R48, P4, R72.reuse, c[0x0][0x180], 0x4 ;  /* 0x0000600048302a11 */ /* 0x040fe400078820ff */
[C---:B------:R-:W-:Y:S01]  /*09c0*/  @P1 LEA.HI.X R53, R72.reuse, c[0x0][0x17c], RZ, 0x4, P3 ;  /* 0x00005f0048351a11 */ /* 0x040fe200018f24ff */
[----:B------:R-:W2:Y:S01]  /*09d0*/  LDG.E.128 R68, [R68.64] ;  /* 0x0000000444447981 */ /* 0x000ea2000c1e1d00 */
[----:B------:R-:W-:-:S03]  /*09e0*/  @P2 LEA.HI.X R49, R72, c[0x0][0x184], RZ, 0x4, P4 ;  /* 0x0000610048312a11 */ /* 0x000fc600020f24ff */
[----:B------:R0:W5:Y:S04]  /*09f0*/  @P1 LDG.E.128 R32, [R52.64] ;  /* 0x0000000434201981 */ /* 0x000168000c1e1d00 */
        /* <DEDUP_REMOVED lines=10> */
.L_x_122:
[----:B-----5:R-:W-:-:S05]  /*0aa0*/  PRMT R48, RZ, 0x5410, R36 ;  /* 0x00005410ff307816 */ /* 0x020fca0000000024 */
[----:B------:R-:W-:Y:S01]  /*0ab0*/  FADD.FTZ R73, R73, R48 ;  /* 0x0000003049497221 */ /* 0x000fe20000010000 */
[----:B------:R-:W-:Y:S05]  /*0ac0*/  BRA `(.L_x_123) ;  /* 0x0000004000007947 */ /* 0x000fea0003800000 */
.L_x_121:
[----:B0----5:R-:W-:-:S05]  /*0ad0*/  PRMT R48, RZ, 0x5410, R32 ;  /* 0x00005410ff307816 */ /* 0x021fca0000000020 */
[----:B------:R-:W-:Y:S01]  /*0ae0*/  FADD.FTZ R73, R73, R48 ;  /* 0x0000003049497221 */ /* 0x000fe20000010000 */
[----:B------:R-:W-:-:S05]  /*0af0*/  @P2 PRMT R48, RZ, 0x5410, R36 ;  /* 0x00005410ff302816 */ /* 0x000fca0000000024 */
[----:B------:R-:W-:-:S05]  /*0b00*/  @P2 FADD.FTZ R73, R73, R48 ;  /* 0x0000003049492221 */ /* 0x000fca0000010000 */
.L_x_123:
[----:B------:R-:W-:-:S04]  /*0b10*/  F2FP.BF16.PACK_AB R48, RZ, R73 ;  /* 0x00000049ff30723e */ /* 0x000fc800000010ff */
[----:B------:R-:W-:Y:S02]  /*0b20*/  PRMT R40, R48, 0x7610, R40 ;  /* 0x0000761030287816 */ /* 0x000fe40000000028 */
.L_x_124:
[----:B------:R-:W-:Y:S01]  /*0b30*/  PRMT R79, RZ, 0x7610, R68 ;  /* 0x00007610ff4f7816 */ /* 0x000fe20000000044 */
[----:B------:R-:W-:Y:S05]  /*0b40*/  @P3 BRA `(.L_x_125) ;  /* 0x0000008000003947 */ /* 0x000fea0003800000 */
[----:B------:R-:W-:-:S04]  /*0b50*/  ISETP.NE.U32.AND P4, PT, RZ, c[0x0][0x180], PT ;  /* 0x00006000ff007a0c */ /* 0x000fc80003f85070 */
[----:B------:R-:W-:-:S13]  /*0b60*/  ISETP.NE.AND.EX P4, PT, RZ, c[0x0][0x184], PT, P4 ;  /* 0x00006100ff007a0c */ /* 0x000fda0003f85340 */
[----:B------:R-:W-:Y:S05]  /*0b70*/  @P4 BRA `(.L_x_126) ;  /* 0x0000002000004947 */ /* 0x000fea0003800000 */
[----:B------:R-:W-:Y:S05]  /*0b80*/  @P0 BRA `(.L_x_127) ;  /* 0x0000008000000947 */ /* 0x000fea0003800000 */
[----:B------:R-:W-:Y:S05]  /*0b90*/  BRA `(.L_x_128) ;  /* 0x0000009000007947 */ /* 0x000fea0003800000 */
.L_x_126:
[----:B-----5:R-:W-:-:S05]  /*0ba0*/  PRMT R48, RZ, 0x7610, R36 ;  /* 0x00007610ff307816 */ /* 0x020fca0000000024 */
[----:B------:R-:W-:Y:S01]  /*0bb0*/  FADD.FTZ R79, R79, R48 ;  /* 0x000000304f4f7221 */ /* 0x000fe20000010000 */
[----:B------:R-:W-:Y:S05]  /*0bc0*/  BRA `(.L_x_127) ;  /* 0x0000004000007947 */ /* 0x000fea0003800000 */
.L_x_125:
[----:B-----5:R-:W-:-:S05]  /*0bd0*/  PRMT R48, RZ, 0x7610, R32 ;  /* 0x00007610ff307816 */ /* 0x020fca0000000020 */
[----:B------:R-:W-:Y:S01]  /*0be0*/  FADD.FTZ R79, R79, R48 ;  /* 0x000000304f4f7221 */ /* 0x000fe20000010000 */
[----:B------:R-:W-:-:S05]  /*0bf0*/  @P2 PRMT R48, RZ, 0x7610, R36 ;  /* 0x00007610ff302816 */ /* 0x000fca0000000024 */
[----:B------:R-:W-:-:S05]  /*0c00*/  @P2 FADD.FTZ R79, R79, R48 ;  /* 0x000000304f4f2221 */ /* 0x000fca0000010000 */
.L_x_127:
[----:B------:R-:W-:-:S04]  /*0c10*/  F2FP.BF16.PACK_AB R48, RZ, R79 ;  /* 0x0000004fff30723e */ /* 0x000fc800000010ff */
[----:B------:R-:W-:Y:S02]  /*0c20*/  PRMT R40, R40, 0x5410, R48 ;  /* 0x0000541028287816 */ /* 0x000fe40000000030 */
.L_x_128:
[----:B------:R-:W-:Y:S01]  /*0c30*/  PRMT R75, RZ, 0x5410, R69 ;  /* 0x00005410ff4b7816 */ /* 0x000fe20000000045 */
[----:B------:R-:W-:Y:S05]  /*0c40*/  @P3 BRA `(.L_x_129) ;  /* 0x0000008000003947 */ /* 0x000fea0003800000 */
[----:B------:R-:W-:-:S04]  /*0c50*/  ISETP.NE.U32.AND P4, PT, RZ, c[0x0][0x180], PT ;  /* 0x00006000ff007a0c */ /* 0x000fc80003f85070 */
[----:B------:R-:W-:-:S13]  /*0c60*/  ISETP.NE.AND.EX P4, PT, RZ, c[0x0][0x184], PT, P4 ;  /* 0x00006100ff007a0c */ /* 0x000fda0003f85340 */
[----:B------:R-:W-:Y:S05]  /*0c70*/  @P4 BRA `(.L_x_130) ;  /* 0x0000002000004947 */ /* 0x000fea0003800000 */
[----:B------:R-:W-:Y:S05]  /*0c80*/  @P0 BRA `(.L_x_131) ;  /* 0x0000008000000947 */ /* 0x000fea0003800000 */
[----:B------:R-:W-:Y:S05]  /*0c90*/  BRA `(.L_x_132) ;  /* 0x0000009000007947 */ /* 0x000fea0003800000 */
.L_x_130:
[----:B-----5:R-:W-:-:S05]  /*0ca0*/  PRMT R48, RZ, 0x5410, R37 ;  /* 0x00005410ff307816 */ /* 0x020fca0000000025 */
[----:B------:R-:W-:Y:S01]  /*0cb0*/  FADD.FTZ R75, R75, R48 ;  /* 0x000000304b4b7221 */ /* 0x000fe20000010000 */
[----:B------:R-:W-:Y:S05]  /*0cc0*/  BRA `(.L_x_131) ;  /* 0x0000004000007947 */ /* 0x000fea0003800000 */
.L_x_129:
[----:B-----5:R-:W-:-:S05]  /*0cd0*/  PRMT R48, RZ, 0x5410, R33 ;  /* 0x00005410ff307816 */ /* 0x020fca0000000021 */
[----:B------:R-:W-:Y:S01]  /*0ce0*/  FADD.FTZ R75, R75, R48 ;  /* 0x000000304b4b7221 */ /* 0x000fe20000010000 */
[----:B------:R-:W-:-:S05]  /*0cf0*/  @P2 PRMT R48, RZ, 0x5410, R37 ;  /* 0x00005410ff302816 */ /* 0x000fca0000000025 */
[----:B------:R-:W-:-:S05]  /*0d00*/  @P2 FADD.FTZ R75, R75, R48 ;  /* 0x000000304b4b2221 */ /* 0x000fca0000010000 */
.L_x_131:
[----:B------:R-:W-:-:S04]  /*0d10*/  F2FP.BF16.PACK_AB R48, RZ, R75 ;  /* 0x0000004bff30723e */ /* 0x000fc800000010ff */
[----:B------:R-:W-:Y:S02]  /*0d20*/  PRMT R41, R48, 0x7610, R41 ;  /* 0x0000761030297816 */ /* 0x000fe40000000029 */
.L_x_132:
[----:B------:R-:W-:Y:S01]  /*0d30*/  PRMT R137, RZ, 0x7610, R69 ;  /* 0x00007610ff897816 */ /* 0x000fe20000000045 */
[----:B------:R-:W-:Y:S05]  /*0d40*/  @P3 BRA `(.L_x_133) ;  /* 0x0000008000003947 */ /* 0x000fea0003800000 */
[----:B------:R-:W-:-:S04]  /*0d50*/  ISETP.NE.U32.AND P4, PT, RZ, c[0x0][0x180], PT ;  /* 0x00006000ff007a0c */ /* 0x000fc80003f85070 */
[----:B------:R-:W-:-:S13]  /*0d60*/  ISETP.NE.AND.EX P4, PT, RZ, c[0x0][0x184], PT, P4 ;  /* 0x00006100ff007a0c */ /* 0x000fda0003f85340 */
[----:B------:R-:W-:Y:S05]  /*0d70*/  @P4 BRA `(.L_x_134) ;  /* 0x0000002000004947 */ /* 0x000fea0003800000 */
[----:B------:R-:W-:Y:S05]  /*0d80*/  @P0 BRA `(.L_x_135) ;  /* 0x0000008000000947 */ /* 0x000fea0003800000 */
[----:B------:R-:W-:Y:S05]  /*0d90*/  BRA `(.L_x_136) ;  /* 0x0000009000007947 */ /* 0x000fea0003800000 */
.L_x_134:
[----:B-----5:R-:W-:-:S05]  /*0da0*/  PRMT R48, RZ, 0x7610, R37 ;  /* 0x00007610ff307816 */ /* 0x020fca0000000025 */
[----:B------:R-:W-:Y:S01]  /*0db0*/  FADD.FTZ R137, R137, R48 ;  /* 0x0000003089897221 */ /* 0x000fe20000010000 */
[----:B------:R-:W-:Y:S05]  /*0dc0*/  BRA `(.L_x_135) ;  /* 0x0000004000007947 */ /* 0x000fea0003800000 */
.L_x_133:
[----:B-----5:R-:W-:-:S05]  /*0dd0*/  PRMT R48, RZ, 0x7610, R33 ;  /* 0x00007610ff307816 */ /* 0x020fca0000000021 */
[----:B------:R-:W-:Y:S01]  /*0de0*/  FADD.FTZ R137, R137, R48 ;  /* 0x0000003089897221 */ /* 0x000fe20000010000 */
[----:B------:R-:W-:-:S05]  /*0df0*/  @P2 PRMT R48, RZ, 0x7610, R37 ;  /* 0x00007610ff302816 */ /* 0x000fca0000000025 */
[----:B------:R-:W-:-:S05]  /*0e00*/  @P2 FADD.FTZ R137, R137, R48 ;  /* 0x0000003089892221 */ /* 0x000fca0000010000 */
.L_x_135:
[----:B------:R-:W-:-:S04]  /*0e10*/  F2FP.BF16.PACK_AB R48, RZ, R137 ;  /* 0x00000089ff30723e */ /* 0x000fc800000010ff */
[----:B------:R-:W-:Y:S02]  /*0e20*/  PRMT R41, R41, 0x5410, R48 ;  /* 0x0000541029297816 */ /* 0x000fe40000000030 */
.L_x_136:
[----:B------:R-:W-:Y:S01]  /*0e30*/  PRMT R135, RZ, 0x5410, R70 ;  /* 0x00005410ff877816 */ /* 0x000fe20000000046 */
[----:B------:R-:W-:Y:S05]  /*0e40*/  @P3 BRA `(.L_x_137) ;  /* 0x0000008000003947 */ /* 0x000fea0003800000 */
[----:B------:R-:W-:-:S04]  /*0e50*/  ISETP.NE.U32.AND P4, PT, RZ, c[0x0][0x180], PT ;  /* 0x00006000ff007a0c */ /* 0x000fc80003f85070 */
[----:B------:R-:W-:-:S13]  /*0e60*/  ISETP.NE.AND.EX P4, PT, RZ, c[0x0][0x184], PT, P4 ;  /* 0x00006100ff007a0c */ /* 0x000fda0003f85340 */
[----:B------:R-:W-:Y:S05]  /*0e70*/  @P4 BRA `(.L_x_138) ;  /* 0x0000002000004947 */ /* 0x000fea0003800000 */
[----:B------:R-:W-:Y:S05]  /*0e80*/  @P0 BRA `(.L_x_139) ;  /* 0x0000008000000947 */ /* 0x000fea0003800000 */
[----:B------:R-:W-:Y:S05]  /*0e90*/  BRA `(.L_x_140) ;  /* 0x0000009000007947 */ /* 0x000fea0003800000 */
.L_x_138:
[----:B-----5:R-:W-:-:S05]  /*0ea0*/  PRMT R48, RZ, 0x5410, R38 ;  /* 0x00005410ff307816 */ /* 0x020fca0000000026 */
[----:B------:R-:W-:Y:S01]  /*0eb0*/  FADD.FTZ R135, R135, R48 ;  /* 0x0000003087877221 */ /* 0x000fe20000010000 */
[----:B------:R-:W-:Y:S05]  /*0ec0*/  BRA `(.L_x_139) ;  /* 0x0000004000007947 */ /* 0x000fea0003800000 */
.L_x_137:
[----:B-----5:R-:W-:-:S05]  /*0ed0*/  PRMT R48, RZ, 0x5410, R34 ;  /* 0x00005410ff307816 */ /* 0x020fca0000000022 */
[----:B------:R-:W-:Y:S01]  /*0ee0*/  FADD.FTZ R135, R135, R48 ;  /* 0x0000003087877221 */ /* 0x000fe20000010000 */
[----:B------:R-:W-:-:S05]  /*0ef0*/  @P2 PRMT R48, RZ, 0x5410, R38 ;  /* 0x00005410ff302816 */ /* 0x000fca0000000026 */
[----:B------:R-:W-:-:S05]  /*0f00*/  @P2 FADD.FTZ R135, R135, R48 ;  /* 0x0000003087872221 */ /* 0x000fca0000010000 */
.L_x_139:
[----:B------:R-:W-:-:S04]  /*0f10*/  F2FP.BF16.PACK_AB R48, RZ, R135 ;  /* 0x00000087ff30723e */ /* 0x000fc800000010ff */
[----:B------:R-:W-:Y:S02]  /*0f20*/  PRMT R42, R48, 0x7610, R42 ;  /* 0x00007610302a7816 */ /* 0x000fe4000000002a */
.L_x_140:
[----:B------:R-:W-:Y:S01]  /*0f30*/  PRMT R141, RZ, 0x7610, R70 ;  /* 0x00007610ff8d7816 */ /* 0x000fe20000000046 */
[----:B------:R-:W-:Y:S05]  /*0f40*/  @P3 BRA `(.L_x_141) ;  /* 0x0000008000003947 */ /* 0x000fea0003800000 */
[----:B------:R-:W-:-:S04]  /*0f50*/  ISETP.NE.U32.AND P4, PT, RZ, c[0x0][0x180], PT ;  /* 0x00006000ff007a0c */ /* 0x000fc80003f85070 */
[----:B------:R-:W-:-:S13]  /*0f60*/  ISETP.NE.AND.EX P4, PT, RZ, c[0x0][0x184], PT, P4 ;  /* 0x00006100ff007a0c */ /* 0x000fda0003f85340 */
[----:B------:R-:W-:Y:S05]  /*0f70*/  @P4 BRA `(.L_x_142) ;  /* 0x0000002000004947 */ /* 0x000fea0003800000 */
[----:B------:R-:W-:Y:S05]  /*0f80*/  @P0 BRA `(.L_x_143) ;  /* 0x0000008000000947 */ /* 0x000fea0003800000 */
[----:B------:R-:W-:Y:S05]  /*0f90*/  BRA `(.L_x_144) ;  /* 0x0000009000007947 */ /* 0x000fea0003800000 */
.L_x_142:
[----:B-----5:R-:W-:-:S05]  /*0fa0*/  PRMT R48, RZ, 0x7610, R38 ;  /* 0x00007610ff307816 */ /* 0x020fca0000000026 */
[----:B------:R-:W-:Y:S01]  /*0fb0*/  FADD.FTZ R141, R141, R48 ;  /* 0x000000308d8d7221 */ /* 0x000fe20000010000 */
[----:B------:R-:W-:Y:S05]  /*0fc0*/  BRA `(.L_x_143) ;  /* 0x0000004000007947 */ /* 0x000fea0003800000 */
.L_x_141:
[----:B-----5:R-:W-:-:S05]  /*0fd0*/  PRMT R48, RZ, 0x7610, R34 ;  /* 0x00007610ff307816 */ /* 0x020fca0000000022 */
[----:B------:R-:W-:Y:S01]  /*0fe0*/  FADD.FTZ R141, R141, R48 ;  /* 0x000000308d8d7221 */ /* 0x000fe20000010000 */
[----:B------:R-:W-:-:S05]  /*0ff0*/  @P2 PRMT R48, RZ, 0x7610, R38 ;  /* 0x00007610ff302816 */ /* 0x000fca0000000026 */
[----:B------:R-:W-:-:S05]  /*1000*/  @P2 FADD.FTZ R141, R141, R48 ;  /* 0x000000308d8d2221 */ /* 0x000fca0000010000 */
.L_x_143:
[----:B------:R-:W-:-:S04]  /*1010*/  F2FP.BF16.PACK_AB R48, RZ, R141 ;  /* 0x0000008dff30723e */ /* 0x000fc800000010ff */
[----:B------:R-:W-:Y:S02]  /*1020*/  PRMT R42, R42, 0x5410, R48 ;  /* 0x000054102a2a7816 */ /* 0x000fe40000000030 */
.L_x_144:
[----:B------:R-:W-:Y:S01]  /*1030*/  PRMT R139, RZ, 0x5410, R71 ;  /* 0x00005410ff8b7816 */ /* 0x000fe20000000047 */
[----:B------:R-:W-:Y:S05]  /*1040*/  @P3 BRA `(.L_x_145) ;  /* 0x0000008000003947 */ /* 0x000fea0003800000 */
[----:B------:R-:W-:-:S04]  /*1050*/  ISETP.NE.U32.AND P4, PT, RZ, c[0x0][0x180], PT ;  /* 0x00006000ff007a0c */ /* 0x000fc80003f85070 */
[----:B------:R-:W-:-:S13]  /*1060*/  ISETP.NE.AND.EX P4, PT, RZ, c[0x0][0x184], PT, P4 ;  /* 0x00006100ff007a0c */ /* 0x000fda0003f85340 */
[----:B------:R-:W-:Y:S05]  /*1070*/  @P4 BRA `(.L_x_146) ;  /* 0x0000002000004947 */ /* 0x000fea0003800000 */
[----:B------:R-:W-:Y:S05]  /*1080*/  @P0 BRA `(.L_x_147) ;  /* 0x0000008000000947 */ /* 0x000fea0003800000 */
[----:B------:R-:W-:Y:S05]  /*1090*/  BRA `(.L_x_148) ;  /* 0x0000009000007947 */ /* 0x000fea0003800000 */
.L_x_146:
[----:B-----5:R-:W-:-:S05]  /*10a0*/  PRMT R48, RZ, 0x5410, R39 ;  /* 0x00005410ff307816 */ /* 0x020fca0000000027 */
[----:B------:R-:W-:Y:S01]  /*10b0*/  FADD.FTZ R139, R139, R48 ;  /* 0x000000308b8b7221 */ /* 0x000fe20000010000 */
[----:B------:R-:W-:Y:S05]  /*10c0*/  BRA `(.L_x_147) ;  /* 0x0000004000007947 */ /* 0x000fea0003800000 */
.L_x_145:
[----:B-----5:R-:W-:-:S05]  /*10d0*/  PRMT R48, RZ, 0x5410, R35 ;  /* 0x00005410ff307816 */ /* 0x020fca0000000023 */
[----:B------:R-:W-:Y:S01]  /*10e0*/  FADD.FTZ R139, R139, R48 ;  /* 0x000000308b8b7221 */ /* 0x000fe20000010000 */
[----:B------:R-:W-:-:S05]  /*10f0*/  @P2 PRMT R48, RZ, 0x5410, R39 ;  /* 0x00005410ff302816 */ /* 0x000fca0000000027 */
[----:B------:R-:W-:-:S05]  /*1100*/  @P2 FADD.FTZ R139, R139, R48 ;  /* 0x000000308b8b2221 */ /* 0x000fca0000010000 */
.L_x_147:
[----:B------:R-:W-:-:S04]  /*1110*/  F2FP.BF16.PACK_AB R48, RZ, R139 ;  /* 0x0000008bff30723e */ /* 0x000fc800000010ff */
[----:B------:R-:W-:Y:S02]  /*1120*/  PRMT R43, R48, 0x7610, R43 ;  /* 0x00007610302b7816 */ /* 0x000fe4000000002b */
.L_x_148:
[----:B------:R-:W-:Y:S01]  /*1130*/  PRMT R143, RZ, 0x7610, R71 ;  /* 0x00007610ff8f7816 */ /* 0x000fe20000000047 */
[----:B------:R-:W-:Y:S05]  /*1140*/  @P3 BRA `(.L_x_149) ;  /* 0x0000008000003947 */ /* 0x000fea0003800000 */
[----:B------:R-:W-:-:S04]  /*1150*/  ISETP.NE.U32.AND P4, PT, RZ, c[0x0][0x180], PT ;  /* 0x00006000ff007a0c */ /* 0x000fc80003f85070 */
[----:B------:R-:W-:-:S13]  /*1160*/  ISETP.NE.AND.EX P4, PT, RZ, c[0x0][0x184], PT, P4 ;  /* 0x00006100ff007a0c */ /* 0x000fda0003f85340 */
[----:B------:R-:W-:Y:S05]  /*1170*/  @P4 BRA `(.L_x_150) ;  /* 0x0000002000004947 */ /* 0x000fea0003800000 */
[----:B------:R-:W-:Y:S05]  /*1180*/  @P0 BRA `(.L_x_151) ;  /* 0x0000008000000947 */ /* 0x000fea0003800000 */
[----:B------:R-:W-:Y:S05]  /*1190*/  BRA `(.L_x_152) ;  /* 0x0000009000007947 */ /* 0x000fea0003800000 */
.L_x_150:
[----:B-----5:R-:W-:-:S05]  /*11a0*/  PRMT R48, RZ, 0x7610, R39 ;  /* 0x00007610ff307816 */ /* 0x020fca0000000027 */
[----:B------:R-:W-:Y:S01]  /*11b0*/  FADD.FTZ R143, R143, R48 ;  /* 0x000000308f8f7221 */ /* 0x000fe20000010000 */
[----:B------:R-:W-:Y:S05]  /*11c0*/  BRA `(.L_x_151) ;  /* 0x0000004000007947 */ /* 0x000fea0003800000 */
.L_x_149:
[----:B-----5:R-:W-:-:S05]  /*11d0*/  PRMT R48, RZ, 0x7610, R35 ;  /* 0x00007610ff307816 */ /* 0x020fca0000000023 */
[----:B------:R-:W-:Y:S01]  /*11e0*/  FADD.FTZ R143, R143, R48 ;  /* 0x000000308f8f7221 */ /* 0x000fe20000010000 */
[----:B------:R-:W-:-:S05]  /*11f0*/  @P2 PRMT R48, RZ, 0x7610, R39 ;  /* 0x00007610ff302816 */ /* 0x000fca0000000027 */
[----:B------:R-:W-:-:S05]  /*1200*/  @P2 FADD.FTZ R143, R143, R48 ;  /* 0x000000308f8f2221 */ /* 0x000fca0000010000 */
.L_x_151:
[----:B------:R-:W-:-:S04]  /*1210*/  F2FP.BF16.PACK_AB R48, RZ, R143 ;  /* 0x0000008fff30723e */ /* 0x000fc800000010ff */
[----:B------:R-:W-:Y:S02]  /*1220*/  PRMT R43, R43, 0x5410, R48 ;  /* 0x000054102b2b7816 */ /* 0x000fe40000000030 */
.L_x_152:
[C---:B------:R-:W-:Y:S02]  /*1230*/  IADD3 R77, R72.reuse, 0x80, RZ ;  /* 0x00000080484d7810 */ /* 0x040fe40007ffe0ff */
[C---:B------:R-:W-:Y:S02]  /*1240*/  @P0 LEA R56, P4, R72.reuse, c[0x0][0x188], 0x4 ;  /* 0x0000620048380a11 */ /* 0x040fe400078820ff */
[C---:B------:R-:W-:Y:S01]  /*1250*/  @P2 LEA R48, P5, R77.reuse, c[0x0][0x180], 0x4 ;  /* 0x000060004d302a11 */ /* 0x040fe200078a20ff */
[C---:B------:R-:W-:Y:S01]  /*1260*/  IMAD.WIDE.U32 R68, R77.reuse, R161, c[0x0][0x170] ;  /* 0x00005c004d447625 */ /* 0x040fe200078e00a1 */
[----:B------:R-:W-:Y:S02]  /*1270*/  @P0 LEA.HI.X R57, R72, c[0x0][0x18c], RZ, 0x4, P4 ;  /* 0x0000630048390a11 */ /* 0x000fe400020f24ff */
[C---:B------:R-:W-:Y:S02]  /*1280*/  @P1 LEA R52, P4, R77.reuse, c[0x0][0x178], 0x4 ;  /* 0x00005e004d341a11 */ /* 0x040fe400078820ff */
[C---:B------:R-:W-:Y:S01]  /*1290*/  @P2 LEA.HI.X R49, R77.reuse, c[0x0][0x184], RZ, 0x4, P5 ;  /* 0x000061004d312a11 */ /* 0x040fe200028f24ff */
[----:B------:R0:W-:Y:S01]  /*12a0*/  @P0 STG.E.128 [R56.64], R40 ;  /* 0x0000002838000986 */ /* 0x0001e2000c101d04 */
[----:B------:R-:W-:-:S03]  /*12b0*/  @P1 LEA.HI.X R53, R77, c[0x0][0x17c], RZ, 0x4, P4 ;  /* 0x00005f004d351a11 */ /* 0x000fc600020f24ff */
[----:B------:R-:W2:Y:S04]  /*12c0*/  LDG.E.128 R68, [R68.64] ;  /* 0x0000000444447981 */ /* 0x000ea8000c1e1d00 */
[----:B-----5:R0:W5:Y:S04]  /*12d0*/  @P1 LDG.E.128 R32, [R52.64] ;  /* 0x0000000434201981 */ /* 0x020168000c1e1d00 */
[----:B------:R0:W5:Y:S01]  /*12e0*/  @P2 LDG.E.128 R36, [R48.64] ;  /* 0x0000000430242981 */ /* 0x000162000c1e1d00 */
[----:B--2---:R-:W-:Y:S01]  /*12f0*/  PRMT R145, RZ, 0x5410, R68 ;  /* 0x00005410ff917816 */ /* 0x004fe20000000044 */
[----:B------:R-:W-:Y:S05]  /*1300*/  @P3 BRA `(.L_x_153) ;  /* 0x0000008000003947 */ /* 0x000fea0003800000 */
[----:B0-----:R-:W-:-:S04]  /*1310*/  ISETP.NE.U32.AND P4, PT, RZ, c[0x0][0x180], PT ;  /* 0x00006000ff007a0c */ /* 0x001fc80003f85070 */
[----:B------:R-:W-:-:S13]  /*1320*/  ISETP.NE.AND.EX P4, PT, RZ, c[0x0][0x184], PT, P4 ;  /* 0x00006100ff007a0c */ /* 0x000fda0003f85340 */
[----:B------:R-:W-:Y:S05]  /*1330*/  @P4 BRA `(.L_x_154) ;  /* 0x0000002000004947 */ /* 0x000fea0003800000 */
[----:B------:R-:W-:Y:S05]  /*1340*/  @P0 BRA `(.L_x_155) ;  /* 0x0000008000000947 */ /* 0x000fea0003800000 */
[----:B------:R-:W-:Y:S05]  /*1350*/  BRA `(.L_x_156) ;  /* 0x0000009000007947 */ /* 0x000fea0003800000 */
.L_x_154:
[----:B-----5:R-:W-:-:S05]  /*1360*/  PRMT R48, RZ, 0x5410, R36 ;  /* 0x00005410ff307816 */ /* 0x020fca0000000024 */
[----:B------:R-:W-:Y:S01]  /*1370*/  FADD.FTZ R145, R48, R145 ;  /* 0x0000009130917221 */ /* 0x000fe20000010000 */
[----:B------:R-:W-:Y:S05]  /*1380*/  BRA `(.L_x_155) ;  /* 0x0000004000007947 */ /* 0x000fea0003800000 */
.L_x_153:
[----:B0----5:R-:W-:-:S05]  /*1390*/  PRMT R48, RZ, 0x5410, R32 ;  /* 0x00005410ff307816 */ /* 0x021fca0000000020 */
[----:B------:R-:W-:Y:S01]  /*13a0*/  FADD.FTZ R145, R48, R145 ;  /* 0x0000009130917221 */ /* 0x000fe20000010000 */
[----:B------:R-:W-:-:S05]  /*13b0*/  @P2 PRMT R48, RZ, 0x5410, R36 ;  /* 0x00005410ff302816 */ /* 0x000fca0000000024 */
[----:B------:R-:W-:-:S05]  /*13c0*/  @P2 FADD.FTZ R145, R48, R145 ;  /* 0x0000009130912221 */ /* 0x000fca0000010000 */
.L_x_155:
[----:B------:R-:W-:-:S04]  /*13d0*/  F2FP.BF16.PACK_AB R48, RZ, R145 ;  /* 0x00000091ff30723e */ /* 0x000fc800000010ff */
[----:B------:R-:W-:Y:S02]  /*13e0*/  PRMT R40, R48, 0x7610, R40 ;  /* 0x0000761030287816 */ /* 0x000fe40000000028 */
.L_x_156:
[----:B------:R-:W-:Y:S01]  /*13f0*/  PRMT R149, RZ, 0x7610, R68 ;  /* 0x00007610ff957816 */ /* 0x000fe20000000044 */
[----:B------:R-:W-:Y:S05]  /*1400*/  @P3 BRA `(.L_x_157) ;  /* 0x0000008000003947 */ /* 0x000fea0003800000 */
[----:B------:R-:W-:-:S04]  /*1410*/  ISETP.NE.U32.AND P4, PT, RZ, c[0x0][0x180], PT ;  /* 0x00006000ff007a0c */ /* 0x000fc80003f85070 */
[----:B------:R-:W-:-:S13]  /*1420*/  ISETP.NE.AND.EX P4, PT, RZ, c[0x0][0x184], PT, P4 ;  /* 0x00006100ff007a0c */ /* 0x000fda0003f85340 */
[----:B------:R-:W-:Y:S05]  /*1430*/  @P4 BRA `(.L_x_158) ;  /* 0x0000002000004947 */ /* 0x000fea0003800000 */
[----:B------:R-:W-:Y:S05]  /*1440*/  @P0 BRA `(.L_x_159) ;  /* 0x0000008000000947 */ /* 0x000fea0003800000 */
[----:B------:R-:W-:Y:S05]  /*1450*/  BRA `(.L_x_160) ;  /* 0x0000009000007947 */ /* 0x000fea0003800000 */
.L_x_158:
[----:B-----5:R-:W-:-:S05]  /*1460*/  PRMT R48, RZ, 0x7610, R36 ;  /* 0x00007610ff307816 */ /* 0x020fca0000000024 */
[----:B------:R-:W-:Y:S01]  /*1470*/  FADD.FTZ R149, R48, R149 ;  /* 0x0000009530957221 */ /* 0x000fe20000010000 */
[----:B------:R-:W-:Y:S05]  /*1480*/  BRA `(.L_x_159) ;  /* 0x0000004000007947 */ /* 0x000fea0003800000 */
.L_x_157:
[----:B-----5:R-:W-:-:S05]  /*1490*/  PRMT R48, RZ, 0x7610, R32 ;  /* 0x00007610ff307816 */ /* 0x020fca0000000020 */
[----:B------:R-:W-:Y:S01]  /*14a0*/  FADD.FTZ R149, R48, R149 ;  /* 0x0000009530957221 */ /* 0x000fe20000010000 */
[----:B------:R-:W-:-:S05]  /*14b0*/  @P2 PRMT R48, RZ, 0x7610, R36 ;  /* 0x00007610ff302816 */ /* 0x000fca0000000024 */
[----:B------:R-:W-:-:S05]  /*14c0*/  @P2 FADD.FTZ R149, R48, R149 ;  /* 0x0000009530952221 */ /* 0x000fca0000010000 */
.L_x_159:
[----:B------:R-:W-:-:S04]  /*14d0*/  F2FP.BF16.PACK_AB R48, RZ, R149 ;  /* 0x00000095ff30723e */ /* 0x000fc800000010ff */
[----:B------:R-:W-:Y:S02]  /*14e0*/  PRMT R40, R40, 0x5410, R48 ;  /* 0x0000541028287816 */ /* 0x000fe40000000030 */
.L_x_160:
[----:B------:R-:W-:Y:S01]  /*14f0*/  PRMT R147, RZ, 0x5410, R69 ;  /* 0x00005410ff937816 */ /* 0x000fe20000000045 */
[----:B------:R-:W-:Y:S05]  /*1500*/  @P3 BRA `(.L_x_161) ;  /* 0x0000008000003947 */ /* 0x000fea0003800000 */
[----:B------:R-:W-:-:S04]  /*1510*/  ISETP.NE.U32.AND P4, PT, RZ, c[0x0][0x180], PT ;  /* 0x00006000ff007a0c */ /* 0x000fc80003f85070 */
[----:B------:R-:W-:-:S13]  /*1520*/  ISETP.NE.AND.EX P4, PT, RZ, c[0x0][0x184], PT, P4 ;  /* 0x00006100ff007a0c */ /* 0x000fda0003f85340 */
[----:B------:R-:W-:Y:S05]  /*1530*/  @P4 BRA `(.L_x_162) ;  /* 0x0000002000004947 */ /* 0x000fea0003800000 */
[----:B------:R-:W-:Y:S05]  /*1540*/  @P0 BRA `(.L_x_163) ;  /* 0x0000008000000947 */ /* 0x000fea0003800000 */
[----:B------:R-:W-:Y:S05]  /*1550*/  BRA `(.L_x_164) ;  /* 0x0000009000007947 */ /* 0x000fea0003800000 */
.L_x_162:
[----:B-----5:R-:W-:-:S05]  /*1560*/  PRMT R48, RZ, 0x5410, R37 ;  /* 0x00005410ff307816 */ /* 0x020fca0000000025 */
[----:B------:R-:W-:Y:S01]  /*1570*/  FADD.FTZ R147, R48, R147 ;  /* 0x0000009330937221 */ /* 0x000fe20000010000 */
[----:B------:R-:W-:Y:S05]  /*1580*/  BRA `(.L_x_163) ;  /* 0x0000004000007947 */ /* 0x000fea0003800000 */
.L_x_161:
[----:B-----5:R-:W-:-:S05]  /*1590*/  PRMT R48, RZ, 0x5410, R33 ;  /* 0x00005410ff307816 */ /* 0x020fca0000000021 */
[----:B------:R-:W-:Y:S01]  /*15a0*/  FADD.FTZ R147, R48, R147 ;  /* 0x0000009330937221 */ /* 0x000fe20000010000 */
[----:B------:R-:W-:-:S05]  /*15b0*/  @P2 PRMT R48, RZ, 0x5410, R37 ;  /* 0x00005410ff302816 */ /* 0x000fca0000000025 */
[----:B------:R-:W-:-:S05]  /*15c0*/  @P2 FADD.FTZ R147, R48, R147 ;  /* 0x0000009330932221 */ /* 0x000fca0000010000 */
.L_x_163:
[----:B------:R-:W-:-:S04]  /*15d0*/  F2FP.BF16.PACK_AB R48, RZ, R147 ;  /* 0x00000093ff30723e */ /* 0x000fc800000010ff */
[----:B------:R-:W-:Y:S02]  /*15e0*/  PRMT R41, R48, 0x7610, R41 ;  /* 0x0000761030297816 */ /* 0x000fe40000000029 */
.L_x_164:
[----:B------:R-:W-:Y:S01]  /*15f0*/  PRMT R153, RZ, 0x7610, R69 ;  /* 0x00007610ff997816 */ /* 0x000fe20000000045 */
[----:B------:R-:W-:Y:S05]  /*1600*/  @P3 BRA `(.L_x_165) ;  /* 0x0000008000003947 */ /* 0x000fea0003800000 */
[----:B------:R-:W-:-:S04]  /*1610*/  ISETP.NE.U32.AND P4, PT, RZ, c[0x0][0x180], PT ;  /* 0x00006000ff007a0c */ /* 0x000fc80003f85070 */
[----:B------:R-:W-:-:S13]  /*1620*/  ISETP.NE.AND.EX P4, PT, RZ, c[0x0][0x184], PT, P4 ;  /* 0x00006100ff007a0c */ /* 0x000fda0003f85340 */
[----:B------:R-:W-:Y:S05]  /*1630*/  @P4 BRA `(.L_x_166) ;  /* 0x0000002000004947 */ /* 0x000fea0003800000 */
[----:B------:R-:W-:Y:S05]  /*1640*/  @P0 BRA `(.L_x_167) ;  /* 0x0000008000000947 */ /* 0x000fea0003800000 */
[----:B------:R-:W-:Y:S05]  /*1650*/  BRA `(.L_x_168) ;  /* 0x0000009000007947 */ /* 0x000fea0003800000 */
.L_x_166:
[----:B-----5:R-:W-:-:S05]  /*1660*/  PRMT R48, RZ, 0x7610, R37 ;  /* 0x00007610ff307816 */ /* 0x020fca0000000025 */
[----:B------:R-:W-:Y:S01]  /*1670*/  FADD.FTZ R153, R48, R153 ;  /* 0x0000009930997221 */ /* 0x000fe20000010000 */
[----:B------:R-:W-:Y:S05]  /*1680*/  BRA `(.L_x_167) ;  /* 0x0000004000007947 */ /* 0x000fea0003800000 */
.L_x_165:
[----:B-----5:R-:W-:-:S05]  /*1690*/  PRMT R48, RZ, 0x7610, R33 ;  /* 0x00007610ff307816 */ /* 0x020fca0000000021 */
[----:B------:R-:W-:Y:S01]  /*16a0*/  FADD.FTZ R153, R48, R153 ;  /* 0x0000009930997221 */ /* 0x000fe20000010000 */
[----:B------:R-:W-:-:S05]  /*16b0*/  @P2 PRMT R48, RZ, 0x7610, R37 ;  /* 0x00007610ff302816 */ /* 0x000fca0000000025 */
[----:B------:R-:W-:-:S05]  /*16c0*/  @P2 FADD.FTZ R153, R48, R153 ;  /* 0x0000009930992221 */ /* 0x000fca0000010000 */
.L_x_167:
[----:B------:R-:W-:-:S04]  /*16d0*/  F2FP.BF16.PACK_AB R48, RZ, R153 ;  /* 0x00000099ff30723e */ /* 0x000fc800000010ff */
[----:B------:R-:W-:Y:S02]  /*16e0*/  PRMT R41, R41, 0x5410, R48 ;  /* 0x0000541029297816 */ /* 0x000fe40000000030 */
.L_x_168:
[----:B------:R-:W-:Y:S01]  /*16f0*/  PRMT R151, RZ, 0x5410, R70 ;  /* 0x00005410ff977816 */ /* 0x000fe20000000046 */
[----:B------:R-:W-:Y:S05]  /*1700*/  @P3 BRA `(.L_x_169) ;  /* 0x0000008000003947 */ /* 0x000fea0003800000 */
[----:B------:R-:W-:-:S04]  /*1710*/  ISETP.NE.U32.AND P4, PT, RZ, c[0x0][0x180], PT ;  /* 0x00006000ff007a0c */ /* 0x000fc80003f85070 */
[----:B------:R-:W-:-:S13]  /*1720*/  ISETP.NE.AND.EX P4, PT, RZ, c[0x0][0x184], PT, P4 ;  /* 0x00006100ff007a0c */ /* 0x000fda0003f85340 */
[----:B------:R-:W-:Y:S05]  /*1730*/  @P4 BRA `(.L_x_170) ;  /* 0x0000002000004947 */ /* 0x000fea0003800000 */
[----:B------:R-:W-:Y:S05]  /*1740*/  @P0 BRA `(.L_x_171) ;  /* 0x0000008000000947 */ /* 0x000fea0003800000 */
[----:B------:R-:W-:Y:S05]  /*1750*/  BRA `(.L_x_172) ;  /* 0x0000009000007947 */ /* 0x000fea0003800000 */
.L_x_170:
[----:B-----5:R-:W-:-:S05]  /*1760*/  PRMT R48, RZ, 0x5410, R38 ;  /* 0x00005410ff307816 */ /* 0x020fca0000000026 */
[----:B------:R-:W-:Y:S01]  /*1770*/  FADD.FTZ R151, R48, R151 ;  /* 0x0000009730977221 */ /* 0x000fe20000010000 */
[----:B------:R-:W-:Y:S05]  /*1780*/  BRA `(.L_x_171) ;  /* 0x0000004000007947 */ /* 0x000fea0003800000 */
.L_x_169:
[----:B-----5:R-:W-:-:S05]  /*1790*/  PRMT R48, RZ, 0x5410, R34 ;  /* 0x00005410ff307816 */ /* 0x020fca0000000022 */
[----:B------:R-:W-:Y:S01]  /*17a0*/  FADD.FTZ R151, R48, R151 ;  /* 0x0000009730977221 */ /* 0x000fe20000010000 */
[----:B------:R-:W-:-:S05]  /*17b0*/  @P2 PRMT R48, RZ, 0x5410, R38 ;  /* 0x00005410ff302816 */ /* 0x000fca0000000026 */
[----:B------:R-:W-:-:S05]  /*17c0*/  @P2 FADD.FTZ R151, R48, R151 ;  /* 0x0000009730972221 */ /* 0x000fca0000010000 */
.L_x_171:
[----:B------:R-:W-:-:S04]  /*17d0*/  F2FP.BF16.PACK_AB R48, RZ, R151 ;  /* 0x00000097ff30723e */ /* 0x000fc800000010ff */
[----:B------:R-:W-:Y:S02]  /*17e0*/  PRMT R42, R48, 0x7610, R42 ;  /* 0x00007610302a7816 */ /* 0x000fe4000000002a */
.L_x_172:
[----:B------:R-:W-:Y:S01]  /*17f0*/  PRMT R157, RZ, 0x7610, R70 ;  /* 0x00007610ff9d7816 */ /* 0x000fe20000000046 */
[----:B------:R-:W-:Y:S05]  /*1800*/  @P3 BRA `(.L_x_173) ;  /* 0x0000008000003947 */ /* 0x000fea0003800000 */
[----:B------:R-:W-:-:S04]  /*1810*/  ISETP.NE.U32.AND P4, PT, RZ, c[0x0][0x180], PT ;  /* 0x00006000ff007a0c */ /* 0x000fc80003f85070 */
[----:B------:R-:W-:-:S13]  /*1820*/  ISETP.NE.AND.EX P4, PT, RZ, c[0x0][0x184], PT, P4 ;  /* 0x00006100ff007a0c */ /* 0x000fda0003f85340 */
[----:B------:R-:W-:Y:S05]  /*1830*/  @P4 BRA `(.L_x_174) ;  /* 0x0000002000004947 */ /* 0x000fea0003800000 */
[----:B------:R-:W-:Y:S05]  /*1840*/  @P0 BRA `(.L_x_175) ;  /* 0x0000008000000947 */ /* 0x000fea0003800000 */
[----:B------:R-:W-:Y:S05]  /*1850*/  BRA `(.L_x_176) ;  /* 0x0000009000007947 */ /* 0x000fea0003800000 */
.L_x_174:
[----:B-----5:R-:W-:-:S05]  /*1860*/  PRMT R48, RZ, 0x7610, R38 ;  /* 0x00007610ff307816 */ /* 0x020fca0000000026 */
[----:B------:R-:W-:Y:S01]  /*1870*/  FADD.FTZ R157, R48, R157 ;  /* 0x0000009d309d7221 */ /* 0x000fe20000010000 */
[----:B------:R-:W-:Y:S05]  /*1880*/  BRA `(.L_x_175) ;  /* 0x0000004000007947 */ /* 0x000fea0003800000 */
.L_x_173:
[----:B-----5:R-:W-:-:S05]  /*1890*/  PRMT R48, RZ, 0x7610, R34 ;  /* 0x00007610ff307816 */ /* 0x020fca0000000022 */
[----:B------:R-:W-:Y:S01]  /*18a0*/  FADD.FTZ R157, R48, R157 ;  /* 0x0000009d309d7221 */ /* 0x000fe20000010000 */
[----:B------:R-:W-:-:S05]  /*18b0*/  @P2 PRMT R48, RZ, 0x7610, R38 ;  /* 0x00007610ff302816 */ /* 0x000fca0000000026 */
[----:B------:R-:W-:-:S05]  /*18c0*/  @P2 FADD.FTZ R157, R48, R157 ;  /* 0x0000009d309d2221 */ /* 0x000fca0000010000 */
.L_x_175:
[----:B------:R-:W-:-:S04]  /*18d0*/  F2FP.BF16.PACK_AB R48, RZ, R157 ;  /* 0x0000009dff30723e */ /* 0x000fc800000010ff */
[----:B------:R-:W-:Y:S02]  /*18e0*/  PRMT R42, R42, 0x5410, R48 ;  /* 0x000054102a2a7816 */ /* 0x000fe40000000030 */
.L_x_176:
[----:B------:R-:W-:Y:S01]  /*18f0*/  PRMT R155, RZ, 0x5410, R71 ;  /* 0x00005410ff9b7816 */ /* 0x000fe20000000047 */
[----:B------:R-:W-:Y:S05]  /*1900*/  @P3 BRA `(.L_x_177) ;  /* 0x0000008000003947 */ /* 0x000fea0003800000 */
[----:B------:R-:W-:-:S04]  /*1910*/  ISETP.NE.U32.AND P4, PT, RZ, c[0x0][0x180], PT ;  /* 0x00006000ff007a0c */ /* 0x000fc80003f85070 */
[----:B------:R-:W-:-:S13]  /*1920*/  ISETP.NE.AND.EX P4, PT, RZ, c[0x0][0x184], PT, P4 ;  /* 0x00006100ff007a0c */ /* 0x000fda0003f85340 */
[----:B------:R-:W-:Y:S05]  /*1930*/  @P4 BRA `(.L_x_178) ;  /* 0x0000002000004947 */ /* 0x000fea0003800000 */
[----:B------:R-:W-:Y:S05]  /*1940*/  @P0 BRA `(.L_x_179) ;  /* 0x0000008000000947 */ /* 0x000fea0003800000 */
[----:B------:R-:W-:Y:S05]  /*1950*/  BRA `(.L_x_180) ;  /* 0x0000009000007947 */ /* 0x000fea0003800000 */
.L_x_178:
[----:B-----5:R-:W-:-:S05]  /*1960*/  PRMT R48, RZ, 0x5410, R39 ;  /* 0x00005410ff307816 */ /* 0x020fca0000000027 */
[----:B------:R-:W-:Y:S01]  /*1970*/  FADD.FTZ R155, R48, R155 ;  /* 0x0000009b309b7221 */ /* 0x000fe20000010000 */
[----:B------:R-:W-:Y:S05]  /*1980*/  BRA `(.L_x_179) ;  /* 0x0000004000007947 */ /* 0x000fea0003800000 */
.L_x_177:
[----:B-----5:R-:W-:-:S05]  /*1990*/  PRMT R48, RZ, 0x5410, R35 ;  /* 0x00005410ff307816 */ /* 0x020fca0000000023 */
[----:B------:R-:W-:Y:S01]  /*19a0*/  FADD.FTZ R155, R48, R155 ;  /* 0x0000009b309b7221 */ /* 0x000fe20000010000 */
[----:B------:R-:W-:-:S05]  /*19b0*/  @P2 PRMT R48, RZ, 0x5410, R39 ;  /* 0x00005410ff302816 */ /* 0x000fca0000000027 */
[----:B------:R-:W-:-:S05]  /*19c0*/  @P2 FADD.FTZ R155, R48, R155 ;  /* 0x0000009b309b2221 */ /* 0x000fca0000010000 */
.L_x_179:
[----:B------:R-:W-:-:S04]  /*19d0*/  F2FP.BF16.PACK_AB R48, RZ, R155 ;  /* 0x0000009bff30723e */ /* 0x000fc800000010ff */
[----:B------:R-:W-:Y:S02]  /*19e0*/  PRMT R43, R48, 0x7610, R43 ;  /* 0x00007610302b7816 */ /* 0x000fe4000000002b */
.L_x_180:
[----:B------:R-:W-:Y:S01]  /*19f0*/  PRMT R159, RZ, 0x7610, R71 ;  /* 0x00007610ff9f7816 */ /* 0x000fe20000000047 */
[----:B------:R-:W-:Y:S05]  /*1a00*/  @P3 BRA `(.L_x_181) ;  /* 0x0000008000003947 */ /* 0x000fea0003800000 */
[----:B------:R-:W-:-:S04]  /*1a10*/  ISETP.NE.U32.AND P4, PT, RZ, c[0x0][0x180], PT ;  /* 0x00006000ff007a0c */ /* 0x000fc80003f85070 */
[----:B------:R-:W-:-:S13]  /*1a20*/  ISETP.NE.AND.EX P4, PT, RZ, c[0x0][0x184], PT, P4 ;  /* 0x00006100ff007a0c */ /* 0x000fda0003f85340 */
[----:B------:R-:W-:Y:S05]  /*1a30*/  @P4 BRA `(.L_x_182) ;  /* 0x0000002000004947 */ /* 0x000fea0003800000 */
[----:B------:R-:W-:Y:S05]  /*1a40*/  @P0 BRA `(.L_x_183) ;  /* 0x0000008000000947 */ /* 0x000fea0003800000 */
[----:B------:R-:W-:Y:S05]  /*1a50*/  BRA `(.L_x_184) ;  /* 0x0000009000007947 */ /* 0x000fea0003800000 */
.L_x_182:
[----:B-----5:R-:W-:-:S05]  /*1a60*/  PRMT R48, RZ, 0x7610, R39 ;  /* 0x00007610ff307816 */ /* 0x020fca0000000027 */
[----:B------:R-:W-:Y:S01]  /*1a70*/  FADD.FTZ R159, R48, R159 ;  /* 0x0000009f309f7221 */ /* 0x000fe20000010000 */
[----:B------:R-:W-:Y:S05]  /*1a80*/  BRA `(.L_x_183) ;  /* 0x0000004000007947 */ /* 0x000fea0003800000 */
.L_x_181:
[----:B-----5:R-:W-:-:S05]  /*1a90*/  PRMT R48, RZ, 0x7610, R35 ;  /* 0x00007610ff307816 */ /* 0x020fca0000000023 */
[----:B------:R-:W-:Y:S01]  /*1aa0*/  FADD.FTZ R159, R48, R159 ;  /* 0x0000009f309f7221 */ /* 0x000fe20000010000 */
[----:B------:R-:W-:-:S05]  /*1ab0*/  @P2 PRMT R48, RZ, 0x7610, R39 ;  /* 0x00007610ff302816 */ /* 0x000fca0000000027 */
[----:B------:R-:W-:-:S05]  /*1ac0*/  @P2 FADD.FTZ R159, R48, R159 ;  /* 0x0000009f309f2221 */ /* 0x000fca0000010000 */
.L_x_183:
[----:B------:R-:W-:-:S04]  /*1ad0*/  F2FP.BF16.PACK_AB R48, RZ, R159 ;  /* 0x0000009fff30723e */ /* 0x000fc800000010ff */
[----:B------:R-:W-:Y:S02]  /*1ae0*/  PRMT R43, R43, 0x5410, R48 ;  /* 0x000054102b2b7816 */ /* 0x000fe40000000030 */
.L_x_184:
[----:B------:R-:W-:Y:S02]  /*1af0*/  IADD3 R124, R72, 0x100, RZ ;  /* 0x00000100487c7810 */ /* 0x000fe40007ffe0ff */
        /* <DEDUP_REMOVED lines=8> */
[----:B------:R-:W0:Y:S04]  /*1b80*/  LDG.E.128 R68, [R68.64] ;  /* 0x0000000444447981 */ /* 0x000e28000c1e1d00 */
[----:B-----5:R1:W5:Y:S04]  /*1b90*/  @P1 LDG.E.128 R32, [R48.64] ;  /* 0x0000000430201981 */ /* 0x020368000c1e1d00 */
[----:B------:R1:W5:Y:S01]  /*1ba0*/  @P2 LDG.E.128 R36, [R52.64] ;  /* 0x0000000434242981 */ /* 0x000362000c1e1d00 */
[----:B0-----:R-:W-:Y:S01]  /*1bb0*/  PRMT R57, RZ, 0x5410, R68 ;  /* 0x00005410ff397816 */ /* 0x001fe20000000044 */
[----:B------:R-:W-:Y:S05]  /*1bc0*/  @P3 BRA `(.L_x_185) ;  /* 0x0000008000003947 */ /* 0x000fea0003800000 */
[----:B-1----:R-:W-:-:S04]  /*1bd0*/  ISETP.NE.U32.AND P1, PT, RZ, c[0x0][0x180], PT ;  /* 0x00006000ff007a0c */ /* 0x002fc80003f25070 */
[----:B------:R-:W-:-:S13]  /*1be0*/  ISETP.NE.AND.EX P1, PT, RZ, c[0x0][0x184], PT, P1 ;  /* 0x00006100ff007a0c */ /* 0x000fda0003f25310 */
[----:B------:R-:W-:Y:S05]  /*1bf0*/  @P1 BRA `(.L_x_186) ;  /* 0x0000002000001947 */ /* 0x000fea0003800000 */
[----:B------:R-:W-:Y:S05]  /*1c00*/  @P0 BRA `(.L_x_187) ;  /* 0x0000008000000947 */ /* 0x000fea0003800000 */
[----:B------:R-:W-:Y:S05]  /*1c10*/  BRA `(.L_x_188) ;  /* 0x0000009000007947 */ /* 0x000fea0003800000 */
.L_x_186:
[----:B-----5:R-:W-:-:S05]  /*1c20*/  PRMT R48, RZ, 0x5410, R36 ;  /* 0x00005410ff307816 */ /* 0x020fca0000000024 */
[----:B------:R-:W-:Y:S01]  /*1c30*/  FADD.FTZ R57, R48, R57 ;  /* 0x0000003930397221 */ /* 0x000fe20000010000 */
[----:B------:R-:W-:Y:S05]  /*1c40*/  BRA `(.L_x_187) ;  /* 0x0000004000007947 */ /* 0x000fea0003800000 */
.L_x_185:
[----:B-1---5:R-:W-:-:S05]  /*1c50*/  PRMT R48, RZ, 0x5410, R32 ;  /* 0x00005410ff307816 */ /* 0x022fca0000000020 */
[----:B------:R-:W-:Y:S01]  /*1c60*/  FADD.FTZ R57, R48, R57 ;  /* 0x0000003930397221 */ /* 0x000fe20000010000 */
[----:B------:R-:W-:-:S05]  /*1c70*/  @P2 PRMT R48, RZ, 0x5410, R36 ;  /* 0x00005410ff302816 */ /* 0x000fca0000000024 */
[----:B------:R-:W-:-:S05]  /*1c80*/  @P2 FADD.FTZ R57, R48, R57 ;  /* 0x0000003930392221 */ /* 0x000fca0000010000 */
.L_x_187:
[----:B------:R-:W-:-:S04]  /*1c90*/  F2FP.BF16.PACK_AB R48, RZ, R57 ;  /* 0x00000039ff30723e */ /* 0x000fc800000010ff */
[----:B------:R-:W-:Y:S02]  /*1ca0*/  PRMT R40, R48, 0x7610, R40 ;  /* 0x0000761030287816 */ /* 0x000fe40000000028 */
.L_x_188:
[----:B------:R-:W-:Y:S01]  /*1cb0*/  PRMT R161, RZ, 0x7610, R68 ;  /* 0x00007610ffa17816 */ /* 0x000fe20000000044 */
[----:B------:R-:W-:Y:S05]  /*1cc0*/  @P3 BRA `(.L_x_189) ;  /* 0x0000008000003947 */ /* 0x000fea0003800000 */
[----:B------:R-:W-:-:S04]  /*1cd0*/  ISETP.NE.U32.AND P1, PT, RZ, c[0x0][0x180], PT ;  /* 0x00006000ff007a0c */ /* 0x000fc80003f25070 */
[----:B------:R-:W-:-:S13]  /*1ce0*/  ISETP.NE.AND.EX P1, PT, RZ, c[0x0][0x184], PT, P1 ;  /* 0x00006100ff007a0c */ /* 0x000fda0003f25310 */
[----:B------:R-:W-:Y:S05]  /*1cf0*/  @P1 BRA `(.L_x_190) ;  /* 0x0000002000001947 */ /* 0x000fea0003800000 */
[----:B------:R-:W-:Y:S05]  /*1d00*/  @P0 BRA `(.L_x_191) ;  /* 0x0000008000000947 */ /* 0x000fea0003800000 */
[----:B------:R-:W-:Y:S05]  /*1d10*/  BRA `(.L_x_192) ;  /* 0x0000009000007947 */ /* 0x000fea0003800000 */
.L_x_190:
[----:B-----5:R-:W-:-:S05]  /*1d20*/  PRMT R48, RZ, 0x7610, R36 ;  /* 0x00007610ff307816 */ /* 0x020fca0000000024 */
[----:B------:R-:W-:Y:S01]  /*1d30*/  FADD.FTZ R161, R48, R161 ;  /* 0x000000a130a17221 */ /* 0x000fe20000010000 */
[----:B------:R-:W-:Y:S05]  /*1d40*/  BRA `(.L_x_191) ;  /* 0x0000004000007947 */ /* 0x000fea0003800000 */
.L_x_189:
[----:B-----5:R-:W-:-:S05]  /*1d50*/  PRMT R48, RZ, 0x7610, R32 ;  /* 0x00007610ff307816 */ /* 0x020fca0000000020 */
[----:B------:R-:W-:Y:S01]  /*1d60*/  FADD.FTZ R161, R48, R161 ;  /* 0x000000a130a17221 */ /* 0x000fe20000010000 */
[----:B------:R-:W-:-:S05]  /*1d70*/  @P2 PRMT R48, RZ, 0x7610, R36 ;  /* 0x00007610ff302816 */ /* 0x000fca0000000024 */
[----:B------:R-:W-:-:S05]  /*1d80*/  @P2 FADD.FTZ R161, R48, R161 ;  /* 0x000000a130a12221 */ /* 0x000fca0000010000 */
.L_x_191:
[----:B------:R-:W-:-:S04]  /*1d90*/  F2FP.BF16.PACK_AB R48, RZ, R161 ;  /* 0x000000a1ff30723e */ /* 0x000fc800000010ff */
[----:B------:R-:W-:Y:S02]  /*1da0*/  PRMT R40, R40, 0x5410, R48 ;  /* 0x0000541028287816 */ /* 0x000fe40000000030 */
.L_x_192:
[----:B------:R-:W-:Y:S01]  /*1db0*/  PRMT R163, RZ, 0x5410, R69 ;  /* 0x00005410ffa37816 */ /* 0x000fe20000000045 */
[----:B------:R-:W-:Y:S05]  /*1dc0*/  @P3 BRA `(.L_x_193) ;  /* 0x0000008000003947 */ /* 0x000fea0003800000 */
[----:B------:R-:W-:-:S04]  /*1dd0*/  ISETP.NE.U32.AND P1, PT, RZ, c[0x0][0x180], PT ;  /* 0x00006000ff007a0c */ /* 0x000fc80003f25070 */
[----:B------:R-:W-:-:S13]  /*1de0*/  ISETP.NE.AND.EX P1, PT, RZ, c[0x0][0x184], PT, P1 ;  /* 0x00006100ff007a0c */ /* 0x000fda0003f25310 */
[----:B------:R-:W-:Y:S05]  /*1df0*/  @P1 BRA `(.L_x_194) ;  /* 0x0000002000001947 */ /* 0x000fea0003800000 */
[----:B------:R-:W-:Y:S05]  /*1e00*/  @P0 BRA `(.L_x_195) ;  /* 0x0000008000000947 */ /* 0x000fea0003800000 */
[----:B------:R-:W-:Y:S05]  /*1e10*/  BRA `(.L_x_196) ;  /* 0x0000009000007947 */ /* 0x000fea0003800000 */
.L_x_194:
[----:B-----5:R-:W-:-:S05]  /*1e20*/  PRMT R48, RZ, 0x5410, R37 ;  /* 0x00005410ff307816 */ /* 0x020fca0000000025 */
[----:B------:R-:W-:Y:S01]  /*1e30*/  FADD.FTZ R163, R48, R163 ;  /* 0x000000a330a37221 */ /* 0x000fe20000010000 */
[----:B------:R-:W-:Y:S05]  /*1e40*/  BRA `(.L_x_195) ;  /* 0x0000004000007947 */ /* 0x000fea0003800000 */
.L_x_193:
[----:B-----5:R-:W-:-:S05]  /*1e50*/  PRMT R48, RZ, 0x5410, R33 ;  /* 0x00005410ff307816 */ /* 0x020fca0000000021 */
[----:B------:R-:W-:Y:S01]  /*1e60*/  FADD.FTZ R163, R48, R163 ;  /* 0x000000a330a37221 */ /* 0x000fe20000010000 */
[----:B------:R-:W-:-:S05]  /*1e70*/  @P2 PRMT R48, RZ, 0x5410, R37 ;  /* 0x00005410ff302816 */ /* 0x000fca0000000025 */
[----:B------:R-:W-:-:S05]  /*1e80*/  @P2 FADD.FTZ R163, R48, R163 ;  /* 0x000000a330a32221 */ /* 0x000fca0000010000 */
.L_x_195:
[----:B------:R-:W-:-:S04]  /*1e90*/  F2FP.BF16.PACK_AB R48, RZ, R163 ;  /* 0x000000a3ff30723e */ /* 0x000fc800000010ff */
[----:B------:R-:W-:Y:S02]  /*1ea0*/  PRMT R41, R48, 0x7610, R41 ;  /* 0x0000761030297816 */ /* 0x000fe40000000029 */
.L_x_196:
[----:B------:R-:W-:Y:S01]  /*1eb0*/  PRMT R69, RZ, 0x7610, R69 ;  /* 0x00007610ff457816 */ /* 0x000fe20000000045 */
[----:B------:R-:W-:Y:S05]  /*1ec0*/  @P3 BRA `(.L_x_197) ;  /* 0x0000008000003947 */ /* 0x000fea0003800000 */
[----:B------:R-:W-:-:S04]  /*1ed0*/  ISETP.NE.U32.AND P1, PT, RZ, c[0x0][0x180], PT ;  /* 0x00006000ff007a0c */ /* 0x000fc80003f25070 */
[----:B------:R-:W-:-:S13]  /*1ee0*/  ISETP.NE.AND.EX P1, PT, RZ, c[0x0][0x184], PT, P1 ;  /* 0x00006100ff007a0c */ /* 0x000fda0003f25310 */
[----:B------:R-:W-:Y:S05]  /*1ef0*/  @P1 BRA `(.L_x_198) ;  /* 0x0000002000001947 */ /* 0x000fea0003800000 */
[----:B------:R-:W-:Y:S05]  /*1f00*/  @P0 BRA `(.L_x_199) ;  /* 0x0000008000000947 */ /* 0x000fea0003800000 */
[----:B------:R-:W-:Y:S05]  /*1f10*/  BRA `(.L_x_200) ;  /* 0x0000009000007947 */ /* 0x000fea0003800000 */
.L_x_198:
[----:B-----5:R-:W-:-:S05]  /*1f20*/  PRMT R48, RZ, 0x7610, R37 ;  /* 0x00007610ff307816 */ /* 0x020fca0000000025 */
[----:B------:R-:W-:Y:S01]  /*1f30*/  FADD.FTZ R69, R48, R69 ;  /* 0x0000004530457221 */ /* 0x000fe20000010000 */
[----:B------:R-:W-:Y:S05]  /*1f40*/  BRA `(.L_x_199) ;  /* 0x0000004000007947 */ /* 0x000fea0003800000 */
.L_x_197:
[----:B-----5:R-:W-:-:S05]  /*1f50*/  PRMT R48, RZ, 0x7610, R33 ;  /* 0x00007610ff307816 */ /* 0x020fca0000000021 */
[----:B------:R-:W-:Y:S01]  /*1f60*/  FADD.FTZ R69, R48, R69 ;  /* 0x0000004530457221 */ /* 0x000fe20000010000 */
[----:B------:R-:W-:-:S05]  /*1f70*/  @P2 PRMT R48, RZ, 0x7610, R37 ;  /* 0x00007610ff302816 */ /* 0x000fca0000000025 */
[----:B------:R-:W-:-:S05]  /*1f80*/  @P2 FADD.FTZ R69, R48, R69 ;  /* 0x0000004530452221 */ /* 0x000fca0000010000 */
.L_x_199:
[----:B------:R-:W-:-:S04]  /*1f90*/  F2FP.BF16.PACK_AB R48, RZ, R69 ;  /* 0x00000045ff30723e */ /* 0x000fc800000010ff */
[----:B------:R-:W-:Y:S02]  /*1fa0*/  PRMT R41, R41, 0x5410, R48 ;  /* 0x0000541029297816 */ /* 0x000fe40000000030 */
.L_x_200:
[----:B------:R-:W-:Y:S01]  /*1fb0*/  PRMT R165, RZ, 0x5410, R70 ;  /* 0x00005410ffa57816 */ /* 0x000fe20000000046 */
[----:B------:R-:W-:Y:S05]  /*1fc0*/  @P3 BRA `(.L_x_201) ;  /* 0x0000008000003947 */ /* 0x000fea0003800000 */
[----:B------:R-:W-:-:S04]  /*1fd0*/  ISETP.NE.U32.AND P1, PT, RZ, c[0x0][0x180], PT ;  /* 0x00006000ff007a0c */ /* 0x000fc80003f25070 */
[----:B------:R-:W-:-:S13]  /*1fe0*/  ISETP.NE.AND.EX P1, PT, RZ, c[0x0][0x184], PT, P1 ;  /* 0x00006100ff007a0c */ /* 0x000fda0003f25310 */
[----:B------:R-:W-:Y:S05]  /*1ff0*/  @P1 BRA `(.L_x_202) ;  /* 0x0000002000001947 */ /* 0x000fea0003800000 */
[----:B------:R-:W-:Y:S05]  /*2000*/  @P0 BRA `(.L_x_203) ;  /* 0x0000008000000947 */ /* 0x000fea0003800000 */
[----:B------:R-:W-:Y:S05]  /*2010*/  BRA `(.L_x_204) ;  /* 0x0000009000007947 */ /* 0x000fea0003800000 */
.L_x_202:
[----:B-----5:R-:W-:-:S05]  /*2020*/  PRMT R48, RZ, 0x5410, R38 ;  /* 0x00005410ff307816 */ /* 0x020fca0000000026 */
[----:B------:R-:W-:Y:S01]  /*2030*/  FADD.FTZ R165, R48, R165 ;  /* 0x000000a530a57221 */ /* 0x000fe20000010000 */
[----:B------:R-:W-:Y:S05]  /*2040*/  BRA `(.L_x_203) ;  /* 0x0000004000007947 */ /* 0x000fea0003800000 */
.L_x_201:
[----:B-----5:R-:W-:-:S05]  /*2050*/  PRMT R48, RZ, 0x5410, R34 ;  /* 0x00005410ff307816 */ /* 0x020fca0000000022 */
[----:B------:R-:W-:Y:S01]  /*2060*/  FADD.FTZ R165, R48, R165 ;  /* 0x000000a530a57221 */ /* 0x000fe20000010000 */
[----:B------:R-:W-:-:S05]  /*2070*/  @P2 PRMT R48, RZ, 0x5410, R38 ;  /* 0x00005410ff302816 */ /* 0x000fca0000000026 */
[----:B------:R-:W-:-:S05]  /*2080*/  @P2 FADD.FTZ R165, R48, R165 ;  /* 0x000000a530a52221 */ /* 0x000fca0000010000 */
.L_x_203:
[----:B------:R-:W-:-:S04]  /*2090*/  F2FP.BF16.PACK_AB R48, RZ, R165 ;  /* 0x000000a5ff30723e */ /* 0x000fc800000010ff */
[----:B------:R-:W-:Y:S02]  /*20a0*/  PRMT R42, R48, 0x7610, R42 ;  /* 0x00007610302a7816 */ /* 0x000fe4000000002a */
.L_x_204:
[----:B------:R-:W-:Y:S01]  /*20b0*/  PRMT R70, RZ, 0x7610, R70 ;  /* 0x00007610ff467816 */ /* 0x000fe20000000046 */
[----:B------:R-:W-:Y:S05]  /*20c0*/  @P3 BRA `(.L_x_205) ;  /* 0x0000008000003947 */ /* 0x000fea0003800000 */
[----:B------:R-:W-:-:S04]  /*20d0*/  ISETP.NE.U32.AND P1, PT, RZ, c[0x0][0x180], PT ;  /* 0x00006000ff007a0c */ /* 0x000fc80003f25070 */
[----:B------:R-:W-:-:S13]  /*20e0*/  ISETP.NE.AND.EX P1, PT, RZ, c[0x0][0x184], PT, P1 ;  /* 0x00006100ff007a0c */ /* 0x000fda0003f25310 */
[----:B------:R-:W-:Y:S05]  /*20f0*/  @P1 BRA `(.L_x_206) ;  /* 0x0000002000001947 */ /* 0x000fea0003800000 */
[----:B------:R-:W-:Y:S05]  /*2100*/  @P0 BRA `(.L_x_207) ;  /* 0x0000008000000947 */ /* 0x000fea0003800000 */
[----:B------:R-:W-:Y:S05]  /*2110*/  BRA `(.L_x_208) ;  /* 0x0000009000007947 */ /* 0x000fea0003800000 */
.L_x_206:
[----:B-----5:R-:W-:-:S05]  /*2120*/  PRMT R49, RZ, 0x7610, R38 ;  /* 0x00007610ff317816 */ /* 0x020fca0000000026 */
[----:B------:R-:W-:Y:S01]  /*2130*/  FADD.FTZ R70, R49, R70 ;  /* 0x0000004631467221 */ /* 0x000fe20000010000 */
[----:B------:R-:W-:Y:S05]  /*2140*/  BRA `(.L_x_207) ;  /* 0x0000004000007947 */ /* 0x000fea0003800000 */
.L_x_205:
[----:B-----5:R-:W-:-:S05]  /*2150*/  PRMT R49, RZ, 0x7610, R34 ;  /* 0x00007610ff317816 */ /* 0x020fca0000000022 */
[----:B------:R-:W-:Y:S01]  /*2160*/  FADD.FTZ R70, R49, R70 ;  /* 0x0000004631467221 */ /* 0x000fe20000010000 */
[----:B------:R-:W-:-:S05]  /*2170*/  @P2 PRMT R49, RZ, 0x7610, R38 ;  /* 0x00007610ff312816 */ /* 0x000fca0000000026 */
[----:B------:R-:W-:-:S05]  /*2180*/  @P2 FADD.FTZ R70, R49, R70 ;  /* 0x0000004631462221 */ /* 0x000fca0000010000 */
.L_x_207:
[----:B------:R-:W-:-:S04]  /*2190*/  F2FP.BF16.PACK_AB R48, RZ, R70 ;  /* 0x00000046ff30723e */ /* 0x000fc800000010ff */
[----:B------:R-:W-:Y:S02]  /*21a0*/  PRMT R42, R42, 0x5410, R48 ;  /* 0x000054102a2a7816 */ /* 0x000fe40000000030 */
.L_x_208:
[----:B------:R-:W-:Y:S01]  /*21b0*/  PRMT R56, RZ, 0x5410, R71 ;  /* 0x00005410ff387816 */ /* 0x000fe20000000047 */
[----:B------:R-:W-:Y:S05]  /*21c0*/  @P3 BRA `(.L_x_209) ;  /* 0x0000008000003947 */ /* 0x000fea0003800000 */
[----:B------:R-:W-:-:S04]  /*21d0*/  ISETP.NE.U32.AND P1, PT, RZ, c[0x0][0x180], PT ;  /* 0x00006000ff007a0c */ /* 0x000fc80003f25070 */
[----:B------:R-:W-:-:S13]  /*21e0*/  ISETP.NE.AND.EX P1, PT, RZ, c[0x0][0x184], PT, P1 ;  /* 0x00006100ff007a0c */ /* 0x000fda0003f25310 */
[----:B------:R-:W-:Y:S05]  /*21f0*/  @P1 BRA `(.L_x_210) ;  /* 0x0000002000001947 */ /* 0x000fea0003800000 */
[----:B------:R-:W-:Y:S05]  /*2200*/  @P0 BRA `(.L_x_211) ;  /* 0x0000008000000947 */ /* 0x000fea0003800000 */
[----:B------:R-:W-:Y:S05]  /*2210*/  BRA `(.L_x_212) ;  /* 0x0000009000007947 */ /* 0x000fea0003800000 */
.L_x_210:
[----:B-----5:R-:W-:-:S05]  /*2220*/  PRMT R49, RZ, 0x5410, R39 ;  /* 0x00005410ff317816 */ /* 0x020fca0000000027 */
[----:B------:R-:W-:Y:S01]  /*2230*/  FADD.FTZ R56, R49, R56 ;  /* 0x0000003831387221 */ /* 0x000fe20000010000 */
[----:B------:R-:W-:Y:S05]  /*2240*/  BRA `(.L_x_211) ;  /* 0x0000004000007947 */ /* 0x000fea0003800000 */
.L_x_209:
[----:B-----5:R-:W-:-:S05]  /*2250*/  PRMT R49, RZ, 0x5410, R35 ;  /* 0x00005410ff317816 */ /* 0x020fca0000000023 */
[----:B------:R-:W-:Y:S01]  /*2260*/  FADD.FTZ R56, R49, R56 ;  /* 0x0000003831387221 */ /* 0x000fe20000010000 */
[----:B------:R-:W-:-:S05]  /*2270*/  @P2 PRMT R49, RZ, 0x5410, R39 ;  /* 0x00005410ff312816 */ /* 0x000fca0000000027 */
[----:B------:R-:W-:-:S05]  /*2280*/  @P2 FADD.FTZ R56, R49, R56 ;  /* 0x0000003831382221 */ /* 0x000fca0000010000 */
.L_x_211:
[----:B------:R-:W-:-:S04]  /*2290*/  F2FP.BF16.PACK_AB R48, RZ, R56 ;  /* 0x00000038ff30723e */ /* 0x000fc800000010ff */
[----:B------:R-:W-:Y:S02]  /*22a0*/  PRMT R43, R48, 0x7610, R43 ;  /* 0x00007610302b7816 */ /* 0x000fe4000000002b */
.L_x_212:
[----:B------:R-:W-:Y:S01]  /*22b0*/  PRMT R71, RZ, 0x7610, R71 ;  /* 0x00007610ff477816 */ /* 0x000fe20000000047 */
[----:B------:R-:W-:Y:S05]  /*22c0*/  @P3 BRA `(.L_x_213) ;  /* 0x0000008000003947 */ /* 0x000fea0003800000 */
[----:B------:R-:W-:-:S04]  /*22d0*/  ISETP.NE.U32.AND P1, PT, RZ, c[0x0][0x180], PT ;  /* 0x00006000ff007a0c */ /* 0x000fc80003f25070 */
[----:B------:R-:W-:-:S13]  /*22e0*/  ISETP.NE.AND.EX P1, PT, RZ, c[0x0][0x184], PT, P1 ;  /* 0x00006100ff007a0c */ /* 0x000fda0003f25310 */
[----:B------:R-:W-:Y:S05]  /*22f0*/  @P1 BRA `(.L_x_214) ;  /* 0x0000002000001947 */ /* 0x000fea0003800000 */
[----:B------:R-:W-:Y:S05]  /*2300*/  @P0 BRA `(.L_x_215) ;  /* 0x0000008000000947 */ /* 0x000fea0003800000 */
[----:B------:R-:W-:Y:S05]  /*2310*/  BRA `(.L_x_216) ;  /* 0x0000009000007947 */ /* 0x000fea0003800000 */
.L_x_214:
[----:B-----5:R-:W-:-:S05]  /*2320*/  PRMT R48, RZ, 0x7610, R39 ;  /* 0x00007610ff307816 */ /* 0x020fca0000000027 */
[----:B------:R-:W-:Y:S01]  /*2330*/  FADD.FTZ R71, R48, R71 ;  /* 0x0000004730477221 */ /* 0x000fe20000010000 */
[----:B------:R-:W-:Y:S05]  /*2340*/  BRA `(.L_x_215) ;  /* 0x0000004000007947 */ /* 0x000fea0003800000 */
.L_x_213:
[----:B-----5:R-:W-:-:S05]  /*2350*/  PRMT R48, RZ, 0x7610, R35 ;  /* 0x00007610ff307816 */ /* 0x020fca0000000023 */
[----:B------:R-:W-:Y:S01]  /*2360*/  FADD.FTZ R71, R48, R71 ;  /* 0x0000004730477221 */ /* 0x000fe20000010000 */
[----:B------:R-:W-:-:S05]  /*2370*/  @P2 PRMT R48, RZ, 0x7610, R39 ;  /* 0x00007610ff302816 */ /* 0x000fca0000000027 */
[----:B------:R-:W-:-:S05]  /*2380*/  @P2 FADD.FTZ R71, R48, R71 ;  /* 0x0000004730472221 */ /* 0x000fca0000010000 */
.L_x_215:
[----:B------:R-:W-:-:S04]  /*2390*/  F2FP.BF16.PACK_AB R48, RZ, R71 ;  /* 0x00000047ff30723e */ /* 0x000fc800000010ff */
[----:B------:R-:W-:Y:S02]  /*23a0*/  PRMT R43, R43, 0x5410, R48 ;  /* 0x000054102b2b7816 */ /* 0x000fe40000000030 */
.L_x_216:
[----:B------:R-:W-:Y:S01]  /*23b0*/  FADD.FTZ R48, RZ, R73 ;  /* 0x00000049ff307221 */ /* 0x000fe20000010000 */
[----:B------:R-:W-:-:S03]  /*23c0*/  ISETP.NE.AND P2, PT, R99, RZ, PT ;  /* 0x000000ff6300720c */ /* 0x000fc60003f45270 */
[----:B------:R-:W-:-:S04]  /*23d0*/  FADD.FTZ R48, R48, R79 ;  /* 0x0000004f30307221 */ /* 0x000fc80000010000 */
        /* <DEDUP_REMOVED lines=14> */
[----:B------:R-:W-:Y:S01]  /*24c0*/  FADD.FTZ R52, R48, R57 ;  /* 0x0000003930347221 */ /* 0x000fe20000010000 */
[----:B------:R-:W-:-:S03]  /*24d0*/  @P0 LEA R48, P1, R124, c[0x0][0x188], 0x4 ;  /* 0x000062007c300a11 */ /* 0x000fc600078220ff */
[----:B------:R-:W-:Y:S01]  /*24e0*/  FADD.FTZ R52, R52, R161 ;  /* 0x000000a134347221 */ /* 0x000fe20000010000 */
[----:B------:R-:W-:Y:S02]  /*24f0*/  @P0 LEA.HI.X R49, R124, c[0x0][0x18c], RZ, 0x4, P1 ;  /* 0x000063007c310a11 */ /* 0x000fe400008f24ff */
[----:B------:R-:W-:Y:S01]  /*2500*/  LOP3.LUT P1, RZ, R61, 0xff, RZ, 0xc0, !PT ;  /* 0x000000ff3dff7812 */ /* 0x000fe2000782c0ff */
[----:B------:R-:W-:Y:S02]  /*2510*/  FADD.FTZ R52, R52, R163 ;  /* 0x000000a334347221 */ /* 0x000fe40000010000 */
[----:B------:R0:W-:Y:S01]  /*2520*/  @P0 STG.E.128 [R48.64], R40 ;  /* 0x0000002830000986 */ /* 0x0001e2000c101d04 */
[----:B------:R-:W-:Y:S01]  /*2530*/  SEL R68, R120, R101, !P1 ;  /* 0x0000006578447207 */ /* 0x000fe20004800000 */
[----:B------:R-:W-:-:S04]  /*2540*/  FADD.FTZ R52, R52, R69 ;  /* 0x0000004534347221 */ /* 0x000fc80000010000 */
[----:B------:R-:W-:-:S04]  /*2550*/  FADD.FTZ R53, R52, R165 ;  /* 0x000000a534357221 */ /* 0x000fc80000010000 */
[----:B------:R-:W-:-:S04]  /*2560*/  FADD.FTZ R53, R53, R70 ;  /* 0x0000004635357221 */ /* 0x000fc80000010000 */
[----:B------:R-:W-:-:S04]  /*2570*/  FADD.FTZ R52, R53, R56 ;  /* 0x0000003835347221 */ /* 0x000fc80000010000 */
[----:B------:R-:W-:Y:S01]  /*2580*/  FADD.FTZ R76, R52, R71 ;  /* 0x00000047344c7221 */ /* 0x000fe20000010000 */
[----:B------:R-:W-:Y:S05]  /*2590*/  BRA.DIV ~URZ, `(.L_x_217) ;  /* 0x000012527f007947 */ /* 0x000fea000b800000 */
[----:B0-----:R0:W1:Y:S02]  /*25a0*/  SHFL.BFLY PT, R48, R76, 0x1, 0x1f ;  /* 0x0c201f004c307f89 */ /* 0x00106400000e0000 */
.L_x_221:
[----:B01----:R-:W-:Y:S01]  /*25b0*/  FADD.FTZ R76, R76, R48 ;  /* 0x000000304c4c7221 */ /* 0x003fe20000010000 */
[----:B------:R-:W-:Y:S05]  /*25c0*/  BRA.DIV ~URZ, `(.L_x_218) ;  /* 0x000012927f007947 */ /* 0x000fea000b800000 */
[----:B------:R-:W0:Y:S02]  /*25d0*/  SHFL.BFLY PT, R48, R76, 0x2, 0x1f ;  /* 0x0c401f004c307f89 */ /* 0x000e2400000e0000 */
[----:B0-----:R-:W-:-:S05]  /*25e0*/  FADD.FTZ R49, R76, R48 ;  /* 0x000000304c317221 */ /* 0x001fca0000010000 */
[----:B------:R-:W0:Y:S02]  /*25f0*/  SHFL.BFLY PT, R48, R49, 0x4, 0x1f ;  /* 0x0c801f0031307f89 */ /* 0x000e2400000e0000 */
[----:B0-----:R-:W-:-:S05]  /*2600*/  FADD.FTZ R52, R49, R48 ;  /* 0x0000003031347221 */ /* 0x001fca0000010000 */
[----:B------:R-:W0:Y:S02]  /*2610*/  SHFL.BFLY PT, R53, R52, 0x8, 0x1f ;  /* 0x0d001f0034357f89 */ /* 0x000e2400000e0000 */
[----:B0-----:R-:W-:-:S05]  /*2620*/  FADD.FTZ R53, R52, R53 ;  /* 0x0000003534357221 */ /* 0x001fca0000010000 */
[----:B------:R-:W0:Y:S02]  /*2630*/  SHFL.BFLY PT, R48, R53, 0x10, 0x1f ;  /* 0x0e001f0035307f89 */ /* 0x000e2400000e0000 */
[----:B0-----:R-:W-:-:S04]  /*2640*/  FADD.FTZ R48, R53, R48 ;  /* 0x0000003035307221 */ /* 0x001fc80000010000 */
[----:B------:R-:W-:-:S04]  /*2650*/  FMUL.FTZ R48, R48, 0.001302083372138440609 ;  /* 0x3aaaaaab30307820 */ /* 0x000fc80000410000 */
[C---:B------:R-:W-:Y:S02]  /*2660*/  FADD.FTZ R74, -R48.reuse, R73 ;  /* 0x00000049304a7221 */ /* 0x040fe40000010100 */
[----:B------:R-:W-:Y:S02]  /*2670*/  FADD.FTZ R76, -R48, R79 ;  /* 0x0000004f304c7221 */ /* 0x000fe40000010100 */
[----:B------:R-:W-:Y:S02]  /*2680*/  FFMA.FTZ R74, R74, R74, RZ ;  /* 0x0000004a4a4a7223 */ /* 0x000fe400000100ff */
[----:B------:R-:W-:Y:S02]  /*2690*/  FADD.FTZ R78, -R48, R75 ;  /* 0x0000004b304e7221 */ /* 0x000fe40000010100 */
[----:B------:R-:W-:Y:S02]  /*26a0*/  FFMA.FTZ R74, R76, R76, R74 ;  /* 0x0000004c4c4a7223 */ /* 0x000fe4000001004a */
[----:B------:R-:W-:-:S02]  /*26b0*/  FADD.FTZ R49, -R48, R137 ;  /* 0x0000008930317221 */ /* 0x000fc40000010100 */
[----:B------:R-:W-:Y:S02]  /*26c0*/  FFMA.FTZ R74, R78, R78, R74 ;  /* 0x0000004e4e4a7223 */ /* 0x000fe4000001004a */
[C---:B------:R-:W-:Y:S02]  /*26d0*/  FADD.FTZ R52, -R48.reuse, R135 ;  /* 0x0000008730347221 */ /* 0x040fe40000010100 */
[----:B------:R-:W-:Y:S02]  /*26e0*/  FFMA.FTZ R74, R49, R49, R74 ;  /* 0x00000031314a7223 */ /* 0x000fe4000001004a */
[----:B------:R-:W-:Y:S02]  /*26f0*/  FADD.FTZ R49, -R48, R141 ;  /* 0x0000008d30317221 */ /* 0x000fe40000010100 */
[----:B------:R-:W-:Y:S02]  /*2700*/  FFMA.FTZ R74, R52, R52, R74 ;  /* 0x00000034344a7223 */ /* 0x000fe4000001004a */
[----:B------:R-:W-:-:S02]  /*2710*/  FADD.FTZ R53, -R48, R139 ;  /* 0x0000008b30357221 */ /* 0x000fc40000010100 */
[----:B------:R-:W-:Y:S02]  /*2720*/  FFMA.FTZ R74, R49, R49, R74 ;  /* 0x00000031314a7223 */ /* 0x000fe4000001004a */
[C---:B------:R-:W-:Y:S02]  /*2730*/  FADD.FTZ R49, -R48.reuse, R143 ;  /* 0x0000008f30317221 */ /* 0x040fe40000010100 */
[----:B------:R-:W-:Y:S02]  /*2740*/  FFMA.FTZ R74, R53, R53, R74 ;  /* 0x00000035354a7223 */ /* 0x000fe4000001004a */
[C---:B------:R-:W-:Y:S02]  /*2750*/  FADD.FTZ R53, -R48.reuse, R145 ;  /* 0x0000009130357221 */ /* 0x040fe40000010100 */
        /* <DEDUP_REMOVED lines=29> */
[----:B------:R-:W-:Y:S02]  /*2930*/  FADD.FTZ R49, -R48, R71 ;  /* 0x0000004730317221 */ /* 0x000fe40000010100 */
[----:B------:R-:W-:-:S04]  /*2940*/  FFMA.FTZ R74, R53, R53, R74 ;  /* 0x00000035354a7223 */ /* 0x000fc8000001004a */
[----:B------:R-:W-:-:S05]  /*2950*/  FFMA.FTZ R74, R49, R49, R74 ;  /* 0x00000031314a7223 */ /* 0x000fca000001004a */
        /* <DEDUP_REMOVED lines=9> */
.L_x_222:
[----:B-1----:R-:W-:Y:S01]  /*29f0*/  FADD.FTZ R49, R78, R76 ;  /* 0x0000004c4e317221 */ /* 0x002fe20000010000 */
[----:B------:R-:W-:Y:S01]  /*2a00*/  WARPSYNC 0xffffffff ;  /* 0xffffffff00007948 */ /* 0x000fe20003800000 */
[----:B------:R-:W-:Y:S01]  /*2a10*/  @!P2 IMAD.IADD R74, R122, 0x1, R68 ;  /* 0x000000017a4aa824 */ /* 0x000fe200078e0244 */
[----:B------:R-:W-:Y:S01]  /*2a20*/  ISETP.GT.U32.AND P1, PT, R99, 0x3, PT ;  /* 0x000000036300780c */ /* 0x000fe20003f24070 */
[----:B------:R-:W-:Y:S01]  /*2a30*/  CS2R R52, SRZ ;  /* 0x0000000000347805 */ /* 0x000fe2000001ff00 */
[----:B0-----:R-:W-:Y:S02]  /*2a40*/  IMAD.MOV.U32 R76, RZ, RZ, RZ ;  /* 0x000000ffff4c7224 */ /* 0x001fe400078e00ff */
[----:B------:R-:W-:Y:S04]  /*2a50*/  @!P2 STS.64 [R74.X8], R48 ;  /* 0x000000304a00a388 */ /* 0x000fe80000008a00 */
[----:B------:R-:W-:Y:S01]  /*2a60*/  BAR.SYNC.DEFER_BLOCKING 0x0 ;  /* 0x0000000000007b1d */ /* 0x000fe20000010000 */
[----:B------:R-:W-:-:S04]  /*2a70*/  ISETP.NE.AND P2, PT, RZ, UR6, PT ;  /* 0x00000006ff007c0c */ /* 0x000fc8000bf45270 */
[----:B------:R-:W-:Y:S02]  /*2a80*/  @!P1 IMAD.IADD R78, R99, 0x1, R68 ;  /* 0x00000001634e9824 */ /* 0x000fe400078e0244 */
[----:B------:R-:W-:-:S04]  /*2a90*/  @!P1 IMAD.MOV.U32 R76, RZ, RZ, 0x300 ;  /* 0x00000300ff4c9424 */ /* 0x000fc800078e00ff */
[----:B------:R-:W-:Y:S01]  /*2aa0*/  I2F R132, R76 ;  /* 0x0000004c00847306 */ /* 0x000fe20000201400 */
[----:B------:R-:W0:Y:S04]  /*2ab0*/  SHFL.DOWN PT, R126, R76, 0x2, 0x1f ;  /* 0x08401f004c7e7f89 */ /* 0x000e2800000e0000 */
[----:B------:R-:W1:Y:S01]  /*2ac0*/  @!P1 LDS.64 R52, [R78.X8] ;  /* 0x000000004e349984 */ /* 0x000e620000008a00 */
[----:B------:R-:W-:Y:S01]  /*2ad0*/  LOP3.LUT P1, RZ, R122, 0x1f, R27, 0xf8, !PT ;  /* 0x0000001f7aff7812 */ /* 0x000fe2000782f81b */
[----:B0-----:R-:W-:Y:S02]  /*2ae0*/  IMAD.IADD R130, R126, 0x1, R76 ;  /* 0x000000017e827824 */ /* 0x001fe400078e024c */
[----:B------:R-:W-:Y:S03]  /*2af0*/  I2F R126, R126 ;  /* 0x0000007e007e7306 */ /* 0x000fe60000201400 */
[----:B------:R-:W0:Y:S05]  /*2b00*/  SHFL.DOWN PT, R134, R130, 0x1, 0x1f ;  /* 0x08201f0082867f89 */ /* 0x000e2a00000e0000 */
[----:B------:R-:W2:Y:S08]  /*2b10*/  I2F R68, R130 ;  /* 0x0000008200447306 */ /* 0x000eb00000201400 */
[----:B--2---:R-:W2:Y:S01]  /*2b20*/  MUFU.RCP R49, R68 ;  /* 0x0000004400317308 */ /* 0x004ea20000001000 */
[----:B-1----:R-:W1:Y:S01]  /*2b30*/  SHFL.DOWN PT, R128, R52, 0x2, 0x1f ;  /* 0x08401f0034807f89 */ /* 0x002e6200000e0000 */
[----:B0-----:R-:W-:-:S03]  /*2b40*/  IMAD.IADD R76, R130, 0x1, R134 ;  /* 0x00000001824c7824 */ /* 0x001fc600078e0286 */
[----:B------:R-:W0:Y:S03]  /*2b50*/  SHFL.DOWN PT, R48, R53, 0x2, 0x1f ;  /* 0x08401f0035307f89 */ /* 0x000e2600000e0000 */
[----:B------:R-:W-:Y:S08]  /*2b60*/  I2F R134, R134 ;  /* 0x0000008600867306 */ /* 0x000ff00000201400 */
[----:B------:R-:W3:Y:S01]  /*2b70*/  I2F R76, R76 ;  /* 0x0000004c004c7306 */ /* 0x000ee20000201400 */
[----:B-1----:R-:W-:-:S02]  /*2b80*/  FMUL.FTZ R74, R128, R126 ;  /* 0x0000007e804a7220 */ /* 0x002fc40000410000 */
[----:B------:R-:W-:Y:S02]  /*2b90*/  FADD.FTZ R128, -R128, R52 ;  /* 0x0000003480807221 */ /* 0x000fe40000010100 */
[----:B------:R-:W-:Y:S02]  /*2ba0*/  FFMA.FTZ R74, R132, R52, R74 ;  /* 0x00000034844a7223 */ /* 0x000fe4000001004a */
[----:B------:R-:W-:Y:S02]  /*2bb0*/  FMUL.FTZ R128, R128, R128 ;  /* 0x0000008080807220 */ /* 0x000fe40000410000 */
[C---:B--2---:R-:W-:Y:S02]  /*2bc0*/  FMUL.FTZ R74, R49.reuse, R74 ;  /* 0x0000004a314a7220 */ /* 0x044fe40000410000 */
[----:B------:R-:W-:Y:S02]  /*2bd0*/  FMUL.FTZ R128, R128, R132 ;  /* 0x0000008480807220 */ /* 0x000fe40000410000 */
[----:B0-----:R-:W-:Y:S01]  /*2be0*/  FADD.FTZ R48, R48, R53 ;  /* 0x0000003530307221 */ /* 0x001fe20000010000 */
[----:B------:R-:W0:Y:S01]  /*2bf0*/  SHFL.DOWN PT, R52, R74, 0x1, 0x1f ;  /* 0x08201f004a347f89 */ /* 0x000e2200000e0000 */
[----:B------:R-:W-:Y:S01]  /*2c00*/  FMUL.FTZ R128, R128, R126 ;  /* 0x0000007e80807220 */ /* 0x000fe20000410000 */
[----:B---3--:R1:W2:Y:S03]  /*2c10*/  MUFU.RCP R53, R76 ;  /* 0x0000004c00357308 */ /* 0x0082a60000001000 */
[----:B------:R-:W-:-:S05]  /*2c20*/  FFMA.FTZ R48, R49, R128, R48 ;  /* 0x0000008031307223 */ /* 0x000fca0000010030 */
[----:B------:R-:W3:Y:S01]  /*2c30*/  SHFL.DOWN PT, R49, R48, 0x1, 0x1f ;  /* 0x08201f0030317f89 */ /* 0x000ee200000e0000 */
[----:B-1----:R-:W-:Y:S02]  /*2c40*/  @!P1 IMAD.MOV.U32 R76, RZ, RZ, 0x4 ;  /* 0x00000004ff4c9424 */ /* 0x002fe400078e00ff */
[----:B0-----:R-:W-:Y:S02]  /*2c50*/  FADD.FTZ R78, R74, -R52 ;  /* 0x800000344a4e7221 */ /* 0x001fe40000010000 */
[----:B------:R-:W-:Y:S02]  /*2c60*/  FMUL.FTZ R52, R52, R134 ;  /* 0x0000008634347220 */ /* 0x000fe40000410000 */
[----:B------:R-:W-:Y:S02]  /*2c70*/  FMUL.FTZ R78, R78, R78 ;  /* 0x0000004e4e4e7220 */ /* 0x000fe40000410000 */
[C---:B------:R-:W-:Y:S02]  /*2c80*/  FFMA.FTZ R52, R68.reuse, R74, R52 ;  /* 0x0000004a44347223 */ /* 0x040fe40000010034 */
[----:B------:R-:W-:-:S02]  /*2c90*/  FMUL.FTZ R78, R68, R78 ;  /* 0x0000004e444e7220 */ /* 0x000fc40000410000 */
[C---:B--2---:R-:W-:Y:S02]  /*2ca0*/  FMUL.FTZ R68, R53.reuse, R52 ;  /* 0x0000003435447220 */ /* 0x044fe40000410000 */
[----:B---3--:R-:W-:Y:S02]  /*2cb0*/  FADD.FTZ R52, R48, R49 ;  /* 0x0000003130347221 */ /* 0x008fe40000010000 */
[----:B------:R-:W-:Y:S01]  /*2cc0*/  FMUL.FTZ R78, R78, R134 ;  /* 0x000000864e4e7220 */ /* 0x000fe20000410000 */
[----:B------:R-:W0:Y:S01]  /*2cd0*/  SHFL.IDX PT, R138, R68, RZ, 0x1f ;  /* 0x00001fff448a7589 */ /* 0x000e2200000e0000 */
[----:B------:R-:W-:Y:S02]  /*2ce0*/  IMAD.MOV.U32 R74, RZ, RZ, c[0x0][0x1e0] ;  /* 0x00007800ff4a7624 */ /* 0x000fe400078e00ff */
[----:B------:R-:W-:Y:S02]  /*2cf0*/  FFMA.FTZ R78, R53, R78, R52 ;  /* 0x0000004e354e7223 */ /* 0x000fe40000010034 */
[----:B------:R-:W-:-:S04]  /*2d00*/  @!P1 IMAD.MOV.U32 R53, RZ, RZ, 0x4 ;  /* 0x00000004ff359424 */ /* 0x000fc800078e00ff */
[----:B------:R-:W1:Y:S01]  /*2d10*/  SHFL.IDX PT, R78, R78, RZ, 0x1f ;  /* 0x00001fff4e4e7589 */ /* 0x000e6200000e0000 */
[----:B------:R-:W-:-:S04]  /*2d20*/  @!P1 IMAD.WIDE R52, R100, R53, c[0x0][0x1a0] ;  /* 0x0000680064349625 */ /* 0x000fc800078e0235 */
[C---:B0-----:R-:W-:Y:S01]  /*2d30*/  FMUL.FTZ R48, R138.reuse, R138 ;  /* 0x0000008a8a307220 */ /* 0x041fe20000410000 */
[----:B------:R-:W-:Y:S01]  /*2d40*/  FSEL R68, R138, RZ, !P2 ;  /* 0x000000ff8a447208 */ /* 0x000fe20005000000 */
[----:B------:R0:W-:Y:S03]  /*2d50*/  @!P1 STG.E [R52.64], R138 ;  /* 0x0000008a34009986 */ /* 0x0001e6000c101904 */
[----:B------:R-:W-:Y:S01]  /*2d60*/  FSEL R49, R48, RZ, P2 ;  /* 0x000000ff30317208 */ /* 0x000fe20001000000 */
[C---:B------:R-:W-:Y:S02]  /*2d70*/  FADD.FTZ R134, -R68.reuse, R139 ;  /* 0x0000008b44867221 */ /* 0x040fe40000010100 */
[----:B------:R-:W-:Y:S01]  /*2d80*/  FADD.FTZ R136, -R68, R143 ;  /* 0x0000008f44887221 */ /* 0x000fe20000010100 */
[----:B------:R-:W-:Y:S01]  /*2d90*/  PRMT R143, RZ, 0x7610, R59 ;  /* 0x00007610ff8f7816 */ /* 0x000fe2000000003b */
[----:B-1----:R-:W-:-:S02]  /*2da0*/  FFMA.FTZ R48, R78, R74, c[0x0][0x228] ;  /* 0x00008a004e307623 */ /* 0x002fc4000001004a */
[----:B------:R-:W-:Y:S01]  /*2db0*/  FADD.FTZ R140, -R68, R149 ;  /* 0x00000095448c7221 */ /* 0x000fe20000010100 */
[----:B------:R-:W-:Y:S01]  /*2dc0*/  PRMT R149, RZ, 0x5410, R67 ;  /* 0x00005410ff957816 */ /* 0x000fe20000000043 */
[----:B------:R-:W-:Y:S02]  /*2dd0*/  FADD.FTZ R74, R48, R49 ;  /* 0x00000031304a7221 */ /* 0x000fe40000010000 */
[----:B0-----:R-:W-:Y:S02]  /*2de0*/  FADD.FTZ R138, -R68, R145 ;  /* 0x00000091448a7221 */ /* 0x001fe40000010100 */
[----:B------:R-:W0:Y:S01]  /*2df0*/  MUFU.RSQ R145, R74 ;  /* 0x0000004a00917308 */ /* 0x000e220000001400 */
[C---:B------:R-:W-:Y:S01]  /*2e00*/  @!P1 IMAD.WIDE R48, R100.reuse, R76, c[0x0][0x1a8] ;  /* 0x00006a0064309625 */ /* 0x040fe200078e024c */
[----:B------:R-:W-:-:S03]  /*2e10*/  IADD3 R100, R100, c[0x0][0x160], RZ ;  /* 0x0000580064647a10 */ /* 0x000fc60007ffe0ff */
[C---:B------:R-:W-:Y:S02]  /*2e20*/  FADD.FTZ R76, -R68.reuse, R73 ;  /* 0x00000049444c7221 */ /* 0x040fe40000010100 */
[C---:B------:R-:W-:Y:S01]  /*2e30*/  FADD.FTZ R78, -R68.reuse, R79 ;  /* 0x0000004f444e7221 */ /* 0x040fe20000010100 */
[----:B------:R-:W-:Y:S01]  /*2e40*/  PRMT R79, RZ, 0x5410, R55 ;  /* 0x00005410ff4f7816 */ /* 0x000fe20000000037 */
[C---:B------:R-:W-:Y:S02]  /*2e50*/  FADD.FTZ R126, -R68.reuse, R75 ;  /* 0x0000004b447e7221 */ /* 0x040fe40000010100 */
[C---:B------:R-:W-:Y:S02]  /*2e60*/  FADD.FTZ R128, -R68.reuse, R137 ;  /* 0x0000008944807221 */ /* 0x040fe40000010100 */
[C---:B------:R-:W-:Y:S02]  /*2e70*/  FADD.FTZ R130, -R68.reuse, R135 ;  /* 0x0000008744827221 */ /* 0x040fe40000010100 */
[C---:B------:R-:W-:Y:S01]  /*2e80*/  FADD.FTZ R132, -R68.reuse, R141 ;  /* 0x0000008d44847221 */ /* 0x040fe20000010100 */
[----:B0-----:R0:W-:Y:S01]  /*2e90*/  @!P1 STG.E [R48.64], R145 ;  /* 0x0000009130009986 */ /* 0x0011e2000c101904 */
[----:B------:R-:W-:-:S02]  /*2ea0*/  FADD.FTZ R142, -R68, R147 ;  /* 0x00000093448e7221 */ /* 0x000fc40000010100 */
[C---:B------:R-:W-:Y:S02]  /*2eb0*/  FADD.FTZ R144, -R68.reuse, R153 ;  /* 0x0000009944907221 */ /* 0x040fe40000010100 */
[C---:B------:R-:W-:Y:S02]  /*2ec0*/  FADD.FTZ R146, -R68.reuse, R151 ;  /* 0x0000009744927221 */ /* 0x040fe40000010100 */
[C---:B------:R-:W-:Y:S02]  /*2ed0*/  FADD.FTZ R148, -R68.reuse, R157 ;  /* 0x0000009d44947221 */ /* 0x040fe40000010100 */
[C---:B------:R-:W-:Y:S02]  /*2ee0*/  FADD.FTZ R150, -R68.reuse, R155 ;  /* 0x0000009b44967221 */ /* 0x040fe40000010100 */
[C---:B------:R-:W-:Y:S01]  /*2ef0*/  FADD.FTZ R152, -R68.reuse, R159 ;  /* 0x0000009f44987221 */ /* 0x040fe20000010100 */
[----:B0-----:R-:W-:Y:S01]  /*2f00*/  PRMT R49, RZ, 0x5410, R51 ;  /* 0x00005410ff317816 */ /* 0x001fe20000000033 */
[C---:B------:R-:W-:Y:S01]  /*2f10*/  FADD.FTZ R154, -R68.reuse, R57 ;  /* 0x00000039449a7221 */ /* 0x040fe20000010100 */
[----:B------:R-:W-:Y:S01]  /*2f20*/  PRMT R48, RZ, 0x5410, R47 ;  /* 0x00005410ff307816 */ /* 0x000fe2000000002f */
[----:B------:R-:W-:-:S02]  /*2f30*/  FADD.FTZ R156, -R68, R161 ;  /* 0x000000a1449c7221 */ /* 0x000fc40000010100 */
[C---:B------:R-:W-:Y:S02]  /*2f40*/  FADD.FTZ R158, -R68.reuse, R163 ;  /* 0x000000a3449e7221 */ /* 0x040fe40000010100 */
[C---:B------:R-:W-:Y:S02]  /*2f50*/  FADD.FTZ R160, -R68.reuse, R69 ;  /* 0x0000004544a07221 */ /* 0x040fe40000010100 */
[C---:B------:R-:W-:Y:S02]  /*2f60*/  FADD.FTZ R162, -R68.reuse, R165 ;  /* 0x000000a544a27221 */ /* 0x040fe40000010100 */
[C---:B------:R-:W-:Y:S02]  /*2f70*/  FADD.FTZ R70, -R68.reuse, R70 ;  /* 0x0000004644467221 */ /* 0x040fe40000010100 */
[C---:B------:R-:W-:Y:S02]  /*2f80*/  FADD.FTZ R164, -R68.reuse, R56 ;  /* 0x0000003844a47221 */ /* 0x040fe40000010100 */
[----:B------:R-:W-:-:S02]  /*2f90*/  FADD.FTZ R71, -R68, R71 ;  /* 0x0000004744477221 */ /* 0x000fc40000010100 */
[C---:B------:R-:W-:Y:S02]  /*2fa0*/  FMUL.FTZ R68, R145.reuse, R134 ;  /* 0x0000008691447220 */ /* 0x040fe40000410000 */
[C---:B------:R-:W-:Y:S02]  /*2fb0*/  FMUL.FTZ R69, R145.reuse, R136 ;  /* 0x0000008891457220 */ /* 0x040fe40000410000 */
[C---:B------:R-:W-:Y:S02]  /*2fc0*/  FMUL.FTZ R136, R145.reuse, R140 ;  /* 0x0000008c91887220 */ /* 0x040fe40000410000 */
[C---:B------:R-:W-:Y:S02]  /*2fd0*/  FMUL.FTZ R140, R145.reuse, R146 ;  /* 0x00000092918c7220 */ /* 0x040fe40000410000 */
[C---:B------:R-:W-:Y:S01]  /*2fe0*/  FFMA.FTZ R146, R68.reuse, R49, R81 ;  /* 0x0000003144927223 */ /* 0x040fe20000010051 */
[----:B------:R-:W-:Y:S01]  /*2ff0*/  PRMT R49, RZ, 0x7610, R51 ;  /* 0x00007610ff317816 */ /* 0x000fe20000000033 */
[----:B------:R-:W-:Y:S01]  /*3000*/  FFMA.FTZ R75, R68, R48, R19 ;  /* 0x00000030444b7223 */ /* 0x000fe20000010013 */
[----:B------:R-:W-:Y:S01]  /*3010*/  PRMT R48, RZ, 0x7610, R47 ;  /* 0x00007610ff307816 */ /* 0x000fe2000000002f */
[----:B------:R-:W-:-:S02]  /*3020*/  FMUL.FTZ R150, R145, R150 ;  /* 0x0000009691967220 */ /* 0x000fc40000410000 */
[----:B------:R-:W-:Y:S01]  /*3030*/  FFMA.FTZ R147, R69, R49, R82 ;  /* 0x0000003145937223 */ /* 0x000fe20000010052 */
[----:B------:R-:W-:Y:S01]  /*3040*/  PRMT R49, RZ, 0x5410, R59 ;  /* 0x00005410ff317816 */ /* 0x000fe2000000003b */
[C---:B------:R-:W-:Y:S02]  /*3050*/  FMUL.FTZ R74, R145.reuse, R126 ;  /* 0x0000007e914a7220 */ /* 0x040fe40000410000 */
[C---:B------:R-:W-:Y:S02]  /*3060*/  FMUL.FTZ R73, R145.reuse, R128 ;  /* 0x0000008091497220 */ /* 0x040fe40000410000 */
[C---:B------:R-:W-:Y:S02]  /*3070*/  FMUL.FTZ R137, R145.reuse, R138 ;  /* 0x0000008a91897220 */ /* 0x040fe40000410000 */
[C---:B------:R-:W-:Y:S02]  /*3080*/  FMUL.FTZ R138, R145.reuse, R142 ;  /* 0x0000008e918a7220 */ /* 0x040fe40000410000 */
[----:B------:R-:W-:-:S02]  /*3090*/  FMUL.FTZ R141, R145, R148 ;  /* 0x00000094918d7220 */ /* 0x000fc40000410000 */
[----:B------:R-:W-:Y:S01]  /*30a0*/  FFMA.FTZ R142, R150, R49, R88 ;  /* 0x00000031968e7223 */ /* 0x000fe20000010058 */
[----:B------:R-:W-:Y:S01]  /*30b0*/  PRMT R49, RZ, 0x7610, R55 ;  /* 0x00007610ff317816 */ /* 0x000fe20000000037 */
[----:B------:R-:W-:Y:S02]  /*30c0*/  FFMA.FTZ R148, R69, R48, R18 ;  /* 0x0000003045947223 */ /* 0x000fe40000010012 */
[----:B------:R-:W-:Y:S02]  /*30d0*/  FMUL.FTZ R152, R145, R152 ;  /* 0x0000009891987220 */ /* 0x000fe40000410000 */
[----:B------:R-:W-:Y:S02]  /*30e0*/  FFMA.FTZ R69, R44, R74, R23 ;  /* 0x0000004a2c457223 */ /* 0x000fe40000010017 */
[----:B------:R-:W-:Y:S02]  /*30f0*/  FFMA.FTZ R48, R45, R73, R22 ;  /* 0x000000492d307223 */ /* 0x000fe40000010016 */
[----:B------:R-:W-:-:S02]  /*3100*/  FMUL.FTZ R52, R145, R76 ;  /* 0x0000004c91347220 */ /* 0x000fc40000410000 */
[C---:B------:R-:W-:Y:S01]  /*3110*/  FMUL.FTZ R53, R145.reuse, R78 ;  /* 0x0000004e91357220 */ /* 0x040fe20000410000 */
[----:B------:R-:W-:Y:S01]  /*3120*/  F2FP.BF16.PACK_AB R69, R48, R69 ;  /* 0x000000453045723e */ /* 0x000fe200000010ff */
[C---:B------:R-:W-:Y:S02]  /*3130*/  FMUL.FTZ R76, R145.reuse, R130 ;  /* 0x00000082914c7220 */ /* 0x040fe40000410000 */
[C---:B------:R-:W-:Y:S01]  /*3140*/  FMUL.FTZ R78, R145.reuse, R132 ;  /* 0x00000084914e7220 */ /* 0x040fe20000410000 */
[----:B------:R-:W-:Y:S01]  /*3150*/  PRMT R132, RZ, 0x5410, R63 ;  /* 0x00005410ff847816 */ /* 0x000fe2000000003f */
[C---:B------:R-:W-:Y:S02]  /*3160*/  FMUL.FTZ R139, R145.reuse, R144 ;  /* 0x00000090918b7220 */ /* 0x040fe40000410000 */
[----:B------:R-:W-:Y:S02]  /*3170*/  FFMA.FTZ R144, R152, R49, R10 ;  /* 0x0000003198907223 */ /* 0x000fe4000001000a */
[----:B------:R-:W-:-:S02]  /*3180*/  FMUL.FTZ R56, R145, R154 ;  /* 0x0000009a91387220 */ /* 0x000fc40000410000 */
[C---:B------:R-:W-:Y:S02]  /*3190*/  FMUL.FTZ R57, R145.reuse, R156 ;  /* 0x0000009c91397220 */ /* 0x040fe40000410000 */
[C---:B------:R-:W-:Y:S02]  /*31a0*/  FMUL.FTZ R126, R145.reuse, R158 ;  /* 0x0000009e917e7220 */ /* 0x040fe40000410000 */
[C---:B------:R-:W-:Y:S02]  /*31b0*/  FMUL.FTZ R128, R145.reuse, R160 ;  /* 0x000000a091807220 */ /* 0x040fe40000410000 */
[C---:B------:R-:W-:Y:S02]  /*31c0*/  FMUL.FTZ R135, R145.reuse, R162 ;  /* 0x000000a291877220 */ /* 0x040fe40000410000 */
[C---:B------:R-:W-:Y:S02]  /*31d0*/  FMUL.FTZ R134, R145.reuse, R70 ;  /* 0x0000004691867220 */ /* 0x040fe40000410000 */
[----:B------:R-:W-:-:S02]  /*31e0*/  FMUL.FTZ R164, R145, R164 ;  /* 0x000000a491a47220 */ /* 0x000fc40000410000 */
[----:B------:R-:W-:Y:S02]  /*31f0*/  FFMA.FTZ R68, R98, R52, R25 ;  /* 0x0000003462447223 */ /* 0x000fe40000010019 */
[----:B------:R-:W-:Y:S02]  /*3200*/  FFMA.FTZ R49, R103, R53, R24 ;  /* 0x0000003567317223 */ /* 0x000fe40000010018 */
[----:B------:R-:W-:Y:S02]  /*3210*/  FMUL.FTZ R145, R145, R71 ;  /* 0x0000004791917220 */ /* 0x000fe40000410000 */
[----:B------:R-:W-:Y:S01]  /*3220*/  FFMA.FTZ R48, R46, R74, R29 ;  /* 0x0000004a2e307223 */ /* 0x000fe2000001001d */
[----:B------:R-:W-:Y:S01]  /*3230*/  F2FP.BF16.PACK_AB R68, R49, R68 ;  /* 0x000000443144723e */ /* 0x000fe200000010ff */
[----:B------:R-:W-:Y:S02]  /*3240*/  FFMA.FTZ R70, R104, R76, R21 ;  /* 0x0000004c68467223 */ /* 0x000fe40000010015 */
[----:B------:R-:W-:-:S02]  /*3250*/  FFMA.FTZ R71, R107, R78, R20 ;  /* 0x0000004e6b477223 */ /* 0x000fc40000010014 */
[----:B------:R-:W-:Y:S02]  /*3260*/  FFMA.FTZ R74, R111, R76, R30 ;  /* 0x0000004c6f4a7223 */ /* 0x000fe4000001001e */
[----:B------:R-:W-:Y:S01]  /*3270*/  FFMA.FTZ R73, R106, R73, R31 ;  /* 0x000000496a497223 */ /* 0x000fe2000001001f */
[----:B------:R-:W-:Y:S01]  /*3280*/  F2FP.BF16.PACK_AB R70, R71, R70 ;  /* 0x000000464746723e */ /* 0x000fe200000010ff */
[----:B------:R-:W-:Y:S01]  /*3290*/  IMAD.SHL.U32 R76, R72, 0x10, RZ ;  /* 0x00000010484c7824 */ /* 0x000fe200078e00ff */
[----:B------:R-:W-:Y:S01]  /*32a0*/  F2FP.BF16.PACK_AB R71, R148, R75 ;  /* 0x0000004b9447723e */ /* 0x000fe200000010ff */
[----:B------:R-:W-:Y:S01]  /*32b0*/  FFMA.FTZ R52, R105, R52, R0 ;  /* 0x0000003469347223 */ /* 0x000fe20000010000 */
[----:B------:R-:W-:Y:S01]  /*32c0*/  F2FP.BF16.PACK_AB R73, R73, R48 ;  /* 0x000000304949723e */ /* 0x000fe200000010ff */
[----:B------:R-:W-:Y:S01]  /*32d0*/  FFMA.FTZ R53, R109, R53, R28 ;  /* 0x000000356d357223 */ /* 0x000fe2000001001c */
[----:B------:R-:W-:Y:S01]  /*32e0*/  IADD3 R48, P1, R76, c[0x0][0x208], RZ ;  /* 0x000082004c307a10 */ /* 0x000fe20007f3e0ff */
[----:B------:R-:W-:Y:S01]  /*32f0*/  FFMA.FTZ R49, R113, R78, R80 ;  /* 0x0000004e71317223 */ /* 0x000fe20000010050 */
[----:B------:R-:W-:Y:S01]  /*3300*/  SHF.R.U32.HI R78, RZ, 0x1c, R72 ;  /* 0x0000001cff4e7819 */ /* 0x000fe20000011648 */
[----:B------:R-:W-:Y:S01]  /*3310*/  IMAD.SHL.U32 R148, R77, 0x10, RZ ;  /* 0x000000104d947824 */ /* 0x000fe200078e00ff */
[----:B------:R-:W-:Y:S01]  /*3320*/  F2FP.BF16.PACK_AB R75, R147, R146 ;  /* 0x00000092934b723e */ /* 0x000fe200000010ff */
[----:B------:R-:W-:Y:S01]  /*3330*/  FFMA.FTZ R79, R150, R79, R11 ;  /* 0x0000004f964f7223 */ /* 0x000fe2000001000b */
[----:B------:R-:W-:Y:S01]  /*3340*/  F2FP.BF16.PACK_AB R72, R53, R52 ;  /* 0x000000343548723e */ /* 0x000fe200000010ff */
[----:B------:R-:W-:Y:S01]  /*3350*/  FFMA.FTZ R130, R164, R149, R96 ;  /* 0x00000095a4827223 */ /* 0x000fe20000010060 */
[----:B------:R-:W-:Y:S01]  /*3360*/  IADD3 R52, P2, R76, c[0x0][0x210], RZ ;  /* 0x000084004c347a10 */ /* 0x000fe20007f5e0ff */
[----:B------:R-:W-:Y:S01]  /*3370*/  FFMA.FTZ R151, R117, R139, R14 ;  /* 0x0000008b75977223 */ /* 0x000fe2000001000e */
[----:B------:R-:W-:Y:S01]  /*3380*/  PRMT R147, RZ, 0x7610, R63 ;  /* 0x00007610ff937816 */ /* 0x000fe2000000003f */
[----:B------:R-:W-:Y:S01]  /*3390*/  FFMA.FTZ R149, R115, R136, R16 ;  /* 0x0000008873957223 */ /* 0x000fe20000010010 */
[----:B------:R-:W-:Y:S01]  /*33a0*/  F2FP.BF16.PACK_AB R74, R49, R74 ;  /* 0x0000004a314a723e */ /* 0x000fe200000010ff */
[----:B------:R-:W-:Y:S01]  /*33b0*/  FFMA.FTZ R150, R110, R140, R13 ;  /* 0x0000008c6e967223 */ /* 0x000fe2000001000d */
[----:B------:R-:W-:Y:S01]  /*33c0*/  PRMT R76, RZ, 0x7610, R67 ;  /* 0x00007610ff4c7816 */ /* 0x000fe20000000043 */
[----:B------:R-:W-:Y:S01]  /*33d0*/  FFMA.FTZ R147, R145, R147, R2 ;  /* 0x0000009391937223 */ /* 0x000fe20000010002 */
[C---:B------:R-:W-:Y:S01]  /*33e0*/  IADD3.X R49, R78.reuse, c[0x0][0x20c], RZ, P1, !PT ;  /* 0x000083004e317a10 */ /* 0x040fe20000ffe4ff */
[----:B------:R-:W-:Y:S01]  /*33f0*/  FFMA.FTZ R153, R119, R141, R12 ;  /* 0x0000008d77997223 */ /* 0x000fe2000001000c */
[----:B------:R-:W-:Y:S01]  /*3400*/  IADD3.X R53, R78, c[0x0][0x214], RZ, P2, !PT ;  /* 0x000085004e357a10 */ /* 0x000fe200017fe4ff */
[----:B------:R-:W-:Y:S01]  /*3410*/  FFMA.FTZ R145, R145, R76, R102 ;  /* 0x0000004c91917223 */ /* 0x000fe20000010066 */
[----:B------:R-:W-:Y:S01]  /*3420*/  SHF.R.U32.HI R146, RZ, 0x1c, R77 ;  /* 0x0000001cff927819 */ /* 0x000fe2000001164d */
[----:B------:R-:W-:Y:S01]  /*3430*/  FFMA.FTZ R78, R108, R138, R15 ;  /* 0x0000008a6c4e7223 */ /* 0x000fe2000001000f */
[----:B------:R0:W-:Y:S01]  /*3440*/  STG.E.128 [R48.64], R68 ;  /* 0x0000004430007986 */ /* 0x0001e2000c101d04 */
[----:B------:R-:W-:Y:S01]  /*3450*/  FFMA.FTZ R76, R50, R137, R17 ;  /* 0x00000089324c7223 */ /* 0x000fe20000010011 */
[----:B------:R-:W-:Y:S01]  /*3460*/  F2FP.BF16.PACK_AB R79, R144, R79 ;  /* 0x0000004f904f723e */ /* 0x000fe200000010ff */
[----:B------:R-:W-:Y:S01]  /*3470*/  FFMA.FTZ R143, R152, R143, R91 ;  /* 0x0000008f988f7223 */ /* 0x000fe2000001005b */
[----:B------:R-:W-:Y:S01]  /*3480*/  F2FP.BF16.PACK_AB R77, R151, R78 ;  /* 0x0000004e974d723e */ /* 0x000fe200000010ff */
[----:B------:R1:W-:Y:S01]  /*3490*/  STG.E.128 [R52.64], R72 ;  /* 0x0000004834007986 */ /* 0x0003e2000c101d04 */
[----:B------:R-:W-:Y:S01]  /*34a0*/  F2FP.BF16.PACK_AB R76, R149, R76 ;  /* 0x0000004c954c723e */ /* 0x000fe200000010ff */
[----:B------:R-:W-:Y:S01]  /*34b0*/  FFMA.FTZ R141, R116, R141, R89 ;  /* 0x0000008d748d7223 */ /* 0x000fe20000010059 */
[----:B------:R-:W-:Y:S01]  /*34c0*/  F2FP.BF16.PACK_AB R78, R153, R150 ;  /* 0x00000096994e723e */ /* 0x000fe200000010ff */
[----:B------:R-:W-:Y:S01]  /*34d0*/  FFMA.FTZ R132, R164, R132, R3 ;  /* 0x00000084a4847223 */ /* 0x000fe20000010003 */
[----:B0-----:R-:W-:Y:S01]  /*34e0*/  IADD3 R48, P1, R148, c[0x0][0x208], RZ ;  /* 0x0000820094307a10 */ /* 0x001fe20007f3e0ff */
[----:B------:R-:W-:Y:S01]  /*34f0*/  FFMA.FTZ R69, R121, R138, R84 ;  /* 0x0000008a79457223 */ /* 0x000fe20000010054 */
[----:B------:R-:W-:Y:S01]  /*3500*/  F2FP.BF16.PACK_AB R71, R143, R142 ;  /* 0x0000008e8f47723e */ /* 0x000fe200000010ff */
[----:B------:R-:W-:Y:S01]  /*3510*/  FFMA.FTZ R68, R54, R137, R83 ;  /* 0x0000008936447223 */ /* 0x000fe20000010053 */
[----:B------:R-:W-:Y:S01]  /*3520*/  IADD3.X R49, R146, c[0x0][0x20c], RZ, P1, !PT ;  /* 0x0000830092317a10 */ /* 0x000fe20000ffe4ff */
[----:B-1----:R-:W-:-:S02]  /*3530*/  FFMA.FTZ R52, R114, R139, R87 ;  /* 0x0000008b72347223 */ /* 0x002fc40000010057 */
[----:B------:R-:W-:Y:S02]  /*3540*/  FFMA.FTZ R74, R118, R135, R5 ;  /* 0x00000087764a7223 */ /* 0x000fe40000010005 */
[----:B------:R0:W-:Y:S01]  /*3550*/  STG.E.128 [R48.64], R76 ;  /* 0x0000004c30007986 */ /* 0x0001e2000c101d04 */
        /* <DEDUP_REMOVED lines=8> */
[----:B------:R-:W-:-:S02]  /*35e0*/  FFMA.FTZ R70, R123, R140, R86 ;  /* 0x0000008c7b467223 */ /* 0x000fc40000010056 */
[----:B------:R-:W-:Y:S01]  /*35f0*/  FFMA.FTZ R53, R66, R134, R97 ;  /* 0x0000008642357223 */ /* 0x000fe20000010061 */
        /* <DEDUP_REMOVED lines=8> */
[----:B------:R-:W-:Y:S01]  /*3680*/  F2FP.BF16.PACK_AB R79, R145, R130 ;  /* 0x00000082914f723e */ /* 0x000fe200000010ff */
[----:B------:R-:W-:Y:S01]  /*3690*/  FFMA.FTZ R76, R129, R56, R90 ;  /* 0x00000038814c7223 */ /* 0x000fe2000001005a */
[----:B------:R-:W-:Y:S01]  /*36a0*/  F2FP.BF16.PACK_AB R74, R49, R74 ;  /* 0x0000004a314a723e */ /* 0x000fe200000010ff */
[----:B------:R-:W-:Y:S01]  /*36b0*/  IMAD.SHL.U32 R49, R124, 0x10, RZ ;  /* 0x000000107c317824 */ /* 0x000fe200078e00ff */
[----:B------:R-:W-:Y:S01]  /*36c0*/  SHF.R.U32.HI R124, RZ, 0x1c, R124 ;  /* 0x0000001cff7c7819 */ /* 0x000fe2000001167c */
[----:B------:R-:W-:Y:S01]  /*36d0*/  FFMA.FTZ R77, R133, R126, R92 ;  /* 0x0000007e854d7223 */ /* 0x000fe2000001005c */
[----:B------:R-:W-:-:S02]  /*36e0*/  F2FP.BF16.PACK_AB R78, R53, R78 ;  /* 0x0000004e354e723e */ /* 0x000fc400000010ff */
[C---:B------:R-:W-:Y:S02]  /*36f0*/  IADD3 R52, P2, R49.reuse, c[0x0][0x208], RZ ;  /* 0x0000820031347a10 */ /* 0x040fe40007f5e0ff */
[----:B------:R-:W-:Y:S02]  /*3700*/  IADD3 R56, P3, R49, c[0x0][0x210], RZ ;  /* 0x0000840031387a10 */ /* 0x000fe40007f7e0ff */
[----:B------:R-:W-:Y:S02]  /*3710*/  IADD3.X R49, R146, c[0x0][0x214], RZ, P1, !PT ;  /* 0x0000850092317a10 */ /* 0x000fe40000ffe4ff */
[----:B------:R-:W-:Y:S02]  /*3720*/  IADD3.X R53, R124, c[0x0][0x20c], RZ, P2, !PT ;  /* 0x000083007c357a10 */ /* 0x000fe400017fe4ff */
[----:B------:R-:W-:Y:S01]  /*3730*/  F2FP.BF16.PACK_AB R76, R57, R76 ;  /* 0x0000004c394c723e */ /* 0x000fe200000010ff */
[----:B------:R0:W-:Y:S01]  /*3740*/  STG.E.128 [R48.64], R68 ;  /* 0x0000004430007986 */ /* 0x0001e2000c101d04 */
[----:B------:R-:W-:-:S02]  /*3750*/  F2FP.BF16.PACK_AB R77, R128, R77 ;  /* 0x0000004d804d723e */ /* 0x000fc400000010ff */
[----:B------:R-:W-:Y:S01]  /*3760*/  IADD3.X R57, R124, c[0x0][0x214], RZ, P3, !PT ;  /* 0x000085007c397a10 */ /* 0x000fe20001ffe4ff */
[----:B------:R0:W-:Y:S01]  /*3770*/  STG.E.128 [R52.64], R72 ;  /* 0x0000004834007986 */ /* 0x0001e2000c101d04 */
[----:B------:R-:W-:Y:S02]  /*3780*/  ISETP.GE.AND P1, PT, R100, c[0x0][0x164], PT ;  /* 0x0000590064007a0c */ /* 0x000fe40003f26270 */
[----:B------:R-:W-:Y:S01]  /*3790*/  LOP3.LUT P2, RZ, R61, 0xff, RZ, 0xc0, !PT ;  /* 0x000000ff3dff7812 */ /* 0x000fe2000784c0ff */
[----:B------:R0:W-:Y:S03]  /*37a0*/  STG.E.128 [R56.64], R76 ;  /* 0x0000004c38007986 */ /* 0x0001e6000c101d04 */
[----:B------:R-:W-:-:S07]  /*37b0*/  SEL R61, RZ, 0x1, P2 ;  /* 0x00000001ff3d7807 */ /* 0x000fce0001000000 */
[----:B0----5:R-:W-:Y:S01]  /*37c0*/  @P1 CALL.REL.NOINC `(.L_x_219) ;  /* 0x0000001000001944 */ /* 0x021fe20003c00000 */
[----:B------:R-:W-:Y:S05]  /*37d0*/  BRA `(.L_x_220) ;  /* 0xffffd12000007947 */ /* 0x000fea000383ffff */
.L_x_219:
[----:B------:R-:W-:Y:S05]  /*37e0*/  EXIT ;  /* 0x000000000000794d */ /* 0x000fea0003800000 */
.L_x_217:
[----:B0-----:R-:W-:Y:S01]  /*37f0*/  IMAD.MOV.U32 R49, RZ, RZ, 0x1 ;  /* 0x00000001ff317424 */ /* 0x001fe200078e00ff */
[----:B------:R-:W-:Y:S01]  /*3800*/  MOV R52, 0x3840 ;  /* 0x0000384000347802 */ /* 0x000fe20000000f00 */
[----:B------:R-:W-:Y:S02]  /*3810*/  IMAD.MOV.U32 R78, RZ, RZ, 0x1f ;  /* 0x0000001fff4e7424 */ /* 0x000fe400078e00ff */
[----:B------:R-:W-:Y:S02]  /*3820*/  IMAD.MOV.U32 R74, RZ, RZ, -0x1 ;  /* 0xffffffffff4a7424 */ /* 0x000fe400078e00ff */
[----:B-----5:R-:W-:Y:S05]  /*3830*/  CALL.REL.NOINC `($__internal_1_$__cuda_sm70_shflsync_bfly_p) ;  /* 0x0000069000007944 */ /* 0x020fea0003c00000 */
[----:B-1----:R-:W-:Y:S01]  /*3840*/  IMAD.MOV.U32 R48, RZ, RZ, R78 ;  /* 0x000000ffff307224 */ /* 0x002fe200078e004e */
[----:B0-----:R-:W-:Y:S05]  /*3850*/  BRA `(.L_x_221) ;  /* 0xffffed5000007947 */ /* 0x001fea000383ffff */
.L_x_218:
[----:B------:R-:W-:Y:S01]  /*3860*/  IMAD.MOV.U32 R49, RZ, RZ, 0x2 ;  /* 0x00000002ff317424 */ /* 0x000fe200078e00ff */
[----:B------:R-:W-:Y:S01]  /*3870*/  MOV R52, 0x38b0 ;  /* 0x000038b000347802 */ /* 0x000fe20000000f00 */
[----:B------:R-:W-:Y:S02]  /*3880*/  IMAD.MOV.U32 R78, RZ, RZ, 0x1f ;  /* 0x0000001fff4e7424 */ /* 0x000fe400078e00ff */
[----:B------:R-:W-:Y:S02]  /*3890*/  IMAD.MOV.U32 R74, RZ, RZ, -0x1 ;  /* 0xffffffffff4a7424 */ /* 0x000fe400078e00ff */
[----:B-----5:R-:W-:Y:S05]  /*38a0*/  CALL.REL.NOINC `($__internal_1_$__cuda_sm70_shflsync_bfly_p) ;  /* 0x0000062000007944 */ /* 0x020fea0003c00000 */
[----:B01----:R-:W-:Y:S01]  /*38b0*/  FADD.FTZ R76, R76, R78 ;  /* 0x0000004e4c4c7221 */ /* 0x003fe20000010000 */
[----:B------:R-:W-:Y:S01]  /*38c0*/  MOV R52, 0x3910 ;  /* 0x0000391000347802 */ /* 0x000fe20000000f00 */
[----:B------:R-:W-:-:S02]  /*38d0*/  IMAD.MOV.U32 R49, RZ, RZ, 0x4 ;  /* 0x00000004ff317424 */ /* 0x000fc400078e00ff */
[----:B------:R-:W-:Y:S02]  /*38e0*/  IMAD.MOV.U32 R78, RZ, RZ, 0x1f ;  /* 0x0000001fff4e7424 */ /* 0x000fe400078e00ff */
[----:B------:R-:W-:Y:S02]  /*38f0*/  IMAD.MOV.U32 R74, RZ, RZ, -0x1 ;  /* 0xffffffffff4a7424 */ /* 0x000fe400078e00ff */
[----:B------:R-:W-:Y:S05]  /*3900*/  CALL.REL.NOINC `($__internal_1_$__cuda_sm70_shflsync_bfly_p) ;  /* 0x000005c000007944 */ /* 0x000fea0003c00000 */
[----:B01----:R-:W-:Y:S01]  /*3910*/  FADD.FTZ R76, R76, R78 ;  /* 0x0000004e4c4c7221 */ /* 0x003fe20000010000 */
[----:B------:R-:W-:Y:S01]  /*3920*/  MOV R52, 0x3970 ;  /* 0x0000397000347802 */ /* 0x000fe20000000f00 */
[----:B------:R-:W-:Y:S02]  /*3930*/  IMAD.MOV.U32 R49, RZ, RZ, 0x8 ;  /* 0x00000008ff317424 */ /* 0x000fe400078e00ff */
[----:B------:R-:W-:Y:S02]  /*3940*/  IMAD.MOV.U32 R78, RZ, RZ, 0x1f ;  /* 0x0000001fff4e7424 */ /* 0x000fe400078e00ff */
[----:B------:R-:W-:Y:S02]  /*3950*/  IMAD.MOV.U32 R74, RZ, RZ, -0x1 ;  /* 0xffffffffff4a7424 */ /* 0x000fe400078e00ff */
[----:B------:R-:W-:Y:S05]  /*3960*/  CALL.REL.NOINC `($__internal_1_$__cuda_sm70_shflsync_bfly_p) ;  /* 0x0000056000007944 */ /* 0x000fea0003c00000 */
[----:B01----:R-:W-:Y:S01]  /*3970*/  FADD.FTZ R76, R76, R78 ;  /* 0x0000004e4c4c7221 */ /* 0x003fe20000010000 */
[----:B------:R-:W-:Y:S01]  /*3980*/  MOV R52, 0x39d0 ;  /* 0x000039d000347802 */ /* 0x000fe20000000f00 */
[----:B------:R-:W-:-:S02]  /*3990*/  IMAD.MOV.U32 R49, RZ, RZ, 0x10 ;  /* 0x00000010ff317424 */ /* 0x000fc400078e00ff */
[----:B------:R-:W-:Y:S02]  /*39a0*/  IMAD.MOV.U32 R78, RZ, RZ, 0x1f ;  /* 0x0000001fff4e7424 */ /* 0x000fe400078e00ff */
[----:B------:R-:W-:Y:S02]  /*39b0*/  IMAD.MOV.U32 R74, RZ, RZ, -0x1 ;  /* 0xffffffffff4a7424 */ /* 0x000fe400078e00ff */
[----:B------:R-:W-:Y:S05]  /*39c0*/  CALL.REL.NOINC `($__internal_1_$__cuda_sm70_shflsync_bfly_p) ;  /* 0x0000050000007944 */ /* 0x000fea0003c00000 */
[----:B-1----:R-:W-:Y:S02]  /*39d0*/  FADD.FTZ R48, R76, R78 ;  /* 0x0000004e4c307221 */ /* 0x002fe40000010000 */
[----:B------:R-:W-:Y:S02]  /*39e0*/  IMAD.MOV.U32 R78, RZ, RZ, 0x1f ;  /* 0x0000001fff4e7424 */ /* 0x000fe400078e00ff */
[----:B------:R-:W-:-:S04]  /*39f0*/  FMUL.FTZ R48, R48, 0.001302083372138440609 ;  /* 0x3aaaaaab30307820 */ /* 0x000fc80000410000 */
[C---:B0-----:R-:W-:Y:S02]  /*3a00*/  FADD.FTZ R49, -R48.reuse, R73 ;  /* 0x0000004930317221 */ /* 0x041fe40000010100 */
[C---:B------:R-:W-:Y:S02]  /*3a10*/  FADD.FTZ R52, -R48.reuse, R79 ;  /* 0x0000004f30347221 */ /* 0x040fe40000010100 */
[----:B------:R-:W-:Y:S02]  /*3a20*/  FFMA.FTZ R49, R49, R49, RZ ;  /* 0x0000003131317223 */ /* 0x000fe400000100ff */
[----:B------:R-:W-:Y:S02]  /*3a30*/  FADD.FTZ R74, -R48, R75 ;  /* 0x0000004b304a7221 */ /* 0x000fe40000010100 */
[----:B------:R-:W-:Y:S02]  /*3a40*/  FFMA.FTZ R49, R52, R52, R49 ;  /* 0x0000003434317223 */ /* 0x000fe40000010031 */
[----:B------:R-:W-:-:S02]  /*3a50*/  FADD.FTZ R52, -R48, R137 ;  /* 0x0000008930347221 */ /* 0x000fc40000010100 */
[----:B------:R-:W-:Y:S02]  /*3a60*/  FFMA.FTZ R49, R74, R74, R49 ;  /* 0x0000004a4a317223 */ /* 0x000fe40000010031 */
[----:B------:R-:W-:Y:S02]  /*3a70*/  FADD.FTZ R74, -R48, R135 ;  /* 0x00000087304a7221 */ /* 0x000fe40000010100 */
[----:B------:R-:W-:Y:S02]  /*3a80*/  FFMA.FTZ R49, R52, R52, R49 ;  /* 0x0000003434317223 */ /* 0x000fe40000010031 */
        /* <DEDUP_REMOVED lines=38> */
[----:B------:R-:W-:-:S02]  /*3cf0*/  IMAD.MOV.U32 R74, RZ, RZ, -0x1 ;  /* 0xffffffffff4a7424 */ /* 0x000fc400078e00ff */
[----:B------:R-:W-:Y:S01]  /*3d00*/  FFMA.FTZ R76, R52, R52, R49 ;  /* 0x00000034344c7223 */ /* 0x000fe20000010031 */
[----:B------:R-:W-:Y:S01]  /*3d10*/  MOV R52, 0x3d40 ;  /* 0x00003d4000347802 */ /* 0x000fe20000000f00 */
[----:B------:R-:W-:Y:S02]  /*3d20*/  IMAD.MOV.U32 R49, RZ, RZ, 0x1 ;  /* 0x00000001ff317424 */ /* 0x000fe400078e00ff */
        /* <DEDUP_REMOVED lines=25> */
[----:B01----:R-:W-:Y:S05]  /*3ec0*/  BRA `(.L_x_222) ;  /* 0xffffeb2000007947 */ /* 0x003fea000383ffff */
        .weak           $__internal_1_$__cuda_sm70_shflsync_bfly_p
        .type           $__internal_1_$__cuda_sm70_shflsync_bfly_p,@function
        .size           $__internal_1_$__cuda_sm70_shflsync_bfly_p,(.L_x_19981 - $__internal_1_$__cuda_sm70_shflsync_bfly_p)
$__internal_1_$__cuda_sm70_shflsync_bfly_p:
[----:B------:R-:W-:Y:S01]  /*3ed0*/  IMAD.MOV.U32 R53, RZ, RZ, 0x0 ;  /* 0x00000000ff357424 */ /* 0x000fe200078e00ff */
[----:B------:R-:W-:Y:S04]  /*3ee0*/  WARPSYNC R74 ;  /* 0x0000004a00007348 */ /* 0x000fe80003800000 */
[----:B------:R0:W1:Y:S01]  /*3ef0*/  SHFL.BFLY PT, R78, R76, R49, R78 ;  /* 0x0c0000314c4e7389 */ /* 0x00006200000e004e */
[----:B------:R-:W-:Y:S05]  /*3f00*/  RET.REL.NODEC R52 `(_ZN10layer_norm31ln_parallel_residual_fwd_kernelINS_13Kernel_traitsI13__nv_bfloat16S2_S2_S2_fjLj3072ELj1ELj1ELj4ELj16ENS_18Kernel_traits_baseILj3072ES2_S2_S2_S2_fjLj128EEEEELb0ELb0ELb1EEEvNS_9FwdParamsE) ;  /* 0xffffc0f034007950 */ /* 0x000fea0003c3ffff */
.L_x_223:
        /* <DEDUP_REMOVED lines=15> */
.L_x_19981:


//--------------------- .text._ZN10layer_norm31ln_parallel_residual_fwd_kernelINS_13Kernel_traitsI13__nv_bfloat16S2_S2_S2_fjLj3072ELj1ELj1ELj4ELj16ENS_18Kernel_traits_baseILj3072ES2_S2_S2_S2_fjLj128EEEEELb0ELb1ELb0EEEvNS_9FwdParamsE --------------------------
	.section	.text._ZN10layer_norm31ln_parallel_residual_fwd_kernelINS_13Kernel_traitsI13__nv_bfloat16S2_S2_S2_fjLj3072ELj1ELj1ELj4ELj16ENS_18Kernel_traits_baseILj3072ES2_S2_S2_S2_fjLj128EEEEELb0ELb1ELb0EEEvNS_9FwdParamsE,"ax",@progbits
	.sectioninfo	@"SHI_REGISTERS=128"
	.align	128
        .global         _ZN10layer_norm31ln_parallel_residual_fwd_kernelINS_13Kernel_traitsI13__nv_bfloat16S2_S2_S2_fjLj3072ELj1ELj1ELj4ELj16ENS_18Kernel_traits_baseILj3072ES2_S2_S2_S2_fjLj128EEEEELb0ELb1ELb0EEEvNS_9FwdParamsE
        .type           _ZN10layer_norm31ln_parallel_residual_fwd_kernelINS_13Kernel_traitsI13__nv_bfloat16S2_S2_S2_fjLj3072ELj1ELj1ELj4ELj16ENS_18Kernel_traits_baseILj3072ES2_S2_S2_S2_fjLj128EEEEELb0ELb1ELb0EEEvNS_9FwdParamsE,@function
        .size           _ZN10layer_norm31ln_parallel_residual_fwd_kernelINS_13Kernel_traitsI13__nv_bfloat16S2_S2_S2_fjLj3072ELj1ELj1ELj4ELj16ENS_18Kernel_traits_baseILj3072ES2_S2_S2_S2_fjLj128EEEEELb0ELb1ELb0EEEvNS_9FwdParamsE,(.L_x_19982 - _ZN10layer_norm31ln_parallel_residual_fwd_kernelINS_13Kernel_traitsI13__nv_bfloat16S2_S2_S2_fjLj3072ELj1ELj1ELj4ELj16ENS_18Kernel_traits_baseILj3072ES2_S2_S2_S2_fjLj128EEEEELb0ELb1ELb0EEEvNS_9FwdParamsE)
        .other          _ZN10layer_norm31ln_parallel_residual_fwd_kernelINS_13Kernel_traitsI13__nv_bfloat16S2_S2_S2_fjLj3072ELj1ELj1ELj4ELj16ENS_18Kernel_traits_baseILj3072ES2_S2_S2_S2_fjLj128EEEEELb0ELb1ELb0EEEvNS_9FwdParamsE,@"STO_CUDA_ENTRY STV_DEFAULT"
_ZN10layer_norm31ln_parallel_residual_fwd_kernelINS_13Kernel_traitsI13__nv_bfloat16S2_S2_S2_fjLj3072ELj1ELj1ELj4ELj16ENS_18Kernel_traits_baseILj3072ES2_S2_S2_S2_fjLj128EEEEELb0ELb1ELb0EEEvNS_9FwdParamsE:
.text._ZN10layer_norm31ln_parallel_residual_fwd_kernelINS_13Kernel_traitsI13__nv_bfloat16S2_S2_S2_fjLj3072ELj1ELj1ELj4ELj16ENS_18Kernel_traits_baseILj3072ES2_S2_S2_S2_fjLj128EEEEELb0ELb1ELb0EEEvNS_9FwdParamsE:
        /* <DEDUP_REMOVED lines=15> */
[----:B------:R-:W-:-:S03]  /*00f0*/  IMAD.MOV.U32 R3, RZ, RZ, 0x10 ;  /* 0x00000010ff037424 */ /* 0x000fc600078e00ff */
[----:B------:R-:W-:Y:S01]  /*0100*/  ISETP.NE.AND.EX P0, PT, RZ, c[0x0][0x21c], PT, P0 ;  /* 0x00008700ff007a0c */ /* 0x000fe20003f05300 */
[----:B------:R-:W-:-:S05]  /*0110*/  IMAD.WIDE.U32 R2, R28, R3, c[0x0][0x1b0] ;  /* 0x00006c001c027625 */ /* 0x000fca00078e0003 */
[----:B------:R0:W5:Y:S07]  /*0120*/  LDG.E.128 R16, [R2.64] ;  /* 0x0000000402107981 */ /* 0x00016e000c1e1d00 */
[----:B------:R-:W-:-:S04]  /*0130*/  @P0 LEA R8, P1, R28, c[0x0][0x218], 0x4 ;  /* 0x000086001c080a11 */ /* 0x000fc800078220ff */
[----:B------:R-:W-:-:S05]  /*0140*/  @P0 LEA.HI.X R9, R28, c[0x0][0x21c], RZ, 0x4, P1 ;  /* 0x000087001c090a11 */ /* 0x000fca00008f24ff */
[----:B------:R0:W5:Y:S01]  /*0150*/  @P0 LDG.E.128 R4, [R8.64] ;  /* 0x0000000408040981 */ /* 0x000162000c1e1d00 */
[----:B------:R-:W-:Y:S01]  /*0160*/  LOP3.LUT R28, R28, 0x80, RZ, 0xfc, !PT ;  /* 0x000000801c1c7812 */ /* 0x000fe200078efcff */
[----:B------:R-:W-:Y:S01]  /*0170*/  @!P0 CS2R R4, SRZ ;  /* 0x0000000000048805 */ /* 0x000fe2000001ff00 */
[----:B------:R-:W-:Y:S02]  /*0180*/  @!P0 CS2R R6, SRZ ;  /* 0x0000000000068805 */ /* 0x000fe4000001ff00 */
.L_x_225:
[----:B0-----:R-:W-:Y:S05]  /*0190*/  BSYNC B0 ;  /* 0x0000000000007941 */ /* 0x001fea0003800000 */
.L_x_224:
[----:B------:R-:W-:Y:S01]  /*01a0*/  BSSY B0, `(.L_x_226) ;  /* 0x000000d000007945 */ /* 0x000fe20003800000 */
[----:B------:R-:W-:Y:S05]  /*01b0*/  @!P4 BRA `(.L_x_227) ;  /* 0x000000b00000c947 */ /* 0x000fea0003800000 */
[----:B------:R-:W-:Y:S01]  /*01c0*/  ISETP.NE.U32.AND P0, PT, RZ, c[0x0][0x218], PT ;  /* 0x00008600ff007a0c */ /* 0x000fe20003f05070 */
[----:B------:R-:W-:-:S03]  /*01d0*/  IMAD.MOV.U32 R41, RZ, RZ, 0x10 ;  /* 0x00000010ff297424 */ /* 0x000fc600078e00ff */
[----:B------:R-:W-:Y:S01]  /*01e0*/  ISETP.NE.AND.EX P0, PT, RZ, c[0x0][0x21c], PT, P0 ;  /* 0x00008700ff007a0c */ /* 0x000fe20003f05300 */
[----:B------:R-:W-:-:S06]  /*01f0*/  IMAD.WIDE.U32 R40, R28, R41, c[0x0][0x1b0] ;  /* 0x00006c001c287625 */ /* 0x000fcc00078e0029 */
[----:B------:R-:W5:Y:S06]  /*0200*/  LDG.E.128 R40, [R40.64] ;  /* 0x0000000428287981 */ /* 0x000f6c000c1e1d00 */
[----:B------:R-:W-:-:S04]  /*0210*/  @P0 LEA R2, P1, R28, c[0x0][0x218], 0x4 ;  /* 0x000086001c020a11 */ /* 0x000fc800078220ff */
[----:B------:R-:W-:-:S05]  /*0220*/  @P0 LEA.HI.X R3, R28, c[0x0][0x21c], RZ, 0x4, P1 ;  /* 0x000087001c030a11 */ /* 0x000fca00008f24ff */
[----:B------:R0:W5:Y:S01]  /*0230*/  @P0 LDG.E.128 R36, [R2.64] ;  /* 0x0000000402240981 */ /* 0x000162000c1e1d00 */
[----:B------:R-:W-:Y:S01]  /*0240*/  IADD3 R28, R28, 0x80, RZ ;  /* 0x000000801c1c7810 */ /* 0x000fe20007ffe0ff */
[----:B------:R-:W-:Y:S01]  /*0250*/  @!P0 CS2R R36, SRZ ;  /* 0x0000000000248805 */ /* 0x000fe2000001ff00 */
[----:B------:R-:W-:Y:S02]  /*0260*/  @!P0 CS2R R38, SRZ ;  /* 0x0000000000268805 */ /* 0x000fe4000001ff00 */
.L_x_227:
[----:B0-----:R-:W-:Y:S05]  /*0270*/  BSYNC B0 ;  /* 0x0000000000007941 */ /* 0x001fea0003800000 */
.L_x_226:
[----:B------:R-:W-:Y:S01]  /*0280*/  BSSY B0, `(.L_x_228) ;  /* 0x000000c000007945 */ /* 0x000fe20003800000 */
[----:B------:R-:W-:Y:S05]  /*0290*/  @!P3 BRA `(.L_x_229) ;  /* 0x000000a00000b947 */ /* 0x000fea0003800000 */
[----:B------:R-:W-:Y:S01]  /*02a0*/  ISETP.NE.U32.AND P0, PT, RZ, c[0x0][0x218], PT ;  /* 0x00008600ff007a0c */ /* 0x000fe20003f05070 */
[----:B------:R-:W-:-:S03]  /*02b0*/  IMAD.MOV.U32 R29, RZ, RZ, 0x10 ;  /* 0x00000010ff1d7424 */ /* 0x000fc600078e00ff */
[----:B------:R-:W-:-:S13]  /*02c0*/  ISETP.NE.AND.EX P0, PT, RZ, c[0x0][0x21c], PT, P0 ;  /* 0x00008700ff007a0c */ /* 0x000fda0003f05300 */
[----:B------:R-:W-:-:S04]  /*02d0*/  @P0 LEA R2, P1, R28, c[0x0][0x218], 0x4 ;  /* 0x000086001c020a11 */ /* 0x000fc800078220ff */
[C---:B------:R-:W-:Y:S01]  /*02e0*/  @P0 LEA.HI.X R3, R28.reuse, c[0x0][0x21c], RZ, 0x4, P1 ;  /* 0x000087001c030a11 */ /* 0x040fe200008f24ff */
[----:B------:R-:W-:-:S04]  /*02f0*/  IMAD.WIDE.U32 R28, R28, R29, c[0x0][0x1b0] ;  /* 0x00006c001c1c7625 */ /* 0x000fc800078e001d */
[----:B------:R0:W5:Y:S04]  /*0300*/  @P0 LDG.E.128 R32, [R2.64] ;  /* 0x0000000402200981 */ /* 0x000168000c1e1d00 */
[----:B------:R-:W5:Y:S01]  /*0310*/  LDG.E.128 R28, [R28.64] ;  /* 0x000000041c1c7981 */ /* 0x000f62000c1e1d00 */
[----:B------:R-:W-:Y:S01]  /*0320*/  @!P0 CS2R R32, SRZ ;  /* 0x0000000000208805 */ /* 0x000fe2000001ff00 */
[----:B------:R-:W-:Y:S02]  /*0330*/  @!P0 CS2R R34, SRZ ;  /* 0x0000000000228805 */ /* 0x000fe4000001ff00 */
.L_x_229:
[----:B0-----:R-:W-:Y:S05]  /*0340*/  BSYNC B0 ;  /* 0x0000000000007941 */ /* 0x001fea0003800000 */
.L_x_228:
[----:B------:R-:W0:Y:S01]  /*0350*/  S2UR UR6, SR_CTAID.X ;  /* 0x00000000000679c3 */ /* 0x000e220000002500 */
[----:B------:R-:W-:Y:S01]  /*0360*/  IMAD.MOV.U32 R2, RZ, RZ, c[0x0][0x180] ;  /* 0x00006000ff027624 */ /* 0x000fe200078e00ff */
[----:B------:R-:W-:-:S04]  /*0370*/  MOV R3, c[0x0][0x184] ;  /* 0x0000610000037a02 */ /* 0x000fc80000000f00 */
[----:B------:R-:W-:-:S04]  /*0380*/  LOP3.LUT P0, RZ, R2, c[0x0][0x178], RZ, 0xfc, !PT ;  /* 0x00005e0002ff7a12 */ /* 0x000fc8000780fcff */
[----:B------:R-:W-:Y:S02]  /*0390*/  LOP3.LUT P0, RZ, R3, c[0x0][0x17c], RZ, 0xfc, P0 ;  /* 0x00005f0003ff7a12 */ /* 0x000fe4000000fcff */
[----:B0-----:R-:W-:-:S04]  /*03a0*/  LEA.HI R64, R27, UR6, RZ, 0x19 ;  /* 0x000000061b407c11 */ /* 0x001fc8000f8fc8ff */
[----:B------:R-:W-:-:S13]  /*03b0*/  ISETP.GE.AND P1, PT, R64, c[0x0][0x164], PT ;  /* 0x0000590040007a0c */ /* 0x000fda0003f26270 */
[----:B------:R-:W-:Y:S05]  /*03c0*/  @P1 EXIT ;  /* 0x000000000000194d */ /* 0x000fea0003800000 */
[----:B------:R-:W-:Y:S01]  /*03d0*/  SHF.R.S32.HI R0, RZ, 0x3, R0 ;  /* 0x00000003ff007819 */ /* 0x000fe20000011400 */
[----:B------:R-:W-:Y:S01]  /*03e0*/  IMAD.MOV.U32 R63, RZ, RZ, 0x1 ;  /* 0x00000001ff3f7424 */ /* 0x000fe200078e00ff */
[----:B------:R-:W-:Y:S01]  /*03f0*/  LOP3.LUT R3, R27, 0x60, RZ, 0xc0, !PT ;  /* 0x000000601b037812 */ /* 0x000fe200078ec0ff */
[----:B------:R-:W-:Y:S01]  /*0400*/  ULDC.U8 UR6, c[0x0][0x1f0] ;  /* 0x00007c0000067ab9 */ /* 0x000fe20000000000 */
[----:B------:R-:W-:Y:S02]  /*0410*/  LOP3.LUT R50, R0, 0x7f, RZ, 0xc0, !PT ;  /* 0x0000007f00327812 */ /* 0x000fe400078ec0ff */
[----:B------:R-:W-:Y:S02]  /*0420*/  SHF.R.U32.HI R0, RZ, 0x2, R0 ;  /* 0x00000002ff007819 */ /* 0x000fe40000011600 */
[--C-:B-----5:R-:W-:Y:S01]  /*0430*/  PRMT R9, RZ, 0x5410, R40.reuse ;  /* 0x00005410ff097816 */ /* 0x120fe20000000028 */
[----:B------:R-:W-:Y:S01]  /*0440*/  IMAD.IADD R3, R50, 0x1, -R3 ;  /* 0x0000000132037824 */ /* 0x000fe200078e0a03 */
[----:B------:R-:W-:-:S02]  /*0450*/  PRMT R8, RZ, 0x7610, R40 ;  /* 0x00007610ff087816 */ /* 0x000fc40000000028 */
[----:B------:R-:W-:Y:S02]  /*0460*/  LOP3.LUT R40, R0, 0x3fffffe0, RZ, 0xc0, !PT ;  /* 0x3fffffe000287812 */ /* 0x000fe400078ec0ff */
[----:B------:R-:W-:Y:S02]  /*0470*/  IMNMX R3, RZ, R3, !PT ;  /* 0x00000003ff037217 */ /* 0x000fe40007800200 */
[--C-:B------:R-:W-:Y:S02]  /*0480*/  PRMT R13, RZ, 0x5410, R6.reuse ;  /* 0x00005410ff0d7816 */ /* 0x100fe40000000006 */
[----:B------:R-:W-:Y:S02]  /*0490*/  IMNMX R3, R3, 0x20, PT ;  /* 0x0000002003037817 */ /* 0x000fe40003800200 */
[----:B------:R-:W-:Y:S02]  /*04a0*/  PRMT R12, RZ, 0x7610, R6 ;  /* 0x00007610ff0c7816 */ /* 0x000fe40000000006 */
[----:B------:R-:W-:-:S02]  /*04b0*/  PRMT R11, RZ, 0x5410, R7 ;  /* 0x00005410ff0b7816 */ /* 0x000fc40000000007 */
[----:B------:R-:W-:Y:S02]  /*04c0*/  PRMT R10, RZ, 0x7610, R7 ;  /* 0x00007610ff0a7816 */ /* 0x000fe40000000007 */
[--C-:B------:R-:W-:Y:S02]  /*04d0*/  PRMT R7, RZ, 0x5410, R41.reuse ;  /* 0x00005410ff077816 */ /* 0x100fe40000000029 */
[----:B------:R-:W-:Y:S01]  /*04e0*/  PRMT R6, RZ, 0x7610, R41 ;  /* 0x00007610ff067816 */ /* 0x000fe20000000029 */
[----:B------:R-:W-:Y:S01]  /*04f0*/  IMAD.IADD R41, R3, 0x1, R40 ;  /* 0x0000000103297824 */ /* 0x000fe200078e0228 */
[--C-:B------:R-:W-:Y:S02]  /*0500*/  PRMT R0, RZ, 0x5410, R36.reuse ;  /* 0x00005410ff007816 */ /* 0x100fe40000000024 */
[----:B------:R-:W-:Y:S01]  /*0510*/  PRMT R45, RZ, 0x7610, R36 ;  /* 0x00007610ff2d7816 */ /* 0x000fe20000000024 */
[----:B------:R-:W-:Y:S01]  /*0520*/  IMAD.SHL.U32 R41, R41, 0x8, RZ ;  /* 0x0000000829297824 */ /* 0x000fe200078e00ff */
[--C-:B------:R-:W-:Y:S01]  /*0530*/  PRMT R44, RZ, 0x5410, R37.reuse ;  /* 0x00005410ff2c7816 */ /* 0x100fe20000000025 */
[----:B------:R-:W-:Y:S01]  /*0540*/  IMAD.SHL.U32 R36, R27, 0x20, RZ ;  /* 0x000000201b247824 */ /* 0x000fe200078e00ff */
[----:B------:R-:W-:-:S02]  /*0550*/  PRMT R47, RZ, 0x7610, R37 ;  /* 0x00007610ff2f7816 */ /* 0x000fc40000000025 */
[--C-:B------:R-:W-:Y:S01]  /*0560*/  PRMT R24, RZ, 0x5410, R16.reuse ;  /* 0x00005410ff187816 */ /* 0x100fe20000000010 */
[----:B------:R-:W0:Y:S01]  /*0570*/  I2F.U32 R41, R41 ;  /* 0x0000002900297306 */ /* 0x000e220000201000 */
[----:B------:R-:W-:Y:S02]  /*0580*/  LOP3.LUT R37, R36, 0x3e0, RZ, 0xc0, !PT ;  /* 0x000003e024257812 */ /* 0x000fe400078ec0ff */
[----:B------:R-:W-:Y:S02]  /*0590*/  PRMT R25, RZ, 0x7610, R16 ;  /* 0x00007610ff197816 */ /* 0x000fe40000000010 */
[----:B------:R-:W-:Y:S01]  /*05a0*/  PRMT R22, RZ, 0x5410, R17 ;  /* 0x00005410ff167816 */ /* 0x000fe20000000011 */
[----:B------:R-:W-:Y:S01]  /*05b0*/  IMAD.IADD R37, R50, 0x1, -R37 ;  /* 0x0000000132257824 */ /* 0x000fe200078e0a25 */
[----:B------:R-:W-:Y:S02]  /*05c0*/  PRMT R23, RZ, 0x7610, R17 ;  /* 0x00007610ff177816 */ /* 0x000fe40000000011 */
[----:B------:R-:W-:-:S02]  /*05d0*/  PRMT R20, RZ, 0x5410, R18 ;  /* 0x00005410ff147816 */ /* 0x000fc40000000012 */
[----:B------:R-:W-:Y:S02]  /*05e0*/  IMNMX R37, RZ, R37, !PT ;  /* 0x00000025ff257217 */ /* 0x000fe40007800200 */
[----:B------:R-:W-:Y:S02]  /*05f0*/  PRMT R21, RZ, 0x7610, R18 ;  /* 0x00007610ff157816 */ /* 0x000fe40000000012 */
[----:B------:R-:W-:Y:S01]  /*0600*/  IMNMX R37, R37, 0x20, PT ;  /* 0x0000002025257817 */ /* 0x000fe20003800200 */
[----:B0-----:R0:W1:Y:S01]  /*0610*/  MUFU.RCP R57, R41 ;  /* 0x0000002900397308 */ /* 0x0010620000001000 */
[----:B------:R-:W-:Y:S02]  /*0620*/  PRMT R18, RZ, 0x5410, R19 ;  /* 0x00005410ff127816 */ /* 0x000fe40000000013 */
[----:B------:R-:W-:Y:S02]  /*0630*/  IADD3 R37, R40, R37, RZ ;  /* 0x0000002528257210 */ /* 0x000fe40007ffe0ff */
[----:B------:R-:W-:-:S02]  /*0640*/  PRMT R17, RZ, 0x5410, R4 ;  /* 0x00005410ff117816 */ /* 0x000fc40000000004 */
[----:B------:R-:W-:Y:S01]  /*0650*/  PRMT R16, RZ, 0x7610, R4 ;  /* 0x00007610ff107816 */ /* 0x000fe20000000004 */
[----:B------:R-:W-:Y:S01]  /*0660*/  IMAD.SHL.U32 R62, R37, 0x8, RZ ;  /* 0x00000008253e7824 */ /* 0x000fe200078e00ff */
[--C-:B------:R-:W-:Y:S02]  /*0670*/  PRMT R15, RZ, 0x5410, R5.reuse ;  /* 0x00005410ff0f7816 */ /* 0x100fe40000000005 */
[----:B------:R-:W-:Y:S02]  /*0680*/  PRMT R14, RZ, 0x7610, R5 ;  /* 0x00007610ff0e7816 */ /* 0x000fe40000000005 */
        /* <DEDUP_REMOVED lines=24> */
[----:B01----:R-:W-:Y:S02]  /*0810*/  PRMT R73, RZ, 0x7610, R35 ;  /* 0x00007610ff497816 */ /* 0x003fe40000000023 */
.L_x_341:
        /* <DEDUP_REMOVED lines=30> */
.L_x_233:
[----:B-----5:R-:W-:-:S05]  /*0a00*/  PRMT R71, RZ, 0x5410, R32 ;  /* 0x00005410ff477816 */ /* 0x020fca0000000020 */
[----:B------:R-:W-:Y:S01]  /*0a10*/  FADD.FTZ R72, R71, R72 ;  /* 0x0000004847487221 */ /* 0x000fe20000010000 */
[----:B------:R-:W-:Y:S05]  /*0a20*/  BRA `(.L_x_234) ;  /* 0x0000004000007947 */ /* 0x000fea0003800000 */
.L_x_232:
[----:B0----5:R-:W-:-:S05]  /*0a30*/  PRMT R71, RZ, 0x5410, R36 ;  /* 0x00005410ff477816 */ /* 0x021fca0000000024 */
[----:B------:R-:W-:Y:S01]  /*0a40*/  FADD.FTZ R72, R71, R72 ;  /* 0x0000004847487221 */ /* 0x000fe20000010000 */
[----:B------:R-:W-:-:S05]  /*0a50*/  @P1 PRMT R71, RZ, 0x5410, R32 ;  /* 0x00005410ff471816 */ /* 0x000fca0000000020 */
[----:B------:R-:W-:-:S05]  /*0a60*/  @P1 FADD.FTZ R72, R71, R72 ;  /* 0x0000004847481221 */ /* 0x000fca0000010000 */
.L_x_234:
[----:B------:R-:W-:-:S04]  /*0a70*/  F2FP.BF16.PACK_AB R70, RZ, R72 ;  /* 0x00000048ff46723e */ /* 0x000fc800000010ff */
[----:B------:R-:W-:Y:S02]  /*0a80*/  PRMT R28, R70, 0x7610, R28 ;  /* 0x00007610461c7816 */ /* 0x000fe4000000001c */
.L_x_235:
[----:B------:R-:W-:Y:S01]  /*0a90*/  PRMT R81, RZ, 0x7610, R40 ;  /* 0x00007610ff517816 */ /* 0x000fe20000000028 */
[----:B------:R-:W-:Y:S05]  /*0aa0*/  @P2 BRA `(.L_x_236) ;  /* 0x0000008000002947 */ /* 0x000fea0003800000 */
[----:B------:R-:W-:-:S04]  /*0ab0*/  ISETP.NE.U32.AND P6, PT, RZ, c[0x0][0x180], PT ;  /* 0x00006000ff007a0c */ /* 0x000fc80003fc5070 */
[----:B------:R-:W-:-:S13]  /*0ac0*/  ISETP.NE.AND.EX P6, PT, RZ, c[0x0][0x184], PT, P6 ;  /* 0x00006100ff007a0c */ /* 0x000fda0003fc5360 */
[----:B------:R-:W-:Y:S05]  /*0ad0*/  @P6 BRA `(.L_x_237) ;  /* 0x0000002000006947 */ /* 0x000fea0003800000 */
[----:B------:R-:W-:Y:S05]  /*0ae0*/  @P0 BRA `(.L_x_238) ;  /* 0x0000008000000947 */ /* 0x000fea0003800000 */
[----:B------:R-:W-:Y:S05]  /*0af0*/  BRA `(.L_x_239) ;  /* 0x0000009000007947 */ /* 0x000fea0003800000 */
.L_x_237:
[----:B-----5:R-:W-:-:S05]  /*0b00*/  PRMT R40, RZ, 0x7610, R32 ;  /* 0x00007610ff287816 */ /* 0x020fca0000000020 */
[----:B------:R-:W-:Y:S01]  /*0b10*/  FADD.FTZ R81, R40, R81 ;  /* 0x0000005128517221 */ /* 0x000fe20000010000 */
[----:B------:R-:W-:Y:S05]  /*0b20*/  BRA `(.L_x_238) ;  /* 0x0000004000007947 */ /* 0x000fea0003800000 */
.L_x_236:
[----:B-----5:R-:W-:-:S05]  /*0b30*/  PRMT R40, RZ, 0x7610, R36 ;  /* 0x00007610ff287816 */ /* 0x020fca0000000024 */
[----:B------:R-:W-:Y:S01]  /*0b40*/  FADD.FTZ R81, R40, R81 ;  /* 0x0000005128517221 */ /* 0x000fe20000010000 */
[----:B------:R-:W-:-:S05]  /*0b50*/  @P1 PRMT R40, RZ, 0x7610, R32 ;  /* 0x00007610ff281816 */ /* 0x000fca0000000020 */
[----:B------:R-:W-:-:S05]  /*0b60*/  @P1 FADD.FTZ R81, R40, R81 ;  /* 0x0000005128511221 */ /* 0x000fca0000010000 */
.L_x_238:
[----:B------:R-:W-:-:S04]  /*0b70*/  F2FP.BF16.PACK_AB R40, RZ, R81 ;  /* 0x00000051ff28723e */ /* 0x000fc800000010ff */
[----:B------:R-:W-:Y:S02]  /*0b80*/  PRMT R28, R28, 0x5410, R40 ;  /* 0x000054101c1c7816 */ /* 0x000fe40000000028 */
.L_x_239:
[----:B------:R-:W-:Y:S01]  /*0b90*/  PRMT R79, RZ, 0x5410, R41 ;  /* 0x00005410ff4f7816 */ /* 0x000fe20000000029 */
[----:B------:R-:W-:Y:S05]  /*0ba0*/  @P2 BRA `(.L_x_240) ;  /* 0x0000008000002947 */ /* 0x000fea0003800000 */
[----:B------:R-:W-:-:S04]  /*0bb0*/  ISETP.NE.U32.AND P6, PT, RZ, c[0x0][0x180], PT ;  /* 0x00006000ff007a0c */ /* 0x000fc80003fc5070 */
[----:B------:R-:W-:-:S13]  /*0bc0*/  ISETP.NE.AND.EX P6, PT, RZ, c[0x0][0x184], PT, P6 ;  /* 0x00006100ff007a0c */ /* 0x000fda0003fc5360 */
[----:B------:R-:W-:Y:S05]  /*0bd0*/  @P6 BRA `(.L_x_241) ;  /* 0x0000002000006947 */ /* 0x000fea0003800000 */
[----:B------:R-:W-:Y:S05]  /*0be0*/  @P0 BRA `(.L_x_242) ;  /* 0x0000008000000947 */ /* 0x000fea0003800000 */
[----:B------:R-:W-:Y:S05]  /*0bf0*/  BRA `(.L_x_243) ;  /* 0x0000009000007947 */ /* 0x000fea0003800000 */
.L_x_241:
[----:B-----5:R-:W-:-:S05]  /*0c00*/  PRMT R40, RZ, 0x5410, R33 ;  /* 0x00005410ff287816 */ /* 0x020fca0000000021 */
[----:B------:R-:W-:Y:S01]  /*0c10*/  FADD.FTZ R79, R40, R79 ;  /* 0x0000004f284f7221 */ /* 0x000fe20000010000 */
[----:B------:R-:W-:Y:S05]  /*0c20*/  BRA `(.L_x_242) ;  /* 0x0000004000007947 */ /* 0x000fea0003800000 */
.L_x_240:
[----:B-----5:R-:W-:-:S05]  /*0c30*/  PRMT R40, RZ, 0x5410, R37 ;  /* 0x00005410ff287816 */ /* 0x020fca0000000025 */
[----:B------:R-:W-:Y:S01]  /*0c40*/  FADD.FTZ R79, R40, R79 ;  /* 0x0000004f284f7221 */ /* 0x000fe20000010000 */
[----:B------:R-:W-:-:S05]  /*0c50*/  @P1 PRMT R40, RZ, 0x5410, R33 ;  /* 0x00005410ff281816 */ /* 0x000fca0000000021 */
[----:B------:R-:W-:-:S05]  /*0c60*/  @P1 FADD.FTZ R79, R40, R79 ;  /* 0x0000004f284f1221 */ /* 0x000fca0000010000 */
.L_x_242:
[----:B------:R-:W-:-:S04]  /*0c70*/  F2FP.BF16.PACK_AB R40, RZ, R79 ;  /* 0x0000004fff28723e */ /* 0x000fc800000010ff */
[----:B------:R-:W-:Y:S02]  /*0c80*/  PRMT R29, R40, 0x7610, R29 ;  /* 0x00007610281d7816 */ /* 0x000fe4000000001d */
.L_x_243:
[----:B------:R-:W-:Y:S01]  /*0c90*/  PRMT R97, RZ, 0x7610, R41 ;  /* 0x00007610ff617816 */ /* 0x000fe20000000029 */
[----:B------:R-:W-:Y:S05]  /*0ca0*/  @P2 BRA `(.L_x_244) ;  /* 0x0000008000002947 */ /* 0x000fea0003800000 */
[----:B------:R-:W-:-:S04]  /*0cb0*/  ISETP.NE.U32.AND P6, PT, RZ, c[0x0][0x180], PT ;  /* 0x00006000ff007a0c */ /* 0x000fc80003fc5070 */
[----:B------:R-:W-:-:S13]  /*0cc0*/  ISETP.NE.AND.EX P6, PT, RZ, c[0x0][0x184], PT, P6 ;  /* 0x00006100ff007a0c */ /* 0x000fda0003fc5360 */
[----:B------:R-:W-:Y:S05]  /*0cd0*/  @P6 BRA `(.L_x_245) ;  /* 0x0000002000006947 */ /* 0x000fea0003800000 */
[----:B------:R-:W-:Y:S05]  /*0ce0*/  @P0 BRA `(.L_x_246) ;  /* 0x0000008000000947 */ /* 0x000fea0003800000 */
[----:B------:R-:W-:Y:S05]  /*0cf0*/  BRA `(.L_x_247) ;  /* 0x0000009000007947 */ /* 0x000fea0003800000 */
.L_x_245:
[----:B-----5:R-:W-:-:S05]  /*0d00*/  PRMT R40, RZ, 0x7610, R33 ;  /* 0x00007610ff287816 */ /* 0x020fca0000000021 */
[----:B------:R-:W-:Y:S01]  /*0d10*/  FADD.FTZ R97, R40, R97 ;  /* 0x0000006128617221 */ /* 0x000fe20000010000 */
[----:B------:R-:W-:Y:S05]  /*0d20*/  BRA `(.L_x_246) ;  /* 0x0000004000007947 */ /* 0x000fea0003800000 */
.L_x_244:
[----:B-----5:R-:W-:-:S05]  /*0d30*/  PRMT R40, RZ, 0x7610, R37 ;  /* 0x00007610ff287816 */ /* 0x020fca0000000025 */
[----:B------:R-:W-:Y:S01]  /*0d40*/  FADD.FTZ R97, R40, R97 ;  /* 0x0000006128617221 */ /* 0x000fe20000010000 */
[----:B------:R-:W-:-:S05]  /*0d50*/  @P1 PRMT R40, RZ, 0x7610, R33 ;  /* 0x00007610ff281816 */ /* 0x000fca0000000021 */
[----:B------:R-:W-:-:S05]  /*0d60*/  @P1 FADD.FTZ R97, R40, R97 ;  /* 0x0000006128611221 */ /* 0x000fca0000010000 */
.L_x_246:
[----:B------:R-:W-:-:S04]  /*0d70*/  F2FP.BF16.PACK_AB R40, RZ, R97 ;  /* 0x00000061ff28723e */ /* 0x000fc800000010ff */
[----:B------:R-:W-:Y:S02]  /*0d80*/  PRMT R29, R29, 0x5410, R40 ;  /* 0x000054101d1d7816 */ /* 0x000fe40000000028 */
.L_x_247:
[----:B------:R-:W-:Y:S01]  /*0d90*/  PRMT R95, RZ, 0x5410, R42 ;  /* 0x00005410ff5f7816 */ /* 0x000fe2000000002a */
[----:B------:R-:W-:Y:S05]  /*0da0*/  @P2 BRA `(.L_x_248) ;  /* 0x0000008000002947 */ /* 0x000fea0003800000 */
[----:B------:R-:W-:-:S04]  /*0db0*/  ISETP.NE.U32.AND P6, PT, RZ, c[0x0][0x180], PT ;  /* 0x00006000ff007a0c */ /* 0x000fc80003fc5070 */
[----:B------:R-:W-:-:S13]  /*0dc0*/  ISETP.NE.AND.EX P6, PT, RZ, c[0x0][0x184], PT, P6 ;  /* 0x00006100ff007a0c */ /* 0x000fda0003fc5360 */
[----:B------:R-:W-:Y:S05]  /*0dd0*/  @P6 BRA `(.L_x_249) ;  /* 0x0000002000006947 */ /* 0x000fea0003800000 */
[----:B------:R-:W-:Y:S05]  /*0de0*/  @P0 BRA `(.L_x_250) ;  /* 0x0000008000000947 */ /* 0x000fea0003800000 */
[----:B------:R-:W-:Y:S05]  /*0df0*/  BRA `(.L_x_251) ;  /* 0x0000009000007947 */ /* 0x000fea0003800000 */
.L_x_249:
[----:B-----5:R-:W-:-:S05]  /*0e00*/  PRMT R40, RZ, 0x5410, R34 ;  /* 0x00005410ff287816 */ /* 0x020fca0000000022 */
[----:B------:R-:W-:Y:S01]  /*0e10*/  FADD.FTZ R95, R40, R95 ;  /* 0x0000005f285f7221 */ /* 0x000fe20000010000 */
[----:B------:R-:W-:Y:S05]  /*0e20*/  BRA `(.L_x_250) ;  /* 0x0000004000007947 */ /* 0x000fea0003800000 */
.L_x_248:
[----:B-----5:R-:W-:-:S05]  /*0e30*/  PRMT R40, RZ, 0x5410, R38 ;  /* 0x00005410ff287816 */ /* 0x020fca0000000026 */
[----:B------:R-:W-:Y:S01]  /*0e40*/  FADD.FTZ R95, R40, R95 ;  /* 0x0000005f285f7221 */ /* 0x000fe20000010000 */
[----:B------:R-:W-:-:S05]  /*0e50*/  @P1 PRMT R40, RZ, 0x5410, R34 ;  /* 0x00005410ff281816 */ /* 0x000fca0000000022 */
[----:B------:R-:W-:-:S05]  /*0e60*/  @P1 FADD.FTZ R95, R40, R95 ;  /* 0x0000005f285f1221 */ /* 0x000fca0000010000 */
.L_x_250:
[----:B------:R-:W-:-:S04]  /*0e70*/  F2FP.BF16.PACK_AB R40, RZ, R95 ;  /* 0x0000005fff28723e */ /* 0x000fc800000010ff */
[----:B------:R-:W-:Y:S02]  /*0e80*/  PRMT R30, R40, 0x7610, R30 ;  /* 0x00007610281e7816 */ /* 0x000fe4000000001e */
.L_x_251:
[----:B------:R-:W-:Y:S01]  /*0e90*/  PRMT R113, RZ, 0x7610, R42 ;  /* 0x00007610ff717816 */ /* 0x000fe2000000002a */
[----:B------:R-:W-:Y:S05]  /*0ea0*/  @P2 BRA `(.L_x_252) ;  /* 0x0000008000002947 */ /* 0x000fea0003800000 */
[----:B------:R-:W-:-:S04]  /*0eb0*/  ISETP.NE.U32.AND P6, PT, RZ, c[0x0][0x180], PT ;  /* 0x00006000ff007a0c */ /* 0x000fc80003fc5070 */
[----:B------:R-:W-:-:S13]  /*0ec0*/  ISETP.NE.AND.EX P6, PT, RZ, c[0x0][0x184], PT, P6 ;  /* 0x00006100ff007a0c */ /* 0x000fda0003fc5360 */
[----:B------:R-:W-:Y:S05]  /*0ed0*/  @P6 BRA `(.L_x_253) ;  /* 0x0000002000006947 */ /* 0x000fea0003800000 */
[----:B------:R-:W-:Y:S05]  /*0ee0*/  @P0 BRA `(.L_x_254) ;  /* 0x0000008000000947 */ /* 0x000fea0003800000 */
[----:B------:R-:W-:Y:S05]  /*0ef0*/  BRA `(.L_x_255) ;  /* 0x0000009000007947 */ /* 0x000fea0003800000 */
.L_x_253:
[----:B-----5:R-:W-:-:S05]  /*0f00*/  PRMT R40, RZ, 0x7610, R34 ;  /* 0x00007610ff287816 */ /* 0x020fca0000000022 */
[----:B------:R-:W-:Y:S01]  /*0f10*/  FADD.FTZ R113, R40, R113 ;  /* 0x0000007128717221 */ /* 0x000fe20000010000 */
[----:B------:R-:W-:Y:S05]  /*0f20*/  BRA `(.L_x_254) ;  /* 0x0000004000007947 */ /* 0x000fea0003800000 */
.L_x_252:
[----:B-----5:R-:W-:-:S05]  /*0f30*/  PRMT R40, RZ, 0x7610, R38 ;  /* 0x00007610ff287816 */ /* 0x020fca0000000026 */
[----:B------:R-:W-:Y:S01]  /*0f40*/  FADD.FTZ R113, R40, R113 ;  /* 0x0000007128717221 */ /* 0x000fe20000010000 */
[----:B------:R-:W-:-:S05]  /*0f50*/  @P1 PRMT R40, RZ, 0x7610, R34 ;  /* 0x00007610ff281816 */ /* 0x000fca0000000022 */
[----:B------:R-:W-:-:S05]  /*0f60*/  @P1 FADD.FTZ R113, R40, R113 ;  /* 0x0000007128711221 */ /* 0x000fca0000010000 */
.L_x_254:
[----:B------:R-:W-:-:S04]  /*0f70*/  F2FP.BF16.PACK_AB R40, RZ, R113 ;  /* 0x00000071ff28723e */ /* 0x000fc800000010ff */
[----:B------:R-:W-:Y:S02]  /*0f80*/  PRMT R30, R30, 0x5410, R40 ;  /* 0x000054101e1e7816 */ /* 0x000fe40000000028 */
.L_x_255:
[----:B------:R-:W-:Y:S01]  /*0f90*/  PRMT R111, RZ, 0x5410, R43 ;  /* 0x00005410ff6f7816 */ /* 0x000fe2000000002b */
[----:B------:R-:W-:Y:S05]  /*0fa0*/  @P2 BRA `(.L_x_256) ;  /* 0x0000008000002947 */ /* 0x000fea0003800000 */
[----:B------:R-:W-:-:S04]  /*0fb0*/  ISETP.NE.U32.AND P6, PT, RZ, c[0x0][0x180], PT ;  /* 0x00006000ff007a0c */ /* 0x000fc80003fc5070 */
[----:B------:R-:W-:-:S13]  /*0fc0*/  ISETP.NE.AND.EX P6, PT, RZ, c[0x0][0x184], PT, P6 ;  /* 0x00006100ff007a0c */ /* 0x000fda0003fc5360 */
[----:B------:R-:W-:Y:S05]  /*0fd0*/  @P6 BRA `(.L_x_257) ;  /* 0x0000002000006947 */ /* 0x000fea0003800000 */
[----:B------:R-:W-:Y:S05]  /*0fe0*/  @P0 BRA `(.L_x_258) ;  /* 0x0000008000000947 */ /* 0x000fea0003800000 */
[----:B------:R-:W-:Y:S05]  /*0ff0*/  BRA `(.L_x_259) ;  /* 0x0000009000007947 */ /* 0x000fea0003800000 */
.L_x_257:
[----:B-----5:R-:W-:-:S05]  /*1000*/  PRMT R40, RZ, 0x5410, R35 ;  /* 0x00005410ff287816 */ /* 0x020fca0000000023 */
[----:B------:R-:W-:Y:S01]  /*1010*/  FADD.FTZ R111, R40, R111 ;  /* 0x0000006f286f7221 */ /* 0x000fe20000010000 */
[----:B------:R-:W-:Y:S05]  /*1020*/  BRA `(.L_x_258) ;  /* 0x0000004000007947 */ /* 0x000fea0003800000 */
.L_x_256:
[----:B-----5:R-:W-:-:S05]  /*1030*/  PRMT R40, RZ, 0x5410, R39 ;  /* 0x00005410ff287816 */ /* 0x020fca0000000027 */
[----:B------:R-:W-:Y:S01]  /*1040*/  FADD.FTZ R111, R40, R111 ;  /* 0x0000006f286f7221 */ /* 0x000fe20000010000 */
[----:B------:R-:W-:-:S05]  /*1050*/  @P1 PRMT R40, RZ, 0x5410, R35 ;  /* 0x00005410ff281816 */ /* 0x000fca0000000023 */
[----:B------:R-:W-:-:S05]  /*1060*/  @P1 FADD.FTZ R111, R40, R111 ;  /* 0x0000006f286f1221 */ /* 0x000fca0000010000 */
.L_x_258:
[----:B------:R-:W-:-:S04]  /*1070*/  F2FP.BF16.PACK_AB R40, RZ, R111 ;  /* 0x0000006fff28723e */ /* 0x000fc800000010ff */
[----:B------:R-:W-:Y:S02]  /*1080*/  PRMT R31, R40, 0x7610, R31 ;  /* 0x00007610281f7816 */ /* 0x000fe4000000001f */
.L_x_259:
[----:B------:R-:W-:Y:S01]  /*1090*/  PRMT R115, RZ, 0x7610, R43 ;  /* 0x00007610ff737816 */ /* 0x000fe2000000002b */
[----:B------:R-:W-:Y:S05]  /*10a0*/  @P2 BRA `(.L_x_260) ;  /* 0x0000008000002947 */ /* 0x000fea0003800000 */
[----:B------:R-:W-:-:S04]  /*10b0*/  ISETP.NE.U32.AND P1, PT, RZ, c[0x0][0x180], PT ;  /* 0x00006000ff007a0c */ /* 0x000fc80003f25070 */
[----:B------:R-:W-:-:S13]  /*10c0*/  ISETP.NE.AND.EX P1, PT, RZ, c[0x0][0x184], PT, P1 ;  /* 0x00006100ff007a0c */ /* 0x000fda0003f25310 */
[----:B------:R-:W-:Y:S05]  /*10d0*/  @P1 BRA `(.L_x_261) ;  /* 0x0000002000001947 */ /* 0x000fea0003800000 */
[----:B------:R-:W-:Y:S05]  /*10e0*/  @P0 BRA `(.L_x_262) ;  /* 0x0000008000000947 */ /* 0x000fea0003800000 */
[----:B------:R-:W-:Y:S05]  /*10f0*/  BRA `(.L_x_263) ;  /* 0x0000009000007947 */ /* 0x000fea0003800000 */
.L_x_261:
[----:B-----5:R-:W-:-:S05]  /*1100*/  PRMT R40, RZ, 0x7610, R35 ;  /* 0x00007610ff287816 */ /* 0x020fca0000000023 */
[----:B------:R-:W-:Y:S01]  /*1110*/  FADD.FTZ R115, R40, R115 ;  /* 0x0000007328737221 */ /* 0x000fe20000010000 */
[----:B------:R-:W-:Y:S05]  /*1120*/  BRA `(.L_x_262) ;  /* 0x0000004000007947 */ /* 0x000fea0003800000 */
.L_x_260:
[----:B-----5:R-:W-:-:S05]  /*1130*/  PRMT R40, RZ, 0x7610, R39 ;  /* 0x00007610ff287816 */ /* 0x020fca0000000027 */
[----:B------:R-:W-:Y:S01]  /*1140*/  FADD.FTZ R115, R40, R115 ;  /* 0x0000007328737221 */ /* 0x000fe20000010000 */
[----:B------:R-:W-:-:S05]  /*1150*/  @P1 PRMT R40, RZ, 0x7610, R35 ;  /* 0x00007610ff281816 */ /* 0x000fca0000000023 */
[----:B------:R-:W-:-:S05]  /*1160*/  @P1 FADD.FTZ R115, R40, R115 ;  /* 0x0000007328731221 */ /* 0x000fca0000010000 */
.L_x_262:
[----:B------:R-:W-:-:S04]  /*1170*/  F2FP.BF16.PACK_AB R40, RZ, R115 ;  /* 0x00000073ff28723e */ /* 0x000fc800000010ff */
[----:B------:R-:W-:Y:S02]  /*1180*/  PRMT R31, R31, 0x5410, R40 ;  /* 0x000054101f1f7816 */ /* 0x000fe40000000028 */
.L_x_263:
[C---:B------:R-:W-:Y:S02]  /*1190*/  @P0 LEA R40, P1, R74.reuse, c[0x0][0x188], 0x4 ;  /* 0x000062004a280a11 */ /* 0x040fe400078220ff */
[C---:B------:R-:W-:Y:S02]  /*11a0*/  IADD3 R78, R74.reuse, 0x80, RZ ;  /* 0x000000804a4e7810 */ /* 0x040fe40007ffe0ff */
[----:B------:R-:W-:-:S05]  /*11b0*/  @P0 LEA.HI.X R41, R74, c[0x0][0x18c], RZ, 0x4, P1 ;  /* 0x000063004a290a11 */ /* 0x000fca00008f24ff */
[----:B------:R0:W-:Y:S04]  /*11c0*/  @P0 STG.E.128 [R40.64], R28 ;  /* 0x0000001c28000986 */ /* 0x0001e8000c101d04 */
.L_x_231:
[----:B------:R-:W-:Y:S05]  /*11d0*/  BSYNC B0 ;  /* 0x0000000000007941 */ /* 0x000fea0003800000 */
.L_x_230:
        /* <DEDUP_REMOVED lines=24> */
.L_x_267:
[----:B-----5:R-:W-:-:S05]  /*1360*/  PRMT R70, RZ, 0x5410, R32 ;  /* 0x00005410ff467816 */ /* 0x020fca0000000020 */
[----:B------:R-:W-:Y:S01]  /*1370*/  FADD.FTZ R75, R70, R75 ;  /* 0x0000004b464b7221 */ /* 0x000fe20000010000 */
[----:B------:R-:W-:Y:S05]  /*1380*/  BRA `(.L_x_268) ;  /* 0x0000004000007947 */ /* 0x000fea0003800000 */
.L_x_266:
[----:B0----5:R-:W-:-:S05]  /*1390*/  PRMT R70, RZ, 0x5410, R36 ;  /* 0x00005410ff467816 */ /* 0x021fca0000000024 */
[----:B------:R-:W-:Y:S01]  /*13a0*/  FADD.FTZ R75, R70, R75 ;  /* 0x0000004b464b7221 */ /* 0x000fe20000010000 */
[----:B------:R-:W-:-:S05]  /*13b0*/  @P1 PRMT R70, RZ, 0x5410, R32 ;  /* 0x00005410ff461816 */ /* 0x000fca0000000020 */
[----:B------:R-:W-:-:S05]  /*13c0*/  @P1 FADD.FTZ R75, R70, R75 ;  /* 0x0000004b464b1221 */ /* 0x000fca0000010000 */
.L_x_268:
[----:B------:R-:W-:-:S04]  /*13d0*/  F2FP.BF16.PACK_AB R70, RZ, R75 ;  /* 0x0000004bff46723e */ /* 0x000fc800000010ff */
[----:B------:R-:W-:Y:S02]  /*13e0*/  PRMT R28, R70, 0x7610, R28 ;  /* 0x00007610461c7816 */ /* 0x000fe4000000001c */
.L_x_269:
[----:B------:R-:W-:Y:S01]  /*13f0*/  PRMT R83, RZ, 0x7610, R40 ;  /* 0x00007610ff537816 */ /* 0x000fe20000000028 */
[----:B------:R-:W-:Y:S05]  /*1400*/  @P2 BRA `(.L_x_270) ;  /* 0x0000008000002947 */ /* 0x000fea0003800000 */
[----:B------:R-:W-:-:S04]  /*1410*/  ISETP.NE.U32.AND P6, PT, RZ, c[0x0][0x180], PT ;  /* 0x00006000ff007a0c */ /* 0x000fc80003fc5070 */
[----:B------:R-:W-:-:S13]  /*1420*/  ISETP.NE.AND.EX P6, PT, RZ, c[0x0][0x184], PT, P6 ;  /* 0x00006100ff007a0c */ /* 0x000fda0003fc5360 */
[----:B------:R-:W-:Y:S05]  /*1430*/  @P6 BRA `(.L_x_271) ;  /* 0x0000002000006947 */ /* 0x000fea0003800000 */
[----:B------:R-:W-:Y:S05]  /*1440*/  @P0 BRA `(.L_x_272) ;  /* 0x0000008000000947 */ /* 0x000fea0003800000 */
[----:B------:R-:W-:Y:S05]  /*1450*/  BRA `(.L_x_273) ;  /* 0x0000009000007947 */ /* 0x000fea0003800000 */
.L_x_271:
[----:B-----5:R-:W-:-:S05]  /*1460*/  PRMT R40, RZ, 0x7610, R32 ;  /* 0x00007610ff287816 */ /* 0x020fca0000000020 */
[----:B------:R-:W-:Y:S01]  /*1470*/  FADD.FTZ R83, R40, R83 ;  /* 0x0000005328537221 */ /* 0x000fe20000010000 */
[----:B------:R-:W-:Y:S05]  /*1480*/  BRA `(.L_x_272) ;  /* 0x0000004000007947 */ /* 0x000fea0003800000 */
.L_x_270:
[----:B-----5:R-:W-:-:S05]  /*1490*/  PRMT R40, RZ, 0x7610, R36 ;  /* 0x00007610ff287816 */ /* 0x020fca0000000024 */
[----:B------:R-:W-:Y:S01]  /*14a0*/  FADD.FTZ R83, R40, R83 ;  /* 0x0000005328537221 */ /* 0x000fe20000010000 */
[----:B------:R-:W-:-:S05]  /*14b0*/  @P1 PRMT R40, RZ, 0x7610, R32 ;  /* 0x00007610ff281816 */ /* 0x000fca0000000020 */
[----:B------:R-:W-:-:S05]  /*14c0*/  @P1 FADD.FTZ R83, R40, R83 ;  /* 0x0000005328531221 */ /* 0x000fca0000010000 */
.L_x_272:
[----:B------:R-:W-:-:S04]  /*14d0*/  F2FP.BF16.PACK_AB R40, RZ, R83 ;  /* 0x00000053ff28723e */ /* 0x000fc800000010ff */
[----:B------:R-:W-:Y:S02]  /*14e0*/  PRMT R28, R28, 0x5410, R40 ;  /* 0x000054101c1c7816 */ /* 0x000fe40000000028 */
.L_x_273:
[----:B------:R-:W-:Y:S01]  /*14f0*/  PRMT R85, RZ, 0x5410, R41 ;  /* 0x00005410ff557816 */ /* 0x000fe20000000029 */
[----:B------:R-:W-:Y:S05]  /*1500*/  @P2 BRA `(.L_x_274) ;  /* 0x0000008000002947 */ /* 0x000fea0003800000 */
[----:B------:R-:W-:-:S04]  /*1510*/  ISETP.NE.U32.AND P6, PT, RZ, c[0x0][0x180], PT ;  /* 0x00006000ff007a0c */ /* 0x000fc80003fc5070 */
[----:B------:R-:W-:-:S13]  /*1520*/  ISETP.NE.AND.EX P6, PT, RZ, c[0x0][0x184], PT, P6 ;  /* 0x00006100ff007a0c */ /* 0x000fda0003fc5360 */
[----:B------:R-:W-:Y:S05]  /*1530*/  @P6 BRA `(.L_x_275) ;  /* 0x0000002000006947 */ /* 0x000fea0003800000 */
[----:B------:R-:W-:Y:S05]  /*1540*/  @P0 BRA `(.L_x_276) ;  /* 0x0000008000000947 */ /* 0x000fea0003800000 */
[----:B------:R-:W-:Y:S05]  /*1550*/  BRA `(.L_x_277) ;  /* 0x0000009000007947 */ /* 0x000fea0003800000 */
.L_x_275:
[----:B-----5:R-:W-:-:S05]  /*1560*/  PRMT R40, RZ, 0x5410, R33 ;  /* 0x00005410ff287816 */ /* 0x020fca0000000021 */
[----:B------:R-:W-:Y:S01]  /*1570*/  FADD.FTZ R85, R40, R85 ;  /* 0x0000005528557221 */ /* 0x000fe20000010000 */
[----:B------:R-:W-:Y:S05]  /*1580*/  BRA `(.L_x_276) ;  /* 0x0000004000007947 */ /* 0x000fea0003800000 */
.L_x_274:
[----:B-----5:R-:W-:-:S05]  /*1590*/  PRMT R40, RZ, 0x5410, R37 ;  /* 0x00005410ff287816 */ /* 0x020fca0000000025 */
[----:B------:R-:W-:Y:S01]  /*15a0*/  FADD.FTZ R85, R40, R85 ;  /* 0x0000005528557221 */ /* 0x000fe20000010000 */
[----:B------:R-:W-:-:S05]  /*15b0*/  @P1 PRMT R40, RZ, 0x5410, R33 ;  /* 0x00005410ff281816 */ /* 0x000fca0000000021 */
[----:B------:R-:W-:-:S05]  /*15c0*/  @P1 FADD.FTZ R85, R40, R85 ;  /* 0x0000005528551221 */ /* 0x000fca0000010000 */
.L_x_276:
[----:B------:R-:W-:-:S04]  /*15d0*/  F2FP.BF16.PACK_AB R40, RZ, R85 ;  /* 0x00000055ff28723e */ /* 0x000fc800000010ff */
[----:B------:R-:W-:Y:S02]  /*15e0*/  PRMT R29, R40, 0x7610, R29 ;  /* 0x00007610281d7816 */ /* 0x000fe4000000001d */
.L_x_277:
[----:B------:R-:W-:Y:S01]  /*15f0*/  PRMT R93, RZ, 0x7610, R41 ;  /* 0x00007610ff5d7816 */ /* 0x000fe20000000029 */
[----:B------:R-:W-:Y:S05]  /*1600*/  @P2 BRA `(.L_x_278) ;  /* 0x0000008000002947 */ /* 0x000fea0003800000 */
[----:B------:R-:W-:-:S04]  /*1610*/  ISETP.NE.U32.AND P6, PT, RZ, c[0x0][0x180], PT ;  /* 0x00006000ff007a0c */ /* 0x000fc80003fc5070 */
[----:B------:R-:W-:-:S13]  /*1620*/  ISETP.NE.AND.EX P6, PT, RZ, c[0x0][0x184], PT, P6 ;  /* 0x00006100ff007a0c */ /* 0x000fda0003fc5360 */
[----:B------:R-:W-:Y:S05]  /*1630*/  @P6 BRA `(.L_x_279) ;  /* 0x0000002000006947 */ /* 0x000fea0003800000 */
[----:B------:R-:W-:Y:S05]  /*1640*/  @P0 BRA `(.L_x_280) ;  /* 0x0000008000000947 */ /* 0x000fea0003800000 */
[----:B------:R-:W-:Y:S05]  /*1650*/  BRA `(.L_x_281) ;  /* 0x0000009000007947 */ /* 0x000fea0003800000 */
.L_x_279:
[----:B-----5:R-:W-:-:S05]  /*1660*/  PRMT R40, RZ, 0x7610, R33 ;  /* 0x00007610ff287816 */ /* 0x020fca0000000021 */
[----:B------:R-:W-:Y:S01]  /*1670*/  FADD.FTZ R93, R40, R93 ;  /* 0x0000005d285d7221 */ /* 0x000fe20000010000 */
[----:B------:R-:W-:Y:S05]  /*1680*/  BRA `(.L_x_280) ;  /* 0x0000004000007947 */ /* 0x000fea0003800000 */
.L_x_278:
[----:B-----5:R-:W-:-:S05]  /*1690*/  PRMT R40, RZ, 0x7610, R37 ;  /* 0x00007610ff287816 */ /* 0x020fca0000000025 */
[----:B------:R-:W-:Y:S01]  /*16a0*/  FADD.FTZ R93, R40, R93 ;  /* 0x0000005d285d7221 */ /* 0x000fe20000010000 */
[----:B------:R-:W-:-:S05]  /*16b0*/  @P1 PRMT R40, RZ, 0x7610, R33 ;  /* 0x00007610ff281816 */ /* 0x000fca0000000021 */
[----:B------:R-:W-:-:S05]  /*16c0*/  @P1 FADD.FTZ R93, R40, R93 ;  /* 0x0000005d285d1221 */ /* 0x000fca0000010000 */
.L_x_280:
[----:B------:R-:W-:-:S04]  /*16d0*/  F2FP.BF16.PACK_AB R40, RZ, R93 ;  /* 0x0000005dff28723e */ /* 0x000fc800000010ff */
[----:B------:R-:W-:Y:S02]  /*16e0*/  PRMT R29, R29, 0x5410, R40 ;  /* 0x000054101d1d7816 */ /* 0x000fe40000000028 */
.L_x_281:
[----:B------:R-:W-:Y:S01]  /*16f0*/  PRMT R91, RZ, 0x5410, R42 ;  /* 0x00005410ff5b7816 */ /* 0x000fe2000000002a */
[----:B------:R-:W-:Y:S05]  /*1700*/  @P2 BRA `(.L_x_282) ;  /* 0x0000008000002947 */ /* 0x000fea0003800000 */
[----:B------:R-:W-:-:S04]  /*1710*/  ISETP.NE.U32.AND P6, PT, RZ, c[0x0][0x180], PT ;  /* 0x00006000ff007a0c */ /* 0x000fc80003fc5070 */
[----:B------:R-:W-:-:S13]  /*1720*/  ISETP.NE.AND.EX P6, PT, RZ, c[0x0][0x184], PT, P6 ;  /* 0x00006100ff007a0c */ /* 0x000fda0003fc5360 */
[----:B------:R-:W-:Y:S05]  /*1730*/  @P6 BRA `(.L_x_283) ;  /* 0x0000002000006947 */ /* 0x000fea0003800000 */
[----:B------:R-:W-:Y:S05]  /*1740*/  @P0 BRA `(.L_x_284) ;  /* 0x0000008000000947 */ /* 0x000fea0003800000 */
[----:B------:R-:W-:Y:S05]  /*1750*/  BRA `(.L_x_285) ;  /* 0x0000009000007947 */ /* 0x000fea0003800000 */
.L_x_283:
[----:B-----5:R-:W-:-:S05]  /*1760*/  PRMT R40, RZ, 0x5410, R34 ;  /* 0x00005410ff287816 */ /* 0x020fca0000000022 */
[----:B------:R-:W-:Y:S01]  /*1770*/  FADD.FTZ R91, R40, R91 ;  /* 0x0000005b285b7221 */ /* 0x000fe20000010000 */
[----:B------:R-:W-:Y:S05]  /*1780*/  BRA `(.L_x_284) ;  /* 0x0000004000007947 */ /* 0x000fea0003800000 */
.L_x_282:
[----:B-----5:R-:W-:-:S05]  /*1790*/  PRMT R40, RZ, 0x5410, R38 ;  /* 0x00005410ff287816 */ /* 0x020fca0000000026 */
[----:B------:R-:W-:Y:S01]  /*17a0*/  FADD.FTZ R91, R40, R91 ;  /* 0x0000005b285b7221 */ /* 0x000fe20000010000 */
[----:B------:R-:W-:-:S05]  /*17b0*/  @P1 PRMT R40, RZ, 0x5410, R34 ;  /* 0x00005410ff281816 */ /* 0x000fca0000000022 */
[----:B------:R-:W-:-:S05]  /*17c0*/  @P1 FADD.FTZ R91, R40, R91 ;  /* 0x0000005b285b1221 */ /* 0x000fca0000010000 */
.L_x_284:
[----:B------:R-:W-:-:S04]  /*17d0*/  F2FP.BF16.PACK_AB R40, RZ, R91 ;  /* 0x0000005bff28723e */ /* 0x000fc800000010ff */
[----:B------:R-:W-:Y:S02]  /*17e0*/  PRMT R30, R40, 0x7610, R30 ;  /* 0x00007610281e7816 */ /* 0x000fe4000000001e */
.L_x_285:
[----:B------:R-:W-:Y:S01]  /*17f0*/  PRMT R109, RZ, 0x7610, R42 ;  /* 0x00007610ff6d7816 */ /* 0x000fe2000000002a */
[----:B------:R-:W-:Y:S05]  /*1800*/  @P2 BRA `(.L_x_286) ;  /* 0x0000008000002947 */ /* 0x000fea0003800000 */
[----:B------:R-:W-:-:S04]  /*1810*/  ISETP.NE.U32.AND P6, PT, RZ, c[0x0][0x180], PT ;  /* 0x00006000ff007a0c */ /* 0x000fc80003fc5070 */
[----:B------:R-:W-:-:S13]  /*1820*/  ISETP.NE.AND.EX P6, PT, RZ, c[0x0][0x184], PT, P6 ;  /* 0x00006100ff007a0c */ /* 0x000fda0003fc5360 */
[----:B------:R-:W-:Y:S05]  /*1830*/  @P6 BRA `(.L_x_287) ;  /* 0x0000002000006947 */ /* 0x000fea0003800000 */
[----:B------:R-:W-:Y:S05]  /*1840*/  @P0 BRA `(.L_x_288) ;  /* 0x0000008000000947 */ /* 0x000fea0003800000 */
[----:B------:R-:W-:Y:S05]  /*1850*/  BRA `(.L_x_289) ;  /* 0x0000009000007947 */ /* 0x000fea0003800000 */
.L_x_287:
[----:B-----5:R-:W-:-:S05]  /*1860*/  PRMT R40, RZ, 0x7610, R34 ;  /* 0x00007610ff287816 */ /* 0x020fca0000000022 */
[----:B------:R-:W-:Y:S01]  /*1870*/  FADD.FTZ R109, R40, R109 ;  /* 0x0000006d286d7221 */ /* 0x000fe20000010000 */
[----:B------:R-:W-:Y:S05]  /*1880*/  BRA `(.L_x_288) ;  /* 0x0000004000007947 */ /* 0x000fea0003800000 */
.L_x_286:
[----:B-----5:R-:W-:-:S05]  /*1890*/  PRMT R40, RZ, 0x7610, R38 ;  /* 0x00007610ff287816 */ /* 0x020fca0000000026 */
[----:B------:R-:W-:Y:S01]  /*18a0*/  FADD.FTZ R109, R40, R109 ;  /* 0x0000006d286d7221 */ /* 0x000fe20000010000 */
[----:B------:R-:W-:-:S05]  /*18b0*/  @P1 PRMT R40, RZ, 0x7610, R34 ;  /* 0x00007610ff281816 */ /* 0x000fca0000000022 */
[----:B------:R-:W-:-:S05]  /*18c0*/  @P1 FADD.FTZ R109, R40, R109 ;  /* 0x0000006d286d1221 */ /* 0x000fca0000010000 */
.L_x_288:
[----:B------:R-:W-:-:S04]  /*18d0*/  F2FP.BF16.PACK_AB R40, RZ, R109 ;  /* 0x0000006dff28723e */ /* 0x000fc800000010ff */
[----:B------:R-:W-:Y:S02]  /*18e0*/  PRMT R30, R30, 0x5410, R40 ;  /* 0x000054101e1e7816 */ /* 0x000fe40000000028 */
.L_x_289:
[----:B------:R-:W-:Y:S01]  /*18f0*/  PRMT R107, RZ, 0x5410, R43 ;  /* 0x00005410ff6b7816 */ /* 0x000fe2000000002b */
[----:B------:R-:W-:Y:S05]  /*1900*/  @P2 BRA `(.L_x_290) ;  /* 0x0000008000002947 */ /* 0x000fea0003800000 */
[----:B------:R-:W-:-:S04]  /*1910*/  ISETP.NE.U32.AND P6, PT, RZ, c[0x0][0x180], PT ;  /* 0x00006000ff007a0c */ /* 0x000fc80003fc5070 */
[----:B------:R-:W-:-:S13]  /*1920*/  ISETP.NE.AND.EX P6, PT, RZ, c[0x0][0x184], PT, P6 ;  /* 0x00006100ff007a0c */ /* 0x000fda0003fc5360 */
[----:B------:R-:W-:Y:S05]  /*1930*/  @P6 BRA `(.L_x_291) ;  /* 0x0000002000006947 */ /* 0x000fea0003800000 */
[----:B------:R-:W-:Y:S05]  /*1940*/  @P0 BRA `(.L_x_292) ;  /* 0x0000008000000947 */ /* 0x000fea0003800000 */
[----:B------:R-:W-:Y:S05]  /*1950*/  BRA `(.L_x_293) ;  /* 0x0000009000007947 */ /* 0x000fea0003800000 */
.L_x_291:
[----:B-----5:R-:W-:-:S05]  /*1960*/  PRMT R40, RZ, 0x5410, R35 ;  /* 0x00005410ff287816 */ /* 0x020fca0000000023 */
[----:B------:R-:W-:Y:S01]  /*1970*/  FADD.FTZ R107, R40, R107 ;  /* 0x0000006b286b7221 */ /* 0x000fe20000010000 */
[----:B------:R-:W-:Y:S05]  /*1980*/  BRA `(.L_x_292) ;  /* 0x0000004000007947 */ /* 0x000fea0003800000 */
.L_x_290:
[----:B-----5:R-:W-:-:S05]  /*1990*/  PRMT R40, RZ, 0x5410, R39 ;  /* 0x00005410ff287816 */ /* 0x020fca0000000027 */
[----:B------:R-:W-:Y:S01]  /*19a0*/  FADD.FTZ R107, R40, R107 ;  /* 0x0000006b286b7221 */ /* 0x000fe20000010000 */
[----:B------:R-:W-:-:S05]  /*19b0*/  @P1 PRMT R40, RZ, 0x5410, R35 ;  /* 0x00005410ff281816 */ /* 0x000fca0000000023 */
[----:B------:R-:W-:-:S05]  /*19c0*/  @P1 FADD.FTZ R107, R40, R107 ;  /* 0x0000006b286b1221 */ /* 0x000fca0000010000 */
.L_x_292:
[----:B------:R-:W-:-:S04]  /*19d0*/  F2FP.BF16.PACK_AB R40, RZ, R107 ;  /* 0x0000006bff28723e */ /* 0x000fc800000010ff */
[----:B------:R-:W-:Y:S02]  /*19e0*/  PRMT R31, R40, 0x7610, R31 ;  /* 0x00007610281f7816 */ /* 0x000fe4000000001f */
.L_x_293:
[----:B------:R-:W-:Y:S01]  /*19f0*/  PRMT R117, RZ, 0x7610, R43 ;  /* 0x00007610ff757816 */ /* 0x000fe2000000002b */
[----:B------:R-:W-:Y:S05]  /*1a00*/  @P2 BRA `(.L_x_294) ;  /* 0x0000008000002947 */ /* 0x000fea0003800000 */
[----:B------:R-:W-:-:S04]  /*1a10*/  ISETP.NE.U32.AND P1, PT, RZ, c[0x0][0x180], PT ;  /* 0x00006000ff007a0c */ /* 0x000fc80003f25070 */
[----:B------:R-:W-:-:S13]  /*1a20*/  ISETP.NE.AND.EX P1, PT, RZ, c[0x0][0x184], PT, P1 ;  /* 0x00006100ff007a0c */ /* 0x000fda0003f25310 */
[----:B------:R-:W-:Y:S05]  /*1a30*/  @P1 BRA `(.L_x_295) ;  /* 0x0000002000001947 */ /* 0x000fea0003800000 */
[----:B------:R-:W-:Y:S05]  /*1a40*/  @P0 BRA `(.L_x_296) ;  /* 0x0000008000000947 */ /* 0x000fea0003800000 */
[----:B------:R-:W-:Y:S05]  /*1a50*/  BRA `(.L_x_297) ;  /* 0x0000009000007947 */ /* 0x000fea0003800000 */
.L_x_295:
[----:B-----5:R-:W-:-:S05]  /*1a60*/  PRMT R40, RZ, 0x7610, R35 ;  /* 0x00007610ff287816 */ /* 0x020fca0000000023 */
[----:B------:R-:W-:Y:S01]  /*1a70*/  FADD.FTZ R117, R40, R117 ;  /* 0x0000007528757221 */ /* 0x000fe20000010000 */
[----:B------:R-:W-:Y:S05]  /*1a80*/  BRA `(.L_x_296) ;  /* 0x0000004000007947 */ /* 0x000fea0003800000 */
.L_x_294:
[----:B-----5:R-:W-:-:S05]  /*1a90*/  PRMT R40, RZ, 0x7610, R39 ;  /* 0x00007610ff287816 */ /* 0x020fca0000000027 */
[----:B------:R-:W-:Y:S01]  /*1aa0*/  FADD.FTZ R117, R40, R117 ;  /* 0x0000007528757221 */ /* 0x000fe20000010000 */
[----:B------:R-:W-:-:S05]  /*1ab0*/  @P1 PRMT R40, RZ, 0x7610, R35 ;  /* 0x00007610ff281816 */ /* 0x000fca0000000023 */
[----:B------:R-:W-:-:S05]  /*1ac0*/  @P1 FADD.FTZ R117, R40, R117 ;  /* 0x0000007528751221 */ /* 0x000fca0000010000 */
.L_x_296:
[----:B------:R-:W-:-:S04]  /*1ad0*/  F2FP.BF16.PACK_AB R40, RZ, R117 ;  /* 0x00000075ff28723e */ /* 0x000fc800000010ff */
[----:B------:R-:W-:Y:S02]  /*1ae0*/  PRMT R31, R31, 0x5410, R40 ;  /* 0x000054101f1f7816 */ /* 0x000fe40000000028 */
.L_x_297:
[----:B------:R-:W-:-:S04]  /*1af0*/  @P0 LEA R40, P1, R78, c[0x0][0x188], 0x4 ;  /* 0x000062004e280a11 */ /* 0x000fc800078220ff */
[C---:B------:R-:W-:Y:S02]  /*1b00*/  @P0 LEA.HI.X R41, R78.reuse, c[0x0][0x18c], RZ, 0x4, P1 ;  /* 0x000063004e290a11 */ /* 0x040fe400008f24ff */
[----:B------:R-:W-:-:S03]  /*1b10*/  IADD3 R78, R78, 0x80, RZ ;  /* 0x000000804e4e7810 */ /* 0x000fc60007ffe0ff */
[----:B------:R0:W-:Y:S04]  /*1b20*/  @P0 STG.E.128 [R40.64], R28 ;  /* 0x0000001c28000986 */ /* 0x0001e8000c101d04 */
.L_x_265:
[----:B------:R-:W-:Y:S05]  /*1b30*/  BSYNC B0 ;  /* 0x0000000000007941 */ /* 0x000fea0003800000 */
.L_x_264:
[----:B------:R-:W-:Y:S01]  /*1b40*/  BSSY B0, `(.L_x_298) ;  /* 0x0000094000007945 */ /* 0x000fe20003800000 */
[----:B------:R-:W-:Y:S05]  /*1b50*/  @!P3 BRA `(.L_x_299) ;  /* 0x000009200000b947 */ /* 0x000fea0003800000 */
[----:B------:R-:W-:Y:S01]  /*1b60*/  ISETP.NE.U32.AND P2, PT, RZ, c[0x0][0x178], PT ;  /* 0x00005e00ff007a0c */ /* 0x000fe20003f45070 */
[----:B0-----:R-:W-:Y:S01]  /*1b70*/  HFMA2.MMA R41, -RZ, RZ, 0, 9.5367431640625e-07 ;  /* 0x00000010ff297435 */ /* 0x001fe200000001ff */
[----:B------:R-:W-:Y:S02]  /*1b80*/  ISETP.NE.U32.AND P1, PT, RZ, c[0x0][0x180], PT ;  /* 0x00006000ff007a0c */ /* 0x000fe40003f25070 */
[----:B------:R-:W-:Y:S02]  /*1b90*/  ISETP.NE.AND.EX P2, PT, RZ, c[0x0][0x17c], PT, P2 ;  /* 0x00005f00ff007a0c */ /* 0x000fe40003f45320 */
[----:B------:R-:W-:-:S05]  /*1ba0*/  ISETP.NE.AND.EX P1, PT, RZ, c[0x0][0x184], PT, P1 ;  /* 0x00006100ff007a0c */ /* 0x000fca0003f25310 */
[----:B------:R-:W-:-:S06]  /*1bb0*/  IMAD.WIDE.U32 R40, R78, R41, c[0x0][0x170] ;  /* 0x00005c004e287625 */ /* 0x000fcc00078e0029 */
[C---:B------:R-:W-:Y:S01]  /*1bc0*/  @P2 LEA R76, P6, R78.reuse, c[0x0][0x178], 0x4 ;  /* 0x00005e004e4c2a11 */ /* 0x040fe200078c20ff */
[----:B------:R-:W2:Y:S03]  /*1bd0*/  LDG.E.128 R40, [R40.64] ;  /* 0x0000000428287981 */ /* 0x000ea6000c1e1d00 */
        /* <DEDUP_REMOVED lines=14> */
.L_x_301:
[----:B-----5:R-:W-:-:S05]  /*1cc0*/  PRMT R70, RZ, 0x5410, R32 ;  /* 0x00005410ff467816 */ /* 0x020fca0000000020 */
[----:B------:R-:W-:Y:S01]  /*1cd0*/  FADD.FTZ R77, R70, R77 ;  /* 0x0000004d464d7221 */ /* 0x000fe20000010000 */
[----:B------:R-:W-:Y:S05]  /*1ce0*/  BRA `(.L_x_302) ;  /* 0x0000004000007947 */ /* 0x000fea0003800000 */
.L_x_300:
[----:B0----5:R-:W-:-:S05]  /*1cf0*/  PRMT R70, RZ, 0x5410, R36 ;  /* 0x00005410ff467816 */ /* 0x021fca0000000024 */
[----:B------:R-:W-:Y:S01]  /*1d00*/  FADD.FTZ R77, R70, R77 ;  /* 0x0000004d464d7221 */ /* 0x000fe20000010000 */
[----:B------:R-:W-:-:S05]  /*1d10*/  @P1 PRMT R70, RZ, 0x5410, R32 ;  /* 0x00005410ff461816 */ /* 0x000fca0000000020 */
[----:B------:R-:W-:-:S05]  /*1d20*/  @P1 FADD.FTZ R77, R70, R77 ;  /* 0x0000004d464d1221 */ /* 0x000fca0000010000 */
.L_x_302:
[----:B------:R-:W-:-:S04]  /*1d30*/  F2FP.BF16.PACK_AB R70, RZ, R77 ;  /* 0x0000004dff46723e */ /* 0x000fc800000010ff */
[----:B------:R-:W-:Y:S02]  /*1d40*/  PRMT R28, R70, 0x7610, R28 ;  /* 0x00007610461c7816 */ /* 0x000fe4000000001c */
.L_x_303:
[----:B------:R-:W-:Y:S01]  /*1d50*/  PRMT R87, RZ, 0x7610, R40 ;  /* 0x00007610ff577816 */ /* 0x000fe20000000028 */
[----:B------:R-:W-:Y:S05]  /*1d60*/  @P2 BRA `(.L_x_304) ;  /* 0x0000008000002947 */ /* 0x000fea0003800000 */
[----:B------:R-:W-:-:S04]  /*1d70*/  ISETP.NE.U32.AND P6, PT, RZ, c[0x0][0x180], PT ;  /* 0x00006000ff007a0c */ /* 0x000fc80003fc5070 */
[----:B------:R-:W-:-:S13]  /*1d80*/  ISETP.NE.AND.EX P6, PT, RZ, c[0x0][0x184], PT, P6 ;  /* 0x00006100ff007a0c */ /* 0x000fda0003fc5360 */
[----:B------:R-:W-:Y:S05]  /*1d90*/  @P6 BRA `(.L_x_305) ;  /* 0x0000002000006947 */ /* 0x000fea0003800000 */
[----:B------:R-:W-:Y:S05]  /*1da0*/  @P0 BRA `(.L_x_306) ;  /* 0x0000008000000947 */ /* 0x000fea0003800000 */
[----:B------:R-:W-:Y:S05]  /*1db0*/  BRA `(.L_x_307) ;  /* 0x0000009000007947 */ /* 0x000fea0003800000 */
.L_x_305:
[----:B-----5:R-:W-:-:S05]  /*1dc0*/  PRMT R40, RZ, 0x7610, R32 ;  /* 0x00007610ff287816 */ /* 0x020fca0000000020 */
[----:B------:R-:W-:Y:S01]  /*1dd0*/  FADD.FTZ R87, R40, R87 ;  /* 0x0000005728577221 */ /* 0x000fe20000010000 */
[----:B------:R-:W-:Y:S05]  /*1de0*/  BRA `(.L_x_306) ;  /* 0x0000004000007947 */ /* 0x000fea0003800000 */
.L_x_304:
[----:B-----5:R-:W-:-:S05]  /*1df0*/  PRMT R40, RZ, 0x7610, R36 ;  /* 0x00007610ff287816 */ /* 0x020fca0000000024 */
[----:B------:R-:W-:Y:S01]  /*1e00*/  FADD.FTZ R87, R40, R87 ;  /* 0x0000005728577221 */ /* 0x000fe20000010000 */
[----:B------:R-:W-:-:S05]  /*1e10*/  @P1 PRMT R40, RZ, 0x7610, R32 ;  /* 0x00007610ff281816 */ /* 0x000fca0000000020 */
[----:B------:R-:W-:-:S05]  /*1e20*/  @P1 FADD.FTZ R87, R40, R87 ;  /* 0x0000005728571221 */ /* 0x000fca0000010000 */
.L_x_306:
[----:B------:R-:W-:-:S04]  /*1e30*/  F2FP.BF16.PACK_AB R40, RZ, R87 ;  /* 0x00000057ff28723e */ /* 0x000fc800000010ff */
[----:B------:R-:W-:Y:S02]  /*1e40*/  PRMT R28, R28, 0x5410, R40 ;  /* 0x000054101c1c7816 */ /* 0x000fe40000000028 */
.L_x_307:
[----:B------:R-:W-:Y:S01]  /*1e50*/  PRMT R89, RZ, 0x5410, R41 ;  /* 0x00005410ff597816 */ /* 0x000fe20000000029 */
[----:B------:R-:W-:Y:S05]  /*1e60*/  @P2 BRA `(.L_x_308) ;  /* 0x0000008000002947 */ /* 0x000fea0003800000 */
[----:B------:R-:W-:-:S04]  /*1e70*/  ISETP.NE.U32.AND P6, PT, RZ, c[0x0][0x180], PT ;  /* 0x00006000ff007a0c */ /* 0x000fc80003fc5070 */
[----:B------:R-:W-:-:S13]  /*1e80*/  ISETP.NE.AND.EX P6, PT, RZ, c[0x0][0x184], PT, P6 ;  /* 0x00006100ff007a0c */ /* 0x000fda0003fc5360 */
[----:B------:R-:W-:Y:S05]  /*1e90*/  @P6 BRA `(.L_x_309) ;  /* 0x0000002000006947 */ /* 0x000fea0003800000 */
[----:B------:R-:W-:Y:S05]  /*1ea0*/  @P0 BRA `(.L_x_310) ;  /* 0x0000008000000947 */ /* 0x000fea0003800000 */
[----:B------:R-:W-:Y:S05]  /*1eb0*/  BRA `(.L_x_311) ;  /* 0x0000009000007947 */ /* 0x000fea0003800000 */
.L_x_309:
[----:B-----5:R-:W-:-:S05]  /*1ec0*/  PRMT R40, RZ, 0x5410, R33 ;  /* 0x00005410ff287816 */ /* 0x020fca0000000021 */
[----:B------:R-:W-:Y:S01]  /*1ed0*/  FADD.FTZ R89, R40, R89 ;  /* 0x0000005928597221 */ /* 0x000fe20000010000 */
[----:B------:R-:W-:Y:S05]  /*1ee0*/  BRA `(.L_x_310) ;  /* 0x0000004000007947 */ /* 0x000fea0003800000 */
.L_x_308:
[----:B-----5:R-:W-:-:S05]  /*1ef0*/  PRMT R40, RZ, 0x5410, R37 ;  /* 0x00005410ff287816 */ /* 0x020fca0000000025 */
[----:B------:R-:W-:Y:S01]  /*1f00*/  FADD.FTZ R89, R40, R89 ;  /* 0x0000005928597221 */ /* 0x000fe20000010000 */
[----:B------:R-:W-:-:S05]  /*1f10*/  @P1 PRMT R40, RZ, 0x5410, R33 ;  /* 0x00005410ff281816 */ /* 0x000fca0000000021 */
[----:B------:R-:W-:-:S05]  /*1f20*/  @P1 FADD.FTZ R89, R40, R89 ;  /* 0x0000005928591221 */ /* 0x000fca0000010000 */
.L_x_310:
[----:B------:R-:W-:-:S04]  /*1f30*/  F2FP.BF16.PACK_AB R40, RZ, R89 ;  /* 0x00000059ff28723e */ /* 0x000fc800000010ff */
[----:B------:R-:W-:Y:S02]  /*1f40*/  PRMT R29, R40, 0x7610, R29 ;  /* 0x00007610281d7816 */ /* 0x000fe4000000001d */
.L_x_311:
[----:B------:R-:W-:Y:S01]  /*1f50*/  PRMT R99, RZ, 0x7610, R41 ;  /* 0x00007610ff637816 */ /* 0x000fe20000000029 */
[----:B------:R-:W-:Y:S05]  /*1f60*/  @P2 BRA `(.L_x_312) ;  /* 0x0000008000002947 */ /* 0x000fea0003800000 */
[----:B------:R-:W-:-:S04]  /*1f70*/  ISETP.NE.U32.AND P6, PT, RZ, c[0x0][0x180], PT ;  /* 0x00006000ff007a0c */ /* 0x000fc80003fc5070 */
[----:B------:R-:W-:-:S13]  /*1f80*/  ISETP.NE.AND.EX P6, PT, RZ, c[0x0][0x184], PT, P6 ;  /* 0x00006100ff007a0c */ /* 0x000fda0003fc5360 */
[----:B------:R-:W-:Y:S05]  /*1f90*/  @P6 BRA `(.L_x_313) ;  /* 0x0000002000006947 */ /* 0x000fea0003800000 */
[----:B------:R-:W-:Y:S05]  /*1fa0*/  @P0 BRA `(.L_x_314) ;  /* 0x0000008000000947 */ /* 0x000fea0003800000 */
[----:B------:R-:W-:Y:S05]  /*1fb0*/  BRA `(.L_x_315) ;  /* 0x0000009000007947 */ /* 0x000fea0003800000 */
.L_x_313:
[----:B-----5:R-:W-:-:S05]  /*1fc0*/  PRMT R40, RZ, 0x7610, R33 ;  /* 0x00007610ff287816 */ /* 0x020fca0000000021 */
[----:B------:R-:W-:Y:S01]  /*1fd0*/  FADD.FTZ R99, R40, R99 ;  /* 0x0000006328637221 */ /* 0x000fe20000010000 */
[----:B------:R-:W-:Y:S05]  /*1fe0*/  BRA `(.L_x_314) ;  /* 0x0000004000007947 */ /* 0x000fea0003800000 */
.L_x_312:
[----:B-----5:R-:W-:-:S05]  /*1ff0*/  PRMT R40, RZ, 0x7610, R37 ;  /* 0x00007610ff287816 */ /* 0x020fca0000000025 */
[----:B------:R-:W-:Y:S01]  /*2000*/  FADD.FTZ R99, R40, R99 ;  /* 0x0000006328637221 */ /* 0x000fe20000010000 */
[----:B------:R-:W-:-:S05]  /*2010*/  @P1 PRMT R40, RZ, 0x7610, R33 ;  /* 0x00007610ff281816 */ /* 0x000fca0000000021 */
[----:B------:R-:W-:-:S05]  /*2020*/  @P1 FADD.FTZ R99, R40, R99 ;  /* 0x0000006328631221 */ /* 0x000fca0000010000 */
.L_x_314:
[----:B------:R-:W-:-:S04]  /*2030*/  F2FP.BF16.PACK_AB R40, RZ, R99 ;  /* 0x00000063ff28723e */ /* 0x000fc800000010ff */
[----:B------:R-:W-:Y:S02]  /*2040*/  PRMT R29, R29, 0x5410, R40 ;  /* 0x000054101d1d7816 */ /* 0x000fe40000000028 */
.L_x_315:
[----:B------:R-:W-:Y:S01]  /*2050*/  PRMT R101, RZ, 0x5410, R42 ;  /* 0x00005410ff657816 */ /* 0x000fe2000000002a */
[----:B------:R-:W-:Y:S05]  /*2060*/  @P2 BRA `(.L_x_316) ;  /* 0x0000008000002947 */ /* 0x000fea0003800000 */
[----:B------:R-:W-:-:S04]  /*2070*/  ISETP.NE.U32.AND P6, PT, RZ, c[0x0][0x180], PT ;  /* 0x00006000ff007a0c */ /* 0x000fc80003fc5070 */
[----:B------:R-:W-:-:S13]  /*2080*/  ISETP.NE.AND.EX P6, PT, RZ, c[0x0][0x184], PT, P6 ;  /* 0x00006100ff007a0c */ /* 0x000fda0003fc5360 */
[----:B------:R-:W-:Y:S05]  /*2090*/  @P6 BRA `(.L_x_317) ;  /* 0x0000002000006947 */ /* 0x000fea0003800000 */
[----:B------:R-:W-:Y:S05]  /*20a0*/  @P0 BRA `(.L_x_318) ;  /* 0x0000008000000947 */ /* 0x000fea0003800000 */
[----:B------:R-:W-:Y:S05]  /*20b0*/  BRA `(.L_x_319) ;  /* 0x0000009000007947 */ /* 0x000fea0003800000 */
.L_x_317:
[----:B-----5:R-:W-:-:S05]  /*20c0*/  PRMT R40, RZ, 0x5410, R34 ;  /* 0x00005410ff287816 */ /* 0x020fca0000000022 */
[----:B------:R-:W-:Y:S01]  /*20d0*/  FADD.FTZ R101, R40, R101 ;  /* 0x0000006528657221 */ /* 0x000fe20000010000 */
[----:B------:R-:W-:Y:S05]  /*20e0*/  BRA `(.L_x_318) ;  /* 0x0000004000007947 */ /* 0x000fea0003800000 */
.L_x_316:
[----:B-----5:R-:W-:-:S05]  /*20f0*/  PRMT R40, RZ, 0x5410, R38 ;  /* 0x00005410ff287816 */ /* 0x020fca0000000026 */
[----:B------:R-:W-:Y:S01]  /*2100*/  FADD.FTZ R101, R40, R101 ;  /* 0x0000006528657221 */ /* 0x000fe20000010000 */
[----:B------:R-:W-:-:S05]  /*2110*/  @P1 PRMT R40, RZ, 0x5410, R34 ;  /* 0x00005410ff281816 */ /* 0x000fca0000000022 */
[----:B------:R-:W-:-:S05]  /*2120*/  @P1 FADD.FTZ R101, R40, R101 ;  /* 0x0000006528651221 */ /* 0x000fca0000010000 */
.L_x_318:
[----:B------:R-:W-:-:S04]  /*2130*/  F2FP.BF16.PACK_AB R40, RZ, R101 ;  /* 0x00000065ff28723e */ /* 0x000fc800000010ff */
[----:B------:R-:W-:Y:S02]  /*2140*/  PRMT R30, R40, 0x7610, R30 ;  /* 0x00007610281e7816 */ /* 0x000fe4000000001e */
.L_x_319:
[----:B------:R-:W-:Y:S01]  /*2150*/  PRMT R105, RZ, 0x7610, R42 ;  /* 0x00007610ff697816 */ /* 0x000fe2000000002a */
[----:B------:R-:W-:Y:S05]  /*2160*/  @P2 BRA `(.L_x_320) ;  /* 0x0000008000002947 */ /* 0x000fea0003800000 */
[----:B------:R-:W-:-:S04]  /*2170*/  ISETP.NE.U32.AND P6, PT, RZ, c[0x0][0x180], PT ;  /* 0x00006000ff007a0c */ /* 0x000fc80003fc5070 */
[----:B------:R-:W-:-:S13]  /*2180*/  ISETP.NE.AND.EX P6, PT, RZ, c[0x0][0x184], PT, P6 ;  /* 0x00006100ff007a0c */ /* 0x000fda0003fc5360 */
[----:B------:R-:W-:Y:S05]  /*2190*/  @P6 BRA `(.L_x_321) ;  /* 0x0000002000006947 */ /* 0x000fea0003800000 */
[----:B------:R-:W-:Y:S05]  /*21a0*/  @P0 BRA `(.L_x_322) ;  /* 0x0000008000000947 */ /* 0x000fea0003800000 */
[----:B------:R-:W-:Y:S05]  /*21b0*/  BRA `(.L_x_323) ;  /* 0x0000009000007947 */ /* 0x000fea0003800000 */
.L_x_321:
[----:B-----5:R-:W-:-:S05]  /*21c0*/  PRMT R40, RZ, 0x7610, R34 ;  /* 0x00007610ff287816 */ /* 0x020fca0000000022 */
[----:B------:R-:W-:Y:S01]  /*21d0*/  FADD.FTZ R105, R40, R105 ;  /* 0x0000006928697221 */ /* 0x000fe20000010000 */
[----:B------:R-:W-:Y:S05]  /*21e0*/  BRA `(.L_x_322) ;  /* 0x0000004000007947 */ /* 0x000fea0003800000 */
.L_x_320:
[----:B-----5:R-:W-:-:S05]  /*21f0*/  PRMT R40, RZ, 0x7610, R38 ;  /* 0x00007610ff287816 */ /* 0x020fca0000000026 */
[----:B------:R-:W-:Y:S01]  /*2200*/  FADD.FTZ R105, R40, R105 ;  /* 0x0000006928697221 */ /* 0x000fe20000010000 */
[----:B------:R-:W-:-:S05]  /*2210*/  @P1 PRMT R40, RZ, 0x7610, R34 ;  /* 0x00007610ff281816 */ /* 0x000fca0000000022 */
[----:B------:R-:W-:-:S05]  /*2220*/  @P1 FADD.FTZ R105, R40, R105 ;  /* 0x0000006928691221 */ /* 0x000fca0000010000 */
.L_x_322:
[----:B------:R-:W-:-:S04]  /*2230*/  F2FP.BF16.PACK_AB R40, RZ, R105 ;  /* 0x00000069ff28723e */ /* 0x000fc800000010ff */
[----:B------:R-:W-:Y:S02]  /*2240*/  PRMT R30, R30, 0x5410, R40 ;  /* 0x000054101e1e7816 */ /* 0x000fe40000000028 */
.L_x_323:
[----:B------:R-:W-:Y:S01]  /*2250*/  PRMT R103, RZ, 0x5410, R43 ;  /* 0x00005410ff677816 */ /* 0x000fe2000000002b */
[----:B------:R-:W-:Y:S05]  /*2260*/  @P2 BRA `(.L_x_324) ;  /* 0x0000008000002947 */ /* 0x000fea0003800000 */
[----:B------:R-:W-:-:S04]  /*2270*/  ISETP.NE.U32.AND P6, PT, RZ, c[0x0][0x180], PT ;  /* 0x00006000ff007a0c */ /* 0x000fc80003fc5070 */
[----:B------:R-:W-:-:S13]  /*2280*/  ISETP.NE.AND.EX P6, PT, RZ, c[0x0][0x184], PT, P6 ;  /* 0x00006100ff007a0c */ /* 0x000fda0003fc5360 */
[----:B------:R-:W-:Y:S05]  /*2290*/  @P6 BRA `(.L_x_325) ;  /* 0x0000002000006947 */ /* 0x000fea0003800000 */
[----:B------:R-:W-:Y:S05]  /*22a0*/  @P0 BRA `(.L_x_326) ;  /* 0x0000008000000947 */ /* 0x000fea0003800000 */
[----:B------:R-:W-:Y:S05]  /*22b0*/  BRA `(.L_x_327) ;  /* 0x0000009000007947 */ /* 0x000fea0003800000 */
.L_x_325:
[----:B-----5:R-:W-:-:S05]  /*22c0*/  PRMT R40, RZ, 0x5410, R35 ;  /* 0x00005410ff287816 */ /* 0x020fca0000000023 */
[----:B------:R-:W-:Y:S01]  /*22d0*/  FADD.FTZ R103, R40, R103 ;  /* 0x0000006728677221 */ /* 0x000fe20000010000 */
[----:B------:R-:W-:Y:S05]  /*22e0*/  BRA `(.L_x_326) ;  /* 0x0000004000007947 */ /* 0x000fea0003800000 */
.L_x_324:
[----:B-----5:R-:W-:-:S05]  /*22f0*/  PRMT R40, RZ, 0x5410, R39 ;  /* 0x00005410ff287816 */ /* 0x020fca0000000027 */
[----:B------:R-:W-:Y:S01]  /*2300*/  FADD.FTZ R103, R40, R103 ;  /* 0x0000006728677221 */ /* 0x000fe20000010000 */
[----:B------:R-:W-:-:S05]  /*2310*/  @P1 PRMT R40, RZ, 0x5410, R35 ;  /* 0x00005410ff281816 */ /* 0x000fca0000000023 */
[----:B------:R-:W-:-:S05]  /*2320*/  @P1 FADD.FTZ R103, R40, R103 ;  /* 0x0000006728671221 */ /* 0x000fca0000010000 */
.L_x_326:
[----:B------:R-:W-:-:S04]  /*2330*/  F2FP.BF16.PACK_AB R40, RZ, R103 ;  /* 0x00000067ff28723e */ /* 0x000fc800000010ff */
[----:B------:R-:W-:Y:S02]  /*2340*/  PRMT R31, R40, 0x7610, R31 ;  /* 0x00007610281f7816 */ /* 0x000fe4000000001f */
.L_x_327:
[----:B------:R-:W-:Y:S01]  /*2350*/  PRMT R119, RZ, 0x7610, R43 ;  /* 0x00007610ff777816 */ /* 0x000fe2000000002b */
[----:B------:R-:W-:Y:S05]  /*2360*/  @P2 BRA `(.L_x_328) ;  /* 0x0000008000002947 */ /* 0x000fea0003800000 */
[----:B------:R-:W-:-:S04]  /*2370*/  ISETP.NE.U32.AND P1, PT, RZ, c[0x0][0x180], PT ;  /* 0x00006000ff007a0c */ /* 0x000fc80003f25070 */
[----:B------:R-:W-:-:S13]  /*2380*/  ISETP.NE.AND.EX P1, PT, RZ, c[0x0][0x184], PT, P1 ;  /* 0x00006100ff007a0c */ /* 0x000fda0003f25310 */
[----:B------:R-:W-:Y:S05]  /*2390*/  @P1 BRA `(.L_x_329) ;  /* 0x0000002000001947 */ /* 0x000fea0003800000 */
[----:B------:R-:W-:Y:S05]  /*23a0*/  @P0 BRA `(.L_x_330) ;  /* 0x0000008000000947 */ /* 0x000fea0003800000 */
[----:B------:R-:W-:Y:S05]  /*23b0*/  BRA `(.L_x_331) ;  /* 0x0000009000007947 */ /* 0x000fea0003800000 */
.L_x_329:
[----:B-----5:R-:W-:-:S05]  /*23c0*/  PRMT R40, RZ, 0x7610, R35 ;  /* 0x00007610ff287816 */ /* 0x020fca0000000023 */
[----:B------:R-:W-:Y:S01]  /*23d0*/  FADD.FTZ R119, R40, R119 ;  /* 0x0000007728777221 */ /* 0x000fe20000010000 */
[----:B------:R-:W-:Y:S05]  /*23e0*/  BRA `(.L_x_330) ;  /* 0x0000004000007947 */ /* 0x000fea0003800000 */
.L_x_328:
[----:B-----5:R-:W-:-:S05]  /*23f0*/  PRMT R40, RZ, 0x7610, R39 ;  /* 0x00007610ff287816 */ /* 0x020fca0000000027 */
[----:B------:R-:W-:Y:S01]  /*2400*/  FADD.FTZ R119, R40, R119 ;  /* 0x0000007728777221 */ /* 0x000fe20000010000 */
[----:B------:R-:W-:-:S05]  /*2410*/  @P1 PRMT R40, RZ, 0x7610, R35 ;  /* 0x00007610ff281816 */ /* 0x000fca0000000023 */
[----:B------:R-:W-:-:S05]  /*2420*/  @P1 FADD.FTZ R119, R40, R119 ;  /* 0x0000007728771221 */ /* 0x000fca0000010000 */
.L_x_330:
[----:B------:R-:W-:-:S04]  /*2430*/  F2FP.BF16.PACK_AB R40, RZ, R119 ;  /* 0x00000077ff28723e */ /* 0x000fc800000010ff */
[----:B------:R-:W-:Y:S02]  /*2440*/  PRMT R31, R31, 0x5410, R40 ;  /* 0x000054101f1f7816 */ /* 0x000fe40000000028 */
.L_x_331:
[----:B------:R-:W-:-:S04]  /*2450*/  @P0 LEA R40, P1, R78, c[0x0][0x188], 0x4 ;  /* 0x000062004e280a11 */ /* 0x000fc800078220ff */
[----:B------:R-:W-:-:S05]  /*2460*/  @P0 LEA.HI.X R41, R78, c[0x0][0x18c], RZ, 0x4, P1 ;  /* 0x000063004e290a11 */ /* 0x000fca00008f24ff */
[----:B------:R0:W-:Y:S04]  /*2470*/  @P0 STG.E.128 [R40.64], R28 ;  /* 0x0000001c28000986 */ /* 0x0001e8000c101d04 */
.L_x_299:
[----:B------:R-:W-:Y:S05]  /*2480*/  BSYNC B0 ;  /* 0x0000000000007941 */ /* 0x000fea0003800000 */
.L_x_298:
[----:B0-----:R-:W-:Y:S01]  /*2490*/  FADD.FTZ R40, RZ, R72 ;  /* 0x00000048ff287221 */ /* 0x001fe20000010000 */
[C---:B------:R-:W-:Y:S02]  /*24a0*/  ISETP.GT.U32.AND P1, PT, R26.reuse, 0xff, PT ;  /* 0x000000ff1a00780c */ /* 0x040fe40003f24070 */
        /* <DEDUP_REMOVED lines=31> */
.L_x_342:
        /* <DEDUP_REMOVED lines=69> */
.L_x_343:
[----:B------:R-:W-:Y:S01]  /*2af0*/  LOP3.LUT P1, RZ, R27, 0x1f, RZ, 0xc0, !PT ;  /* 0x0000001f1bff7812 */ /* 0x000fe2000782c0ff */
[----:B-1----:R-:W-:Y:S01]  /*2b00*/  FADD.FTZ R41, R43, R78 ;  /* 0x0000004e2b297221 */ /* 0x002fe20000010000 */
[----:B------:R-:W-:Y:S01]  /*2b10*/  SHF.R.U32.HI R42, RZ, 0x5, R27 ;  /* 0x00000005ff2a7819 */ /* 0x000fe2000001161b */
[----:B------:R-:W-:Y:S01]  /*2b20*/  WARPSYNC 0xffffffff ;  /* 0xffffffff00007948 */ /* 0x000fe20003800000 */
[----:B------:R-:W-:Y:S02]  /*2b30*/  LOP3.LUT R71, R27, 0x1f, RZ, 0xc0, !PT ;  /* 0x0000001f1b477812 */ /* 0x000fe400078ec0ff */
[----:B------:R-:W-:-:S07]  /*2b40*/  LOP3.LUT R42, R42, 0x3, RZ, 0xc0, !PT ;  /* 0x000000032a2a7812 */ /* 0x000fce00078ec0ff */
[----:B------:R-:W-:-:S05]  /*2b50*/  @!P1 IMAD.IADD R43, R70, 0x1, R42 ;  /* 0x00000001462b9824 */ /* 0x000fca00078e022a */
[----:B------:R1:W-:Y:S01]  /*2b60*/  @!P1 STS.64 [R43.X8], R40 ;  /* 0x000000282b009388 */ /* 0x0003e20000008a00 */
[----:B------:R-:W-:-:S11]  /*2b70*/  ISETP.GT.U32.AND P1, PT, R71, 0x3, PT ;  /* 0x000000034700780c */ /* 0x000fd60003f24070 */
[----:B------:R-:W-:Y:S01]  /*2b80*/  BAR.SYNC.DEFER_BLOCKING 0x0 ;  /* 0x0000000000007b1d */ /* 0x000fe20000010000 */
[----:B-1----:R-:W-:Y:S01]  /*2b90*/  CS2R R40, SRZ ;  /* 0x0000000000287805 */ /* 0x002fe2000001ff00 */
[----:B------:R-:W-:Y:S01]  /*2ba0*/  @!P1 IMAD.IADD R70, R70, 0x1, R71 ;  /* 0x0000000146469824 */ /* 0x000fe200078e0247 */
[----:B------:R-:W-:Y:S01]  /*2bb0*/  ISETP.NE.AND P2, PT, RZ, UR6, PT ;  /* 0x00000006ff007c0c */ /* 0x000fe2000bf45270 */
[----:B------:R-:W-:Y:S02]  /*2bc0*/  IMAD.MOV.U32 R43, RZ, RZ, RZ ;  /* 0x000000ffff2b7224 */ /* 0x000fe400078e00ff */
[----:B------:R-:W-:Y:S01]  /*2bd0*/  @!P1 IMAD.MOV.U32 R43, RZ, RZ, R62 ;  /* 0x000000ffff2b9224 */ /* 0x000fe200078e003e */
[----:B------:R-:W-:Y:S03]  /*2be0*/  BSSY B0, `(.L_x_334) ;  /* 0x0000054000007945 */ /* 0x000fe60003800000 */
[----:B------:R-:W-:Y:S01]  /*2bf0*/  I2F R84, R43 ;  /* 0x0000002b00547306 */ /* 0x000fe20000201400 */
[----:B------:R-:W1:Y:S04]  /*2c00*/  SHFL.DOWN PT, R76, R43, 0x2, 0x1f ;  /* 0x08401f002b4c7f89 */ /* 0x000e6800000e0000 */
[----:B------:R2:W3:Y:S01]  /*2c10*/  @!P1 LDS.64 R40, [R70.X8] ;  /* 0x0000000046289984 */ /* 0x0004e20000008a00 */
[----:B------:R-:W-:Y:S01]  /*2c20*/  LOP3.LUT P1, RZ, R42, 0x1f, R27, 0xf8, !PT ;  /* 0x0000001f2aff7812 */ /* 0x000fe2000782f81b */
[----:B-1----:R-:W-:-:S02]  /*2c30*/  IMAD.IADD R80, R76, 0x1, R43 ;  /* 0x000000014c507824 */ /* 0x002fc400078e022b */
[----:B------:R-:W-:Y:S03]  /*2c40*/  I2F R76, R76 ;  /* 0x0000004c004c7306 */ /* 0x000fe60000201400 */
[----:B------:R-:W-:Y:S05]  /*2c50*/  SHFL.DOWN PT, R123, R80, 0x1, 0x1f ;  /* 0x08201f00507b7f89 */ /* 0x000fea00000e0000 */
[----:B------:R-:W2:Y:S08]  /*2c60*/  I2F R82, R80 ;  /* 0x0000005000527306 */ /* 0x000eb00000201400 */
[----:B--2---:R-:W1:Y:S01]  /*2c70*/  MUFU.RCP R70, R82 ;  /* 0x0000005200467308 */ /* 0x004e620000001000 */
[----:B---3--:R-:W2:Y:S04]  /*2c80*/  SHFL.DOWN PT, R71, R40, 0x2, 0x1f ;  /* 0x08401f0028477f89 */ /* 0x008ea800000e0000 */
[----:B0-----:R-:W0:Y:S01]  /*2c90*/  SHFL.DOWN PT, R78, R41, 0x2, 0x1f ;  /* 0x08401f00294e7f89 */ /* 0x001e2200000e0000 */
[----:B--2---:R-:W-:-:S02]  /*2ca0*/  FMUL.FTZ R121, R71, R76 ;  /* 0x0000004c47797220 */ /* 0x004fc40000410000 */
[----:B------:R-:W-:Y:S02]  /*2cb0*/  FADD.FTZ R71, -R71, R40 ;  /* 0x0000002847477221 */ /* 0x000fe40000010100 */
[----:B------:R-:W-:Y:S02]  /*2cc0*/  FFMA.FTZ R121, R84, R40, R121 ;  /* 0x0000002854797223 */ /* 0x000fe40000010079 */
[----:B------:R-:W-:Y:S02]  /*2cd0*/  FMUL.FTZ R71, R71, R71 ;  /* 0x0000004747477220 */ /* 0x000fe40000410000 */
[----:B-1----:R-:W-:Y:S02]  /*2ce0*/  FMUL.FTZ R121, R70, R121 ;  /* 0x0000007946797220 */ /* 0x002fe40000410000 */
[----:B------:R-:W-:Y:S01]  /*2cf0*/  FMUL.FTZ R71, R71, R84 ;  /* 0x0000005447477220 */ /* 0x000fe20000410000 */
[----:B------:R-:W-:Y:S01]  /*2d00*/  IADD3 R84, R80, R123, RZ ;  /* 0x0000007b50547210 */ /* 0x000fe20007ffe0ff */
[----:B0-----:R-:W-:Y:S01]  /*2d10*/  FADD.FTZ R43, R78, R41 ;  /* 0x000000294e2b7221 */ /* 0x001fe20000010000 */
[----:B------:R-:W0:Y:S01]  /*2d20*/  SHFL.DOWN PT, R40, R121, 0x1, 0x1f ;  /* 0x08201f0079287f89 */ /* 0x000e2200000e0000 */
[----:B------:R-:W-:Y:S01]  /*2d30*/  FMUL.FTZ R71, R71, R76 ;  /* 0x0000004c47477220 */ /* 0x000fe20000410000 */
[----:B------:R-:W-:Y:S03]  /*2d40*/  I2F R123, R123 ;  /* 0x0000007b007b7306 */ /* 0x000fe60000201400 */
[----:B------:R-:W-:-:S05]  /*2d50*/  FFMA.FTZ R43, R70, R71, R43 ;  /* 0x00000047462b7223 */ /* 0x000fca000001002b */
[----:B------:R-:W1:Y:S01]  /*2d60*/  I2F R84, R84 ;  /* 0x0000005400547306 */ /* 0x000e620000201400 */
[----:B------:R-:W2:Y:S01]  /*2d70*/  SHFL.DOWN PT, R70, R43, 0x1, 0x1f ;  /* 0x08201f002b467f89 */ /* 0x000ea200000e0000 */
[----:B0-----:R-:W-:-:S06]  /*2d80*/  FADD.FTZ R71, R121, -R40 ;  /* 0x8000002879477221 */ /* 0x001fcc0000010000 */
[----:B-1----:R-:W0:Y:S01]  /*2d90*/  MUFU.RCP R41, R84 ;  /* 0x0000005400297308 */ /* 0x002e220000001000 */
[----:B------:R-:W-:Y:S02]  /*2da0*/  FMUL.FTZ R40, R40, R123 ;  /* 0x0000007b28287220 */ /* 0x000fe40000410000 */
[----:B------:R-:W-:Y:S02]  /*2db0*/  FMUL.FTZ R71, R71, R71 ;  /* 0x0000004747477220 */ /* 0x000fe40000410000 */
[C---:B------:R-:W-:Y:S02]  /*2dc0*/  FFMA.FTZ R40, R82.reuse, R121, R40 ;  /* 0x0000007952287223 */ /* 0x040fe40000010028 */
[----:B------:R-:W-:Y:S02]  /*2dd0*/  FMUL.FTZ R71, R82, R71 ;  /* 0x0000004752477220 */ /* 0x000fe40000410000 */
[----:B--2---:R-:W-:Y:S02]  /*2de0*/  FADD.FTZ R70, R43, R70 ;  /* 0x000000462b467221 */ /* 0x004fe40000010000 */
[----:B------:R-:W-:-:S02]  /*2df0*/  FMUL.FTZ R71, R71, R123 ;  /* 0x0000007b47477220 */ /* 0x000fc40000410000 */
[----:B------:R-:W-:Y:S02]  /*2e00*/  IMAD.MOV.U32 R43, RZ, RZ, c[0x0][0x1e0] ;  /* 0x00007800ff2b7624 */ /* 0x000fe400078e00ff */
[C---:B0-----:R-:W-:Y:S02]  /*2e10*/  FMUL.FTZ R40, R41.reuse, R40 ;  /* 0x0000002829287220 */ /* 0x041fe40000410000 */
[----:B------:R-:W-:-:S03]  /*2e20*/  FFMA.FTZ R70, R41, R71, R70 ;  /* 0x0000004729467223 */ /* 0x000fc60000010046 */
[----:B------:R-:W0:Y:S04]  /*2e30*/  SHFL.IDX PT, R123, R40, RZ, 0x1f ;  /* 0x00001fff287b7589 */ /* 0x000e2800000e0000 */
[----:B------:R-:W1:Y:S01]  /*2e40*/  SHFL.IDX PT, R70, R70, RZ, 0x1f ;  /* 0x00001fff46467589 */ /* 0x000e6200000e0000 */
[C---:B0-----:R-:W-:Y:S01]  /*2e50*/  FMUL.FTZ R41, R123.reuse, R123 ;  /* 0x0000007b7b297220 */ /* 0x041fe20000410000 */
[----:B------:R-:W-:-:S04]  /*2e60*/  FSEL R76, R123, RZ, !P2 ;  /* 0x000000ff7b4c7208 */ /* 0x000fc80005000000 */
[----:B------:R-:W-:Y:S01]  /*2e70*/  FSEL R42, R41, RZ, P2 ;  /* 0x000000ff292a7208 */ /* 0x000fe20001000000 */
[----:B-1----:R-:W-:Y:S02]  /*2e80*/  FFMA.FTZ R41, R70, R43, c[0x0][0x228] ;  /* 0x00008a0046297623 */ /* 0x002fe4000001002b */
[----:B------:R-:W-:Y:S02]  /*2e90*/  @!P1 IMAD.MOV.U32 R43, RZ, RZ, 0x4 ;  /* 0x00000004ff2b9424 */ /* 0x000fe400078e00ff */
[----:B------:R-:W-:Y:S02]  /*2ea0*/  FADD.FTZ R121, R41, R42 ;  /* 0x0000002a29797221 */ /* 0x000fe40000010000 */
[----:B------:R-:W-:Y:S02]  /*2eb0*/  @!P1 IMAD.MOV.U32 R41, RZ, RZ, 0x4 ;  /* 0x00000004ff299424 */ /* 0x000fe400078e00ff */
[C---:B------:R-:W-:Y:S02]  /*2ec0*/  @!P1 IMAD.WIDE R42, R64.reuse, R43, c[0x0][0x1a0] ;  /* 0x00006800402a9625 */ /* 0x040fe400078e022b */
[----:B------:R-:W0:Y:S02]  /*2ed0*/  MUFU.RSQ R121, R121 ;  /* 0x0000007900797308 */ /* 0x000e240000001400 */
[----:B------:R-:W-:Y:S01]  /*2ee0*/  @!P1 IMAD.WIDE R40, R64, R41, c[0x0][0x1a8] ;  /* 0x00006a0040289625 */ /* 0x000fe200078e0229 */
[----:B------:R1:W-:Y:S04]  /*2ef0*/  @!P1 STG.E [R42.64], R123 ;  /* 0x0000007b2a009986 */ /* 0x0003e8000c101904 */
[----:B0-----:R1:W-:Y:S01]  /*2f00*/  @!P1 STG.E [R40.64], R121 ;  /* 0x0000007928009986 */ /* 0x0013e2000c101904 */
[----:B------:R-:W-:Y:S05]  /*2f10*/  @!P5 BRA `(.L_x_335) ;  /* 0x000002000000d947 */ /* 0x000fea0003800000 */
[--C-:B-1----:R-:W-:Y:S02]  /*2f20*/  FADD.FTZ R40, R72, -R76.reuse ;  /* 0x8000004c48287221 */ /* 0x102fe40000010000 */
[----:B------:R-:W-:-:S02]  /*2f30*/  FADD.FTZ R42, R81, -R76 ;  /* 0x8000004c512a7221 */ /* 0x000fc40000010000 */
[--C-:B------:R-:W-:Y:S02]  /*2f40*/  FADD.FTZ R70, R79, -R76.reuse ;  /* 0x8000004c4f467221 */ /* 0x100fe40000010000 */
[--C-:B------:R-:W-:Y:S02]  /*2f50*/  FADD.FTZ R78, R97, -R76.reuse ;  /* 0x8000004c614e7221 */ /* 0x100fe40000010000 */
[--C-:B------:R-:W-:Y:S02]  /*2f60*/  FADD.FTZ R80, R95, -R76.reuse ;  /* 0x8000004c5f507221 */ /* 0x100fe40000010000 */
[--C-:B------:R-:W-:Y:S02]  /*2f70*/  FADD.FTZ R82, R113, -R76.reuse ;  /* 0x8000004c71527221 */ /* 0x100fe40000010000 */
[--C-:B------:R-:W-:Y:S02]  /*2f80*/  FADD.FTZ R84, R111, -R76.reuse ;  /* 0x8000004c6f547221 */ /* 0x100fe40000010000 */
[----:B------:R-:W-:-:S02]  /*2f90*/  FADD.FTZ R86, R115, -R76 ;  /* 0x8000004c73567221 */ /* 0x000fc40000010000 */
[C---:B------:R-:W-:Y:S02]  /*2fa0*/  FMUL.FTZ R40, R121.reuse, R40 ;  /* 0x0000002879287220 */ /* 0x040fe40000410000 */
[C---:B------:R-:W-:Y:S02]  /*2fb0*/  FMUL.FTZ R42, R121.reuse, R42 ;  /* 0x0000002a792a7220 */ /* 0x040fe40000410000 */
[C---:B------:R-:W-:Y:S02]  /*2fc0*/  FMUL.FTZ R70, R121.reuse, R70 ;  /* 0x0000004679467220 */ /* 0x040fe40000410000 */
[C---:B------:R-:W-:Y:S02]  /*2fd0*/  FMUL.FTZ R78, R121.reuse, R78 ;  /* 0x0000004e794e7220 */ /* 0x040fe40000410000 */
[C---:B------:R-:W-:Y:S02]  /*2fe0*/  FMUL.FTZ R80, R121.reuse, R80 ;  /* 0x0000005079507220 */ /* 0x040fe40000410000 */
[----:B------:R-:W-:-:S02]  /*2ff0*/  FMUL.FTZ R82, R121, R82 ;  /* 0x0000005279527220 */ /* 0x000fc40000410000 */
[C---:B------:R-:W-:Y:S02]  /*3000*/  FMUL.FTZ R84, R121.reuse, R84 ;  /* 0x0000005479547220 */ /* 0x040fe40000410000 */
[----:B------:R-:W-:Y:S02]  /*3010*/  FMUL.FTZ R86, R121, R86 ;  /* 0x0000005679567220 */ /* 0x000fe40000410000 */
        /* <DEDUP_REMOVED lines=11> */
[----:B------:R-:W-:-:S03]  /*30d0*/  IMAD.MOV.U32 R125, RZ, RZ, 0x10 ;  /* 0x00000010ff7d7424 */ /* 0x000fc600078e00ff */
[----:B------:R-:W-:Y:S01]  /*30e0*/  F2FP.BF16.PACK_AB R43, R123, R84 ;  /* 0x000000547b2b723e */ /* 0x000fe200000010ff */
[C---:B------:R-:W-:Y:S01]  /*30f0*/  IMAD.WIDE.U32 R70, R74.reuse, R125, c[0x0][0x208] ;  /* 0x000082004a467625 */ /* 0x040fe200078e007d */
[----:B------:R-:W-:-:S04]  /*3100*/  IADD3 R74, R74, 0x80, RZ ;  /* 0x000000804a4a7810 */ /* 0x000fc80007ffe0ff */
[----:B------:R0:W-:Y:S03]  /*3110*/  STG.E.128 [R70.64], R40 ;  /* 0x0000002846007986 */ /* 0x0001e6000c101d04 */
.L_x_335:
[----:B------:R-:W-:Y:S05]  /*3120*/  BSYNC B0 ;  /* 0x0000000000007941 */ /* 0x000fea0003800000 */
.L_x_334:
[----:B------:R-:W-:Y:S01]  /*3130*/  BSSY B0, `(.L_x_336) ;  /* 0x0000022000007945 */ /* 0x000fe20003800000 */
[----:B------:R-:W-:Y:S05]  /*3140*/  @!P4 BRA `(.L_x_337) ;  /* 0x000002000000c947 */ /* 0x000fea0003800000 */
[--C-:B01----:R-:W-:Y:S02]  /*3150*/  FADD.FTZ R40, R75, -R76.reuse ;  /* 0x8000004c4b287221 */ /* 0x103fe40000010000 */
[--C-:B------:R-:W-:Y:S02]  /*3160*/  FADD.FTZ R42, R83, -R76.reuse ;  /* 0x8000004c532a7221 */ /* 0x100fe40000010000 */
[--C-:B------:R-:W-:Y:S02]  /*3170*/  FADD.FTZ R70, R85, -R76.reuse ;  /* 0x8000004c55467221 */ /* 0x100fe40000010000 */
[--C-:B------:R-:W-:Y:S02]  /*3180*/  FADD.FTZ R78, R93, -R76.reuse ;  /* 0x8000004c5d4e7221 */ /* 0x100fe40000010000 */
[--C-:B------:R-:W-:Y:S02]  /*3190*/  FADD.FTZ R80, R91, -R76.reuse ;  /* 0x8000004c5b507221 */ /* 0x100fe40000010000 */
[----:B------:R-:W-:-:S02]  /*31a0*/  FADD.FTZ R82, R109, -R76 ;  /* 0x8000004c6d527221 */ /* 0x000fc40000010000 */
[--C-:B------:R-:W-:Y:S02]  /*31b0*/  FADD.FTZ R84, R107, -R76.reuse ;  /* 0x8000004c6b547221 */ /* 0x100fe40000010000 */
[----:B------:R-:W-:Y:S02]  /*31c0*/  FADD.FTZ R86, R117, -R76 ;  /* 0x8000004c75567221 */ /* 0x000fe40000010000 */
[C---:B------:R-:W-:Y:S02]  /*31d0*/  FMUL.FTZ R40, R121.reuse, R40 ;  /* 0x0000002879287220 */ /* 0x040fe40000410000 */
[C---:B------:R-:W-:Y:S02]  /*31e0*/  FMUL.FTZ R42, R121.reuse, R42 ;  /* 0x0000002a792a7220 */ /* 0x040fe40000410000 */
[C---:B------:R-:W-:Y:S02]  /*31f0*/  FMUL.FTZ R70, R121.reuse, R70 ;  /* 0x0000004679467220 */ /* 0x040fe40000410000 */
[----:B------:R-:W-:-:S02]  /*3200*/  FMUL.FTZ R78, R121, R78 ;  /* 0x0000004e794e7220 */ /* 0x000fc40000410000 */
[C---:B------:R-:W-:Y:S02]  /*3210*/  FMUL.FTZ R80, R121.reuse, R80 ;  /* 0x0000005079507220 */ /* 0x040fe40000410000 */
[C---:B------:R-:W-:Y:S02]  /*3220*/  FMUL.FTZ R82, R121.reuse, R82 ;  /* 0x0000005279527220 */ /* 0x040fe40000410000 */
[C---:B------:R-:W-:Y:S02]  /*3230*/  FMUL.FTZ R84, R121.reuse, R84 ;  /* 0x0000005479547220 */ /* 0x040fe40000410000 */
[----:B------:R-:W-:Y:S02]  /*3240*/  FMUL.FTZ R86, R121, R86 ;  /* 0x0000005679567220 */ /* 0x000fe40000410000 */
[----:B------:R-:W-:Y:S02]  /*3250*/  FFMA.FTZ R40, R9, R40, R0 ;  /* 0x0000002809287223 */ /* 0x000fe40000010000 */
[----:B------:R-:W-:-:S02]  /*3260*/  FFMA.FTZ R41, R8, R42, R45 ;  /* 0x0000002a08297223 */ /* 0x000fc4000001002d */
[----:B------:R-:W-:Y:S02]  /*3270*/  FFMA.FTZ R70, R7, R70, R44 ;  /* 0x0000004607467223 */ /* 0x000fe4000001002c */
        /* <DEDUP_REMOVED lines=13> */
.L_x_337:
[----:B------:R-:W-:Y:S05]  /*3350*/  BSYNC B0 ;  /* 0x0000000000007941 */ /* 0x000fea0003800000 */
.L_x_336:
[----:B------:R-:W-:Y:S01]  /*3360*/  BSSY B0, `(.L_x_338) ;  /* 0x0000021000007945 */ /* 0x000fe20003800000 */
[----:B------:R-:W-:Y:S05]  /*3370*/  @!P3 BRA `(.L_x_339) ;  /* 0x000001f00000b947 */ /* 0x000fea0003800000 */
[--C-:B01----:R-:W-:Y:S01]  /*3380*/  FADD.FTZ R40, R77, -R76.reuse ;  /* 0x8000004c4d287221 */ /* 0x103fe20000010000 */
[----:B------:R-:W-:Y:S01]  /*3390*/  MOV R123, 0x10 ;  /* 0x00000010007b7802 */ /* 0x000fe20000000f00 */
        /* <DEDUP_REMOVED lines=21> */
[----:B------:R-:W-:Y:S02]  /*34f0*/  FFMA.FTZ R76, R60, R76, R73 ;  /* 0x0000004c3c4c7223 */ /* 0x000fe40000010049 */
[----:B------:R-:W-:Y:S02]  /*3500*/  FFMA.FTZ R121, R58, R82, R69 ;  /* 0x000000523a797223 */ /* 0x000fe40000010045 */
[----:B------:R-:W-:Y:S01]  /*3510*/  FFMA.FTZ R78, R55, R78, R68 ;  /* 0x0000004e374e7223 */ /* 0x000fe20000010044 */
[----:B------:R-:W-:Y:S01]  /*3520*/  F2FP.BF16.PACK_AB R43, R76, R43 ;  /* 0x0000002b4c2b723e */ /* 0x000fe200000010ff */
[----:B------:R-:W-:Y:S01]  /*3530*/  IMAD.WIDE.U32 R70, R74, R123, c[0x0][0x208] ;  /* 0x000082004a467625 */ /* 0x000fe200078e007b */
[----:B------:R-:W-:-:S02]  /*3540*/  F2FP.BF16.PACK_AB R42, R121, R80 ;  /* 0x00000050792a723e */ /* 0x000fc400000010ff */
[----:B------:R-:W-:-:S05]  /*3550*/  F2FP.BF16.PACK_AB R41, R78, R41 ;  /* 0x000000294e29723e */ /* 0x000fca00000010ff */
[----:B------:R0:W-:Y:S02]  /*3560*/  STG.E.128 [R70.64], R40 ;  /* 0x0000002846007986 */ /* 0x0001e4000c101d04 */
.L_x_339:
[----:B------:R-:W-:Y:S05]  /*3570*/  BSYNC B0 ;  /* 0x0000000000007941 */ /* 0x000fea0003800000 */
.L_x_338:
[----:B------:R-:W-:Y:S02]  /*3580*/  IADD3 R64, R64, c[0x0][0x160], RZ ;  /* 0x0000580040407a10 */ /* 0x000fe40007ffe0ff */
[----:B------:R-:W-:Y:S02]  /*3590*/  LOP3.LUT P2, RZ, R63, 0xff, RZ, 0xc0, !PT ;  /* 0x000000ff3fff7812 */ /* 0x000fe4000784c0ff */
[----:B------:R-:W-:Y:S02]  /*35a0*/  ISETP.GE.AND P1, PT, R64, c[0x0][0x164], PT ;  /* 0x0000590040007a0c */ /* 0x000fe40003f26270 */
[----:B------:R-:W-:-:S11]  /*35b0*/  SEL R63, RZ, 0x1, P2 ;  /* 0x00000001ff3f7807 */ /* 0x000fd60001000000 */
[----:B01---5:R-:W-:Y:S01]  /*35c0*/  @P1 CALL.REL.NOINC `(.L_x_340) ;  /* 0x0000001000001944 */ /* 0x023fe20003c00000 */
[----:B------:R-:W-:Y:S05]  /*35d0*/  BRA `(.L_x_341) ;  /* 0xffffd24000007947 */ /* 0x000fea000383ffff */
.L_x_340:
[----:B------:R-:W-:Y:S05]  /*35e0*/  EXIT ;  /* 0x000000000000794d */ /* 0x000fea0003800000 */
.L_x_332:
[----:B------:R-:W-:Y:S01]  /*35f0*/  IMAD.MOV.U32 R41, RZ, RZ, R40 ;  /* 0x000000ffff297224 */ /* 0x000fe200078e0028 */
[----:B------:R-:W-:Y:S01]  /*3600*/  MOV R42, 0x3650 ;  /* 0x00003650002a7802 */ /* 0x000fe20000000f00 */
[----:B------:R-:W-:Y:S02]  /*3610*/  IMAD.MOV.U32 R76, RZ, RZ, 0x1 ;  /* 0x00000001ff4c7424 */ /* 0x000fe400078e00ff */
[----:B------:R-:W-:Y:S02]  /*3620*/  IMAD.MOV.U32 R71, RZ, RZ, 0x1f ;  /* 0x0000001fff477424 */ /* 0x000fe400078e00ff */
[----:B------:R-:W-:Y:S02]  /*3630*/  IMAD.MOV.U32 R80, RZ, RZ, -0x1 ;  /* 0xffffffffff507424 */ /* 0x000fe400078e00ff */
[----:B-----5:R-:W-:Y:S05]  /*3640*/  CALL.REL.NOINC `($__internal_2_$__cuda_sm70_shflsync_bfly_p) ;  /* 0x000006c000007944 */ /* 0x020fea0003c00000 */
[----:B01----:R-:W-:Y:S01]  /*3650*/  IMAD.MOV.U32 R41, RZ, RZ, R76 ;  /* 0x000000ffff297224 */ /* 0x003fe200078e004c */
[----:B------:R-:W-:Y:S05]  /*3660*/  BRA `(.L_x_342) ;  /* 0xfffff03000007947 */ /* 0x000fea000383ffff */
.L_x_333:
[----:B------:R-:W-:Y:S01]  /*3670*/  HFMA2.MMA R76, -RZ, RZ, 0, 1.1920928955078125e-07 ;  /* 0x00000002ff4c7435 */ /* 0x000fe200000001ff */
[----:B------:R-:W-:Y:S01]  /*3680*/  IMAD.MOV.U32 R71, RZ, RZ, 0x1f ;  /* 0x0000001fff477424 */ /* 0x000fe200078e00ff */
[----:B------:R-:W-:Y:S01]  /*3690*/  MOV R42, 0x36c0 ;  /* 0x000036c0002a7802 */ /* 0x000fe20000000f00 */
[----:B------:R-:W-:-:S03]  /*36a0*/  IMAD.MOV.U32 R80, RZ, RZ, -0x1 ;  /* 0xffffffffff507424 */ /* 0x000fc600078e00ff */
[----:B0----5:R-:W-:Y:S05]  /*36b0*/  CALL.REL.NOINC `($__internal_2_$__cuda_sm70_shflsync_bfly_p) ;  /* 0x0000065000007944 */ /* 0x021fea0003c00000 */
[----:B01----:R-:W-:Y:S01]  /*36c0*/  FADD.FTZ R41, R41, R76 ;  /* 0x0000004c29297221 */ /* 0x003fe20000010000 */
[----:B------:R-:W-:Y:S01]  /*36d0*/  MOV R42, 0x3720 ;  /* 0x00003720002a7802 */ /* 0x000fe20000000f00 */
[----:B------:R-:W-:-:S02]  /*36e0*/  IMAD.MOV.U32 R76, RZ, RZ, 0x4 ;  /* 0x00000004ff4c7424 */ /* 0x000fc400078e00ff */
[----:B------:R-:W-:Y:S02]  /*36f0*/  IMAD.MOV.U32 R71, RZ, RZ, 0x1f ;  /* 0x0000001fff477424 */ /* 0x000fe400078e00ff */
[----:B------:R-:W-:Y:S02]  /*3700*/  IMAD.MOV.U32 R80, RZ, RZ, -0x1 ;  /* 0xffffffffff507424 */ /* 0x000fe400078e00ff */
[----:B------:R-:W-:Y:S05]  /*3710*/  CALL.REL.NOINC `($__internal_2_$__cuda_sm70_shflsync_bfly_p) ;  /* 0x000005f000007944 */ /* 0x000fea0003c00000 */
[----:B01----:R-:W-:Y:S01]  /*3720*/  FADD.FTZ R41, R41, R76 ;  /* 0x0000004c29297221 */ /* 0x003fe20000010000 */
[----:B------:R-:W-:Y:S01]  /*3730*/  MOV R76, 0x8 ;  /* 0x00000008004c7802 */ /* 0x000fe20000000f00 */
[----:B------:R-:W-:Y:S01]  /*3740*/  IMAD.MOV.U32 R71, RZ, RZ, 0x1f ;  /* 0x0000001fff477424 */ /* 0x000fe200078e00ff */
[----:B------:R-:W-:Y:S01]  /*3750*/  MOV R42, 0x3780 ;  /* 0x00003780002a7802 */ /* 0x000fe20000000f00 */
[----:B------:R-:W-:Y:S02]  /*3760*/  IMAD.MOV.U32 R80, RZ, RZ, -0x1 ;  /* 0xffffffffff507424 */ /* 0x000fe400078e00ff */
[----:B------:R-:W-:Y:S05]  /*3770*/  CALL.REL.NOINC `($__internal_2_$__cuda_sm70_shflsync_bfly_p) ;  /* 0x0000059000007944 */ /* 0x000fea0003c00000 */
[----:B01----:R-:W-:Y:S01]  /*3780*/  FADD.FTZ R41, R41, R76 ;  /* 0x0000004c29297221 */ /* 0x003fe20000010000 */
[----:B------:R-:W-:Y:S01]  /*3790*/  MOV R80, 0xffffffff ;  /* 0xffffffff00507802 */ /* 0x000fe20000000f00 */
[----:B------:R-:W-:Y:S01]  /*37a0*/  IMAD.MOV.U32 R76, RZ, RZ, 0x10 ;  /* 0x00000010ff4c7424 */ /* 0x000fe200078e00ff */
[----:B------:R-:W-:Y:S01]  /*37b0*/  MOV R42, 0x37e0 ;  /* 0x000037e0002a7802 */ /* 0x000fe20000000f00 */
[----:B------:R-:W-:-:S02]  /*37c0*/  IMAD.MOV.U32 R71, RZ, RZ, 0x1f ;  /* 0x0000001fff477424 */ /* 0x000fc400078e00ff */
[----:B------:R-:W-:Y:S05]  /*37d0*/  CALL.REL.NOINC `($__internal_2_$__cuda_sm70_shflsync_bfly_p) ;  /* 0x0000053000007944 */ /* 0x000fea0003c00000 */
[----:B-1----:R-:W-:Y:S02]  /*37e0*/  FADD.FTZ R40, R41, R76 ;  /* 0x0000004c29287221 */ /* 0x002fe40000010000 */
[----:B0-----:R-:W-:-:S02]  /*37f0*/  IMAD.MOV.U32 R80, RZ, RZ, -0x1 ;  /* 0xffffffffff507424 */ /* 0x001fc400078e00ff */
        /* <DEDUP_REMOVED lines=50> */
[----:B------:R-:W-:-:S02]  /*3b20*/  IMAD.MOV.U32 R71, RZ, RZ, 0x1f ;  /* 0x0000001fff477424 */ /* 0x000fc400078e00ff */
[----:B------:R-:W-:Y:S02]  /*3b30*/  @P2 FFMA.FTZ R41, R43, R43, R76 ;  /* 0x0000002b2b292223 */ /* 0x000fe4000001004c */
[----:B------:R-:W-:Y:S02]  /*3b40*/  IMAD.MOV.U32 R76, RZ, RZ, 0x1 ;  /* 0x00000001ff4c7424 */ /* 0x000fe400078e00ff */
[----:B------:R-:W-:Y:S05]  /*3b50*/  CALL.REL.NOINC `($__internal_2_$__cuda_sm70_shflsync_bfly_p) ;  /* 0x000001b000007944 */ /* 0x000fea0003c00000 */
[----:B0-----:R-:W-:Y:S01]  /*3b60*/  HFMA2.MMA R71, -RZ, RZ, 0, 1.847743988037109375e-06 ;  /* 0x0000001fff477435 */ /* 0x001fe200000001ff */
[----:B-1----:R-:W-:Y:S01]  /*3b70*/  FADD.FTZ R41, R41, R76 ;  /* 0x0000004c29297221 */ /* 0x002fe20000010000 */
[----:B------:R-:W-:Y:S01]  /*3b80*/  MOV R42, 0x3bc0 ;  /* 0x00003bc0002a7802 */ /* 0x000fe20000000f00 */
[----:B------:R-:W-:Y:S02]  /*3b90*/  IMAD.MOV.U32 R76, RZ, RZ, 0x2 ;  /* 0x00000002ff4c7424 */ /* 0x000fe400078e00ff */
[----:B------:R-:W-:Y:S02]  /*3ba0*/  IMAD.MOV.U32 R80, RZ, RZ, -0x1 ;  /* 0xffffffffff507424 */ /* 0x000fe400078e00ff */
[----:B------:R-:W-:Y:S05]  /*3bb0*/  CALL.REL.NOINC `($__internal_2_$__cuda_sm70_shflsync_bfly_p) ;  /* 0x0000015000007944 */ /* 0x000fea0003c00000 */
[----:B01----:R-:W-:Y:S01]  /*3bc0*/  FADD.FTZ R41, R41, R76 ;  /* 0x0000004c29297221 */ /* 0x003fe20000010000 */
[----:B------:R-:W-:Y:S01]  /*3bd0*/  MOV R42, 0x3c20 ;  /* 0x00003c20002a7802 */ /* 0x000fe20000000f00 */
[----:B------:R-:W-:Y:S02]  /*3be0*/  IMAD.MOV.U32 R76, RZ, RZ, 0x4 ;  /* 0x00000004ff4c7424 */ /* 0x000fe400078e00ff */
[----:B------:R-:W-:-:S02]  /*3bf0*/  IMAD.MOV.U32 R71, RZ, RZ, 0x1f ;  /* 0x0000001fff477424 */ /* 0x000fc400078e00ff */
        /* <DEDUP_REMOVED lines=8> */
[----:B-1----:R-:W-:Y:S01]  /*3c80*/  FADD.FTZ R78, R41, R76 ;  /* 0x0000004c294e7221 */ /* 0x002fe20000010000 */
[----:B0-----:R-:W-:Y:S01]  /*3c90*/  MOV R80, 0xffffffff ;  /* 0xffffffff00507802 */ /* 0x001fe20000000f00 */
[----:B------:R-:W-:Y:S01]  /*3ca0*/  IMAD.MOV.U32 R76, RZ, RZ, 0x10 ;  /* 0x00000010ff4c7424 */ /* 0x000fe200078e00ff */
[----:B------:R-:W-:Y:S01]  /*3cb0*/  MOV R42, 0x3cf0 ;  /* 0x00003cf0002a7802 */ /* 0x000fe20000000f00 */
[----:B------:R-:W-:Y:S02]  /*3cc0*/  IMAD.MOV.U32 R71, RZ, RZ, 0x1f ;  /* 0x0000001fff477424 */ /* 0x000fe400078e00ff */
[----:B------:R-:W-:-:S02]  /*3cd0*/  IMAD.MOV.U32 R41, RZ, RZ, R78 ;  /* 0x000000ffff297224 */ /* 0x000fc400078e004e */
[----:B------:R-:W-:Y:S05]  /*3ce0*/  CALL.REL.NOINC `($__internal_2_$__cuda_sm70_shflsync_bfly_p) ;  /* 0x0000002000007944 */ /* 0x000fea0003c00000 */
[----:B-1----:R-:W-:Y:S01]  /*3cf0*/  IMAD.MOV.U32 R43, RZ, RZ, R76 ;  /* 0x000000ffff2b7224 */ /* 0x002fe200078e004c */
[----:B0-----:R-:W-:Y:S05]  /*3d00*/  BRA `(.L_x_343) ;  /* 0xffffede000007947 */ /* 0x001fea000383ffff */
        .weak           $__internal_2_$__cuda_sm70_shflsync_bfly_p
        .type           $__internal_2_$__cuda_sm70_shflsync_bfly_p,@function
        .size           $__internal_2_$__cuda_sm70_shflsync_bfly_p,(.L_x_19982 - $__internal_2_$__cuda_sm70_shflsync_bfly_p)
$__internal_2_$__cuda_sm70_shflsync_bfly_p:
[----:B------:R-:W-:Y:S01]  /*3d10*/  IMAD.MOV.U32 R43, RZ, RZ, 0x0 ;  /* 0x00000000ff2b7424 */ /* 0x000fe200078e00ff */
[----:B------:R-:W-:Y:S04]  /*3d20*/  WARPSYNC R80 ;  /* 0x0000005000007348 */ /* 0x000fe80003800000 */
[----:B------:R0:W1:Y:S01]  /*3d30*/  SHFL.BFLY PT, R76, R41, R76, R71 ;  /* 0x0c00004c294c7389 */ /* 0x00006200000e0047 */
[----:B------:R-:W-:Y:S05]  /*3d40*/  RET.REL.NODEC R42 `(_ZN10layer_norm31ln_parallel_residual_fwd_kernelINS_13Kernel_traitsI13__nv_bfloat16S2_S2_S2_fjLj3072ELj1ELj1ELj4ELj16ENS_18Kernel_traits_baseILj3072ES2_S2_S2_S2_fjLj128EEEEELb0ELb1ELb0EEEvNS_9FwdParamsE) ;  /* 0xffffc2b02a007950 */ /* 0x000fea0003c3ffff */
.L_x_344:
        /* <DEDUP_REMOVED lines=11> */
.L_x_19982:


//--------------------- .text._ZN10layer_norm31ln_parallel_residual_fwd_kernelINS_13Kernel_traitsI13__nv_bfloat16S2_S2_S2_fjLj3072ELj1ELj1ELj4ELj16ENS_18Kernel_traits_baseILj3072ES2_S2_S2_S2_fjLj128EEEEELb0ELb1ELb1EEEvNS_9FwdParamsE --------------------------
	.section	.text._ZN10layer_norm31ln_parallel_residual_fwd_kernelINS_13Kernel_traitsI13__nv_bfloat16S2_S2_S2_fjLj3072ELj1ELj1ELj4ELj16ENS_18Kernel_traits_baseILj3072ES2_S2_S2_S2_fjLj128EEEEELb0ELb1ELb1EEEvNS_9FwdParamsE,"ax",@progbits
	.sectioninfo	@"SHI_REGISTERS=96"
	.align	128
        .global         _ZN10layer_norm31ln_parallel_residual_fwd_kernelINS_13Kernel_traitsI13__nv_bfloat16S2_S2_S2_fjLj3072ELj1ELj1ELj4ELj16ENS_18Kernel_traits_baseILj3072ES2_S2_S2_S2_fjLj128EEEEELb0ELb1ELb1EEEvNS_9FwdParamsE
        .type           _ZN10layer_norm31ln_parallel_residual_fwd_kernelINS_13Kernel_traitsI13__nv_bfloat16S2_S2_S2_fjLj3072ELj1ELj1ELj4ELj16ENS_18Kernel_traits_baseILj3072ES2_S2_S2_S2_fjLj128EEEEELb0ELb1ELb1EEEvNS_9FwdParamsE,@function
        .size           _ZN10layer_norm31ln_parallel_residual_fwd_kernelINS_13Kernel_traitsI13__nv_bfloat16S2_S2_S2_fjLj3072ELj1ELj1ELj4ELj16ENS_18Kernel_traits_baseILj3072ES2_S2_S2_S2_fjLj128EEEEELb0ELb1ELb1EEEvNS_9FwdParamsE,(.L_x_19983 - _ZN10layer_norm31ln_parallel_residual_fwd_kernelINS_13Kernel_traitsI13__nv_bfloat16S2_S2_S2_fjLj3072ELj1ELj1ELj4ELj16ENS_18Kernel_traits_baseILj3072ES2_S2_S2_S2_fjLj128EEEEELb0ELb1ELb1EEEvNS_9FwdParamsE)
        .other          _ZN10layer_norm31ln_parallel_residual_fwd_kernelINS_13Kernel_traitsI13__nv_bfloat16S2_S2_S2_fjLj3072ELj1ELj1ELj4ELj16ENS_18Kernel_traits_baseILj3072ES2_S2_S2_S2_fjLj128EEEEELb0ELb1ELb1EEEvNS_9FwdParamsE,@"STO_CUDA_ENTRY STV_DEFAULT"
_ZN10layer_norm31ln_parallel_residual_fwd_kernelINS_13Kernel_traitsI13__nv_bfloat16S2_S2_S2_fjLj3072ELj1ELj1ELj4ELj16ENS_18Kernel_traits_baseILj3072ES2_S2_S2_S2_fjLj128EEEEELb0ELb1ELb1EEEvNS_9FwdParamsE:
.text._ZN10layer_norm31ln_parallel_residual_fwd_kernelINS_13Kernel_traitsI13__nv_bfloat16S2_S2_S2_fjLj3072ELj1ELj1ELj4ELj16ENS_18Kernel_traits_baseILj3072ES2_S2_S2_S2_fjLj128EEEEELb0ELb1ELb1EEEvNS_9FwdParamsE:
[----:B------:R-:W-:Y:S02]  /*0000*/  MOV R1, c[0x0][0x28] ;  /* 0x00000a0000017a02 */ /* 0x000fe40000000f00 */
[----:B------:R-:W0:Y:S01]  /*0010*/  S2R R0, SR_TID.X ;  /* 0x0000000000007919 */ /* 0x000e220000002100 */
[----:B------:R-:W-:Y:S01]  /*0020*/  ISETP.NE.U32.AND P1, PT, RZ, c[0x0][0x218], PT ;  /* 0x00008600ff007a0c */ /* 0x000fe20003f25070 */
[----:B------:R-:W-:Y:S01]  /*0030*/  ULDC.64 UR4, c[0x0][0x118] ;  /* 0x0000460000047ab9 */ /* 0x000fe20000000a00 */
[----:B------:R-:W1:Y:S02]  /*0040*/  S2UR UR6, SR_CTAID.X ;  /* 0x00000000000679c3 */ /* 0x000e640000002500 */
[----:B------:R-:W-:Y:S01]  /*0050*/  ISETP.NE.AND.EX P1, PT, RZ, c[0x0][0x21c], PT, P1 ;  /* 0x00008700ff007a0c */ /* 0x000fe20003f25310 */
[----:B0-----:R-:W-:-:S05]  /*0060*/  IMAD.SHL.U32 R2, R0, 0x10, RZ ;  /* 0x0000001000027824 */ /* 0x001fca00078e00ff */
[----:B------:R-:W-:-:S04]  /*0070*/  LOP3.LUT R2, R2, 0x7f0, RZ, 0xc0, !PT ;  /* 0x000007f002027812 */ /* 0x000fc800078ec0ff */
[----:B------:R-:W-:-:S04]  /*0080*/  IADD3 R4, P0, R2, c[0x0][0x218], RZ ;  /* 0x0000860002047a10 */ /* 0x000fc80007f1e0ff */
[----:B------:R-:W-:-:S05]  /*0090*/  IADD3.X R5, RZ, c[0x0][0x21c], RZ, P0, !PT ;  /* 0x00008700ff057a10 */ /* 0x000fca00007fe4ff */
[----:B------:R0:W5:Y:S04]  /*00a0*/  @P1 LDG.E.128 R8, [R4.64] ;  /* 0x0000000404081981 */ /* 0x000168000c1e1d00 */
[----:B------:R0:W5:Y:S01]  /*00b0*/  @P1 LDG.E.128 R32, [R4.64+0x800] ;  /* 0x0008000404201981 */ /* 0x000162000c1e1d00 */
[----:B-1----:R-:W-:Y:S02]  /*00c0*/  LEA.HI R57, R0, UR6, RZ, 0x19 ;  /* 0x0000000600397c11 */ /* 0x002fe4000f8fc8ff */
[----:B------:R-:W-:Y:S01]  /*00d0*/  IADD3 R2, P2, R2, c[0x0][0x1b0], RZ ;  /* 0x00006c0002027a10 */ /* 0x000fe20007f5e0ff */
[----:B------:R0:W5:Y:S01]  /*00e0*/  @P1 LDG.E.128 R28, [R4.64+0x1000] ;  /* 0x00100004041c1981 */ /* 0x000162000c1e1d00 */
[----:B------:R-:W-:-:S03]  /*00f0*/  ISETP.GE.AND P0, PT, R57, c[0x0][0x164], PT ;  /* 0x0000590039007a0c */ /* 0x000fc60003f06270 */
[----:B------:R-:W-:-:S10]  /*0100*/  IMAD.X R3, RZ, RZ, c[0x0][0x1b4], P2 ;  /* 0x00006d00ff037624 */ /* 0x000fd400010e06ff */
[----:B------:R-:W-:Y:S05]  /*0110*/  @P0 EXIT ;  /* 0x000000000000094d */ /* 0x000fea0003800000 */
[----:B0-----:R-:W-:Y:S01]  /*0120*/  MOV R4, c[0x0][0x180] ;  /* 0x0000600000047a02 */ /* 0x001fe20000000f00 */
[----:B-----5:R-:W-:Y:S01]  /*0130*/  @!P1 CS2R R8, SRZ ;  /* 0x0000000000089805 */ /* 0x020fe2000001ff00 */
[----:B------:R-:W-:Y:S01]  /*0140*/  @!P1 CS2R R10, SRZ ;  /* 0x00000000000a9805 */ /* 0x000fe2000001ff00 */
[----:B------:R0:W5:Y:S01]  /*0150*/  LDG.E.128 R24, [R2.64] ;  /* 0x0000000402187981 */ /* 0x000162000c1e1d00 */
[----:B------:R-:W-:Y:S01]  /*0160*/  LOP3.LUT P0, RZ, R4, c[0x0][0x178], RZ, 0xfc, !PT ;  /* 0x00005e0004ff7a12 */ /* 0x000fe2000780fcff */
[----:B------:R-:W-:Y:S01]  /*0170*/  IMAD.MOV.U32 R4, RZ, RZ, c[0x0][0x184] ;  /* 0x00006100ff047624 */ /* 0x000fe200078e00ff */
[----:B------:R-:W-:Y:S01]  /*0180*/  @!P1 CS2R R32, SRZ ;  /* 0x0000000000209805 */ /* 0x000fe2000001ff00 */
[----:B------:R-:W-:Y:S01]  /*0190*/  @!P1 CS2R R34, SRZ ;  /* 0x0000000000229805 */ /* 0x000fe2000001ff00 */
[----:B------:R-:W-:Y:S01]  /*01a0*/  @!P1 CS2R R28, SRZ ;  /* 0x00000000001c9805 */ /* 0x000fe2000001ff00 */
[----:B------:R-:W-:Y:S01]  /*01b0*/  @!P1 CS2R R30, SRZ ;  /* 0x00000000001e9805 */ /* 0x000fe2000001ff00 */
[----:B------:R0:W5:Y:S01]  /*01c0*/  LDG.E.128 R20, [R2.64+0x800] ;  /* 0x0008000402147981 */ /* 0x000162000c1e1d00 */
[----:B------:R-:W-:Y:S01]  /*01d0*/  LOP3.LUT P0, RZ, R4, c[0x0][0x17c], RZ, 0xfc, P0 ;  /* 0x00005f0004ff7a12 */ /* 0x000fe2000000fcff */
[----:B------:R-:W-:Y:S01]  /*01e0*/  HFMA2.MMA R56, -RZ, RZ, 0, 5.9604644775390625e-08 ;  /* 0x00000001ff387435 */ /* 0x000fe200000001ff */
[--C-:B------:R-:W-:Y:S01]  /*01f0*/  PRMT R4, RZ, 0x5410, R9.reuse ;  /* 0x00005410ff047816 */ /* 0x100fe20000000009 */
[----:B------:R0:W5:Y:S01]  /*0200*/  LDG.E.128 R16, [R2.64+0x1000] ;  /* 0x0010000402107981 */ /* 0x000162000c1e1d00 */
[----:B------:R-:W-:Y:S01]  /*0210*/  PRMT R5, RZ, 0x7610, R9 ;  /* 0x00007610ff057816 */ /* 0x000fe20000000009 */
[----:B------:R-:W-:Y:S01]  /*0220*/  ULDC.U8 UR6, c[0x0][0x1f0] ;  /* 0x00007c0000067ab9 */ /* 0x000fe20000000000 */
[----:B------:R-:W-:-:S02]  /*0230*/  PRMT R6, RZ, 0x5410, R10 ;  /* 0x00005410ff067816 */ /* 0x000fc4000000000a */
[----:B------:R-:W-:Y:S02]  /*0240*/  PRMT R7, RZ, 0x7610, R10 ;  /* 0x00007610ff077816 */ /* 0x000fe4000000000a */
[--C-:B------:R-:W-:Y:S02]  /*0250*/  PRMT R9, RZ, 0x7610, R11.reuse ;  /* 0x00007610ff097816 */ /* 0x100fe4000000000b */
[----:B------:R-:W-:Y:S02]  /*0260*/  PRMT R10, RZ, 0x5410, R32 ;  /* 0x00005410ff0a7816 */ /* 0x000fe40000000020 */
[--C-:B0-----:R-:W-:Y:S02]  /*0270*/  PRMT R2, RZ, 0x5410, R8.reuse ;  /* 0x00005410ff027816 */ /* 0x101fe40000000008 */
        /* <DEDUP_REMOVED lines=17> */
.L_x_444:
[----:B------:R-:W-:Y:S01]  /*0390*/  IMAD R40, R57, c[0x0][0x168], RZ ;  /* 0x00005a0039287a24 */ /* 0x000fe200078e02ff */
[----:B------:R-:W-:Y:S01]  /*03a0*/  ISETP.NE.U32.AND P2, PT, RZ, c[0x0][0x180], PT ;  /* 0x00006000ff007a0c */ /* 0x000fe20003f45070 */
[----:B------:R-:W-:Y:S01]  /*03b0*/  IMAD.MOV.U32 R70, RZ, RZ, 0x10 ;  /* 0x00000010ff467424 */ /* 0x000fe200078e00ff */
[----:B------:R-:W-:Y:S02]  /*03c0*/  LOP3.LUT R63, R0, 0x7f, RZ, 0xc0, !PT ;  /* 0x0000007f003f7812 */ /* 0x000fe400078ec0ff */
[----:B------:R-:W-:Y:S02]  /*03d0*/  SHF.R.S32.HI R41, RZ, 0x1f, R40 ;  /* 0x0000001fff297819 */ /* 0x000fe40000011428 */
[----:B------:R-:W-:-:S02]  /*03e0*/  ISETP.NE.AND.EX P2, PT, RZ, c[0x0][0x184], PT, P2 ;  /* 0x00006100ff007a0c */ /* 0x000fc40003f45320 */
[----:B------:R-:W-:Y:S02]  /*03f0*/  LEA.HI R40, R41, R40, RZ, 0x3 ;  /* 0x0000002829287211 */ /* 0x000fe400078f18ff */
[----:B------:R-:W-:Y:S02]  /*0400*/  ISETP.NE.U32.AND P1, PT, RZ, c[0x0][0x178], PT ;  /* 0x00005e00ff007a0c */ /* 0x000fe40003f25070 */
[----:B------:R-:W-:Y:S02]  /*0410*/  LEA.HI.SX32 R63, R40, R63, 0x1d ;  /* 0x0000003f283f7211 */ /* 0x000fe400078feaff */
[----:B------:R-:W-:-:S03]  /*0420*/  ISETP.NE.AND.EX P1, PT, RZ, c[0x0][0x17c], PT, P1 ;  /* 0x00005f00ff007a0c */ /* 0x000fc60003f25310 */
[----:B------:R-:W-:-:S04]  /*0430*/  IMAD.WIDE.U32 R40, R63, R70, c[0x0][0x170] ;  /* 0x00005c003f287625 */ /* 0x000fc800078e0046 */
[CC--:B------:R-:W-:Y:S02]  /*0440*/  @P2 IMAD.WIDE.U32 R46, R63.reuse, R70.reuse, c[0x0][0x180] ;  /* 0x000060003f2e2625 */ /* 0x0c0fe400078e0046 */
[----:B------:R-:W2:Y:S04]  /*0450*/  LDG.E.128 R40, [R40.64] ;  /* 0x0000000428287981 */ /* 0x000ea8000c1e1d00 */
[----:B-----5:R0:W5:Y:S01]  /*0460*/  @P2 LDG.E.128 R32, [R46.64] ;  /* 0x000000042e202981 */ /* 0x020162000c1e1d00 */
[----:B------:R-:W-:Y:S01]  /*0470*/  ISETP.NE.U32.AND P3, PT, RZ, c[0x0][0x178], PT ;  /* 0x00005e00ff007a0c */ /* 0x000fe20003f65070 */
[----:B------:R-:W-:-:S03]  /*0480*/  @P1 IMAD.WIDE.U32 R44, R63, R70, c[0x0][0x178] ;  /* 0x00005e003f2c1625 */ /* 0x000fc600078e0046 */
[----:B------:R-:W-:Y:S02]  /*0490*/  ISETP.NE.AND.EX P3, PT, RZ, c[0x0][0x17c], PT, P3 ;  /* 0x00005f00ff007a0c */ /* 0x000fe40003f65330 */
[----:B------:R2:W5:Y:S02]  /*04a0*/  @P1 LDG.E.128 R28, [R44.64] ;  /* 0x000000042c1c1981 */ /* 0x000564000c1e1d00 */
[----:B--2---:R-:W-:-:S09]  /*04b0*/  PRMT R44, RZ, 0x5410, R40 ;  /* 0x00005410ff2c7816 */ /* 0x004fd20000000028 */
[----:B------:R-:W-:Y:S05]  /*04c0*/  @P3 BRA `(.L_x_345) ;  /* 0x0000008000003947 */ /* 0x000fea0003800000 */
[----:B0-----:R-:W-:-:S04]  /*04d0*/  ISETP.NE.U32.AND P4, PT, RZ, c[0x0][0x180], PT ;  /* 0x00006000ff007a0c */ /* 0x001fc80003f85070 */
[----:B------:R-:W-:-:S13]  /*04e0*/  ISETP.NE.AND.EX P4, PT, RZ, c[0x0][0x184], PT, P4 ;  /* 0x00006100ff007a0c */ /* 0x000fda0003f85340 */
[----:B------:R-:W-:Y:S05]  /*04f0*/  @P4 BRA `(.L_x_346) ;  /* 0x0000002000004947 */ /* 0x000fea0003800000 */
[----:B------:R-:W-:Y:S05]  /*0500*/  @P0 BRA `(.L_x_347) ;  /* 0x0000008000000947 */ /* 0x000fea0003800000 */
[----:B------:R-:W-:Y:S05]  /*0510*/  BRA `(.L_x_348) ;  /* 0x0000009000007947 */ /* 0x000fea0003800000 */
.L_x_346:
[----:B-----5:R-:W-:-:S05]  /*0520*/  PRMT R45, RZ, 0x5410, R32 ;  /* 0x00005410ff2d7816 */ /* 0x020fca0000000020 */
[----:B------:R-:W-:Y:S01]  /*0530*/  FADD.FTZ R44, R44, R45 ;  /* 0x0000002d2c2c7221 */ /* 0x000fe20000010000 */
[----:B------:R-:W-:Y:S05]  /*0540*/  BRA `(.L_x_347) ;  /* 0x0000004000007947 */ /* 0x000fea0003800000 */
.L_x_345:
[----:B0----5:R-:W-:-:S05]  /*0550*/  PRMT R45, RZ, 0x5410, R28 ;  /* 0x00005410ff2d7816 */ /* 0x021fca000000001c */
[----:B------:R-:W-:Y:S01]  /*0560*/  FADD.FTZ R44, R44, R45 ;  /* 0x0000002d2c2c7221 */ /* 0x000fe20000010000 */
[----:B------:R-:W-:-:S05]  /*0570*/  @P2 PRMT R45, RZ, 0x5410, R32 ;  /* 0x00005410ff2d2816 */ /* 0x000fca0000000020 */
[----:B------:R-:W-:-:S05]  /*0580*/  @P2 FADD.FTZ R44, R44, R45 ;  /* 0x0000002d2c2c2221 */ /* 0x000fca0000010000 */
.L_x_347:
[----:B------:R-:W-:-:S04]  /*0590*/  F2FP.BF16.PACK_AB R45, RZ, R44 ;  /* 0x0000002cff2d723e */ /* 0x000fc800000010ff */
[----:B------:R-:W-:Y:S02]  /*05a0*/  PRMT R36, R45, 0x7610, R36 ;  /* 0x000076102d247816 */ /* 0x000fe40000000024 */
.L_x_348:
[----:B------:R-:W-:Y:S01]  /*05b0*/  PRMT R66, RZ, 0x7610, R40 ;  /* 0x00007610ff427816 */ /* 0x000fe20000000028 */
[----:B------:R-:W-:Y:S05]  /*05c0*/  @P3 BRA `(.L_x_349) ;  /* 0x0000008000003947 */ /* 0x000fea0003800000 */
[----:B------:R-:W-:-:S04]  /*05d0*/  ISETP.NE.U32.AND P4, PT, RZ, c[0x0][0x180], PT ;  /* 0x00006000ff007a0c */ /* 0x000fc80003f85070 */
[----:B------:R-:W-:-:S13]  /*05e0*/  ISETP.NE.AND.EX P4, PT, RZ, c[0x0][0x184], PT, P4 ;  /* 0x00006100ff007a0c */ /* 0x000fda0003f85340 */
[----:B------:R-:W-:Y:S05]  /*05f0*/  @P4 BRA `(.L_x_350) ;  /* 0x0000002000004947 */ /* 0x000fea0003800000 */
[----:B------:R-:W-:Y:S05]  /*0600*/  @P0 BRA `(.L_x_351) ;  /* 0x0000008000000947 */ /* 0x000fea0003800000 */
[----:B------:R-:W-:Y:S05]  /*0610*/  BRA `(.L_x_352) ;  /* 0x0000009000007947 */ /* 0x000fea0003800000 */
.L_x_350:
[----:B-----5:R-:W-:-:S05]  /*0620*/  PRMT R45, RZ, 0x7610, R32 ;  /* 0x00007610ff2d7816 */ /* 0x020fca0000000020 */
[----:B------:R-:W-:Y:S01]  /*0630*/  FADD.FTZ R66, R66, R45 ;  /* 0x0000002d42427221 */ /* 0x000fe20000010000 */
[----:B------:R-:W-:Y:S05]  /*0640*/  BRA `(.L_x_351) ;  /* 0x0000004000007947 */ /* 0x000fea0003800000 */
.L_x_349:
[----:B-----5:R-:W-:-:S05]  /*0650*/  PRMT R45, RZ, 0x7610, R28 ;  /* 0x00007610ff2d7816 */ /* 0x020fca000000001c */
[----:B------:R-:W-:Y:S01]  /*0660*/  FADD.FTZ R66, R66, R45 ;  /* 0x0000002d42427221 */ /* 0x000fe20000010000 */
[----:B------:R-:W-:-:S05]  /*0670*/  @P2 PRMT R45, RZ, 0x7610, R32 ;  /* 0x00007610ff2d2816 */ /* 0x000fca0000000020 */
[----:B------:R-:W-:-:S05]  /*0680*/  @P2 FADD.FTZ R66, R66, R45 ;  /* 0x0000002d42422221 */ /* 0x000fca0000010000 */
.L_x_351:
[----:B------:R-:W-:-:S04]  /*0690*/  F2FP.BF16.PACK_AB R40, RZ, R66 ;  /* 0x00000042ff28723e */ /* 0x000fc800000010ff */
[----:B------:R-:W-:Y:S02]  /*06a0*/  PRMT R36, R36, 0x5410, R40 ;  /* 0x0000541024247816 */ /* 0x000fe40000000028 */
.L_x_352:
[----:B------:R-:W-:Y:S01]  /*06b0*/  PRMT R45, RZ, 0x5410, R41 ;  /* 0x00005410ff2d7816 */ /* 0x000fe20000000029 */
[----:B------:R-:W-:Y:S05]  /*06c0*/  @P3 BRA `(.L_x_353) ;  /* 0x0000008000003947 */ /* 0x000fea0003800000 */
[----:B------:R-:W-:-:S04]  /*06d0*/  ISETP.NE.U32.AND P4, PT, RZ, c[0x0][0x180], PT ;  /* 0x00006000ff007a0c */ /* 0x000fc80003f85070 */
[----:B------:R-:W-:-:S13]  /*06e0*/  ISETP.NE.AND.EX P4, PT, RZ, c[0x0][0x184], PT, P4 ;  /* 0x00006100ff007a0c */ /* 0x000fda0003f85340 */
[----:B------:R-:W-:Y:S05]  /*06f0*/  @P4 BRA `(.L_x_354) ;  /* 0x0000002000004947 */ /* 0x000fea0003800000 */
[----:B------:R-:W-:Y:S05]  /*0700*/  @P0 BRA `(.L_x_355) ;  /* 0x0000008000000947 */ /* 0x000fea0003800000 */
[----:B------:R-:W-:Y:S05]  /*0710*/  BRA `(.L_x_356) ;  /* 0x0000009000007947 */ /* 0x000fea0003800000 */
.L_x_354:
[----:B-----5:R-:W-:-:S05]  /*0720*/  PRMT R40, RZ, 0x5410, R33 ;  /* 0x00005410ff287816 */ /* 0x020fca0000000021 */
[----:B------:R-:W-:Y:S01]  /*0730*/  FADD.FTZ R45, R45, R40 ;  /* 0x000000282d2d7221 */ /* 0x000fe20000010000 */
[----:B------:R-:W-:Y:S05]  /*0740*/  BRA `(.L_x_355) ;  /* 0x0000004000007947 */ /* 0x000fea0003800000 */
.L_x_353:
[----:B-----5:R-:W-:-:S05]  /*0750*/  PRMT R40, RZ, 0x5410, R29 ;  /* 0x00005410ff287816 */ /* 0x020fca000000001d */
[----:B------:R-:W-:Y:S01]  /*0760*/  FADD.FTZ R45, R45, R40 ;  /* 0x000000282d2d7221 */ /* 0x000fe20000010000 */
[----:B------:R-:W-:-:S05]  /*0770*/  @P2 PRMT R40, RZ, 0x5410, R33 ;  /* 0x00005410ff282816 */ /* 0x000fca0000000021 */
[----:B------:R-:W-:-:S05]  /*0780*/  @P2 FADD.FTZ R45, R45, R40 ;  /* 0x000000282d2d2221 */ /* 0x000fca0000010000 */
.L_x_355:
[----:B------:R-:W-:-:S04]  /*0790*/  F2FP.BF16.PACK_AB R40, RZ, R45 ;  /* 0x0000002dff28723e */ /* 0x000fc800000010ff */
[----:B------:R-:W-:Y:S02]  /*07a0*/  PRMT R37, R40, 0x7610, R37 ;  /* 0x0000761028257816 */ /* 0x000fe40000000025 */
.L_x_356:
[----:B------:R-:W-:Y:S01]  /*07b0*/  PRMT R69, RZ, 0x7610, R41 ;  /* 0x00007610ff457816 */ /* 0x000fe20000000029 */
[----:B------:R-:W-:Y:S05]  /*07c0*/  @P3 BRA `(.L_x_357) ;  /* 0x0000008000003947 */ /* 0x000fea0003800000 */
[----:B------:R-:W-:-:S04]  /*07d0*/  ISETP.NE.U32.AND P4, PT, RZ, c[0x0][0x180], PT ;  /* 0x00006000ff007a0c */ /* 0x000fc80003f85070 */
[----:B------:R-:W-:-:S13]  /*07e0*/  ISETP.NE.AND.EX P4, PT, RZ, c[0x0][0x184], PT, P4 ;  /* 0x00006100ff007a0c */ /* 0x000fda0003f85340 */
[----:B------:R-:W-:Y:S05]  /*07f0*/  @P4 BRA `(.L_x_358) ;  /* 0x0000002000004947 */ /* 0x000fea0003800000 */
[----:B------:R-:W-:Y:S05]  /*0800*/  @P0 BRA `(.L_x_359) ;  /* 0x0000008000000947 */ /* 0x000fea0003800000 */
[----:B------:R-:W-:Y:S05]  /*0810*/  BRA `(.L_x_360) ;  /* 0x0000009000007947 */ /* 0x000fea0003800000 */
.L_x_358:
[----:B-----5:R-:W-:-:S05]  /*0820*/  PRMT R40, RZ, 0x7610, R33 ;  /* 0x00007610ff287816 */ /* 0x020fca0000000021 */
[----:B------:R-:W-:Y:S01]  /*0830*/  FADD.FTZ R69, R69, R40 ;  /* 0x0000002845457221 */ /* 0x000fe20000010000 */
[----:B------:R-:W-:Y:S05]  /*0840*/  BRA `(.L_x_359) ;  /* 0x0000004000007947 */ /* 0x000fea0003800000 */
.L_x_357:
[----:B-----5:R-:W-:-:S05]  /*0850*/  PRMT R40, RZ, 0x7610, R29 ;  /* 0x00007610ff287816 */ /* 0x020fca000000001d */
[----:B------:R-:W-:Y:S01]  /*0860*/  FADD.FTZ R69, R69, R40 ;  /* 0x0000002845457221 */ /* 0x000fe20000010000 */
[----:B------:R-:W-:-:S05]  /*0870*/  @P2 PRMT R40, RZ, 0x7610, R33 ;  /* 0x00007610ff282816 */ /* 0x000fca0000000021 */
[----:B------:R-:W-:-:S05]  /*0880*/  @P2 FADD.FTZ R69, R69, R40 ;  /* 0x0000002845452221 */ /* 0x000fca0000010000 */
.L_x_359:
[----:B------:R-:W-:-:S04]  /*0890*/  F2FP.BF16.PACK_AB R40, RZ, R69 ;  /* 0x00000045ff28723e */ /* 0x000fc800000010ff */
[----:B------:R-:W-:Y:S02]  /*08a0*/  PRMT R37, R37, 0x5410, R40 ;  /* 0x0000541025257816 */ /* 0x000fe40000000028 */
.L_x_360:
[----:B------:R-:W-:Y:S01]  /*08b0*/  PRMT R67, RZ, 0x5410, R42 ;  /* 0x00005410ff437816 */ /* 0x000fe2000000002a */
[----:B------:R-:W-:Y:S05]  /*08c0*/  @P3 BRA `(.L_x_361) ;  /* 0x0000008000003947 */ /* 0x000fea0003800000 */
[----:B------:R-:W-:-:S04]  /*08d0*/  ISETP.NE.U32.AND P4, PT, RZ, c[0x0][0x180], PT ;  /* 0x00006000ff007a0c */ /* 0x000fc80003f85070 */
[----:B------:R-:W-:-:S13]  /*08e0*/  ISETP.NE.AND.EX P4, PT, RZ, c[0x0][0x184], PT, P4 ;  /* 0x00006100ff007a0c */ /* 0x000fda0003f85340 */
[----:B------:R-:W-:Y:S05]  /*08f0*/  @P4 BRA `(.L_x_362) ;  /* 0x0000002000004947 */ /* 0x000fea0003800000 */
[----:B------:R-:W-:Y:S05]  /*0900*/  @P0 BRA `(.L_x_363) ;  /* 0x0000008000000947 */ /* 0x000fea0003800000 */
[----:B------:R-:W-:Y:S05]  /*0910*/  BRA `(.L_x_364) ;  /* 0x0000009000007947 */ /* 0x000fea0003800000 */
.L_x_362:
[----:B-----5:R-:W-:-:S05]  /*0920*/  PRMT R40, RZ, 0x5410, R34 ;  /* 0x00005410ff287816 */ /* 0x020fca0000000022 */
[----:B------:R-:W-:Y:S01]  /*0930*/  FADD.FTZ R67, R67, R40 ;  /* 0x0000002843437221 */ /* 0x000fe20000010000 */
[----:B------:R-:W-:Y:S05]  /*0940*/  BRA `(.L_x_363) ;  /* 0x0000004000007947 */ /* 0x000fea0003800000 */
.L_x_361:
[----:B-----5:R-:W-:-:S05]  /*0950*/  PRMT R40, RZ, 0x5410, R30 ;  /* 0x00005410ff287816 */ /* 0x020fca000000001e */
[----:B------:R-:W-:Y:S01]  /*0960*/  FADD.FTZ R67, R67, R40 ;  /* 0x0000002843437221 */ /* 0x000fe20000010000 */
[----:B------:R-:W-:-:S05]  /*0970*/  @P2 PRMT R40, RZ, 0x5410, R34 ;  /* 0x00005410ff282816 */ /* 0x000fca0000000022 */
[----:B------:R-:W-:-:S05]  /*0980*/  @P2 FADD.FTZ R67, R67, R40 ;  /* 0x0000002843432221 */ /* 0x000fca0000010000 */
.L_x_363:
[----:B------:R-:W-:-:S04]  /*0990*/  F2FP.BF16.PACK_AB R40, RZ, R67 ;  /* 0x00000043ff28723e */ /* 0x000fc800000010ff */
[----:B------:R-:W-:Y:S02]  /*09a0*/  PRMT R38, R40, 0x7610, R38 ;  /* 0x0000761028267816 */ /* 0x000fe40000000026 */
.L_x_364:
[----:B------:R-:W-:Y:S01]  /*09b0*/  PRMT R71, RZ, 0x7610, R42 ;  /* 0x00007610ff477816 */ /* 0x000fe2000000002a */
[----:B------:R-:W-:Y:S05]  /*09c0*/  @P3 BRA `(.L_x_365) ;  /* 0x0000008000003947 */ /* 0x000fea0003800000 */
[----:B------:R-:W-:-:S04]  /*09d0*/  ISETP.NE.U32.AND P4, PT, RZ, c[0x0][0x180], PT ;  /* 0x00006000ff007a0c */ /* 0x000fc80003f85070 */
[----:B------:R-:W-:-:S13]  /*09e0*/  ISETP.NE.AND.EX P4, PT, RZ, c[0x0][0x184], PT, P4 ;  /* 0x00006100ff007a0c */ /* 0x000fda0003f85340 */
[----:B------:R-:W-:Y:S05]  /*09f0*/  @P4 BRA `(.L_x_366) ;  /* 0x0000002000004947 */ /* 0x000fea0003800000 */
[----:B------:R-:W-:Y:S05]  /*0a00*/  @P0 BRA `(.L_x_367) ;  /* 0x0000008000000947 */ /* 0x000fea0003800000 */
[----:B------:R-:W-:Y:S05]  /*0a10*/  BRA `(.L_x_368) ;  /* 0x0000009000007947 */ /* 0x000fea0003800000 */
.L_x_366:
[----:B-----5:R-:W-:-:S05]  /*0a20*/  PRMT R40, RZ, 0x7610, R34 ;  /* 0x00007610ff287816 */ /* 0x020fca0000000022 */
[----:B------:R-:W-:Y:S01]  /*0a30*/  FADD.FTZ R71, R71, R40 ;  /* 0x0000002847477221 */ /* 0x000fe20000010000 */
[----:B------:R-:W-:Y:S05]  /*0a40*/  BRA `(.L_x_367) ;  /* 0x0000004000007947 */ /* 0x000fea0003800000 */
.L_x_365:
[----:B-----5:R-:W-:-:S05]  /*0a50*/  PRMT R40, RZ, 0x7610, R30 ;  /* 0x00007610ff287816 */ /* 0x020fca000000001e */
[----:B------:R-:W-:Y:S01]  /*0a60*/  FADD.FTZ R71, R71, R40 ;  /* 0x0000002847477221 */ /* 0x000fe20000010000 */
[----:B------:R-:W-:-:S05]  /*0a70*/  @P2 PRMT R40, RZ, 0x7610, R34 ;  /* 0x00007610ff282816 */ /* 0x000fca0000000022 */
[----:B------:R-:W-:-:S05]  /*0a80*/  @P2 FADD.FTZ R71, R71, R40 ;  /* 0x0000002847472221 */ /* 0x000fca0000010000 */
.L_x_367:
[----:B------:R-:W-:-:S04]  /*0a90*/  F2FP.BF16.PACK_AB R40, RZ, R71 ;  /* 0x00000047ff28723e */ /* 0x000fc800000010ff */
[----:B------:R-:W-:Y:S02]  /*0aa0*/  PRMT R38, R38, 0x5410, R40 ;  /* 0x0000541026267816 */ /* 0x000fe40000000028 */
.L_x_368:
[----:B------:R-:W-:Y:S01]  /*0ab0*/  PRMT R73, RZ, 0x5410, R43 ;  /* 0x00005410ff497816 */ /* 0x000fe2000000002b */
[----:B------:R-:W-:Y:S05]  /*0ac0*/  @P3 BRA `(.L_x_369) ;  /* 0x0000008000003947 */ /* 0x000fea0003800000 */
[----:B------:R-:W-:-:S04]  /*0ad0*/  ISETP.NE.U32.AND P4, PT, RZ, c[0x0][0x180], PT ;  /* 0x00006000ff007a0c */ /* 0x000fc80003f85070 */
[----:B------:R-:W-:-:S13]  /*0ae0*/  ISETP.NE.AND.EX P4, PT, RZ, c[0x0][0x184], PT, P4 ;  /* 0x00006100ff007a0c */ /* 0x000fda0003f85340 */
[----:B------:R-:W-:Y:S05]  /*0af0*/  @P4 BRA `(.L_x_370) ;  /* 0x0000002000004947 */ /* 0x000fea0003800000 */
[----:B------:R-:W-:Y:S05]  /*0b00*/  @P0 BRA `(.L_x_371) ;  /* 0x0000008000000947 */ /* 0x000fea0003800000 */
[----:B------:R-:W-:Y:S05]  /*0b10*/  BRA `(.L_x_372) ;  /* 0x0000009000007947 */ /* 0x000fea0003800000 */
.L_x_370:
[----:B-----5:R-:W-:-:S05]  /*0b20*/  PRMT R40, RZ, 0x5410, R35 ;  /* 0x00005410ff287816 */ /* 0x020fca0000000023 */
[----:B------:R-:W-:Y:S01]  /*0b30*/  FADD.FTZ R73, R73, R40 ;  /* 0x0000002849497221 */ /* 0x000fe20000010000 */
[----:B------:R-:W-:Y:S05]  /*0b40*/  BRA `(.L_x_371) ;  /* 0x0000004000007947 */ /* 0x000fea0003800000 */
.L_x_369:
[----:B-----5:R-:W-:-:S05]  /*0b50*/  PRMT R40, RZ, 0x5410, R31 ;  /* 0x00005410ff287816 */ /* 0x020fca000000001f */
[----:B------:R-:W-:Y:S01]  /*0b60*/  FADD.FTZ R73, R73, R40 ;  /* 0x0000002849497221 */ /* 0x000fe20000010000 */
[----:B------:R-:W-:-:S05]  /*0b70*/  @P2 PRMT R40, RZ, 0x5410, R35 ;  /* 0x00005410ff282816 */ /* 0x000fca0000000023 */
[----:B------:R-:W-:-:S05]  /*0b80*/  @P2 FADD.FTZ R73, R73, R40 ;  /* 0x0000002849492221 */ /* 0x000fca0000010000 */
.L_x_371:
[----:B------:R-:W-:-:S04]  /*0b90*/  F2FP.BF16.PACK_AB R40, RZ, R73 ;  /* 0x00000049ff28723e */ /* 0x000fc800000010ff */
[----:B------:R-:W-:Y:S02]  /*0ba0*/  PRMT R39, R40, 0x7610, R39 ;  /* 0x0000761028277816 */ /* 0x000fe40000000027 */
.L_x_372:
[----:B------:R-:W-:Y:S01]  /*0bb0*/  PRMT R75, RZ, 0x7610, R43 ;  /* 0x00007610ff4b7816 */ /* 0x000fe2000000002b */
[----:B------:R-:W-:Y:S05]  /*0bc0*/  @P3 BRA `(.L_x_373) ;  /* 0x0000008000003947 */ /* 0x000fea0003800000 */
[----:B------:R-:W-:-:S04]  /*0bd0*/  ISETP.NE.U32.AND P4, PT, RZ, c[0x0][0x180], PT ;  /* 0x00006000ff007a0c */ /* 0x000fc80003f85070 */
[----:B------:R-:W-:-:S13]  /*0be0*/  ISETP.NE.AND.EX P4, PT, RZ, c[0x0][0x184], PT, P4 ;  /* 0x00006100ff007a0c */ /* 0x000fda0003f85340 */
[----:B------:R-:W-:Y:S05]  /*0bf0*/  @P4 BRA `(.L_x_374) ;  /* 0x0000002000004947 */ /* 0x000fea0003800000 */
[----:B------:R-:W-:Y:S05]  /*0c00*/  @P0 BRA `(.L_x_375) ;  /* 0x0000008000000947 */ /* 0x000fea0003800000 */
[----:B------:R-:W-:Y:S05]  /*0c10*/  BRA `(.L_x_376) ;  /* 0x0000009000007947 */ /* 0x000fea0003800000 */
.L_x_374:
[----:B-----5:R-:W-:-:S05]  /*0c20*/  PRMT R40, RZ, 0x7610, R35 ;  /* 0x00007610ff287816 */ /* 0x020fca0000000023 */
[----:B------:R-:W-:Y:S01]  /*0c30*/  FADD.FTZ R75, R75, R40 ;  /* 0x000000284b4b7221 */ /* 0x000fe20000010000 */
[----:B------:R-:W-:Y:S05]  /*0c40*/  BRA `(.L_x_375) ;  /* 0x0000004000007947 */ /* 0x000fea0003800000 */
.L_x_373:
[----:B-----5:R-:W-:-:S05]  /*0c50*/  PRMT R40, RZ, 0x7610, R31 ;  /* 0x00007610ff287816 */ /* 0x020fca000000001f */
[----:B------:R-:W-:Y:S01]  /*0c60*/  FADD.FTZ R75, R75, R40 ;  /* 0x000000284b4b7221 */ /* 0x000fe20000010000 */
[----:B------:R-:W-:-:S05]  /*0c70*/  @P2 PRMT R40, RZ, 0x7610, R35 ;  /* 0x00007610ff282816 */ /* 0x000fca0000000023 */
[----:B------:R-:W-:-:S05]  /*0c80*/  @P2 FADD.FTZ R75, R75, R40 ;  /* 0x000000284b4b2221 */ /* 0x000fca0000010000 */
.L_x_375:
[----:B------:R-:W-:-:S04]  /*0c90*/  F2FP.BF16.PACK_AB R40, RZ, R75 ;  /* 0x0000004bff28723e */ /* 0x000fc800000010ff */
[----:B------:R-:W-:Y:S02]  /*0ca0*/  PRMT R39, R39, 0x5410, R40 ;  /* 0x0000541027277816 */ /* 0x000fe40000000028 */
.L_x_376:
[C---:B------:R-:W-:Y:S01]  /*0cb0*/  IADD3 R65, R63.reuse, 0x80, RZ ;  /* 0x000000803f417810 */ /* 0x040fe20007ffe0ff */
[----:B------:R-:W-:-:S04]  /*0cc0*/  @P0 IMAD.WIDE.U32 R50, R63, R70, c[0x0][0x188] ;  /* 0x000062003f320625 */ /* 0x000fc800078e0046 */
[----:B------:R-:W-:Y:S01]  /*0cd0*/  IMAD.WIDE.U32 R40, R65, R70, c[0x0][0x170] ;  /* 0x00005c0041287625 */ /* 0x000fe200078e0046 */
[----:B------:R0:W-:Y:S03]  /*0ce0*/  @P0 STG.E.128 [R50.64], R36 ;  /* 0x0000002432000986 */ /* 0x0001e6000c101d04 */
[CC--:B------:R-:W-:Y:S02]  /*0cf0*/  @P1 IMAD.WIDE.U32 R46, R70.reuse, R65.reuse, c[0x0][0x178] ;  /* 0x00005e00462e1625 */ /* 0x0c0fe400078e0041 */
[----:B------:R-:W2:Y:S02]  /*0d00*/  LDG.E.128 R40, [R40.64] ;  /* 0x0000000428287981 */ /* 0x000ea4000c1e1d00 */
[----:B------:R-:W-:Y:S02]  /*0d10*/  @P2 IMAD.WIDE.U32 R48, R70, R65, c[0x0][0x180] ;  /* 0x0000600046302625 */ /* 0x000fe400078e0041 */
        /* <DEDUP_REMOVED lines=9> */
.L_x_378:
[----:B-----5:R-:W-:-:S05]  /*0db0*/  PRMT R46, RZ, 0x5410, R32 ;  /* 0x00005410ff2e7816 */ /* 0x020fca0000000020 */
[----:B------:R-:W-:Y:S01]  /*0dc0*/  FADD.FTZ R77, R46, R77 ;  /* 0x0000004d2e4d7221 */ /* 0x000fe20000010000 */
[----:B------:R-:W-:Y:S05]  /*0dd0*/  BRA `(.L_x_379) ;  /* 0x0000004000007947 */ /* 0x000fea0003800000 */
.L_x_377:
[----:B0----5:R-:W-:-:S05]  /*0de0*/  PRMT R46, RZ, 0x5410, R28 ;  /* 0x00005410ff2e7816 */ /* 0x021fca000000001c */
[----:B------:R-:W-:Y:S01]  /*0df0*/  FADD.FTZ R77, R46, R77 ;  /* 0x0000004d2e4d7221 */ /* 0x000fe20000010000 */
[----:B------:R-:W-:-:S05]  /*0e00*/  @P2 PRMT R46, RZ, 0x5410, R32 ;  /* 0x00005410ff2e2816 */ /* 0x000fca0000000020 */
[----:B------:R-:W-:-:S05]  /*0e10*/  @P2 FADD.FTZ R77, R46, R77 ;  /* 0x0000004d2e4d2221 */ /* 0x000fca0000010000 */
.L_x_379:
[----:B------:R-:W-:-:S04]  /*0e20*/  F2FP.BF16.PACK_AB R46, RZ, R77 ;  /* 0x0000004dff2e723e */ /* 0x000fc800000010ff */
[----:B------:R-:W-:Y:S02]  /*0e30*/  PRMT R36, R46, 0x7610, R36 ;  /* 0x000076102e247816 */ /* 0x000fe40000000024 */
.L_x_380:
[----:B------:R-:W-:Y:S01]  /*0e40*/  PRMT R81, RZ, 0x7610, R40 ;  /* 0x00007610ff517816 */ /* 0x000fe20000000028 */
[----:B------:R-:W-:Y:S05]  /*0e50*/  @P3 BRA `(.L_x_381) ;  /* 0x0000008000003947 */ /* 0x000fea0003800000 */
[----:B------:R-:W-:-:S04]  /*0e60*/  ISETP.NE.U32.AND P4, PT, RZ, c[0x0][0x180], PT ;  /* 0x00006000ff007a0c */ /* 0x000fc80003f85070 */
[----:B------:R-:W-:-:S13]  /*0e70*/  ISETP.NE.AND.EX P4, PT, RZ, c[0x0][0x184], PT, P4 ;  /* 0x00006100ff007a0c */ /* 0x000fda0003f85340 */
[----:B------:R-:W-:Y:S05]  /*0e80*/  @P4 BRA `(.L_x_382) ;  /* 0x0000002000004947 */ /* 0x000fea0003800000 */
[----:B------:R-:W-:Y:S05]  /*0e90*/  @P0 BRA `(.L_x_383) ;  /* 0x0000008000000947 */ /* 0x000fea0003800000 */
[----:B------:R-:W-:Y:S05]  /*0ea0*/  BRA `(.L_x_384) ;  /* 0x0000009000007947 */ /* 0x000fea0003800000 */
.L_x_382:
[----:B-----5:R-:W-:-:S05]  /*0eb0*/  PRMT R40, RZ, 0x7610, R32 ;  /* 0x00007610ff287816 */ /* 0x020fca0000000020 */
[----:B------:R-:W-:Y:S01]  /*0ec0*/  FADD.FTZ R81, R40, R81 ;  /* 0x0000005128517221 */ /* 0x000fe20000010000 */
[----:B------:R-:W-:Y:S05]  /*0ed0*/  BRA `(.L_x_383) ;  /* 0x0000004000007947 */ /* 0x000fea0003800000 */
.L_x_381:
[----:B-----5:R-:W-:-:S05]  /*0ee0*/  PRMT R40, RZ, 0x7610, R28 ;  /* 0x00007610ff287816 */ /* 0x020fca000000001c */
[----:B------:R-:W-:Y:S01]  /*0ef0*/  FADD.FTZ R81, R40, R81 ;  /* 0x0000005128517221 */ /* 0x000fe20000010000 */
[----:B------:R-:W-:-:S05]  /*0f00*/  @P2 PRMT R40, RZ, 0x7610, R32 ;  /* 0x00007610ff282816 */ /* 0x000fca0000000020 */
[----:B------:R-:W-:-:S05]  /*0f10*/  @P2 FADD.FTZ R81, R40, R81 ;  /* 0x0000005128512221 */ /* 0x000fca0000010000 */
.L_x_383:
[----:B------:R-:W-:-:S04]  /*0f20*/  F2FP.BF16.PACK_AB R40, RZ, R81 ;  /* 0x00000051ff28723e */ /* 0x000fc800000010ff */
[----:B------:R-:W-:Y:S02]  /*0f30*/  PRMT R36, R36, 0x5410, R40 ;  /* 0x0000541024247816 */ /* 0x000fe40000000028 */
.L_x_384:
[----:B------:R-:W-:Y:S01]  /*0f40*/  PRMT R79, RZ, 0x5410, R41 ;  /* 0x00005410ff4f7816 */ /* 0x000fe20000000029 */
[----:B------:R-:W-:Y:S05]  /*0f50*/  @P3 BRA `(.L_x_385) ;  /* 0x0000008000003947 */ /* 0x000fea0003800000 */
[----:B------:R-:W-:-:S04]  /*0f60*/  ISETP.NE.U32.AND P4, PT, RZ, c[0x0][0x180], PT ;  /* 0x00006000ff007a0c */ /* 0x000fc80003f85070 */
[----:B------:R-:W-:-:S13]  /*0f70*/  ISETP.NE.AND.EX P4, PT, RZ, c[0x0][0x184], PT, P4 ;  /* 0x00006100ff007a0c */ /* 0x000fda0003f85340 */
[----:B------:R-:W-:Y:S05]  /*0f80*/  @P4 BRA `(.L_x_386) ;  /* 0x0000002000004947 */ /* 0x000fea0003800000 */
[----:B------:R-:W-:Y:S05]  /*0f90*/  @P0 BRA `(.L_x_387) ;  /* 0x0000008000000947 */ /* 0x000fea0003800000 */
[----:B------:R-:W-:Y:S05]  /*0fa0*/  BRA `(.L_x_388) ;  /* 0x0000009000007947 */ /* 0x000fea0003800000 */
.L_x_386:
[----:B-----5:R-:W-:-:S05]  /*0fb0*/  PRMT R40, RZ, 0x5410, R33 ;  /* 0x00005410ff287816 */ /* 0x020fca0000000021 */
[----:B------:R-:W-:Y:S01]  /*0fc0*/  FADD.FTZ R79, R40, R79 ;  /* 0x0000004f284f7221 */ /* 0x000fe20000010000 */
[----:B------:R-:W-:Y:S05]  /*0fd0*/  BRA `(.L_x_387) ;  /* 0x0000004000007947 */ /* 0x000fea0003800000 */
.L_x_385:
[----:B-----5:R-:W-:-:S05]  /*0fe0*/  PRMT R40, RZ, 0x5410, R29 ;  /* 0x00005410ff287816 */ /* 0x020fca000000001d */
[----:B------:R-:W-:Y:S01]  /*0ff0*/  FADD.FTZ R79, R40, R79 ;  /* 0x0000004f284f7221 */ /* 0x000fe20000010000 */
[----:B------:R-:W-:-:S05]  /*1000*/  @P2 PRMT R40, RZ, 0x5410, R33 ;  /* 0x00005410ff282816 */ /* 0x000fca0000000021 */
[----:B------:R-:W-:-:S05]  /*1010*/  @P2 FADD.FTZ R79, R40, R79 ;  /* 0x0000004f284f2221 */ /* 0x000fca0000010000 */
.L_x_387:
[----:B------:R-:W-:-:S04]  /*1020*/  F2FP.BF16.PACK_AB R40, RZ, R79 ;  /* 0x0000004fff28723e */ /* 0x000fc800000010ff */
[----:B------:R-:W-:Y:S02]  /*1030*/  PRMT R37, R40, 0x7610, R37 ;  /* 0x0000761028257816 */ /* 0x000fe40000000025 */
.L_x_388:
[----:B------:R-:W-:Y:S01]  /*1040*/  PRMT R85, RZ, 0x7610, R41 ;  /* 0x00007610ff557816 */ /* 0x000fe20000000029 */
[----:B------:R-:W-:Y:S05]  /*1050*/  @P3 BRA `(.L_x_389) ;  /* 0x0000008000003947 */ /* 0x000fea0003800000 */
[----:B------:R-:W-:-:S04]  /*1060*/  ISETP.NE.U32.AND P4, PT, RZ, c[0x0][0x180], PT ;  /* 0x00006000ff007a0c */ /* 0x000fc80003f85070 */
[----:B------:R-:W-:-:S13]  /*1070*/  ISETP.NE.AND.EX P4, PT, RZ, c[0x0][0x184], PT, P4 ;  /* 0x00006100ff007a0c */ /* 0x000fda0003f85340 */
[----:B------:R-:W-:Y:S05]  /*1080*/  @P4 BRA `(.L_x_390) ;  /* 0x0000002000004947 */ /* 0x000fea0003800000 */
[----:B------:R-:W-:Y:S05]  /*1090*/  @P0 BRA `(.L_x_391) ;  /* 0x0000008000000947 */ /* 0x000fea0003800000 */
[----:B------:R-:W-:Y:S05]  /*10a0*/  BRA `(.L_x_392) ;  /* 0x0000009000007947 */ /* 0x000fea0003800000 */
.L_x_390:
[----:B-----5:R-:W-:-:S05]  /*10b0*/  PRMT R40, RZ, 0x7610, R33 ;  /* 0x00007610ff287816 */ /* 0x020fca0000000021 */
[----:B------:R-:W-:Y:S01]  /*10c0*/  FADD.FTZ R85, R40, R85 ;  /* 0x0000005528557221 */ /* 0x000fe20000010000 */
[----:B------:R-:W-:Y:S05]  /*10d0*/  BRA `(.L_x_391) ;  /* 0x0000004000007947 */ /* 0x000fea0003800000 */
.L_x_389:
[----:B-----5:R-:W-:-:S05]  /*10e0*/  PRMT R40, RZ, 0x7610, R29 ;  /* 0x00007610ff287816 */ /* 0x020fca000000001d */
[----:B------:R-:W-:Y:S01]  /*10f0*/  FADD.FTZ R85, R40, R85 ;  /* 0x0000005528557221 */ /* 0x000fe20000010000 */
[----:B------:R-:W-:-:S05]  /*1100*/  @P2 PRMT R40, RZ, 0x7610, R33 ;  /* 0x00007610ff282816 */ /* 0x000fca0000000021 */
[----:B------:R-:W-:-:S05]  /*1110*/  @P2 FADD.FTZ R85, R40, R85 ;  /* 0x0000005528552221 */ /* 0x000fca0000010000 */
.L_x_391:
[----:B------:R-:W-:-:S04]  /*1120*/  F2FP.BF16.PACK_AB R40, RZ, R85 ;  /* 0x00000055ff28723e */ /* 0x000fc800000010ff */
[----:B------:R-:W-:Y:S02]  /*1130*/  PRMT R37, R37, 0x5410, R40 ;  /* 0x0000541025257816 */ /* 0x000fe40000000028 */
.L_x_392:
[----:B------:R-:W-:Y:S01]  /*1140*/  PRMT R83, RZ, 0x5410, R42 ;  /* 0x00005410ff537816 */ /* 0x000fe2000000002a */
[----:B------:R-:W-:Y:S05]  /*1150*/  @P3 BRA `(.L_x_393) ;  /* 0x0000008000003947 */ /* 0x000fea0003800000 */
[----:B------:R-:W-:-:S04]  /*1160*/  ISETP.NE.U32.AND P4, PT, RZ, c[0x0][0x180], PT ;  /* 0x00006000ff007a0c */ /* 0x000fc80003f85070 */
[----:B------:R-:W-:-:S13]  /*1170*/  ISETP.NE.AND.EX P4, PT, RZ, c[0x0][0x184], PT, P4 ;  /* 0x00006100ff007a0c */ /* 0x000fda0003f85340 */
[----:B------:R-:W-:Y:S05]  /*1180*/  @P4 BRA `(.L_x_394) ;  /* 0x0000002000004947 */ /* 0x000fea0003800000 */
[----:B------:R-:W-:Y:S05]  /*1190*/  @P0 BRA `(.L_x_395) ;  /* 0x0000008000000947 */ /* 0x000fea0003800000 */
[----:B------:R-:W-:Y:S05]  /*11a0*/  BRA `(.L_x_396) ;  /* 0x0000009000007947 */ /* 0x000fea0003800000 */
.L_x_394:
[----:B-----5:R-:W-:-:S05]  /*11b0*/  PRMT R40, RZ, 0x5410, R34 ;  /* 0x00005410ff287816 */ /* 0x020fca0000000022 */
[----:B------:R-:W-:Y:S01]  /*11c0*/  FADD.FTZ R83, R40, R83 ;  /* 0x0000005328537221 */ /* 0x000fe20000010000 */
[----:B------:R-:W-:Y:S05]  /*11d0*/  BRA `(.L_x_395) ;  /* 0x0000004000007947 */ /* 0x000fea0003800000 */
.L_x_393:
[----:B-----5:R-:W-:-:S05]  /*11e0*/  PRMT R40, RZ, 0x5410, R30 ;  /* 0x00005410ff287816 */ /* 0x020fca000000001e */
[----:B------:R-:W-:Y:S01]  /*11f0*/  FADD.FTZ R83, R40, R83 ;  /* 0x0000005328537221 */ /* 0x000fe20000010000 */
[----:B------:R-:W-:-:S05]  /*1200*/  @P2 PRMT R40, RZ, 0x5410, R34 ;  /* 0x00005410ff282816 */ /* 0x000fca0000000022 */
[----:B------:R-:W-:-:S05]  /*1210*/  @P2 FADD.FTZ R83, R40, R83 ;  /* 0x0000005328532221 */ /* 0x000fca0000010000 */
.L_x_395:
[----:B------:R-:W-:-:S04]  /*1220*/  F2FP.BF16.PACK_AB R40, RZ, R83 ;  /* 0x00000053ff28723e */ /* 0x000fc800000010ff */
[----:B------:R-:W-:Y:S02]  /*1230*/  PRMT R38, R40, 0x7610, R38 ;  /* 0x0000761028267816 */ /* 0x000fe40000000026 */
.L_x_396:
[----:B------:R-:W-:Y:S01]  /*1240*/  PRMT R87, RZ, 0x7610, R42 ;  /* 0x00007610ff577816 */ /* 0x000fe2000000002a */
[----:B------:R-:W-:Y:S05]  /*1250*/  @P3 BRA `(.L_x_397) ;  /* 0x0000008000003947 */ /* 0x000fea0003800000 */
[----:B------:R-:W-:-:S04]  /*1260*/  ISETP.NE.U32.AND P4, PT, RZ, c[0x0][0x180], PT ;  /* 0x00006000ff007a0c */ /* 0x000fc80003f85070 */
[----:B------:R-:W-:-:S13]  /*1270*/  ISETP.NE.AND.EX P4, PT, RZ, c[0x0][0x184], PT, P4 ;  /* 0x00006100ff007a0c */ /* 0x000fda0003f85340 */
[----:B------:R-:W-:Y:S05]  /*1280*/  @P4 BRA `(.L_x_398) ;  /* 0x0000002000004947 */ /* 0x000fea0003800000 */
[----:B------:R-:W-:Y:S05]  /*1290*/  @P0 BRA `(.L_x_399) ;  /* 0x0000008000000947 */ /* 0x000fea0003800000 */
[----:B------:R-:W-:Y:S05]  /*12a0*/  BRA `(.L_x_400) ;  /* 0x0000009000007947 */ /* 0x000fea0003800000 */
.L_x_398:
[----:B-----5:R-:W-:-:S05]  /*12b0*/  PRMT R40, RZ, 0x7610, R34 ;  /* 0x00007610ff287816 */ /* 0x020fca0000000022 */
[----:B------:R-:W-:Y:S01]  /*12c0*/  FADD.FTZ R87, R40, R87 ;  /* 0x0000005728577221 */ /* 0x000fe20000010000 */
[----:B------:R-:W-:Y:S05]  /*12d0*/  BRA `(.L_x_399) ;  /* 0x0000004000007947 */ /* 0x000fea0003800000 */
.L_x_397:
[----:B-----5:R-:W-:-:S05]  /*12e0*/  PRMT R40, RZ, 0x7610, R30 ;  /* 0x00007610ff287816 */ /* 0x020fca000000001e */
[----:B------:R-:W-:Y:S01]  /*12f0*/  FADD.FTZ R87, R40, R87 ;  /* 0x0000005728577221 */ /* 0x000fe20000010000 */
[----:B------:R-:W-:-:S05]  /*1300*/  @P2 PRMT R40, RZ, 0x7610, R34 ;  /* 0x00007610ff282816 */ /* 0x000fca0000000022 */
[----:B------:R-:W-:-:S05]  /*1310*/  @P2 FADD.FTZ R87, R40, R87 ;  /* 0x0000005728572221 */ /* 0x000fca0000010000 */
.L_x_399:
[----:B------:R-:W-:-:S04]  /*1320*/  F2FP.BF16.PACK_AB R40, RZ, R87 ;  /* 0x00000057ff28723e */ /* 0x000fc800000010ff */
[----:B------:R-:W-:Y:S02]  /*1330*/  PRMT R38, R38, 0x5410, R40 ;  /* 0x0000541026267816 */ /* 0x000fe40000000028 */
.L_x_400:
[----:B------:R-:W-:Y:S01]  /*1340*/  PRMT R89, RZ, 0x5410, R43 ;  /* 0x00005410ff597816 */ /* 0x000fe2000000002b */
[----:B------:R-:W-:Y:S05]  /*1350*/  @P3 BRA `(.L_x_401) ;  /* 0x0000008000003947 */ /* 0x000fea0003800000 */
[----:B------:R-:W-:-:S04]  /*1360*/  ISETP.NE.U32.AND P4, PT, RZ, c[0x0][0x180], PT ;  /* 0x00006000ff007a0c */ /* 0x000fc80003f85070 */
[----:B------:R-:W-:-:S13]  /*1370*/  ISETP.NE.AND.EX P4, PT, RZ, c[0x0][0x184], PT, P4 ;  /* 0x00006100ff007a0c */ /* 0x000fda0003f85340 */
[----:B------:R-:W-:Y:S05]  /*1380*/  @P4 BRA `(.L_x_402) ;  /* 0x0000002000004947 */ /* 0x000fea0003800000 */
[----:B------:R-:W-:Y:S05]  /*1390*/  @P0 BRA `(.L_x_403) ;  /* 0x0000008000000947 */ /* 0x000fea0003800000 */
[----:B------:R-:W-:Y:S05]  /*13a0*/  BRA `(.L_x_404) ;  /* 0x0000009000007947 */ /* 0x000fea0003800000 */
.L_x_402:
[----:B-----5:R-:W-:-:S05]  /*13b0*/  PRMT R40, RZ, 0x5410, R35 ;  /* 0x00005410ff287816 */ /* 0x020fca0000000023 */
[----:B------:R-:W-:Y:S01]  /*13c0*/  FADD.FTZ R89, R40, R89 ;  /* 0x0000005928597221 */ /* 0x000fe20000010000 */
[----:B------:R-:W-:Y:S05]  /*13d0*/  BRA `(.L_x_403) ;  /* 0x0000004000007947 */ /* 0x000fea0003800000 */
.L_x_401:
[----:B-----5:R-:W-:-:S05]  /*13e0*/  PRMT R40, RZ, 0x5410, R31 ;  /* 0x00005410ff287816 */ /* 0x020fca000000001f */
[----:B------:R-:W-:Y:S01]  /*13f0*/  FADD.FTZ R89, R40, R89 ;  /* 0x0000005928597221 */ /* 0x000fe20000010000 */
[----:B------:R-:W-:-:S05]  /*1400*/  @P2 PRMT R40, RZ, 0x5410, R35 ;  /* 0x00005410ff282816 */ /* 0x000fca0000000023 */
[----:B------:R-:W-:-:S05]  /*1410*/  @P2 FADD.FTZ R89, R40, R89 ;  /* 0x0000005928592221 */ /* 0x000fca0000010000 */
.L_x_403:
[----:B------:R-:W-:-:S04]  /*1420*/  F2FP.BF16.PACK_AB R40, RZ, R89 ;  /* 0x00000059ff28723e */ /* 0x000fc800000010ff */
[----:B------:R-:W-:Y:S02]  /*1430*/  PRMT R39, R40, 0x7610, R39 ;  /* 0x0000761028277816 */ /* 0x000fe40000000027 */
.L_x_404:
[----:B------:R-:W-:Y:S01]  /*1440*/  PRMT R91, RZ, 0x7610, R43 ;  /* 0x00007610ff5b7816 */ /* 0x000fe2000000002b */
[----:B------:R-:W-:Y:S05]  /*1450*/  @P3 BRA `(.L_x_405) ;  /* 0x0000008000003947 */ /* 0x000fea0003800000 */
[----:B------:R-:W-:-:S04]  /*1460*/  ISETP.NE.U32.AND P4, PT, RZ, c[0x0][0x180], PT ;  /* 0x00006000ff007a0c */ /* 0x000fc80003f85070 */
[----:B------:R-:W-:-:S13]  /*1470*/  ISETP.NE.AND.EX P4, PT, RZ, c[0x0][0x184], PT, P4 ;  /* 0x00006100ff007a0c */ /* 0x000fda0003f85340 */
[----:B------:R-:W-:Y:S05]  /*1480*/  @P4 BRA `(.L_x_406) ;  /* 0x0000002000004947 */ /* 0x000fea0003800000 */
[----:B------:R-:W-:Y:S05]  /*1490*/  @P0 BRA `(.L_x_407) ;  /* 0x0000008000000947 */ /* 0x000fea0003800000 */
[----:B------:R-:W-:Y:S05]  /*14a0*/  BRA `(.L_x_408) ;  /* 0x0000009000007947 */ /* 0x000fea0003800000 */
.L_x_406:
[----:B-----5:R-:W-:-:S05]  /*14b0*/  PRMT R40, RZ, 0x7610, R35 ;  /* 0x00007610ff287816 */ /* 0x020fca0000000023 */
[----:B------:R-:W-:Y:S01]  /*14c0*/  FADD.FTZ R91, R40, R91 ;  /* 0x0000005b285b7221 */ /* 0x000fe20000010000 */
[----:B------:R-:W-:Y:S05]  /*14d0*/  BRA `(.L_x_407) ;  /* 0x0000004000007947 */ /* 0x000fea0003800000 */
.L_x_405:
[----:B-----5:R-:W-:-:S05]  /*14e0*/  PRMT R40, RZ, 0x7610, R31 ;  /* 0x00007610ff287816 */ /* 0x020fca000000001f */
[----:B------:R-:W-:Y:S01]  /*14f0*/  FADD.FTZ R91, R40, R91 ;  /* 0x0000005b285b7221 */ /* 0x000fe20000010000 */
[----:B------:R-:W-:-:S05]  /*1500*/  @P2 PRMT R40, RZ, 0x7610, R35 ;  /* 0x00007610ff282816 */ /* 0x000fca0000000023 */
[----:B------:R-:W-:-:S05]  /*1510*/  @P2 FADD.FTZ R91, R40, R91 ;  /* 0x0000005b285b2221 */ /* 0x000fca0000010000 */
.L_x_407:
[----:B------:R-:W-:-:S04]  /*1520*/  F2FP.BF16.PACK_AB R40, RZ, R91 ;  /* 0x0000005bff28723e */ /* 0x000fc800000010ff */
[----:B------:R-:W-:Y:S02]  /*1530*/  PRMT R39, R39, 0x5410, R40 ;  /* 0x0000541027277816 */ /* 0x000fe40000000028 */
.L_x_408:
[----:B------:R-:W-:Y:S01]  /*1540*/  IADD3 R68, R63, 0x100, RZ ;  /* 0x000001003f447810 */ /* 0x000fe20007ffe0ff */
[----:B------:R-:W-:-:S03]  /*1550*/  @P0 IMAD.WIDE.U32 R50, R70, R65, c[0x0][0x188] ;  /* 0x0000620046320625 */ /* 0x000fc600078e0041 */
[C---:B------:R-:W-:Y:S01]  /*1560*/  @P2 LEA R48, P5, R68.reuse, c[0x0][0x180], 0x4 ;  /* 0x0000600044302a11 */ /* 0x040fe200078a20ff */
[C---:B------:R-:W-:Y:S01]  /*1570*/  IMAD.WIDE.U32 R40, R68.reuse, R70, c[0x0][0x170] ;  /* 0x00005c0044287625 */ /* 0x040fe200078e0046 */
[----:B------:R0:W-:Y:S01]  /*1580*/  @P0 STG.E.128 [R50.64], R36 ;  /* 0x0000002432000986 */ /* 0x0001e2000c101d04 */
[C---:B------:R-:W-:Y:S02]  /*1590*/  @P1 LEA R46, P4, R68.reuse, c[0x0][0x178], 0x4 ;  /* 0x00005e00442e1a11 */ /* 0x040fe400078820ff */
[C---:B------:R-:W-:Y:S02]  /*15a0*/  @P2 LEA.HI.X R49, R68.reuse, c[0x0][0x184], RZ, 0x4, P5 ;  /* 0x0000610044312a11 */ /* 0x040fe400028f24ff */
[----:B------:R-:W2:Y:S01]  /*15b0*/  LDG.E.128 R40, [R40.64] ;  /* 0x0000000428287981 */ /* 0x000ea2000c1e1d00 */
[----:B------:R-:W-:-:S03]  /*15c0*/  @P1 LEA.HI.X R47, R68, c[0x0][0x17c], RZ, 0x4, P4 ;  /* 0x00005f00442f1a11 */ /* 0x000fc600020f24ff */
[----:B-----5:R0:W5:Y:S04]  /*15d0*/  @P2 LDG.E.128 R32, [R48.64] ;  /* 0x0000000430202981 */ /* 0x020168000c1e1d00 */
[----:B------:R2:W5:Y:S02]  /*15e0*/  @P1 LDG.E.128 R28, [R46.64] ;  /* 0x000000042e1c1981 */ /* 0x000564000c1e1d00 */
[----:B--2---:R-:W-:Y:S01]  /*15f0*/  PRMT R47, RZ, 0x5410, R40 ;  /* 0x00005410ff2f7816 */ /* 0x004fe20000000028 */
[----:B------:R-:W-:Y:S05]  /*1600*/  @P3 BRA `(.L_x_409) ;  /* 0x0000008000003947 */ /* 0x000fea0003800000 */
[----:B0-----:R-:W-:-:S04]  /*1610*/  ISETP.NE.U32.AND P1, PT, RZ, c[0x0][0x180], PT ;  /* 0x00006000ff007a0c */ /* 0x001fc80003f25070 */
[----:B------:R-:W-:-:S13]  /*1620*/  ISETP.NE.AND.EX P1, PT, RZ, c[0x0][0x184], PT, P1 ;  /* 0x00006100ff007a0c */ /* 0x000fda0003f25310 */
[----:B------:R-:W-:Y:S05]  /*1630*/  @P1 BRA `(.L_x_410) ;  /* 0x0000002000001947 */ /* 0x000fea0003800000 */
[----:B------:R-:W-:Y:S05]  /*1640*/  @P0 BRA `(.L_x_411) ;  /* 0x0000008000000947 */ /* 0x000fea0003800000 */
[----:B------:R-:W-:Y:S05]  /*1650*/  BRA `(.L_x_412) ;  /* 0x0000009000007947 */ /* 0x000fea0003800000 */
.L_x_410:
[----:B-----5:R-:W-:-:S05]  /*1660*/  PRMT R46, RZ, 0x5410, R32 ;  /* 0x00005410ff2e7816 */ /* 0x020fca0000000020 */
[----:B------:R-:W-:Y:S01]  /*1670*/  FADD.FTZ R47, R46, R47 ;  /* 0x0000002f2e2f7221 */ /* 0x000fe20000010000 */
[----:B------:R-:W-:Y:S05]  /*1680*/  BRA `(.L_x_411) ;  /* 0x0000004000007947 */ /* 0x000fea0003800000 */
.L_x_409:
[----:B0----5:R-:W-:-:S05]  /*1690*/  PRMT R46, RZ, 0x5410, R28 ;  /* 0x00005410ff2e7816 */ /* 0x021fca000000001c */
[----:B------:R-:W-:Y:S01]  /*16a0*/  FADD.FTZ R47, R46, R47 ;  /* 0x0000002f2e2f7221 */ /* 0x000fe20000010000 */
[----:B------:R-:W-:-:S05]  /*16b0*/  @P2 PRMT R46, RZ, 0x5410, R32 ;  /* 0x00005410ff2e2816 */ /* 0x000fca0000000020 */
[----:B------:R-:W-:-:S05]  /*16c0*/  @P2 FADD.FTZ R47, R46, R47 ;  /* 0x0000002f2e2f2221 */ /* 0x000fca0000010000 */
.L_x_411:
[----:B------:R-:W-:-:S04]  /*16d0*/  F2FP.BF16.PACK_AB R46, RZ, R47 ;  /* 0x0000002fff2e723e */ /* 0x000fc800000010ff */
[----:B------:R-:W-:Y:S02]  /*16e0*/  PRMT R36, R46, 0x7610, R36 ;  /* 0x000076102e247816 */ /* 0x000fe40000000024 */
.L_x_412:
[----:B------:R-:W-:Y:S01]  /*16f0*/  PRMT R49, RZ, 0x7610, R40 ;  /* 0x00007610ff317816 */ /* 0x000fe20000000028 */
[----:B------:R-:W-:Y:S05]  /*1700*/  @P3 BRA `(.L_x_413) ;  /* 0x0000008000003947 */ /* 0x000fea0003800000 */
[----:B------:R-:W-:-:S04]  /*1710*/  ISETP.NE.U32.AND P1, PT, RZ, c[0x0][0x180], PT ;  /* 0x00006000ff007a0c */ /* 0x000fc80003f25070 */
[----:B------:R-:W-:-:S13]  /*1720*/  ISETP.NE.AND.EX P1, PT, RZ, c[0x0][0x184], PT, P1 ;  /* 0x00006100ff007a0c */ /* 0x000fda0003f25310 */
[----:B------:R-:W-:Y:S05]  /*1730*/  @P1 BRA `(.L_x_414) ;  /* 0x0000002000001947 */ /* 0x000fea0003800000 */
[----:B------:R-:W-:Y:S05]  /*1740*/  @P0 BRA `(.L_x_415) ;  /* 0x0000008000000947 */ /* 0x000fea0003800000 */
[----:B------:R-:W-:Y:S05]  /*1750*/  BRA `(.L_x_416) ;  /* 0x0000009000007947 */ /* 0x000fea0003800000 */
.L_x_414:
[----:B-----5:R-:W-:-:S05]  /*1760*/  PRMT R40, RZ, 0x7610, R32 ;  /* 0x00007610ff287816 */ /* 0x020fca0000000020 */
[----:B------:R-:W-:Y:S01]  /*1770*/  FADD.FTZ R49, R40, R49 ;  /* 0x0000003128317221 */ /* 0x000fe20000010000 */
[----:B------:R-:W-:Y:S05]  /*1780*/  BRA `(.L_x_415) ;  /* 0x0000004000007947 */ /* 0x000fea0003800000 */
.L_x_413:
[----:B-----5:R-:W-:-:S05]  /*1790*/  PRMT R40, RZ, 0x7610, R28 ;  /* 0x00007610ff287816 */ /* 0x020fca000000001c */
[----:B------:R-:W-:Y:S01]  /*17a0*/  FADD.FTZ R49, R40, R49 ;  /* 0x0000003128317221 */ /* 0x000fe20000010000 */
[----:B------:R-:W-:-:S05]  /*17b0*/  @P2 PRMT R40, RZ, 0x7610, R32 ;  /* 0x00007610ff282816 */ /* 0x000fca0000000020 */
[----:B------:R-:W-:-:S05]  /*17c0*/  @P2 FADD.FTZ R49, R40, R49 ;  /* 0x0000003128312221 */ /* 0x000fca0000010000 */
.L_x_415:
[----:B------:R-:W-:-:S04]  /*17d0*/  F2FP.BF16.PACK_AB R40, RZ, R49 ;  /* 0x00000031ff28723e */ /* 0x000fc800000010ff */
[----:B------:R-:W-:Y:S02]  /*17e0*/  PRMT R36, R36, 0x5410, R40 ;  /* 0x0000541024247816 */ /* 0x000fe40000000028 */
.L_x_416:
[----:B------:R-:W-:Y:S01]  /*17f0*/  PRMT R51, RZ, 0x5410, R41 ;  /* 0x00005410ff337816 */ /* 0x000fe20000000029 */
[----:B------:R-:W-:Y:S05]  /*1800*/  @P3 BRA `(.L_x_417) ;  /* 0x0000008000003947 */ /* 0x000fea0003800000 */
[----:B------:R-:W-:-:S04]  /*1810*/  ISETP.NE.U32.AND P1, PT, RZ, c[0x0][0x180], PT ;  /* 0x00006000ff007a0c */ /* 0x000fc80003f25070 */
[----:B------:R-:W-:-:S13]  /*1820*/  ISETP.NE.AND.EX P1, PT, RZ, c[0x0][0x184], PT, P1 ;  /* 0x00006100ff007a0c */ /* 0x000fda0003f25310 */
[----:B------:R-:W-:Y:S05]  /*1830*/  @P1 BRA `(.L_x_418) ;  /* 0x0000002000001947 */ /* 0x000fea0003800000 */
[----:B------:R-:W-:Y:S05]  /*1840*/  @P0 BRA `(.L_x_419) ;  /* 0x0000008000000947 */ /* 0x000fea0003800000 */
[----:B------:R-:W-:Y:S05]  /*1850*/  BRA `(.L_x_420) ;  /* 0x0000009000007947 */ /* 0x000fea0003800000 */
.L_x_418:
[----:B-----5:R-:W-:-:S05]  /*1860*/  PRMT R40, RZ, 0x5410, R33 ;  /* 0x00005410ff287816 */ /* 0x020fca0000000021 */
[----:B------:R-:W-:Y:S01]  /*1870*/  FADD.FTZ R51, R40, R51 ;  /* 0x0000003328337221 */ /* 0x000fe20000010000 */
[----:B------:R-:W-:Y:S05]  /*1880*/  BRA `(.L_x_419) ;  /* 0x0000004000007947 */ /* 0x000fea0003800000 */
.L_x_417:
[----:B-----5:R-:W-:-:S05]  /*1890*/  PRMT R40, RZ, 0x5410, R29 ;  /* 0x00005410ff287816 */ /* 0x020fca000000001d */
[----:B------:R-:W-:Y:S01]  /*18a0*/  FADD.FTZ R51, R40, R51 ;  /* 0x0000003328337221 */ /* 0x000fe20000010000 */
[----:B------:R-:W-:-:S05]  /*18b0*/  @P2 PRMT R40, RZ, 0x5410, R33 ;  /* 0x00005410ff282816 */ /* 0x000fca0000000021 */
[----:B------:R-:W-:-:S05]  /*18c0*/  @P2 FADD.FTZ R51, R40, R51 ;  /* 0x0000003328332221 */ /* 0x000fca0000010000 */
.L_x_419:
[----:B------:R-:W-:-:S04]  /*18d0*/  F2FP.BF16.PACK_AB R40, RZ, R51 ;  /* 0x00000033ff28723e */ /* 0x000fc800000010ff */
[----:B------:R-:W-:Y:S02]  /*18e0*/  PRMT R37, R40, 0x7610, R37 ;  /* 0x0000761028257816 */ /* 0x000fe40000000025 */
.L_x_420:
[----:B------:R-:W-:Y:S01]  /*18f0*/  PRMT R46, RZ, 0x7610, R41 ;  /* 0x00007610ff2e7816 */ /* 0x000fe20000000029 */
[----:B------:R-:W-:Y:S05]  /*1900*/  @P3 BRA `(.L_x_421) ;  /* 0x0000008000003947 */ /* 0x000fea0003800000 */
[----:B------:R-:W-:-:S04]  /*1910*/  ISETP.NE.U32.AND P1, PT, RZ, c[0x0][0x180], PT ;  /* 0x00006000ff007a0c */ /* 0x000fc80003f25070 */
[----:B------:R-:W-:-:S13]  /*1920*/  ISETP.NE.AND.EX P1, PT, RZ, c[0x0][0x184], PT, P1 ;  /* 0x00006100ff007a0c */ /* 0x000fda0003f25310 */
[----:B------:R-:W-:Y:S05]  /*1930*/  @P1 BRA `(.L_x_422) ;  /* 0x0000002000001947 */ /* 0x000fea0003800000 */
[----:B------:R-:W-:Y:S05]  /*1940*/  @P0 BRA `(.L_x_423) ;  /* 0x0000008000000947 */ /* 0x000fea0003800000 */
[----:B------:R-:W-:Y:S05]  /*1950*/  BRA `(.L_x_424) ;  /* 0x0000009000007947 */ /* 0x000fea0003800000 */
.L_x_422:
[----:B-----5:R-:W-:-:S05]  /*1960*/  PRMT R41, RZ, 0x7610, R33 ;  /* 0x00007610ff297816 */ /* 0x020fca0000000021 */
[----:B------:R-:W-:Y:S01]  /*1970*/  FADD.FTZ R46, R41, R46 ;  /* 0x0000002e292e7221 */ /* 0x000fe20000010000 */
[----:B------:R-:W-:Y:S05]  /*1980*/  BRA `(.L_x_423) ;  /* 0x0000004000007947 */ /* 0x000fea0003800000 */
.L_x_421:
[----:B-----5:R-:W-:-:S05]  /*1990*/  PRMT R41, RZ, 0x7610, R29 ;  /* 0x00007610ff297816 */ /* 0x020fca000000001d */
[----:B------:R-:W-:Y:S01]  /*19a0*/  FADD.FTZ R46, R41, R46 ;  /* 0x0000002e292e7221 */ /* 0x000fe20000010000 */
[----:B------:R-:W-:-:S05]  /*19b0*/  @P2 PRMT R41, RZ, 0x7610, R33 ;  /* 0x00007610ff292816 */ /* 0x000fca0000000021 */
[----:B------:R-:W-:-:S05]  /*19c0*/  @P2 FADD.FTZ R46, R41, R46 ;  /* 0x0000002e292e2221 */ /* 0x000fca0000010000 */
.L_x_423:
[----:B------:R-:W-:-:S04]  /*19d0*/  F2FP.BF16.PACK_AB R40, RZ, R46 ;  /* 0x0000002eff28723e */ /* 0x000fc800000010ff */
[----:B------:R-:W-:Y:S02]  /*19e0*/  PRMT R37, R37, 0x5410, R40 ;  /* 0x0000541025257816 */ /* 0x000fe40000000028 */
.L_x_424:
[----:B------:R-:W-:Y:S01]  /*19f0*/  PRMT R48, RZ, 0x5410, R42 ;  /* 0x00005410ff307816 */ /* 0x000fe2000000002a */
[----:B------:R-:W-:Y:S05]  /*1a00*/  @P3 BRA `(.L_x_425) ;  /* 0x0000008000003947 */ /* 0x000fea0003800000 */
[----:B------:R-:W-:-:S04]  /*1a10*/  ISETP.NE.U32.AND P1, PT, RZ, c[0x0][0x180], PT ;  /* 0x00006000ff007a0c */ /* 0x000fc80003f25070 */
[----:B------:R-:W-:-:S13]  /*1a20*/  ISETP.NE.AND.EX P1, PT, RZ, c[0x0][0x184], PT, P1 ;  /* 0x00006100ff007a0c */ /* 0x000fda0003f25310 */
[----:B------:R-:W-:Y:S05]  /*1a30*/  @P1 BRA `(.L_x_426) ;  /* 0x0000002000001947 */ /* 0x000fea0003800000 */
[----:B------:R-:W-:Y:S05]  /*1a40*/  @P0 BRA `(.L_x_427) ;  /* 0x0000008000000947 */ /* 0x000fea0003800000 */
[----:B------:R-:W-:Y:S05]  /*1a50*/  BRA `(.L_x_428) ;  /* 0x0000009000007947 */ /* 0x000fea0003800000 */
.L_x_426:
[----:B-----5:R-:W-:-:S05]  /*1a60*/  PRMT R41, RZ, 0x5410, R34 ;  /* 0x00005410ff297816 */ /* 0x020fca0000000022 */
[----:B------:R-:W-:Y:S01]  /*1a70*/  FADD.FTZ R48, R41, R48 ;  /* 0x0000003029307221 */ /* 0x000fe20000010000 */
[----:B------:R-:W-:Y:S05]  /*1a80*/  BRA `(.L_x_427) ;  /* 0x0000004000007947 */ /* 0x000fea0003800000 */
.L_x_425:
[----:B-----5:R-:W-:-:S05]  /*1a90*/  PRMT R41, RZ, 0x5410, R30 ;  /* 0x00005410ff297816 */ /* 0x020fca000000001e */
[----:B------:R-:W-:Y:S01]  /*1aa0*/  FADD.FTZ R48, R41, R48 ;  /* 0x0000003029307221 */ /* 0x000fe20000010000 */
[----:B------:R-:W-:-:S05]  /*1ab0*/  @P2 PRMT R41, RZ, 0x5410, R34 ;  /* 0x00005410ff292816 */ /* 0x000fca0000000022 */
[----:B------:R-:W-:-:S05]  /*1ac0*/  @P2 FADD.FTZ R48, R41, R48 ;  /* 0x0000003029302221 */ /* 0x000fca0000010000 */
.L_x_427:
[----:B------:R-:W-:-:S04]  /*1ad0*/  F2FP.BF16.PACK_AB R40, RZ, R48 ;  /* 0x00000030ff28723e */ /* 0x000fc800000010ff */
[----:B------:R-:W-:Y:S02]  /*1ae0*/  PRMT R38, R40, 0x7610, R38 ;  /* 0x0000761028267816 */ /* 0x000fe40000000026 */
.L_x_428:
[----:B------:R-:W-:Y:S01]  /*1af0*/  PRMT R50, RZ, 0x7610, R42 ;  /* 0x00007610ff327816 */ /* 0x000fe2000000002a */
[----:B------:R-:W-:Y:S05]  /*1b00*/  @P3 BRA `(.L_x_429) ;  /* 0x0000008000003947 */ /* 0x000fea0003800000 */
[----:B------:R-:W-:-:S04]  /*1b10*/  ISETP.NE.U32.AND P1, PT, RZ, c[0x0][0x180], PT ;  /* 0x00006000ff007a0c */ /* 0x000fc80003f25070 */
[----:B------:R-:W-:-:S13]  /*1b20*/  ISETP.NE.AND.EX P1, PT, RZ, c[0x0][0x184], PT, P1 ;  /* 0x00006100ff007a0c */ /* 0x000fda0003f25310 */
[----:B------:R-:W-:Y:S05]  /*1b30*/  @P1 BRA `(.L_x_430) ;  /* 0x0000002000001947 */ /* 0x000fea0003800000 */
[----:B------:R-:W-:Y:S05]  /*1b40*/  @P0 BRA `(.L_x_431) ;  /* 0x0000008000000947 */ /* 0x000fea0003800000 */
[----:B------:R-:W-:Y:S05]  /*1b50*/  BRA `(.L_x_432) ;  /* 0x0000009000007947 */ /* 0x000fea0003800000 */
.L_x_430:
[----:B-----5:R-:W-:-:S05]  /*1b60*/  PRMT R41, RZ, 0x7610, R34 ;  /* 0x00007610ff297816 */ /* 0x020fca0000000022 */
[----:B------:R-:W-:Y:S01]  /*1b70*/  FADD.FTZ R50, R41, R50 ;  /* 0x0000003229327221 */ /* 0x000fe20000010000 */
[----:B------:R-:W-:Y:S05]  /*1b80*/  BRA `(.L_x_431) ;  /* 0x0000004000007947 */ /* 0x000fea0003800000 */
.L_x_429:
[----:B-----5:R-:W-:-:S05]  /*1b90*/  PRMT R41, RZ, 0x7610, R30 ;  /* 0x00007610ff297816 */ /* 0x020fca000000001e */
[----:B------:R-:W-:Y:S01]  /*1ba0*/  FADD.FTZ R50, R41, R50 ;  /* 0x0000003229327221 */ /* 0x000fe20000010000 */
[----:B------:R-:W-:-:S05]  /*1bb0*/  @P2 PRMT R41, RZ, 0x7610, R34 ;  /* 0x00007610ff292816 */ /* 0x000fca0000000022 */
[----:B------:R-:W-:-:S05]  /*1bc0*/  @P2 FADD.FTZ R50, R41, R50 ;  /* 0x0000003229322221 */ /* 0x000fca0000010000 */
.L_x_431:
[----:B------:R-:W-:-:S04]  /*1bd0*/  F2FP.BF16.PACK_AB R40, RZ, R50 ;  /* 0x00000032ff28723e */ /* 0x000fc800000010ff */
[----:B------:R-:W-:Y:S02]  /*1be0*/  PRMT R38, R38, 0x5410, R40 ;  /* 0x0000541026267816 */ /* 0x000fe40000000028 */
.L_x_432:
[----:B------:R-:W-:Y:S01]  /*1bf0*/  PRMT R70, RZ, 0x5410, R43 ;  /* 0x00005410ff467816 */ /* 0x000fe2000000002b */
[----:B------:R-:W-:Y:S05]  /*1c00*/  @P3 BRA `(.L_x_433) ;  /* 0x0000008000003947 */ /* 0x000fea0003800000 */
[----:B------:R-:W-:-:S04]  /*1c10*/  ISETP.NE.U32.AND P1, PT, RZ, c[0x0][0x180], PT ;  /* 0x00006000ff007a0c */ /* 0x000fc80003f25070 */
[----:B------:R-:W-:-:S13]  /*1c20*/  ISETP.NE.AND.EX P1, PT, RZ, c[0x0][0x184], PT, P1 ;  /* 0x00006100ff007a0c */ /* 0x000fda0003f25310 */
[----:B------:R-:W-:Y:S05]  /*1c30*/  @P1 BRA `(.L_x_434) ;  /* 0x0000002000001947 */ /* 0x000fea0003800000 */
[----:B------:R-:W-:Y:S05]  /*1c40*/  @P0 BRA `(.L_x_435) ;  /* 0x0000008000000947 */ /* 0x000fea0003800000 */
[----:B------:R-:W-:Y:S05]  /*1c50*/  BRA `(.L_x_436) ;  /* 0x0000009000007947 */ /* 0x000fea0003800000 */
.L_x_434:
[----:B-----5:R-:W-:-:S05]  /*1c60*/  PRMT R41, RZ, 0x5410, R35 ;  /* 0x00005410ff297816 */ /* 0x020fca0000000023 */
[----:B------:R-:W-:Y:S01]  /*1c70*/  FADD.FTZ R70, R41, R70 ;  /* 0x0000004629467221 */ /* 0x000fe20000010000 */
[----:B------:R-:W-:Y:S05]  /*1c80*/  BRA `(.L_x_435) ;  /* 0x0000004000007947 */ /* 0x000fea0003800000 */
.L_x_433:
[----:B-----5:R-:W-:-:S05]  /*1c90*/  PRMT R41, RZ, 0x5410, R31 ;  /* 0x00005410ff297816 */ /* 0x020fca000000001f */
[----:B------:R-:W-:Y:S01]  /*1ca0*/  FADD.FTZ R70, R41, R70 ;  /* 0x0000004629467221 */ /* 0x000fe20000010000 */
[----:B------:R-:W-:-:S05]  /*1cb0*/  @P2 PRMT R41, RZ, 0x5410, R35 ;  /* 0x00005410ff292816 */ /* 0x000fca0000000023 */
[----:B------:R-:W-:-:S05]  /*1cc0*/  @P2 FADD.FTZ R70, R41, R70 ;  /* 0x0000004629462221 */ /* 0x000fca0000010000 */
.L_x_435:
[----:B------:R-:W-:-:S04]  /*1cd0*/  F2FP.BF16.PACK_AB R40, RZ, R70 ;  /* 0x00000046ff28723e */ /* 0x000fc800000010ff */
[----:B------:R-:W-:Y:S02]  /*1ce0*/  PRMT R39, R40, 0x7610, R39 ;  /* 0x0000761028277816 */ /* 0x000fe40000000027 */
.L_x_436:
[----:B------:R-:W-:Y:S01]  /*1cf0*/  PRMT R72, RZ, 0x7610, R43 ;  /* 0x00007610ff487816 */ /* 0x000fe2000000002b */
[----:B------:R-:W-:Y:S05]  /*1d00*/  @P3 BRA `(.L_x_437) ;  /* 0x0000008000003947 */ /* 0x000fea0003800000 */
[----:B------:R-:W-:-:S04]  /*1d10*/  ISETP.NE.U32.AND P1, PT, RZ, c[0x0][0x180], PT ;  /* 0x00006000ff007a0c */ /* 0x000fc80003f25070 */
[----:B------:R-:W-:-:S13]  /*1d20*/  ISETP.NE.AND.EX P1, PT, RZ, c[0x0][0x184], PT, P1 ;  /* 0x00006100ff007a0c */ /* 0x000fda0003f25310 */
[----:B------:R-:W-:Y:S05]  /*1d30*/  @P1 BRA `(.L_x_438) ;  /* 0x0000002000001947 */ /* 0x000fea0003800000 */
[----:B------:R-:W-:Y:S05]  /*1d40*/  @P0 BRA `(.L_x_439) ;  /* 0x0000008000000947 */ /* 0x000fea0003800000 */
[----:B------:R-:W-:Y:S05]  /*1d50*/  BRA `(.L_x_440) ;  /* 0x0000009000007947 */ /* 0x000fea0003800000 */
.L_x_438:
[----:B-----5:R-:W-:-:S05]  /*1d60*/  PRMT R41, RZ, 0x7610, R35 ;  /* 0x00007610ff297816 */ /* 0x020fca0000000023 */
[----:B------:R-:W-:Y:S01]  /*1d70*/  FADD.FTZ R72, R41, R72 ;  /* 0x0000004829487221 */ /* 0x000fe20000010000 */
[----:B------:R-:W-:Y:S05]  /*1d80*/  BRA `(.L_x_439) ;  /* 0x0000004000007947 */ /* 0x000fea0003800000 */
.L_x_437:
[----:B-----5:R-:W-:-:S05]  /*1d90*/  PRMT R41, RZ, 0x7610, R31 ;  /* 0x00007610ff297816 */ /* 0x020fca000000001f */
[----:B------:R-:W-:Y:S01]  /*1da0*/  FADD.FTZ R72, R41, R72 ;  /* 0x0000004829487221 */ /* 0x000fe20000010000 */
[----:B------:R-:W-:-:S05]  /*1db0*/  @P2 PRMT R41, RZ, 0x7610, R35 ;  /* 0x00007610ff292816 */ /* 0x000fca0000000023 */
[----:B------:R-:W-:-:S05]  /*1dc0*/  @P2 FADD.FTZ R72, R41, R72 ;  /* 0x0000004829482221 */ /* 0x000fca0000010000 */
.L_x_439:
[----:B------:R-:W-:-:S04]  /*1dd0*/  F2FP.BF16.PACK_AB R40, RZ, R72 ;  /* 0x00000048ff28723e */ /* 0x000fc800000010ff */
[----:B------:R-:W-:Y:S02]  /*1de0*/  PRMT R39, R39, 0x5410, R40 ;  /* 0x0000541027277816 */ /* 0x000fe40000000028 */
.L_x_440:
[----:B------:R-:W-:Y:S01]  /*1df0*/  FADD.FTZ R41, RZ, R44 ;  /* 0x0000002cff297221 */ /* 0x000fe20000010000 */
[----:B------:R-:W-:Y:S02]  /*1e00*/  LOP3.LUT P2, RZ, R56, 0xff, RZ, 0xc0, !PT ;  /* 0x000000ff38ff7812 */ /* 0x000fe4000784c0ff */
[----:B------:R-:W-:Y:S01]  /*1e10*/  SHF.R.U32.HI R93, RZ, 0x5, R0 ;  /* 0x00000005ff5d7819 */ /* 0x000fe20000011600 */
[----:B------:R-:W-:-:S03]  /*1e20*/  FADD.FTZ R40, R41, R66 ;  /* 0x0000004229287221 */ /* 0x000fc60000010000 */
[----:B------:R-:W-:Y:S01]  /*1e30*/  LOP3.LUT R93, R93, 0x7fffffc, RZ, 0xc0, !PT ;  /* 0x07fffffc5d5d7812 */ /* 0x000fe200078ec0ff */
[----:B------:R-:W-:-:S04]  /*1e40*/  FADD.FTZ R40, R40, R45 ;  /* 0x0000002d28287221 */ /* 0x000fc80000010000 */
[----:B------:R-:W-:Y:S02]  /*1e50*/  FADD.FTZ R40, R40, R69 ;  /* 0x0000004528287221 */ /* 0x000fe40000010000 */
[----:B------:R-:W-:Y:S02]  /*1e60*/  @!P2 IADD3 R93, R93, 0x4, RZ ;  /* 0x000000045d5da810 */ /* 0x000fe40007ffe0ff */
        /* <DEDUP_REMOVED lines=18> */
[----:B------:R0:W-:Y:S02]  /*1f90*/  @P0 STG.E.128 [R40.64], R36 ;  /* 0x0000002428000986 */ /* 0x0001e4000c101d04 */
[----:B------:R-:W-:-:S04]  /*1fa0*/  FADD.FTZ R43, R43, R46 ;  /* 0x0000002e2b2b7221 */ /* 0x000fc80000010000 */
[----:B------:R-:W-:-:S04]  /*1fb0*/  FADD.FTZ R43, R43, R48 ;  /* 0x000000302b2b7221 */ /* 0x000fc80000010000 */
[----:B------:R-:W-:-:S04]  /*1fc0*/  FADD.FTZ R43, R43, R50 ;  /* 0x000000322b2b7221 */ /* 0x000fc80000010000 */
[----:B------:R-:W-:-:S04]  /*1fd0*/  FADD.FTZ R43, R43, R70 ;  /* 0x000000462b2b7221 */ /* 0x000fc80000010000 */
[----:B------:R-:W-:Y:S01]  /*1fe0*/  FADD.FTZ R78, R43, R72 ;  /* 0x000000482b4e7221 */ /* 0x000fe20000010000 */
[----:B------:R-:W-:Y:S05]  /*1ff0*/  BRA.DIV ~URZ, `(.L_x_441) ;  /* 0x00000ff27f007947 */ /* 0x000fea000b800000 */
[----:B0-----:R0:W1:Y:S02]  /*2000*/  SHFL.BFLY PT, R41, R78, 0x1, 0x1f ;  /* 0x0c201f004e297f89 */ /* 0x00106400000e0000 */
.L_x_445:
        /* <DEDUP_REMOVED lines=68> */
.L_x_446:
[----:B------:R-:W-:Y:S01]  /*2450*/  SHF.R.U32.HI R74, RZ, 0x5, R0 ;  /* 0x00000005ff4a7819 */ /* 0x000fe20000011600 */
[----:B-1----:R-:W-:Y:S01]  /*2460*/  FADD.FTZ R41, R41, R78 ;  /* 0x0000004e29297221 */ /* 0x002fe20000010000 */
[----:B------:R-:W-:Y:S01]  /*2470*/  WARPSYNC 0xffffffff ;  /* 0xffffffff00007948 */ /* 0x000fe20003800000 */
[----:B------:R-:W-:Y:S01]  /*2480*/  LOP3.LUT R42, R0, 0x1f, RZ, 0xc0, !PT ;  /* 0x0000001f002a7812 */ /* 0x000fe200078ec0ff */
[----:B------:R-:W-:Y:S01]  /*2490*/  IMAD.MOV.U32 R84, RZ, RZ, RZ ;  /* 0x000000ffff547224 */ /* 0x000fe200078e00ff */
[----:B------:R-:W-:Y:S02]  /*24a0*/  LOP3.LUT R74, R74, 0x3, RZ, 0xc0, !PT ;  /* 0x000000034a4a7812 */ /* 0x000fe400078ec0ff */
[----:B------:R-:W-:Y:S02]  /*24b0*/  ISETP.GT.U32.AND P2, PT, R42, 0x3, PT ;  /* 0x000000032a00780c */ /* 0x000fe40003f44070 */
[----:B------:R-:W-:-:S05]  /*24c0*/  @!P1 IADD3 R76, R93, R74, RZ ;  /* 0x0000004a5d4c9210 */ /* 0x000fca0007ffe0ff */
[----:B------:R-:W-:Y:S04]  /*24d0*/  @!P1 STS.64 [R76.X8], R40 ;  /* 0x000000284c009388 */ /* 0x000fe80000008a00 */
[----:B------:R-:W-:Y:S01]  /*24e0*/  BAR.SYNC.DEFER_BLOCKING 0x0 ;  /* 0x0000000000007b1d */ /* 0x000fe20000010000 */
[----:B------:R-:W-:Y:S02]  /*24f0*/  ISETP.NE.AND P1, PT, RZ, UR6, PT ;  /* 0x00000006ff007c0c */ /* 0x000fe4000bf25270 */
[----:B0-----:R-:W-:Y:S02]  /*2500*/  @!P2 IADD3 R78, R93, R42, RZ ;  /* 0x0000002a5d4ea210 */ /* 0x001fe40007ffe0ff */
[----:B------:R-:W-:Y:S01]  /*2510*/  CS2R R42, SRZ ;  /* 0x00000000002a7805 */ /* 0x000fe2000001ff00 */
[----:B------:R-:W-:-:S04]  /*2520*/  @!P2 MOV R84, 0x300 ;  /* 0x000003000054a802 */ /* 0x000fc80000000f00 */
[----:B------:R-:W-:Y:S01]  /*2530*/  I2F R93, R84 ;  /* 0x00000054005d7306 */ /* 0x000fe20000201400 */
[----:B------:R-:W0:Y:S04]  /*2540*/  SHFL.DOWN PT, R86, R84, 0x2, 0x1f ;  /* 0x08401f0054567f89 */ /* 0x000e2800000e0000 */
[----:B------:R1:W2:Y:S01]  /*2550*/  @!P2 LDS.64 R42, [R78.X8] ;  /* 0x000000004e2aa984 */ /* 0x0002a20000008a00 */
[----:B------:R-:W-:-:S04]  /*2560*/  LOP3.LUT P2, RZ, R56, 0xff, RZ, 0xc0, !PT ;  /* 0x000000ff38ff7812 */ /* 0x000fc8000784c0ff */
[----:B------:R-:W-:Y:S01]  /*2570*/  SEL R56, RZ, 0x1, P2 ;  /* 0x00000001ff387807 */ /* 0x000fe20001000000 */
[----:B0-----:R-:W-:Y:S01]  /*2580*/  I2F R41, R86 ;  /* 0x0000005600297306 */ /* 0x001fe20000201400 */
[----:B------:R-:W-:-:S07]  /*2590*/  IADD3 R80, R86, R84, RZ ;  /* 0x0000005456507210 */ /* 0x000fce0007ffe0ff */
[----:B------:R-:W1:Y:S08]  /*25a0*/  I2F R40, R80 ;  /* 0x0000005000287306 */ /* 0x000e700000201400 */
[----:B-1----:R-:W0:Y:S01]  /*25b0*/  MUFU.RCP R78, R40 ;  /* 0x00000028004e7308 */ /* 0x002e220000001000 */
[----:B--2---:R-:W1:Y:S02]  /*25c0*/  SHFL.DOWN PT, R82, R42, 0x2, 0x1f ;  /* 0x08401f002a527f89 */ /* 0x004e6400000e0000 */
[----:B-1----:R-:W-:-:S02]  /*25d0*/  FMUL.FTZ R76, R82, R41 ;  /* 0x00000029524c7220 */ /* 0x002fc40000410000 */
[----:B------:R-:W-:Y:S02]  /*25e0*/  FADD.FTZ R88, -R82, R42 ;  /* 0x0000002a52587221 */ /* 0x000fe40000010100 */
[----:B------:R-:W-:Y:S01]  /*25f0*/  FFMA.FTZ R90, R93, R42, R76 ;  /* 0x0000002a5d5a7223 */ /* 0x000fe2000001004c */
[----:B------:R-:W1:Y:S01]  /*2600*/  SHFL.DOWN PT, R82, R43, 0x2, 0x1f ;  /* 0x08401f002b527f89 */ /* 0x000e6200000e0000 */
[----:B------:R-:W-:-:S03]  /*2610*/  FMUL.FTZ R88, R88, R88 ;  /* 0x0000005858587220 */ /* 0x000fc60000410000 */
[----:B------:R-:W2:Y:S01]  /*2620*/  SHFL.DOWN PT, R76, R80, 0x1, 0x1f ;  /* 0x08201f00504c7f89 */ /* 0x000ea200000e0000 */
[----:B------:R-:W-:Y:S02]  /*2630*/  FMUL.FTZ R88, R88, R93 ;  /* 0x0000005d58587220 */ /* 0x000fe40000410000 */
[----:B0-----:R-:W-:Y:S02]  /*2640*/  FMUL.FTZ R93, R78, R90 ;  /* 0x0000005a4e5d7220 */ /* 0x001fe40000410000 */
[----:B------:R-:W-:-:S03]  /*2650*/  FMUL.FTZ R88, R88, R41 ;  /* 0x0000002958587220 */ /* 0x000fc60000410000 */
[----:B------:R-:W0:Y:S01]  /*2660*/  SHFL.DOWN PT, R42, R93, 0x1, 0x1f ;  /* 0x08201f005d2a7f89 */ /* 0x000e2200000e0000 */
[----:B-1----:R-:W-:Y:S02]  /*2670*/  FADD.FTZ R41, R82, R43 ;  /* 0x0000002b52297221 */ /* 0x002fe40000010000 */
[----:B--2---:R-:W-:Y:S02]  /*2680*/  IMAD.IADD R84, R80, 0x1, R76 ;  /* 0x0000000150547824 */ /* 0x004fe400078e024c */
[----:B------:R-:W-:Y:S01]  /*2690*/  FFMA.FTZ R78, R78, R88, R41 ;  /* 0x000000584e4e7223 */ /* 0x000fe20000010029 */
[----:B------:R-:W1:Y:S04]  /*26a0*/  I2F R76, R76 ;  /* 0x0000004c004c7306 */ /* 0x000e680000201400 */
[----:B------:R-:W2:Y:S01]  /*26b0*/  SHFL.DOWN PT, R43, R78, 0x1, 0x1f ;  /* 0x08201f004e2b7f89 */ /* 0x000ea200000e0000 */
[----:B0-----:R-:W-:-:S03]  /*26c0*/  FADD.FTZ R80, R93, -R42 ;  /* 0x8000002a5d507221 */ /* 0x001fc60000010000 */
[----:B------:R-:W0:Y:S01]  /*26d0*/  I2F R84, R84 ;  /* 0x0000005400547306 */ /* 0x000e220000201400 */
[----:B------:R-:W-:-:S04]  /*26e0*/  FMUL.FTZ R80, R80, R80 ;  /* 0x0000005050507220 */ /* 0x000fc80000410000 */
[----:B------:R-:W-:Y:S02]  /*26f0*/  FMUL.FTZ R80, R40, R80 ;  /* 0x0000005028507220 */ /* 0x000fe40000410000 */
[-C--:B-1----:R-:W-:Y:S02]  /*2700*/  FMUL.FTZ R42, R42, R76.reuse ;  /* 0x0000004c2a2a7220 */ /* 0x082fe40000410000 */
[----:B------:R-:W-:Y:S02]  /*2710*/  FMUL.FTZ R80, R80, R76 ;  /* 0x0000004c50507220 */ /* 0x000fe40000410000 */
[----:B------:R-:W-:Y:S01]  /*2720*/  FFMA.FTZ R42, R40, R93, R42 ;  /* 0x0000005d282a7223 */ /* 0x000fe2000001002a */
[----:B0-----:R-:W0:Y:S01]  /*2730*/  MUFU.RCP R41, R84 ;  /* 0x0000005400297308 */ /* 0x001e220000001000 */
[----:B--2---:R-:W-:Y:S01]  /*2740*/  FADD.FTZ R40, R78, R43 ;  /* 0x0000002b4e287221 */ /* 0x004fe20000010000 */
[----:B------:R-:W-:Y:S01]  /*2750*/  MOV R43, c[0x0][0x1e0] ;  /* 0x00007800002b7a02 */ /* 0x000fe20000000f00 */
[----:B0-----:R-:W-:-:S02]  /*2760*/  FMUL.FTZ R42, R41, R42 ;  /* 0x0000002a292a7220 */ /* 0x001fc40000410000 */
[----:B------:R-:W-:-:S03]  /*2770*/  FFMA.FTZ R80, R41, R80, R40 ;  /* 0x0000005029507223 */ /* 0x000fc60000010028 */
[----:B------:R-:W0:Y:S04]  /*2780*/  SHFL.IDX PT, R93, R42, RZ, 0x1f ;  /* 0x00001fff2a5d7589 */ /* 0x000e2800000e0000 */
[----:B------:R-:W1:Y:S01]  /*2790*/  SHFL.IDX PT, R80, R80, RZ, 0x1f ;  /* 0x00001fff50507589 */ /* 0x000e6200000e0000 */
[C---:B0-----:R-:W-:Y:S01]  /*27a0*/  FMUL.FTZ R41, R93.reuse, R93 ;  /* 0x0000005d5d297220 */ /* 0x041fe20000410000 */
[----:B------:R-:W-:Y:S01]  /*27b0*/  FSEL R40, R93, RZ, !P1 ;  /* 0x000000ff5d287208 */ /* 0x000fe20004800000 */
[----:B-1----:R-:W-:-:S03]  /*27c0*/  FFMA.FTZ R43, R80, R43, c[0x0][0x228] ;  /* 0x00008a00502b7623 */ /* 0x002fc6000001002b */
[----:B------:R-:W-:Y:S01]  /*27d0*/  FSEL R76, R41, RZ, P1 ;  /* 0x000000ff294c7208 */ /* 0x000fe20000800000 */
[----:B------:R-:W-:Y:S01]  /*27e0*/  FADD.FTZ R73, -R40, R73 ;  /* 0x0000004928497221 */ /* 0x000fe20000010100 */
[----:B------:R-:W-:Y:S01]  /*27f0*/  LOP3.LUT P1, RZ, R74, 0x1f, R0, 0xf8, !PT ;  /* 0x0000001f4aff7812 */ /* 0x000fe2000782f800 */
[C---:B------:R-:W-:Y:S01]  /*2800*/  FADD.FTZ R41, -R40.reuse, R44 ;  /* 0x0000002c28297221 */ /* 0x040fe20000010100 */
[----:B------:R-:W-:Y:S01]  /*2810*/  PRMT R74, RZ, 0x5410, R22 ;  /* 0x00005410ff4a7816 */ /* 0x000fe20000000016 */
[----:B------:R-:W-:Y:S02]  /*2820*/  FADD.FTZ R76, R43, R76 ;  /* 0x0000004c2b4c7221 */ /* 0x000fe40000010000 */
[C---:B------:R-:W-:Y:S01]  /*2830*/  FADD.FTZ R43, -R40.reuse, R66 ;  /* 0x00000042282b7221 */ /* 0x040fe20000010100 */
[----:B------:R-:W-:Y:S01]  /*2840*/  PRMT R66, RZ, 0x7610, R26 ;  /* 0x00007610ff427816 */ /* 0x000fe2000000001a */
[C---:B------:R-:W-:Y:S02]  /*2850*/  FADD.FTZ R45, -R40.reuse, R45 ;  /* 0x0000002d282d7221 */ /* 0x040fe40000010100 */
[----:B------:R-:W0:Y:S01]  /*2860*/  MUFU.RSQ R76, R76 ;  /* 0x0000004c004c7308 */ /* 0x000e220000001400 */
[----:B------:R-:W-:-:S02]  /*2870*/  FADD.FTZ R69, -R40, R69 ;  /* 0x0000004528457221 */ /* 0x000fc40000010100 */
[C---:B------:R-:W-:Y:S02]  /*2880*/  FADD.FTZ R67, -R40.reuse, R67 ;  /* 0x0000004328437221 */ /* 0x040fe40000010100 */
[C---:B------:R-:W-:Y:S02]  /*2890*/  FADD.FTZ R71, -R40.reuse, R71 ;  /* 0x0000004728477221 */ /* 0x040fe40000010100 */
[C---:B------:R-:W-:Y:S02]  /*28a0*/  FADD.FTZ R75, -R40.reuse, R75 ;  /* 0x0000004b284b7221 */ /* 0x040fe40000010100 */
[C---:B------:R-:W-:Y:S02]  /*28b0*/  FADD.FTZ R77, -R40.reuse, R77 ;  /* 0x0000004d284d7221 */ /* 0x040fe40000010100 */
[C---:B------:R-:W-:Y:S02]  /*28c0*/  FADD.FTZ R81, -R40.reuse, R81 ;  /* 0x0000005128517221 */ /* 0x040fe40000010100 */
[----:B------:R-:W-:-:S02]  /*28d0*/  FADD.FTZ R79, -R40, R79 ;  /* 0x0000004f284f7221 */ /* 0x000fc40000010100 */
[----:B------:R-:W-:Y:S02]  /*28e0*/  FADD.FTZ R85, -R40, R85 ;  /* 0x0000005528557221 */ /* 0x000fe40000010100 */
[----:B0-----:R-:W-:Y:S02]  /*28f0*/  FMUL.FTZ R42, R76, R73 ;  /* 0x000000494c2a7220 */ /* 0x001fe40000410000 */
[C---:B------:R-:W-:Y:S02]  /*2900*/  FADD.FTZ R83, -R40.reuse, R83 ;  /* 0x0000005328537221 */ /* 0x040fe40000010100 */
[C---:B------:R-:W-:Y:S02]  /*2910*/  FADD.FTZ R87, -R40.reuse, R87 ;  /* 0x0000005728577221 */ /* 0x040fe40000010100 */
[C---:B------:R-:W-:Y:S02]  /*2920*/  FADD.FTZ R89, -R40.reuse, R89 ;  /* 0x0000005928597221 */ /* 0x040fe40000010100 */
[----:B------:R-:W-:-:S02]  /*2930*/  FADD.FTZ R91, -R40, R91 ;  /* 0x0000005b285b7221 */ /* 0x000fc40000010100 */
[C---:B------:R-:W-:Y:S02]  /*2940*/  FADD.FTZ R47, -R40.reuse, R47 ;  /* 0x0000002f282f7221 */ /* 0x040fe40000010100 */
[C---:B------:R-:W-:Y:S02]  /*2950*/  FADD.FTZ R49, -R40.reuse, R49 ;  /* 0x0000003128317221 */ /* 0x040fe40000010100 */
[C---:B------:R-:W-:Y:S02]  /*2960*/  FADD.FTZ R51, -R40.reuse, R51 ;  /* 0x0000003328337221 */ /* 0x040fe40000010100 */
[C---:B------:R-:W-:Y:S02]  /*2970*/  FADD.FTZ R46, -R40.reuse, R46 ;  /* 0x0000002e282e7221 */ /* 0x040fe40000010100 */
[C---:B------:R-:W-:Y:S02]  /*2980*/  FADD.FTZ R48, -R40.reuse, R48 ;  /* 0x0000003028307221 */ /* 0x040fe40000010100 */
[----:B------:R-:W-:-:S02]  /*2990*/  FADD.FTZ R50, -R40, R50 ;  /* 0x0000003228327221 */ /* 0x000fc40000010100 */
[C---:B------:R-:W-:Y:S02]  /*29a0*/  FADD.FTZ R70, -R40.reuse, R70 ;  /* 0x0000004628467221 */ /* 0x040fe40000010100 */
[----:B------:R-:W-:Y:S01]  /*29b0*/  FADD.FTZ R73, -R40, R72 ;  /* 0x0000004828497221 */ /* 0x000fe20000010100 */
[--C-:B------:R-:W-:Y:S01]  /*29c0*/  PRMT R40, RZ, 0x5410, R27.reuse ;  /* 0x00005410ff287816 */ /* 0x100fe2000000001b */
[C---:B------:R-:W-:Y:S02]  /*29d0*/  FMUL.FTZ R44, R76.reuse, R75 ;  /* 0x0000004b4c2c7220 */ /* 0x040fe40000410000 */
[----:B------:R-:W-:Y:S02]  /*29e0*/  FMUL.FTZ R75, R76, R67 ;  /* 0x000000434c4b7220 */ /* 0x000fe40000410000 */
[----:B------:R-:W-:Y:S01]  /*29f0*/  FFMA.FTZ R40, R42, R40, R8 ;  /* 0x000000282a287223 */ /* 0x000fe20000010008 */
[----:B------:R-:W-:Y:S01]  /*2a00*/  PRMT R42, RZ, 0x7610, R27 ;  /* 0x00007610ff2a7816 */ /* 0x000fe2000000001b */
[C---:B------:R-:W-:Y:S01]  /*2a10*/  FMUL.FTZ R72, R76.reuse, R43 ;  /* 0x0000002b4c487220 */ /* 0x040fe20000410000 */
[----:B------:R-:W-:Y:S01]  /*2a20*/  PRMT R43, RZ, 0x5410, R23 ;  /* 0x00005410ff2b7816 */ /* 0x000fe20000000017 */
[----:B------:R-:W-:-:S02]  /*2a30*/  FMUL.FTZ R78, R76, R87 ;  /* 0x000000574c4e7220 */ /* 0x000fc40000410000 */
[----:B------:R-:W-:Y:S01]  /*2a40*/  FFMA.FTZ R67, R44, R42, R9 ;  /* 0x0000002a2c437223 */ /* 0x000fe20000010009 */
[----:B------:R-:W-:Y:S01]  /*2a50*/  PRMT R42, RZ, 0x5410, R26 ;  /* 0x00005410ff2a7816 */ /* 0x000fe2000000001a */
[C---:B------:R-:W-:Y:S02]  /*2a60*/  FMUL.FTZ R44, R76.reuse, R71 ;  /* 0x000000474c2c7220 */ /* 0x040fe40000410000 */
[----:B------:R-:W-:Y:S02]  /*2a70*/  FMUL.FTZ R71, R76, R45 ;  /* 0x0000002d4c477220 */ /* 0x000fe40000410000 */
[----:B------:R-:W-:Y:S01]  /*2a80*/  FFMA.FTZ R45, R44, R66, R7 ;  /* 0x000000422c2d7223 */ /* 0x000fe20000010007 */
[----:B------:R-:W-:Y:S01]  /*2a90*/  PRMT R44, RZ, 0x5410, R25 ;  /* 0x00005410ff2c7816 */ /* 0x000fe20000000019 */
[C---:B------:R-:W-:Y:S02]  /*2aa0*/  FMUL.FTZ R66, R76.reuse, R69 ;  /* 0x000000454c427220 */ /* 0x040fe40000410000 */
[----:B------:R-:W-:-:S02]  /*2ab0*/  FMUL.FTZ R69, R76, R41 ;  /* 0x000000294c457220 */ /* 0x000fc40000410000 */
[----:B------:R-:W-:Y:S01]  /*2ac0*/  FFMA.FTZ R44, R71, R44, R4 ;  /* 0x0000002c472c7223 */ /* 0x000fe20000010004 */
[----:B------:R-:W-:Y:S01]  /*2ad0*/  PRMT R71, RZ, 0x7610, R25 ;  /* 0x00007610ff477816 */ /* 0x000fe20000000019 */
[----:B------:R-:W-:Y:S01]  /*2ae0*/  FFMA.FTZ R42, R75, R42, R6 ;  /* 0x0000002a4b2a7223 */ /* 0x000fe20000010006 */
[----:B------:R-:W-:Y:S01]  /*2af0*/  PRMT R75, RZ, 0x7610, R22 ;  /* 0x00007610ff4b7816 */ /* 0x000fe20000000016 */
[----:B------:R-:W-:Y:S02]  /*2b00*/  FMUL.FTZ R79, R76, R79 ;  /* 0x0000004f4c4f7220 */ /* 0x000fe40000410000 */
[----:B------:R-:W-:Y:S01]  /*2b10*/  FFMA.FTZ R41, R66, R71, R5 ;  /* 0x0000004742297223 */ /* 0x000fe20000010005 */
[----:B------:R-:W-:Y:S01]  /*2b20*/  PRMT R66, RZ, 0x5410, R24 ;  /* 0x00005410ff427816 */ /* 0x000fe20000000018 */
[----:B------:R-:W-:Y:S01]  /*2b30*/  FMUL.FTZ R71, R76, R89 ;  /* 0x000000594c477220 */ /* 0x000fe20000410000 */
[----:B------:R-:W-:Y:S01]  /*2b40*/  F2FP.BF16.PACK_AB R42, R45, R42 ;  /* 0x0000002a2d2a723e */ /* 0x000fe200000010ff */
[----:B------:R-:W-:Y:S01]  /*2b50*/  FFMA.FTZ R75, R78, R75, R15 ;  /* 0x0000004b4e4b7223 */ /* 0x000fe2000001000f */
[----:B------:R-:W-:Y:S01]  /*2b60*/  PRMT R78, RZ, 0x5410, R21 ;  /* 0x00005410ff4e7816 */ /* 0x000fe20000000015 */
[----:B------:R-:W-:Y:S01]  /*2b70*/  FFMA.FTZ R66, R69, R66, R2 ;  /* 0x0000004245427223 */ /* 0x000fe20000010002 */
[----:B------:R-:W-:Y:S01]  /*2b80*/  PRMT R69, RZ, 0x7610, R24 ;  /* 0x00007610ff457816 */ /* 0x000fe20000000018 */
[----:B------:R-:W-:Y:S01]  /*2b90*/  FFMA.FTZ R71, R71, R43, R52 ;  /* 0x0000002b47477223 */ /* 0x000fe20000010034 */
[----:B------:R-:W-:Y:S01]  /*2ba0*/  PRMT R43, RZ, 0x7610, R23 ;  /* 0x00007610ff2b7816 */ /* 0x000fe20000000017 */
[----:B------:R-:W-:Y:S01]  /*2bb0*/  FMUL.FTZ R80, R76, R85 ;  /* 0x000000554c507220 */ /* 0x000fe20000410000 */
[----:B------:R-:W-:Y:S01]  /*2bc0*/  F2FP.BF16.PACK_AB R41, R41, R44 ;  /* 0x0000002c2929723e */ /* 0x000fe200000010ff */
[----:B------:R-:W-:Y:S01]  /*2bd0*/  FFMA.FTZ R69, R72, R69, R3 ;  /* 0x0000004548457223 */ /* 0x000fe20000010003 */
[----:B------:R-:W-:Y:S01]  /*2be0*/  PRMT R85, RZ, 0x7610, R16 ;  /* 0x00007610ff557816 */ /* 0x000fe20000000010 */
[----:B------:R-:W-:-:S02]  /*2bf0*/  FMUL.FTZ R72, R76, R91 ;  /* 0x0000005b4c487220 */ /* 0x000fc40000410000 */
[----:B------:R-:W-:Y:S02]  /*2c00*/  FFMA.FTZ R78, R79, R78, R12 ;  /* 0x0000004e4f4e7223 */ /* 0x000fe4000001000c */
[----:B------:R-:W-:Y:S01]  /*2c10*/  FFMA.FTZ R72, R72, R43, R53 ;  /* 0x0000002b48487223 */ /* 0x000fe20000010035 */
[----:B------:R-:W-:Y:S01]  /*2c20*/  PRMT R43, RZ, 0x7610, R21 ;  /* 0x00007610ff2b7816 */ /* 0x000fe20000000015 */
[C---:B------:R-:W-:Y:S02]  /*2c30*/  FMUL.FTZ R79, R76.reuse, R77 ;  /* 0x0000004d4c4f7220 */ /* 0x040fe40000410000 */
[----:B------:R-:W-:Y:S02]  /*2c40*/  FMUL.FTZ R83, R76, R83 ;  /* 0x000000534c537220 */ /* 0x000fe40000410000 */
[----:B------:R-:W-:Y:S01]  /*2c50*/  FFMA.FTZ R77, R80, R43, R13 ;  /* 0x0000002b504d7223 */ /* 0x000fe2000001000d */
[----:B------:R-:W-:Y:S01]  /*2c60*/  PRMT R43, RZ, 0x5410, R20 ;  /* 0x00005410ff2b7816 */ /* 0x000fe20000000014 */
[----:B------:R-:W-:-:S02]  /*2c70*/  FMUL.FTZ R80, R76, R81 ;  /* 0x000000514c507220 */ /* 0x000fc40000410000 */
[C---:B------:R-:W-:Y:S01]  /*2c80*/  FMUL.FTZ R81, R76.reuse, R70 ;  /* 0x000000464c517220 */ /* 0x040fe20000410000 */
[----:B------:R-:W-:Y:S01]  /*2c90*/  F2FP.BF16.PACK_AB R45, R77, R78 ;  /* 0x0000004e4d2d723e */ /* 0x000fe200000010ff */
[----:B------:R-:W-:Y:S01]  /*2ca0*/  FFMA.FTZ R79, R79, R43, R10 ;  /* 0x0000002b4f4f7223 */ /* 0x000fe2000001000a */
[----:B------:R-:W-:Y:S01]  /*2cb0*/  PRMT R43, RZ, 0x7610, R20 ;  /* 0x00007610ff2b7816 */ /* 0x000fe20000000014 */
[----:B------:R-:W-:Y:S01]  /*2cc0*/  FFMA.FTZ R74, R83, R74, R14 ;  /* 0x0000004a534a7223 */ /* 0x000fe2000001000e */
[----:B------:R-:W-:Y:S01]  /*2cd0*/  HFMA2.MMA R78, -RZ, RZ, 0, 9.5367431640625e-07 ;  /* 0x00000010ff4e7435 */ /* 0x000fe200000001ff */
[----:B------:R-:W-:Y:S02]  /*2ce0*/  FMUL.FTZ R83, R76, R73 ;  /* 0x000000494c537220 */ /* 0x000fe40000410000 */
[----:B------:R-:W-:Y:S01]  /*2cf0*/  FFMA.FTZ R70, R80, R43, R11 ;  /* 0x0000002b50467223 */ /* 0x000fe2000001000b */
[--C-:B------:R-:W-:Y:S01]  /*2d00*/  PRMT R43, RZ, 0x5410, R19.reuse ;  /* 0x00005410ff2b7816 */ /* 0x100fe20000000013 */
[C---:B------:R-:W-:Y:S01]  /*2d10*/  FMUL.FTZ R82, R76.reuse, R50 ;  /* 0x000000324c527220 */ /* 0x040fe20000410000 */
[----:B------:R-:W-:Y:S01]  /*2d20*/  PRMT R80, RZ, 0x7610, R19 ;  /* 0x00007610ff507816 */ /* 0x000fe20000000013 */
[----:B------:R-:W-:Y:S01]  /*2d30*/  FMUL.FTZ R47, R76, R47 ;  /* 0x0000002f4c2f7220 */ /* 0x000fe20000410000 */
[----:B------:R-:W-:Y:S01]  /*2d40*/  F2FP.BF16.PACK_AB R44, R70, R79 ;  /* 0x0000004f462c723e */ /* 0x000fe200000010ff */
[----:B------:R-:W-:Y:S01]  /*2d50*/  FFMA.FTZ R73, R81, R43, R62 ;  /* 0x0000002b51497223 */ /* 0x000fe2000001003e */
[----:B------:R-:W-:Y:S01]  /*2d60*/  PRMT R81, RZ, 0x7610, R18 ;  /* 0x00007610ff517816 */ /* 0x000fe20000000012 */
[----:B------:R-:W-:Y:S01]  /*2d70*/  FMUL.FTZ R43, R76, R48 ;  /* 0x000000304c2b7220 */ /* 0x000fe20000410000 */
[----:B------:R-:W-:Y:S01]  /*2d80*/  @!P1 MOV R70, 0x4 ;  /* 0x0000000400469802 */ /* 0x000fe20000000f00 */
[----:B------:R-:W-:Y:S01]  /*2d90*/  FFMA.FTZ R48, R83, R80, R64 ;  /* 0x0000005053307223 */ /* 0x000fe20000010040 */
[----:B------:R-:W-:Y:S01]  /*2da0*/  PRMT R80, RZ, 0x5410, R18 ;  /* 0x00005410ff507816 */ /* 0x000fe20000000012 */
[----:B------:R-:W-:Y:S01]  /*2db0*/  FFMA.FTZ R81, R82, R81, R61 ;  /* 0x0000005152517223 */ /* 0x000fe2000001003d */
[----:B------:R-:W-:Y:S01]  /*2dc0*/  PRMT R82, RZ, 0x5410, R16 ;  /* 0x00005410ff527816 */ /* 0x000fe20000000010 */
[C---:B------:R-:W-:Y:S01]  /*2dd0*/  FMUL.FTZ R46, R76.reuse, R46 ;  /* 0x0000002e4c2e7220 */ /* 0x040fe20000410000 */
[--C-:B------:R-:W-:Y:S01]  /*2de0*/  PRMT R83, RZ, 0x7610, R17.reuse ;  /* 0x00007610ff537816 */ /* 0x100fe20000000011 */
[----:B------:R-:W-:Y:S01]  /*2df0*/  FFMA.FTZ R50, R43, R80, R60 ;  /* 0x000000502b327223 */ /* 0x000fe2000001003c */
[----:B------:R-:W-:Y:S01]  /*2e00*/  PRMT R43, RZ, 0x5410, R17 ;  /* 0x00005410ff2b7816 */ /* 0x000fe20000000011 */
[----:B------:R-:W-:Y:S01]  /*2e10*/  FMUL.FTZ R80, R76, R51 ;  /* 0x000000334c507220 */ /* 0x000fe20000410000 */
[----:B------:R-:W-:Y:S01]  /*2e20*/  F2FP.BF16.PACK_AB R51, R48, R73 ;  /* 0x000000493033723e */ /* 0x000fe200000010ff */
[----:B------:R-:W-:Y:S01]  /*2e30*/  FMUL.FTZ R49, R76, R49 ;  /* 0x000000314c317220 */ /* 0x000fe20000410000 */
[----:B------:R-:W-:Y:S01]  /*2e40*/  F2FP.BF16.PACK_AB R50, R81, R50 ;  /* 0x000000325132723e */ /* 0x000fe200000010ff */
[----:B------:R-:W-:Y:S01]  /*2e50*/  FFMA.FTZ R80, R80, R43, R55 ;  /* 0x0000002b50507223 */ /* 0x000fe20000010037 */
[----:B------:R-:W-:Y:S01]  /*2e60*/  F2FP.BF16.PACK_AB R43, R67, R40 ;  /* 0x00000028432b723e */ /* 0x000fe200000010ff */
[----:B------:R-:W-:Y:S01]  /*2e70*/  FFMA.FTZ R82, R47, R82, R54 ;  /* 0x000000522f527223 */ /* 0x000fe20000010036 */
[----:B------:R-:W-:Y:S01]  /*2e80*/  F2FP.BF16.PACK_AB R40, R69, R66 ;  /* 0x000000424528723e */ /* 0x000fe200000010ff */
[----:B------:R-:W-:Y:S01]  /*2e90*/  @!P1 IMAD.MOV.U32 R66, RZ, RZ, 0x4 ;  /* 0x00000004ff429424 */ /* 0x000fe200078e00ff */
[----:B------:R-:W-:Y:S01]  /*2ea0*/  F2FP.BF16.PACK_AB R47, R72, R71 ;  /* 0x00000047482f723e */ /* 0x000fe200000010ff */
[----:B------:R-:W-:Y:S01]  /*2eb0*/  FFMA.FTZ R83, R46, R83, R59 ;  /* 0x000000532e537223 */ /* 0x000fe2000001003b */
[----:B------:R-:W-:Y:S01]  /*2ec0*/  F2FP.BF16.PACK_AB R46, R75, R74 ;  /* 0x0000004a4b2e723e */ /* 0x000fe200000010ff */
[----:B------:R-:W-:-:S02]  /*2ed0*/  FFMA.FTZ R85, R49, R85, R58 ;  /* 0x0000005531557223 */ /* 0x000fc4000001003a */
[----:B------:R-:W-:Y:S01]  /*2ee0*/  @!P1 IMAD.WIDE R70, R57, R70, c[0x0][0x1a0] ;  /* 0x0000680039469625 */ /* 0x000fe200078e0246 */
[----:B------:R-:W-:Y:S02]  /*2ef0*/  F2FP.BF16.PACK_AB R49, R83, R80 ;  /* 0x000000505331723e */ /* 0x000fe400000010ff */
[----:B------:R-:W-:Y:S01]  /*2f00*/  F2FP.BF16.PACK_AB R48, R85, R82 ;  /* 0x000000525530723e */ /* 0x000fe200000010ff */
[C---:B------:R-:W-:Y:S01]  /*2f10*/  @!P1 IMAD.WIDE R66, R57.reuse, R66, c[0x0][0x1a8] ;  /* 0x00006a0039429625 */ /* 0x040fe200078e0242 */
[----:B------:R0:W-:Y:S01]  /*2f20*/  @!P1 STG.E [R70.64], R93 ;  /* 0x0000005d46009986 */ /* 0x0001e2000c101904 */
[----:B------:R-:W-:Y:S02]  /*2f30*/  IADD3 R57, R57, c[0x0][0x160], RZ ;  /* 0x0000580039397a10 */ /* 0x000fe40007ffe0ff */
[----:B------:R-:W-:Y:S01]  /*2f40*/  IMAD.WIDE.U32 R72, R63, R78, c[0x0][0x208] ;  /* 0x000082003f487625 */ /* 0x000fe200078e004e */
[----:B------:R0:W-:Y:S01]  /*2f50*/  @!P1 STG.E [R66.64], R76 ;  /* 0x0000004c42009986 */ /* 0x0001e2000c101904 */
[----:B------:R-:W-:-:S02]  /*2f60*/  ISETP.GE.AND P1, PT, R57, c[0x0][0x164], PT ;  /* 0x0000590039007a0c */ /* 0x000fc40003f26270 */
[-C--:B------:R-:W-:Y:S01]  /*2f70*/  IMAD.WIDE.U32 R74, R65, R78.reuse, c[0x0][0x208] ;  /* 0x00008200414a7625 */ /* 0x080fe200078e004e */
[----:B------:R0:W-:Y:S03]  /*2f80*/  STG.E.128 [R72.64], R40 ;  /* 0x0000002848007986 */ /* 0x0001e6000c101d04 */
[----:B------:R-:W-:Y:S01]  /*2f90*/  IMAD.WIDE.U32 R68, R68, R78, c[0x0][0x208] ;  /* 0x0000820044447625 */ /* 0x000fe200078e004e */
[----:B------:R0:W-:Y:S04]  /*2fa0*/  STG.E.128 [R74.64], R44 ;  /* 0x0000002c4a007986 */ /* 0x0001e8000c101d04 */
[----:B------:R0:W-:Y:S02]  /*2fb0*/  STG.E.128 [R68.64], R48 ;  /* 0x0000003044007986 */ /* 0x0001e4000c101d04 */
[----:B0----5:R-:W-:Y:S01]  /*2fc0*/  @P1 CALL.REL.NOINC `(.L_x_443) ;  /* 0x0000001000001944 */ /* 0x021fe20003c00000 */
[----:B------:R-:W-:Y:S05]  /*2fd0*/  BRA `(.L_x_444) ;  /* 0xffffd3b000007947 */ /* 0x000fea000383ffff */
.L_x_443:
[----:B------:R-:W-:Y:S05]  /*2fe0*/  EXIT ;  /* 0x000000000000794d */ /* 0x000fea0003800000 */
.L_x_441:
[----:B0-----:R-:W-:Y:S01]  /*2ff0*/  MOV R76, 0x1 ;  /* 0x00000001004c7802 */ /* 0x001fe20000000f00 */
[----:B------:R-:W-:Y:S01]  /*3000*/  IMAD.MOV.U32 R74, RZ, RZ, 0x1f ;  /* 0x0000001fff4a7424 */ /* 0x000fe200078e00ff */
[----:B------:R-:W-:-:S02]  /*3010*/  MOV R41, 0xffffffff ;  /* 0xffffffff00297802 */ /* 0x000fc40000000f00 */
[----:B------:R-:W-:Y:S02]  /*3020*/  MOV R42, 0x3040 ;  /* 0x00003040002a7802 */ /* 0x000fe40000000f00 */
[----:B-----5:R-:W-:Y:S05]  /*3030*/  CALL.REL.NOINC `($__internal_3_$__cuda_sm70_shflsync_bfly_p) ;  /* 0x0000068000007944 */ /* 0x020fea0003c00000 */
[----:B01----:R-:W-:Y:S05]  /*3040*/  BRA `(.L_x_445) ;  /* 0xffffefc000007947 */ /* 0x003fea000383ffff */
.L_x_442:
[----:B------:R-:W-:Y:S01]  /*3050*/  HFMA2.MMA R76, -RZ, RZ, 0, 1.1920928955078125e-07 ;  /* 0x00000002ff4c7435 */ /* 0x000fe200000001ff */
[----:B------:R-:W-:Y:S01]  /*3060*/  IMAD.MOV.U32 R74, RZ, RZ, 0x1f ;  /* 0x0000001fff4a7424 */ /* 0x000fe200078e00ff */
[----:B------:R-:W-:Y:S02]  /*3070*/  MOV R41, 0xffffffff ;  /* 0xffffffff00297802 */ /* 0x000fe40000000f00 */
[----:B------:R-:W-:Y:S02]  /*3080*/  MOV R42, 0x30a0 ;  /* 0x000030a0002a7802 */ /* 0x000fe40000000f00 */
[----:B-----5:R-:W-:Y:S05]  /*3090*/  CALL.REL.NOINC `($__internal_3_$__cuda_sm70_shflsync_bfly_p) ;  /* 0x0000062000007944 */ /* 0x020fea0003c00000 */
[----:B0-----:R-:W-:Y:S01]  /*30a0*/  HFMA2.MMA R76, -RZ, RZ, 0, 2.384185791015625e-07 ;  /* 0x00000004ff4c7435 */ /* 0x001fe200000001ff */
[----:B-1----:R-:W-:Y:S01]  /*30b0*/  FADD.FTZ R78, R78, R41 ;  /* 0x000000294e4e7221 */ /* 0x002fe20000010000 */
[----:B------:R-:W-:Y:S01]  /*30c0*/  MOV R41, 0xffffffff ;  /* 0xffffffff00297802 */ /* 0x000fe20000000f00 */
[----:B------:R-:W-:Y:S01]  /*30d0*/  IMAD.MOV.U32 R74, RZ, RZ, 0x1f ;  /* 0x0000001fff4a7424 */ /* 0x000fe200078e00ff */
[----:B------:R-:W-:Y:S02]  /*30e0*/  MOV R42, 0x3100 ;  /* 0x00003100002a7802 */ /* 0x000fe40000000f00 */
[----:B------:R-:W-:Y:S05]  /*30f0*/  CALL.REL.NOINC `($__internal_3_$__cuda_sm70_shflsync_bfly_p) ;  /* 0x000005c000007944 */ /* 0x000fea0003c00000 */
[----:B0-----:R-:W-:Y:S01]  /*3100*/  HFMA2.MMA R76, -RZ, RZ, 0, 4.76837158203125e-07 ;  /* 0x00000008ff4c7435 */ /* 0x001fe200000001ff */
[----:B-1----:R-:W-:Y:S01]  /*3110*/  FADD.FTZ R78, R78, R41 ;  /* 0x000000294e4e7221 */ /* 0x002fe20000010000 */
[----:B------:R-:W-:Y:S01]  /*3120*/  MOV R41, 0xffffffff ;  /* 0xffffffff00297802 */ /* 0x000fe20000000f00 */
[----:B------:R-:W-:Y:S01]  /*3130*/  IMAD.MOV.U32 R74, RZ, RZ, 0x1f ;  /* 0x0000001fff4a7424 */ /* 0x000fe200078e00ff */
[----:B------:R-:W-:-:S02]  /*3140*/  MOV R42, 0x3160 ;  /* 0x00003160002a7802 */ /* 0x000fc40000000f00 */
[----:B------:R-:W-:Y:S05]  /*3150*/  CALL.REL.NOINC `($__internal_3_$__cuda_sm70_shflsync_bfly_p) ;  /* 0x0000056000007944 */ /* 0x000fea0003c00000 */
[----:B0-----:R-:W-:Y:S01]  /*3160*/  HFMA2.MMA R76, -RZ, RZ, 0, 9.5367431640625e-07 ;  /* 0x00000010ff4c7435 */ /* 0x001fe200000001ff */
[----:B-1----:R-:W-:Y:S01]  /*3170*/  FADD.FTZ R78, R78, R41 ;  /* 0x000000294e4e7221 */ /* 0x002fe20000010000 */
[----:B------:R-:W-:Y:S01]  /*3180*/  MOV R41, 0xffffffff ;  /* 0xffffffff00297802 */ /* 0x000fe20000000f00 */
[----:B------:R-:W-:Y:S01]  /*3190*/  IMAD.MOV.U32 R74, RZ, RZ, 0x1f ;  /* 0x0000001fff4a7424 */ /* 0x000fe200078e00ff */
[----:B------:R-:W-:-:S02]  /*31a0*/  MOV R42, 0x31c0 ;  /* 0x000031c0002a7802 */ /* 0x000fc40000000f00 */
[----:B------:R-:W-:Y:S05]  /*31b0*/  CALL.REL.NOINC `($__internal_3_$__cuda_sm70_shflsync_bfly_p) ;  /* 0x0000050000007944 */ /* 0x000fea0003c00000 */
[----:B-1----:R-:W-:Y:S01]  /*31c0*/  FADD.FTZ R40, R78, R41 ;  /* 0x000000294e287221 */ /* 0x002fe20000010000 */
[----:B0-----:R-:W-:-:S03]  /*31d0*/  HFMA2.MMA R76, -RZ, RZ, 0, 5.9604644775390625e-08 ;  /* 0x00000001ff4c7435 */ /* 0x001fc600000001ff */
[----:B------:R-:W-:-:S04]  /*31e0*/  FMUL.FTZ R40, R40, 0.001302083372138440609 ;  /* 0x3aaaaaab28287820 */ /* 0x000fc80000410000 */
[C---:B------:R-:W-:Y:S02]  /*31f0*/  FADD.FTZ R41, -R40.reuse, R44 ;  /* 0x0000002c28297221 */ /* 0x040fe40000010100 */
        /* <DEDUP_REMOVED lines=46> */
[----:B------:R-:W-:-:S02]  /*34e0*/  IMAD.MOV.U32 R74, RZ, RZ, 0x1f ;  /* 0x0000001fff4a7424 */ /* 0x000fc400078e00ff */
[----:B------:R-:W-:Y:S01]  /*34f0*/  FFMA.FTZ R78, R42, R42, R41 ;  /* 0x0000002a2a4e7223 */ /* 0x000fe20000010029 */
[----:B------:R-:W-:Y:S02]  /*3500*/  MOV R41, 0xffffffff ;  /* 0xffffffff00297802 */ /* 0x000fe40000000f00 */
[----:B------:R-:W-:Y:S02]  /*3510*/  MOV R42, 0x3530 ;  /* 0x00003530002a7802 */ /* 0x000fe40000000f00 */
[----:B------:R-:W-:Y:S05]  /*3520*/  CALL.REL.NOINC `($__internal_3_$__cuda_sm70_shflsync_bfly_p) ;  /* 0x0000019000007944 */ /* 0x000fea0003c00000 */
[----:B0-----:R-:W-:Y:S01]  /*3530*/  HFMA2.MMA R76, -RZ, RZ, 0, 1.1920928955078125e-07 ;  /* 0x00000002ff4c7435 */ /* 0x001fe200000001ff */
[----:B-1----:R-:W-:Y:S01]  /*3540*/  FADD.FTZ R78, R78, R41 ;  /* 0x000000294e4e7221 */ /* 0x002fe20000010000 */
[----:B------:R-:W-:Y:S01]  /*3550*/  MOV R41, 0xffffffff ;  /* 0xffffffff00297802 */ /* 0x000fe20000000f00 */
[----:B------:R-:W-:Y:S01]  /*3560*/  IMAD.MOV.U32 R74, RZ, RZ, 0x1f ;  /* 0x0000001fff4a7424 */ /* 0x000fe200078e00ff */
[----:B------:R-:W-:Y:S02]  /*3570*/  MOV R42, 0x3590 ;  /* 0x00003590002a7802 */ /* 0x000fe40000000f00 */
[----:B------:R-:W-:Y:S05]  /*3580*/  CALL.REL.NOINC `($__internal_3_$__cuda_sm70_shflsync_bfly_p) ;  /* 0x0000013000007944 */ /* 0x000fea0003c00000 */
[----:B0-----:R-:W-:Y:S01]  /*3590*/  HFMA2.MMA R76, -RZ, RZ, 0, 2.384185791015625e-07 ;  /* 0x00000004ff4c7435 */ /* 0x001fe200000001ff */
[----:B-1----:R-:W-:Y:S01]  /*35a0*/  FADD.FTZ R78, R78, R41 ;  /* 0x000000294e4e7221 */ /* 0x002fe20000010000 */
[----:B------:R-:W-:Y:S01]  /*35b0*/  MOV R41, 0xffffffff ;  /* 0xffffffff00297802 */ /* 0x000fe20000000f00 */
[----:B------:R-:W-:Y:S01]  /*35c0*/  IMAD.MOV.U32 R74, RZ, RZ, 0x1f ;  /* 0x0000001fff4a7424 */ /* 0x000fe200078e00ff */
[----:B------:R-:W-:-:S02]  /*35d0*/  MOV R42, 0x35f0 ;  /* 0x000035f0002a7802 */ /* 0x000fc40000000f00 */
        /* <DEDUP_REMOVED lines=13> */
[----:B01----:R-:W-:Y:S05]  /*36b0*/  BRA `(.L_x_446) ;  /* 0xffffed9000007947 */ /* 0x003fea000383ffff */
        .weak           $__internal_3_$__cuda_sm70_shflsync_bfly_p
        .type           $__internal_3_$__cuda_sm70_shflsync_bfly_p,@function
        .size           $__internal_3_$__cuda_sm70_shflsync_bfly_p,(.L_x_19983 - $__internal_3_$__cuda_sm70_shflsync_bfly_p)
$__internal_3_$__cuda_sm70_shflsync_bfly_p:
[----:B------:R-:W-:Y:S01]  /*36c0*/  HFMA2.MMA R43, -RZ, RZ, 0, 0 ;  /* 0x00000000ff2b7435 */ /* 0x000fe200000001ff */
[----:B------:R-:W-:Y:S04]  /*36d0*/  WARPSYNC R41 ;  /* 0x0000002900007348 */ /* 0x000fe80003800000 */
[----:B------:R0:W1:Y:S01]  /*36e0*/  SHFL.BFLY PT, R41, R78, R76, R74 ;  /* 0x0c00004c4e297389 */ /* 0x00006200000e004a */
[----:B------:R-:W-:Y:S05]  /*36f0*/  RET.REL.NODEC R42 `(_ZN10layer_norm31ln_parallel_residual_fwd_kernelINS_13Kernel_traitsI13__nv_bfloat16S2_S2_S2_fjLj3072ELj1ELj1ELj4ELj16ENS_18Kernel_traits_baseILj3072ES2_S2_S2_S2_fjLj128EEEEELb0ELb1ELb1EEEvNS_9FwdParamsE) ;  /* 0xffffc9002a007950 */ /* 0x000fea0003c3ffff */
.L_x_447:
        /* <DEDUP_REMOVED lines=16> */
.L_x_19983:


//--------------------- .text._ZN10layer_norm31ln_parallel_residual_fwd_kernelINS_13Kernel_traitsI13__nv_bfloat16S2_S2_S2_fjLj3072ELj1ELj1ELj4ELj16ENS_18Kernel_traits_baseILj3072ES2_S2_S2_S2_fjLj128EEEEELb1ELb0ELb0EEEvNS_9FwdParamsE --------------------------
	.section	.text._ZN10layer_norm31ln_parallel_residual_fwd_kernelINS_13Kernel_traitsI13__nv_bfloat16S2_S2_S2_fjLj3072ELj1ELj1ELj4ELj16ENS_18Kernel_traits_baseILj3072ES2_S2_S2_S2_fjLj128EEEEELb1ELb0ELb0EEEvNS_9FwdParamsE,"ax",@progbits
	.sectioninfo	@"SHI_REGISTERS=218"
	.align	128
        .global         _ZN10layer_norm31ln_parallel_residual_fwd_kernelINS_13Kernel_traitsI13__nv_bfloat16S2_S2_S2_fjLj3072ELj1ELj1ELj4ELj16ENS_18Kernel_traits_baseILj3072ES2_S2_S2_S2_fjLj128EEEEELb1ELb0ELb0EEEvNS_9FwdParamsE
        .type           _ZN10layer_norm31ln_parallel_residual_fwd_kernelINS_13Kernel_traitsI13__nv_bfloat16S2_S2_S2_fjLj3072ELj1ELj1ELj4ELj16ENS_18Kernel_traits_baseILj3072ES2_S2_S2_S2_fjLj128EEEEELb1ELb0ELb0EEEvNS_9FwdParamsE,@function
        .size           _ZN10layer_norm31ln_parallel_residual_fwd_kernelINS_13Kernel_traitsI13__nv_bfloat16S2_S2_S2_fjLj3072ELj1ELj1ELj4ELj16ENS_18Kernel_traits_baseILj3072ES2_S2_S2_S2_fjLj128EEEEELb1ELb0ELb0EEEvNS_9FwdParamsE,(.L_x_19984 - _ZN10layer_norm31ln_parallel_residual_fwd_kernelINS_13Kernel_traitsI13__nv_bfloat16S2_S2_S2_fjLj3072ELj1ELj1ELj4ELj16ENS_18Kernel_traits_baseILj3072ES2_S2_S2_S2_fjLj128EEEEELb1ELb0ELb0EEEvNS_9FwdParamsE)
        .other          _ZN10layer_norm31ln_parallel_residual_fwd_kernelINS_13Kernel_traitsI13__nv_bfloat16S2_S2_S2_fjLj3072ELj1ELj1ELj4ELj16ENS_18Kernel_traits_baseILj3072ES2_S2_S2_S2_fjLj128EEEEELb1ELb0ELb0EEEvNS_9FwdParamsE,@"STO_CUDA_ENTRY STV_DEFAULT"
_ZN10layer_norm31ln_parallel_residual_fwd_kernelINS_13Kernel_traitsI13__nv_bfloat16S2_S2_S2_fjLj3072ELj1ELj1ELj4ELj16ENS_18Kernel_traits_baseILj3072ES2_S2_S2_S2_fjLj128EEEEELb1ELb0ELb0EEEvNS_9FwdParamsE:
.text._ZN10layer_norm31ln_parallel_residual_fwd_kernelINS_13Kernel_traitsI13__nv_bfloat16S2_S2_S2_fjLj3072ELj1ELj1ELj4ELj16ENS_18Kernel_traits_baseILj3072ES2_S2_S2_S2_fjLj128EEEEELb1ELb0ELb0EEEvNS_9FwdParamsE:
[----:B------:R-:W-:Y:S02]  /*0000*/  IMAD.MOV.U32 R1, RZ, RZ, c[0x0][0x28] ;  /* 0x00000a00ff017624 */ /* 0x000fe400078e00ff */
[----:B------:R-:W-:Y:S01]  /*0010*/  ULDC.U8 UR4, c[0x0][0x244] ;  /* 0x0000910000047ab9 */ /* 0x000fe20000000000 */
[----:B------:R-:W-:Y:S01]  /*0020*/  IMAD.MOV.U32 R146, RZ, RZ, c[0x0][0x238] ;  /* 0x00008e00ff927624 */ /* 0x000fe200078e00ff */
[----:B------:R-:W-:Y:S01]  /*0030*/  ISETP.NE.AND P0, PT, RZ, UR4, PT ;  /* 0x00000004ff007c0c */ /* 0x000fe2000bf05270 */
[----:B------:R-:W-:Y:S01]  /*0040*/  IMAD.MOV.U32 R147, RZ, RZ, c[0x0][0x23c] ;  /* 0x00008f00ff937624 */ /* 0x000fe200078e00ff */
[----:B------:R-:W-:-:S11]  /*0050*/  ULDC.64 UR4, c[0x0][0x118] ;  /* 0x0000460000047ab9 */ /* 0x000fd60000000a00 */
[----:B------:R-:W-:Y:S02]  /*0060*/  @P0 IMAD.MOV.U32 R2, RZ, RZ, R146 ;  /* 0x000000ffff020224 */ /* 0x000fe400078e0092 */
[----:B------:R-:W-:-:S06]  /*0070*/  @P0 IMAD.MOV.U32 R3, RZ, RZ, R147 ;  /* 0x000000ffff030224 */ /* 0x000fcc00078e0093 */
[----:B------:R-:W2:Y:S01]  /*0080*/  @P0 LDG.E.64 R2, [R2.64] ;  /* 0x0000000402020981 */ /* 0x000ea2000c1e1b00 */
[----:B------:R-:W-:Y:S02]  /*0090*/  IMAD.MOV.U32 R100, RZ, RZ, c[0x0][0x230] ;  /* 0x00008c00ff647624 */ /* 0x000fe400078e00ff */
[----:B------:R-:W-:-:S06]  /*00a0*/  IMAD.MOV.U32 R101, RZ, RZ, c[0x0][0x234] ;  /* 0x00008d00ff657624 */ /* 0x000fcc00078e00ff */
[----:B------:R-:W3:Y:S01]  /*00b0*/  @P0 LDG.E.64 R100, [R100.64] ;  /* 0x0000000464640981 */ /* 0x000ee2000c1e1b00 */
[----:B------:R-:W-:Y:S01]  /*00c0*/  LOP3.LUT R49, R49, 0xffffffdf, RZ, 0xc0, !PT ;  /* 0xffffffdf31317812 */ /* 0x000fe200078ec0ff */
[----:B------:R-:W-:Y:S02]  /*00d0*/  BSSY B0, `(.L_x_448) ;  /* 0x0000042000007945 */ /* 0x000fe40003800000 */
[----:B------:R-:W0:Y:S04]  /*00e0*/  S2R R0, SR_TID.X ;  /* 0x0000000000007919 */ /* 0x000e280000002100 */
[----:B------:R-:W1:Y:S01]  /*00f0*/  S2R R51, SR_CTAID.X ;  /* 0x0000000000337919 */ /* 0x000e620000002500 */
[C---:B0-----:R-:W-:Y:S01]  /*0100*/  LOP3.LUT R60, R0.reuse, 0x7f, RZ, 0xc0, !PT ;  /* 0x0000007f003c7812 */ /* 0x041fe200078ec0ff */
[----:B-1----:R-:W-:Y:S01]  /*0110*/  IMAD R54, R51, c[0x0][0x0], R0 ;  /* 0x0000000033367a24 */ /* 0x002fe200078e0200 */
[----:B------:R-:W-:-:S03]  /*0120*/  LEA.HI R51, R0, R51, RZ, 0x19 ;  /* 0x0000003300337211 */ /* 0x000fc600078fc8ff */
[----:B------:R-:W-:Y:S01]  /*0130*/  IMAD.WIDE.U32 R6, R54, -0x326172a9, RZ ;  /* 0xcd9e8d5736067825 */ /* 0x000fe200078e00ff */
[----:B------:R-:W-:Y:S02]  /*0140*/  ISETP.GE.AND P2, PT, R51, c[0x0][0x164], PT ;  /* 0x0000590033007a0c */ /* 0x000fe40003f46270 */
[----:B--2---:R-:W-:Y:S01]  /*0150*/  @P0 IADD3 R146, P1, R2, c[0x0][0x240], RZ ;  /* 0x0000900002920a10 */ /* 0x004fe20007f3e0ff */
[----:B------:R-:W-:-:S04]  /*0160*/  IMAD.MOV.U32 R2, RZ, RZ, c[0x0][0x168] ;  /* 0x00005a00ff027624 */ /* 0x000fc800078e00ff */
[----:B------:R-:W-:Y:S01]  /*0170*/  @P0 IMAD.X R147, RZ, RZ, R3, P1 ;  /* 0x000000ffff930224 */ /* 0x000fe200008e0603 */
[----:B---3--:R-:W-:-:S04]  /*0180*/  IADD3 R3, R100, -0x61c88647, RZ ;  /* 0x9e3779b964037810 */ /* 0x008fc80007ffe0ff */
[--C-:B------:R-:W-:Y:S02]  /*0190*/  SHF.R.U64 R53, R146, 0x2, R147.reuse ;  /* 0x0000000292357819 */ /* 0x100fe40000001293 */
[----:B------:R-:W-:-:S03]  /*01a0*/  SHF.R.U32.HI R52, RZ, 0x2, R147 ;  /* 0x00000002ff347819 */ /* 0x000fc60000011693 */
[----:B------:R-:W-:Y:S01]  /*01b0*/  IMAD.WIDE.U32 R4, R53, -0x2daee0ad, RZ ;  /* 0xd2511f5335047825 */ /* 0x000fe200078e00ff */
[----:B------:R-:W-:Y:S02]  /*01c0*/  LOP3.LUT R8, R7, R52, R100, 0x96, !PT ;  /* 0x0000003407087212 */ /* 0x000fe400078e9664 */
[----:B------:R-:W-:Y:S02]  /*01d0*/  IADD3 R7, R101, 0x32370b8f, RZ ;  /* 0x32370b8f65077810 */ /* 0x000fe40007ffe0ff */
[----:B------:R-:W-:Y:S01]  /*01e0*/  LOP3.LUT R10, R5, R101, RZ, 0x3c, !PT ;  /* 0x00000065050a7212 */ /* 0x000fe200078e3cff */
[----:B------:R-:W-:Y:S01]  /*01f0*/  IMAD.WIDE.U32 R8, R8, -0x2daee0ad, RZ ;  /* 0xd2511f5308087825 */ /* 0x000fe200078e00ff */
[----:B------:R-:W-:Y:S02]  /*0200*/  SHF.R.S32.HI R5, RZ, 0x1f, R2 ;  /* 0x0000001fff057819 */ /* 0x000fe40000011402 */
[----:B------:R-:W-:Y:S01]  /*0210*/  IADD3 R2, R101, -0x4498517b, RZ ;  /* 0xbb67ae8565027810 */ /* 0x000fe20007ffe0ff */
[----:B------:R-:W-:Y:S01]  /*0220*/  IMAD.WIDE.U32 R10, R10, -0x326172a9, RZ ;  /* 0xcd9e8d570a0a7825 */ /* 0x000fe200078e00ff */
[----:B------:R-:W-:-:S02]  /*0230*/  LEA.HI R116, R5, c[0x0][0x168], RZ, 0x3 ;  /* 0x00005a0005747a11 */ /* 0x000fc400078f18ff */
[----:B------:R-:W-:Y:S02]  /*0240*/  LOP3.LUT R5, R60, 0x7f, RZ, 0x3c, !PT ;  /* 0x0000007f3c057812 */ /* 0x000fe400078e3cff */
[----:B------:R-:W-:Y:S02]  /*0250*/  LOP3.LUT R14, R9, R4, R2, 0x96, !PT ;  /* 0x00000004090e7212 */ /* 0x000fe400078e9602 */
[----:B------:R-:W-:Y:S02]  /*0260*/  LEA.HI.SX32 R4, R116, R5, 0x1d ;  /* 0x0000000574047211 */ /* 0x000fe400078feaff */
[----:B------:R-:W-:Y:S01]  /*0270*/  LOP3.LUT R12, R11, R3, R6, 0x96, !PT ;  /* 0x000000030b0c7212 */ /* 0x000fe200078e9606 */
[----:B------:R-:W-:Y:S01]  /*0280*/  IMAD.WIDE.U32 R14, R14, -0x326172a9, RZ ;  /* 0xcd9e8d570e0e7825 */ /* 0x000fe200078e00ff */
[C---:B------:R-:W-:Y:S02]  /*0290*/  LOP3.LUT P3, RZ, R4.reuse, 0xffffff80, RZ, 0xc0, !PT ;  /* 0xffffff8004ff7812 */ /* 0x040fe4000786c0ff */
[----:B------:R-:W-:Y:S01]  /*02a0*/  ISETP.GE.U32.AND P5, PT, R4, 0x100, PT ;  /* 0x000001000400780c */ /* 0x000fe20003fa6070 */
[----:B------:R-:W-:Y:S01]  /*02b0*/  IMAD.WIDE.U32 R12, R12, -0x2daee0ad, RZ ;  /* 0xd2511f530c0c7825 */ /* 0x000fe200078e00ff */
[----:B------:R-:W-:-:S02]  /*02c0*/  ISETP.GE.U32.AND P4, PT, R4, 0x180, PT ;  /* 0x000001800400780c */ /* 0x000fc40003f86070 */
[----:B------:R-:W-:Y:S02]  /*02d0*/  IADD3 R6, R100, 0x3c6ef372, RZ ;  /* 0x3c6ef37264067810 */ /* 0x000fe40007ffe0ff */
[----:B------:R-:W-:Y:S02]  /*02e0*/  IADD3 R5, R101, 0x76cf5d0a, RZ ;  /* 0x76cf5d0a65057810 */ /* 0x000fe40007ffe0ff */
[----:B------:R-:W-:Y:S02]  /*02f0*/  LOP3.LUT R92, R15, R10, R6, 0x96, !PT ;  /* 0x0000000a0f5c7212 */ /* 0x000fe400078e9606 */
[----:B------:R-:W-:Y:S02]  /*0300*/  LOP3.LUT R96, R13, R8, R5, 0x96, !PT ;  /* 0x000000080d607212 */ /* 0x000fe400078e9605 */
[----:B------:R-:W-:Y:S01]  /*0310*/  @P3 LOP3.LUT R49, R49, 0x20, RZ, 0xfc, !PT ;  /* 0x0000002031313812 */ /* 0x000fe200078efcff */
[----:B------:R-:W-:-:S03]  /*0320*/  IMAD.WIDE.U32 R92, R92, -0x2daee0ad, RZ ;  /* 0xd2511f535c5c7825 */ /* 0x000fc600078e00ff */
[----:B------:R-:W-:-:S04]  /*0330*/  LOP3.LUT R49, R49, 0xffffff7f, RZ, 0xc0, !PT ;  /* 0xffffff7f31317812 */ /* 0x000fc800078ec0ff */
[----:B------:R-:W-:-:S04]  /*0340*/  @P5 LOP3.LUT R49, R49, 0x80, RZ, 0xfc, !PT ;  /* 0x0000008031315812 */ /* 0x000fc800078efcff */
[----:B------:R-:W-:-:S04]  /*0350*/  LOP3.LUT R49, R49, 0xffffffbf, RZ, 0xc0, !PT ;  /* 0xffffffbf31317812 */ /* 0x000fc800078ec0ff */
[----:B------:R-:W-:Y:S01]  /*0360*/  @P4 LOP3.LUT R49, R49, 0x40, RZ, 0xfc, !PT ;  /* 0x0000004031314812 */ /* 0x000fe200078efcff */
[----:B------:R-:W-:Y:S05]  /*0370*/  @!P3 BRA `(.L_x_449) ;  /* 0x000001700000b947 */ /* 0x000fea0003800000 */
[----:B------:R-:W-:Y:S01]  /*0380*/  ISETP.NE.U32.AND P0, PT, RZ, c[0x0][0x218], PT ;  /* 0x00008600ff007a0c */ /* 0x000fe20003f05070 */
[C---:B------:R-:W-:Y:S01]  /*0390*/  IMAD.SHL.U32 R32, R60.reuse, 0x10, RZ ;  /* 0x000000103c207824 */ /* 0x040fe200078e00ff */
[----:B------:R-:W-:Y:S02]  /*03a0*/  ISETP.NE.U32.AND P1, PT, RZ, c[0x0][0x220], PT ;  /* 0x00008800ff007a0c */ /* 0x000fe40003f25070 */
[----:B------:R-:W-:Y:S02]  /*03b0*/  ISETP.NE.AND.EX P0, PT, RZ, c[0x0][0x21c], PT, P0 ;  /* 0x00008700ff007a0c */ /* 0x000fe40003f05300 */
[----:B------:R-:W-:Y:S02]  /*03c0*/  ISETP.NE.AND.EX P1, PT, RZ, c[0x0][0x224], PT, P1 ;  /* 0x00008900ff007a0c */ /* 0x000fe40003f25310 */
[----:B------:R-:W-:-:S09]  /*03d0*/  SHF.L.U64.HI R10, R60, 0x4, RZ ;  /* 0x000000043c0a7819 */ /* 0x000fd200000102ff */
[----:B------:R-:W-:-:S04]  /*03e0*/  @P0 LEA R26, P3, R60, c[0x0][0x218], 0x4 ;  /* 0x000086003c1a0a11 */ /* 0x000fc800078620ff */
[----:B------:R-:W-:Y:S02]  /*03f0*/  @P0 LEA.HI.X R27, R60, c[0x0][0x21c], RZ, 0x4, P3 ;  /* 0x000087003c1b0a11 */ /* 0x000fe400018f24ff */
[----:B------:R-:W-:Y:S01]  /*0400*/  @P1 IADD3 R42, P3, R32, c[0x0][0x220], RZ ;  /* 0x00008800202a1a10 */ /* 0x000fe20007f7e0ff */
[----:B------:R-:W-:-:S03]  /*0410*/  IMAD.MOV.U32 R9, RZ, RZ, 0x10 ;  /* 0x00000010ff097424 */ /* 0x000fc600078e00ff */
[----:B------:R-:W-:Y:S01]  /*0420*/  @P1 IADD3.X R43, R10, c[0x0][0x224], RZ, P3, !PT ;  /* 0x000089000a2b1a10 */ /* 0x000fe20001ffe4ff */
[----:B------:R-:W5:Y:S01]  /*0430*/  @P0 LDG.E.128 R24, [R26.64] ;  /* 0x000000041a180981 */ /* 0x000f62000c1e1d00 */
[----:B------:R-:W-:Y:S01]  /*0440*/  IADD3 R32, P3, R32, c[0x0][0x1b8], RZ ;  /* 0x00006e0020207a10 */ /* 0x000fe20007f7e0ff */
[----:B------:R-:W-:-:S03]  /*0450*/  IMAD.WIDE.U32 R8, R60, R9, c[0x0][0x1b0] ;  /* 0x00006c003c087625 */ /* 0x000fc600078e0009 */
[----:B------:R-:W-:Y:S01]  /*0460*/  IADD3.X R33, R10, c[0x0][0x1bc], RZ, P3, !PT ;  /* 0x00006f000a217a10 */ /* 0x000fe20001ffe4ff */
[----:B------:R-:W5:Y:S04]  /*0470*/  @P1 LDG.E.128 R40, [R42.64] ;  /* 0x000000042a281981 */ /* 0x000f68000c1e1d00 */
[----:B------:R0:W5:Y:S04]  /*0480*/  LDG.E.128 R16, [R8.64] ;  /* 0x0000000408107981 */ /* 0x000168000c1e1d00 */
[----:B------:R-:W5:Y:S01]  /*0490*/  LDG.E.128 R32, [R32.64] ;  /* 0x0000000420207981 */ /* 0x000f62000c1e1d00 */
[----:B------:R-:W-:Y:S01]  /*04a0*/  LOP3.LUT R60, R60, 0x80, RZ, 0xfc, !PT ;  /* 0x000000803c3c7812 */ /* 0x000fe200078efcff */
[----:B------:R-:W-:Y:S01]  /*04b0*/  @!P0 CS2R R24, SRZ ;  /* 0x0000000000188805 */ /* 0x000fe2000001ff00 */
[----:B------:R-:W-:Y:S01]  /*04c0*/  @!P0 CS2R R26, SRZ ;  /* 0x00000000001a8805 */ /* 0x000fe2000001ff00 */
[----:B------:R-:W-:Y:S01]  /*04d0*/  @!P1 CS2R R40, SRZ ;  /* 0x0000000000289805 */ /* 0x000fe2000001ff00 */
[----:B------:R-:W-:-:S02]  /*04e0*/  @!P1 CS2R R42, SRZ ;  /* 0x00000000002a9805 */ /* 0x000fc4000001ff00 */
.L_x_449:
[----:B0-----:R-:W-:Y:S05]  /*04f0*/  BSYNC B0 ;  /* 0x0000000000007941 */ /* 0x001fea0003800000 */
.L_x_448:
[----:B------:R-:W-:Y:S01]  /*0500*/  BSSY B0, `(.L_x_450) ;  /* 0x0000019000007945 */ /* 0x000fe20003800000 */
[----:B------:R-:W-:Y:S05]  /*0510*/  @!P5 BRA `(.L_x_451) ;  /* 0x000001700000d947 */ /* 0x000fea0003800000 */
[----:B------:R-:W-:Y:S01]  /*0520*/  ISETP.NE.U32.AND P0, PT, RZ, c[0x0][0x218], PT ;  /* 0x00008600ff007a0c */ /* 0x000fe20003f05070 */
[----:B------:R-:W-:Y:S01]  /*0530*/  IMAD.SHL.U32 R72, R60, 0x10, RZ ;  /* 0x000000103c487824 */ /* 0x000fe200078e00ff */
[----:B------:R-:W-:-:S02]  /*0540*/  ISETP.NE.U32.AND P1, PT, RZ, c[0x0][0x220], PT ;  /* 0x00008800ff007a0c */ /* 0x000fc40003f25070 */
        /* <DEDUP_REMOVED lines=20> */
.L_x_451:
[----:B------:R-:W-:Y:S05]  /*0690*/  BSYNC B0 ;  /* 0x0000000000007941 */ /* 0x000fea0003800000 */
.L_x_450:
[----:B------:R-:W-:Y:S01]  /*06a0*/  BSSY B0, `(.L_x_452) ;  /* 0x0000018000007945 */ /* 0x000fe20003800000 */
[----:B------:R-:W-:Y:S05]  /*06b0*/  @!P4 BRA `(.L_x_453) ;  /* 0x000001600000c947 */ /* 0x000fea0003800000 */
[----:B------:R-:W-:Y:S01]  /*06c0*/  ISETP.NE.U32.AND P0, PT, RZ, c[0x0][0x218], PT ;  /* 0x00008600ff007a0c */ /* 0x000fe20003f05070 */
[----:B------:R-:W-:Y:S01]  /*06d0*/  IMAD.SHL.U32 R56, R60, 0x10, RZ ;  /* 0x000000103c387824 */ /* 0x000fe200078e00ff */
[----:B------:R-:W-:-:S02]  /*06e0*/  ISETP.NE.U32.AND P1, PT, RZ, c[0x0][0x220], PT ;  /* 0x00008800ff007a0c */ /* 0x000fc40003f25070 */
[----:B------:R-:W-:Y:S02]  /*06f0*/  ISETP.NE.AND.EX P0, PT, RZ, c[0x0][0x21c], PT, P0 ;  /* 0x00008700ff007a0c */ /* 0x000fe40003f05300 */
[----:B------:R-:W-:Y:S02]  /*0700*/  ISETP.NE.AND.EX P1, PT, RZ, c[0x0][0x224], PT, P1 ;  /* 0x00008900ff007a0c */ /* 0x000fe40003f25310 */
[----:B------:R-:W-:-:S09]  /*0710*/  SHF.R.U32.HI R10, RZ, 0x1c, R60 ;  /* 0x0000001cff0a7819 */ /* 0x000fd2000001163c */
[----:B------:R-:W-:-:S04]  /*0720*/  @P0 LEA R8, P3, R60, c[0x0][0x218], 0x4 ;  /* 0x000086003c080a11 */ /* 0x000fc800078620ff */
[----:B------:R-:W-:Y:S02]  /*0730*/  @P0 LEA.HI.X R9, R60, c[0x0][0x21c], RZ, 0x4, P3 ;  /* 0x000087003c090a11 */ /* 0x000fe400018f24ff */
[----:B------:R-:W-:Y:S01]  /*0740*/  @P1 IADD3 R66, P3, R56, c[0x0][0x220], RZ ;  /* 0x0000880038421a10 */ /* 0x000fe20007f7e0ff */
[----:B------:R-:W-:Y:S02]  /*0750*/  IMAD.MOV.U32 R61, RZ, RZ, 0x10 ;  /* 0x00000010ff3d7424 */ /* 0x000fe400078e00ff */
[----:B------:R0:W5:Y:S01]  /*0760*/  @P0 LDG.E.128 R68, [R8.64] ;  /* 0x0000000408440981 */ /* 0x000162000c1e1d00 */
[----:B------:R-:W-:Y:S02]  /*0770*/  @P1 IADD3.X R67, R10, c[0x0][0x224], RZ, P3, !PT ;  /* 0x000089000a431a10 */ /* 0x000fe40001ffe4ff */
[----:B------:R-:W-:Y:S01]  /*0780*/  IADD3 R56, P3, R56, c[0x0][0x1b8], RZ ;  /* 0x00006e0038387a10 */ /* 0x000fe20007f7e0ff */
[----:B------:R-:W-:-:S03]  /*0790*/  IMAD.WIDE.U32 R60, R60, R61, c[0x0][0x1b0] ;  /* 0x00006c003c3c7625 */ /* 0x000fc600078e003d */
[----:B------:R-:W-:Y:S01]  /*07a0*/  IADD3.X R57, R10, c[0x0][0x1bc], RZ, P3, !PT ;  /* 0x00006f000a397a10 */ /* 0x000fe20001ffe4ff */
[----:B------:R-:W5:Y:S04]  /*07b0*/  @P1 LDG.E.128 R64, [R66.64] ;  /* 0x0000000442401981 */ /* 0x000f68000c1e1d00 */
[----:B------:R-:W5:Y:S04]  /*07c0*/  LDG.E.128 R60, [R60.64] ;  /* 0x000000043c3c7981 */ /* 0x000f68000c1e1d00 */
[----:B------:R-:W5:Y:S01]  /*07d0*/  LDG.E.128 R56, [R56.64] ;  /* 0x0000000438387981 */ /* 0x000f62000c1e1d00 */
[----:B------:R-:W-:Y:S01]  /*07e0*/  @!P0 CS2R R68, SRZ ;  /* 0x0000000000448805 */ /* 0x000fe2000001ff00 */
[----:B------:R-:W-:Y:S01]  /*07f0*/  @!P0 CS2R R70, SRZ ;  /* 0x0000000000468805 */ /* 0x000fe2000001ff00 */
[----:B------:R-:W-:Y:S01]  /*0800*/  @!P1 CS2R R64, SRZ ;  /* 0x0000000000409805 */ /* 0x000fe2000001ff00 */
[----:B------:R-:W-:-:S02]  /*0810*/  @!P1 CS2R R66, SRZ ;  /* 0x0000000000429805 */ /* 0x000fc4000001ff00 */
.L_x_453:
[----:B0-----:R-:W-:Y:S05]  /*0820*/  BSYNC B0 ;  /* 0x0000000000007941 */ /* 0x001fea0003800000 */
.L_x_452:
[----:B------:R-:W-:Y:S01]  /*0830*/  LOP3.LUT R102, R93, R12, R7, 0x96, !PT ;  /* 0x0000000c5d667212 */ /* 0x000fe200078e9607 */
[----:B------:R-:W-:Y:S01]  /*0840*/  IMAD.WIDE.U32 R96, R96, -0x326172a9, RZ ;  /* 0xcd9e8d5760607825 */ /* 0x000fe200078e00ff */
[----:B------:R-:W-:Y:S01]  /*0850*/  IADD3 R8, R100, -0x255992d5, RZ ;  /* 0xdaa66d2b64087810 */ /* 0x000fe20007ffe0ff */
[----:B------:R-:W-:Y:S06]  /*0860*/  @P2 EXIT ;  /* 0x000000000000294d */ /* 0x000fec0003800000 */
[----:B------:R-:W-:Y:S01]  /*0870*/  LOP3.LUT R98, R97, R14, R8, 0x96, !PT ;  /* 0x0000000e61627212 */ /* 0x000fe200078e9608 */
[----:B------:R-:W-:Y:S01]  /*0880*/  IMAD.WIDE.U32 R102, R102, -0x326172a9, RZ ;  /* 0xcd9e8d5766667825 */ /* 0x000fe200078e00ff */
[--C-:B-----5:R-:W-:Y:S01]  /*0890*/  PRMT R47, RZ, 0x5410, R87.reuse ;  /* 0x00005410ff2f7816 */ /* 0x120fe20000000057 */
[----:B------:R-:W-:Y:S01]  /*08a0*/  ULDC.U8 UR6, c[0x0][0x1f0] ;  /* 0x00007c0000067ab9 */ /* 0x000fe20000000000 */
[----:B------:R-:W-:Y:S01]  /*08b0*/  PRMT R48, RZ, 0x7610, R87 ;  /* 0x00007610ff307816 */ /* 0x000fe20000000057 */
[----:B------:R-:W-:Y:S01]  /*08c0*/  IMAD.WIDE.U32 R98, R98, -0x2daee0ad, RZ ;  /* 0xd2511f5362627825 */ /* 0x000fe200078e00ff */
[----:B------:R-:W-:-:S02]  /*08d0*/  IADD3 R87, R101, -0x126145ec, RZ ;  /* 0xed9eba1465577810 */ /* 0x000fc40007ffe0ff */
[--C-:B------:R-:W-:Y:S01]  /*08e0*/  PRMT R45, RZ, 0x5410, R86.reuse ;  /* 0x00005410ff2d7816 */ /* 0x100fe20000000056 */
[----:B------:R-:W-:Y:S01]  /*08f0*/  IMAD.MOV.U32 R144, RZ, RZ, 0x1 ;  /* 0x00000001ff907424 */ /* 0x000fe200078e00ff */
[----:B------:R-:W-:Y:S01]  /*0900*/  PRMT R46, RZ, 0x7610, R86 ;  /* 0x00007610ff2e7816 */ /* 0x000fe20000000056 */
[----:B------:R-:W-:Y:S01]  /*0910*/  IMAD.MOV.U32 R145, RZ, RZ, RZ ;  /* 0x000000ffff917224 */ /* 0x000fe200078e00ff */
[----:B------:R-:W-:Y:S02]  /*0920*/  IADD3 R86, R100, 0x78dde6e4, RZ ;  /* 0x78dde6e464567810 */ /* 0x000fe40007ffe0ff */
[----:B------:R-:W-:Y:S02]  /*0930*/  LOP3.LUT R114, R99, R92, R87, 0x96, !PT ;  /* 0x0000005c63727212 */ /* 0x000fe400078e9657 */
[--C-:B------:R-:W-:Y:S02]  /*0940*/  PRMT R90, RZ, 0x5410, R74.reuse ;  /* 0x00005410ff5a7816 */ /* 0x100fe4000000004a */
[----:B------:R-:W-:Y:S01]  /*0950*/  PRMT R91, RZ, 0x7610, R74 ;  /* 0x00007610ff5b7816 */ /* 0x000fe2000000004a */
[----:B------:R-:W-:Y:S01]  /*0960*/  IMAD.WIDE.U32 R114, R114, -0x326172a9, RZ ;  /* 0xcd9e8d5772727825 */ /* 0x000fe200078e00ff */
[----:B------:R-:W-:-:S02]  /*0970*/  LOP3.LUT R110, R103, R96, R86, 0x96, !PT ;  /* 0x00000060676e7212 */ /* 0x000fc400078e9656 */
[--C-:B------:R-:W-:Y:S02]  /*0980*/  PRMT R74, RZ, 0x5410, R75.reuse ;  /* 0x00005410ff4a7816 */ /* 0x100fe4000000004b */
[----:B------:R-:W-:Y:S01]  /*0990*/  PRMT R94, RZ, 0x7610, R75 ;  /* 0x00007610ff5e7816 */ /* 0x000fe2000000004b */
[----:B------:R-:W-:Y:S01]  /*09a0*/  IMAD.WIDE.U32 R110, R110, -0x2daee0ad, RZ ;  /* 0xd2511f536e6e7825 */ /* 0x000fe200078e00ff */
[----:B------:R-:W-:Y:S02]  /*09b0*/  IADD3 R75, R100, 0x1715609d, RZ ;  /* 0x1715609d644b7810 */ /* 0x000fe40007ffe0ff */
[----:B------:R-:W-:Y:S02]  /*09c0*/  IADD3 R93, R101, -0x56f99767, RZ ;  /* 0xa9066899655d7810 */ /* 0x000fe40007ffe0ff */
[----:B------:R-:W-:Y:S02]  /*09d0*/  LOP3.LUT R118, R115, R102, R75, 0x96, !PT ;  /* 0x0000006673767212 */ /* 0x000fe400078e964b */
[----:B------:R-:W-:-:S02]  /*09e0*/  LOP3.LUT R120, R111, R98, R93, 0x96, !PT ;  /* 0x000000626f787212 */ /* 0x000fc400078e965d */
[----:B------:R-:W-:Y:S01]  /*09f0*/  IADD3 R98, R101, 0x646e171e, RZ ;  /* 0x646e171e65627810 */ /* 0x000fe20007ffe0ff */
[----:B------:R-:W-:Y:S01]  /*0a00*/  IMAD.WIDE.U32 R118, R118, -0x2daee0ad, RZ ;  /* 0xd2511f5376767825 */ /* 0x000fe200078e00ff */
[--C-:B------:R-:W-:Y:S02]  /*0a10*/  PRMT R105, RZ, 0x5410, R62.reuse ;  /* 0x00005410ff697816 */ /* 0x100fe4000000003e */
[----:B------:R-:W-:Y:S01]  /*0a20*/  PRMT R108, RZ, 0x7610, R62 ;  /* 0x00007610ff6c7816 */ /* 0x000fe2000000003e */
[----:B------:R-:W-:Y:S01]  /*0a30*/  IMAD.WIDE.U32 R120, R120, -0x326172a9, RZ ;  /* 0xcd9e8d5778787825 */ /* 0x000fe200078e00ff */
[----:B------:R-:W-:Y:S02]  /*0a40*/  IADD3 R96, R100, -0x4ab325aa, RZ ;  /* 0xb54cda5664607810 */ /* 0x000fe40007ffe0ff */
[----:B------:R-:W-:Y:S02]  /*0a50*/  LOP3.LUT R62, R119, R110, R98, 0x96, !PT ;  /* 0x0000006e773e7212 */ /* 0x000fe400078e9662 */
[----:B------:R-:W-:-:S02]  /*0a60*/  PRMT R110, RZ, 0x5410, R68 ;  /* 0x00005410ff6e7816 */ /* 0x000fc40000000044 */
[----:B------:R-:W-:Y:S02]  /*0a70*/  PRMT R115, RZ, 0x7610, R68 ;  /* 0x00007610ff737816 */ /* 0x000fe40000000044 */
[--C-:B------:R-:W-:Y:S02]  /*0a80*/  PRMT R99, RZ, 0x5410, R79.reuse ;  /* 0x00005410ff637816 */ /* 0x100fe4000000004f */
[----:B------:R-:W-:Y:S02]  /*0a90*/  PRMT R103, RZ, 0x7610, R79 ;  /* 0x00007610ff677816 */ /* 0x000fe4000000004f */
[----:B------:R-:W-:Y:S02]  /*0aa0*/  SHF.R.S32.HI R68, RZ, 0x3, R116 ;  /* 0x00000003ff447819 */ /* 0x000fe40000011474 */
[--C-:B------:R-:W-:Y:S02]  /*0ab0*/  PRMT R79, RZ, 0x5410, R60.reuse ;  /* 0x00005410ff4f7816 */ /* 0x100fe4000000003c */
[----:B------:R-:W-:-:S02]  /*0ac0*/  PRMT R104, RZ, 0x7610, R60 ;  /* 0x00007610ff687816 */ /* 0x000fc4000000003c */
[----:B------:R-:W-:Y:S02]  /*0ad0*/  LOP3.LUT R60, R121, R114, R96, 0x96, !PT ;  /* 0x00000072793c7212 */ /* 0x000fe400078e9660 */
[--C-:B------:R-:W-:Y:S02]  /*0ae0*/  PRMT R113, RZ, 0x5410, R69.reuse ;  /* 0x00005410ff717816 */ /* 0x100fe40000000045 */
[----:B------:R-:W-:Y:S02]  /*0af0*/  PRMT R117, RZ, 0x7610, R69 ;  /* 0x00007610ff757816 */ /* 0x000fe40000000045 */
[--C-:B------:R-:W-:Y:S02]  /*0b00*/  PRMT R114, RZ, 0x5410, R70.reuse ;  /* 0x00005410ff727816 */ /* 0x100fe40000000046 */
[----:B------:R-:W-:Y:S02]  /*0b10*/  PRMT R119, RZ, 0x7610, R70 ;  /* 0x00007610ff777816 */ /* 0x000fe40000000046 */
[----:B------:R-:W-:-:S02]  /*0b20*/  LOP3.LUT R70, R0, 0x60, RZ, 0xc0, !PT ;  /* 0x0000006000467812 */ /* 0x000fc400078ec0ff */
[----:B------:R-:W-:Y:S02]  /*0b30*/  LOP3.LUT R69, R68, 0x7f, RZ, 0xc0, !PT ;  /* 0x0000007f44457812 */ /* 0x000fe400078ec0ff */
[----:B------:R-:W-:Y:S02]  /*0b40*/  SHF.R.U32.HI R68, RZ, 0x2, R68 ;  /* 0x00000002ff447819 */ /* 0x000fe40000011644 */
[--C-:B------:R-:W-:Y:S01]  /*0b50*/  PRMT R116, RZ, 0x5410, R71.reuse ;  /* 0x00005410ff747816 */ /* 0x100fe20000000047 */
[----:B------:R-:W-:Y:S01]  /*0b60*/  IMAD.IADD R70, R69, 0x1, -R70 ;  /* 0x0000000145467824 */ /* 0x000fe200078e0a46 */
[----:B------:R-:W-:Y:S02]  /*0b70*/  PRMT R125, RZ, 0x7610, R71 ;  /* 0x00007610ff7d7816 */ /* 0x000fe40000000047 */
[----:B------:R-:W-:Y:S02]  /*0b80*/  LOP3.LUT R71, R68, 0x3fffffe0, RZ, 0xc0, !PT ;  /* 0x3fffffe044477812 */ /* 0x000fe400078ec0ff */
[----:B------:R-:W-:-:S02]  /*0b90*/  IMNMX R70, RZ, R70, !PT ;  /* 0x00000046ff467217 */ /* 0x000fc40007800200 */
[--C-:B------:R-:W-:Y:S02]  /*0ba0*/  PRMT R102, RZ, 0x5410, R61.reuse ;  /* 0x00005410ff667816 */ /* 0x100fe4000000003d */
[----:B------:R-:W-:Y:S02]  /*0bb0*/  IMNMX R70, R70, 0x20, PT ;  /* 0x0000002046467817 */ /* 0x000fe40003800200 */
[----:B------:R-:W-:Y:S01]  /*0bc0*/  PRMT R106, RZ, 0x7610, R61 ;  /* 0x00007610ff6a7816 */ /* 0x000fe2000000003d */
[----:B------:R-:W-:Y:S01]  /*0bd0*/  IMAD.WIDE.U32 R60, R60, -0x2daee0ad, RZ ;  /* 0xd2511f533c3c7825 */ /* 0x000fe200078e00ff */
[----:B------:R-:W-:Y:S02]  /*0be0*/  IADD3 R111, R101, 0x1fd5c5a3, RZ ;  /* 0x1fd5c5a3656f7810 */ /* 0x000fe40007ffe0ff */
[----:B------:R-:W-:Y:S01]  /*0bf0*/  PRMT R107, RZ, 0x5410, R63 ;  /* 0x00005410ff6b7816 */ /* 0x000fe2000000003f */
[----:B------:R-:W-:Y:S01]  /*0c00*/  IMAD.IADD R70, R70, 0x1, R71 ;  /* 0x0000000146467824 */ /* 0x000fe200078e0247 */
[----:B------:R-:W-:Y:S01]  /*0c10*/  LOP3.LUT R133, R61, R118, R111, 0x96, !PT ;  /* 0x000000763d857212 */ /* 0x000fe200078e966f */
[----:B------:R-:W-:Y:S01]  /*0c20*/  IMAD.SHL.U32 R61, R0, 0x20, RZ ;  /* 0x00000020003d7824 */ /* 0x000fe200078e00ff */
[----:B------:R-:W-:Y:S01]  /*0c30*/  PRMT R112, RZ, 0x7610, R63 ;  /* 0x00007610ff707816 */ /* 0x000fe2000000003f */
[----:B------:R-:W-:Y:S01]  /*0c40*/  IMAD.SHL.U32 R70, R70, 0x8, RZ ;  /* 0x0000000846467824 */ /* 0x000fe200078e00ff */
[----:B------:R-:W-:Y:S01]  /*0c50*/  IADD3 R109, R100, 0x5384540f, RZ ;  /* 0x5384540f646d7810 */ /* 0x000fe20007ffe0ff */
[----:B------:R-:W-:Y:S01]  /*0c60*/  IMAD.WIDE.U32 R62, R62, -0x326172a9, RZ ;  /* 0xcd9e8d573e3e7825 */ /* 0x000fe200078e00ff */
[----:B------:R-:W-:-:S02]  /*0c70*/  LOP3.LUT R118, R61, 0x3e0, RZ, 0xc0, !PT ;  /* 0x000003e03d767812 */ /* 0x000fc400078ec0ff */
[----:B------:R-:W-:Y:S01]  /*0c80*/  IADD3 R123, R100, -0xe443238, RZ ;  /* 0xf1bbcdc8647b7810 */ /* 0x000fe20007ffe0ff */
[----:B------:R-:W0:Y:S01]  /*0c90*/  I2F.U32 R70, R70 ;  /* 0x0000004600467306 */ /* 0x000e220000201000 */
[----:B------:R-:W-:Y:S01]  /*0ca0*/  LOP3.LUT R138, R63, R120, R109, 0x96, !PT ;  /* 0x000000783f8a7212 */ /* 0x000fe200078e966d */
[----:B------:R-:W-:Y:S01]  /*0cb0*/  IMAD.IADD R69, R69, 0x1, -R118 ;  /* 0x0000000145457824 */ /* 0x000fe200078e0a76 */
[----:B------:R-:W-:Y:S01]  /*0cc0*/  IADD3 R122, R101, -0x24c28bd8, RZ ;  /* 0xdb3d7428657a7810 */ /* 0x000fe20007ffe0ff */
[----:B------:R-:W-:Y:S01]  /*0cd0*/  IMAD.HI.U32 R63, R133, -0x326172a9, RZ ;  /* 0xcd9e8d57853f7827 */ /* 0x000fe200078e00ff */
[--C-:B------:R-:W-:Y:S02]  /*0ce0*/  PRMT R9, RZ, 0x5410, R16.reuse ;  /* 0x00005410ff097816 */ /* 0x100fe40000000010 */
[----:B------:R-:W-:Y:S01]  /*0cf0*/  IMNMX R69, RZ, R69, !PT ;  /* 0x00000045ff457217 */ /* 0x000fe20007800200 */
[----:B------:R-:W-:Y:S01]  /*0d00*/  IMAD.HI.U32 R61, R138, -0x2daee0ad, RZ ;  /* 0xd2511f538a3d7827 */ /* 0x000fe200078e00ff */
[----:B------:R-:W-:-:S02]  /*0d10*/  PRMT R10, RZ, 0x7610, R16 ;  /* 0x00007610ff0a7816 */ /* 0x000fc40000000010 */
[--C-:B------:R-:W-:Y:S01]  /*0d20*/  PRMT R11, RZ, 0x5410, R17.reuse ;  /* 0x00005410ff0b7816 */ /* 0x100fe20000000011 */
[----:B------:R-:W-:Y:S01]  /*0d30*/  IMAD R133, R133, -0x326172a9, RZ ;  /* 0xcd9e8d5785857824 */ /* 0x000fe200078e02ff */
[----:B------:R-:W-:Y:S01]  /*0d40*/  PRMT R12, RZ, 0x7610, R17 ;  /* 0x00007610ff0c7816 */ /* 0x000fe20000000011 */
[----:B------:R-:W-:Y:S01]  /*0d50*/  IMAD R138, R138, -0x2daee0ad, RZ ;  /* 0xd2511f538a8a7824 */ /* 0x000fe200078e02ff */
[--C-:B------:R-:W-:Y:S01]  /*0d60*/  PRMT R13, RZ, 0x5410, R18.reuse ;  /* 0x00005410ff0d7816 */ /* 0x100fe20000000012 */
[----:B0-----:R0:W1:Y:S01]  /*0d70*/  MUFU.RCP R132, R70 ;  /* 0x0000004600847308 */ /* 0x0010620000001000 */
[----:B------:R-:W-:Y:S02]  /*0d80*/  PRMT R14, RZ, 0x7610, R18 ;  /* 0x00007610ff0e7816 */ /* 0x000fe40000000012 */
[--C-:B------:R-:W-:Y:S02]  /*0d90*/  PRMT R15, RZ, 0x5410, R19.reuse ;  /* 0x00005410ff0f7816 */ /* 0x100fe40000000013 */
[----:B------:R-:W-:-:S02]  /*0da0*/  PRMT R16, RZ, 0x7610, R19 ;  /* 0x00007610ff107816 */ /* 0x000fc40000000013 */
[--C-:B------:R-:W-:Y:S02]  /*0db0*/  PRMT R18, RZ, 0x5410, R24.reuse ;  /* 0x00005410ff127816 */ /* 0x100fe40000000018 */
[----:B------:R-:W-:Y:S02]  /*0dc0*/  PRMT R17, RZ, 0x7610, R24 ;  /* 0x00007610ff117816 */ /* 0x000fe40000000018 */
[----:B------:R-:W-:Y:S02]  /*0dd0*/  LOP3.LUT R63, R63, R62, R123, 0x96, !PT ;  /* 0x0000003e3f3f7212 */ /* 0x000fe400078e967b */
[----:B------:R-:W-:Y:S02]  /*0de0*/  LOP3.LUT R61, R61, R60, R122, 0x96, !PT ;  /* 0x0000003c3d3d7212 */ /* 0x000fe400078e967a */
[--C-:B------:R-:W-:Y:S01]  /*0df0*/  PRMT R118, RZ, 0x5410, R56.reuse ;  /* 0x00005410ff767816 */ /* 0x100fe20000000038 */
[----:B------:R-:W-:Y:S01]  /*0e00*/  IMAD R142, R63, -0x2daee0ad, RZ ;  /* 0xd2511f533f8e7824 */ /* 0x000fe200078e02ff */
[----:B------:R-:W-:Y:S01]  /*0e10*/  PRMT R126, RZ, 0x7610, R56 ;  /* 0x00007610ff7e7816 */ /* 0x000fe20000000038 */
[----:B------:R-:W-:Y:S01]  /*0e20*/  IMAD R140, R61, -0x326172a9, RZ ;  /* 0xcd9e8d573d8c7824 */ /* 0x000fe200078e02ff */
[----:B------:R-:W-:-:S02]  /*0e30*/  PRMT R20, RZ, 0x5410, R25 ;  /* 0x00005410ff147816 */ /* 0x000fc40000000019 */
[----:B------:R-:W-:Y:S02]  /*0e40*/  PRMT R19, RZ, 0x7610, R25 ;  /* 0x00007610ff137816 */ /* 0x000fe40000000019 */
[--C-:B------:R-:W-:Y:S02]  /*0e50*/  PRMT R22, RZ, 0x5410, R26.reuse ;  /* 0x00005410ff167816 */ /* 0x100fe4000000001a */
[----:B------:R-:W-:Y:S02]  /*0e60*/  PRMT R21, RZ, 0x7610, R26 ;  /* 0x00007610ff157816 */ /* 0x000fe4000000001a */
[--C-:B------:R-:W-:Y:S02]  /*0e70*/  PRMT R24, RZ, 0x5410, R27.reuse ;  /* 0x00005410ff187816 */ /* 0x100fe4000000001b */
[----:B------:R-:W-:Y:S02]  /*0e80*/  PRMT R23, RZ, 0x7610, R27 ;  /* 0x00007610ff177816 */ /* 0x000fe4000000001b */
[----:B------:R-:W-:-:S02]  /*0e90*/  IMNMX R56, R69, 0x20, PT ;  /* 0x0000002045387817 */ /* 0x000fc40003800200 */
[--C-:B------:R-:W-:Y:S02]  /*0ea0*/  PRMT R25, RZ, 0x5410, R32.reuse ;  /* 0x00005410ff197816 */ /* 0x100fe40000000020 */
[----:B------:R-:W-:Y:S01]  /*0eb0*/  PRMT R26, RZ, 0x7610, R32 ;  /* 0x00007610ff1a7816 */ /* 0x000fe20000000020 */
[----:B------:R-:W-:Y:S01]  /*0ec0*/  IMAD.IADD R56, R71, 0x1, R56 ;  /* 0x0000000147387824 */ /* 0x000fe200078e0238 */
[--C-:B------:R-:W-:Y:S02]  /*0ed0*/  PRMT R27, RZ, 0x5410, R33.reuse ;  /* 0x00005410ff1b7816 */ /* 0x100fe40000000021 */
[----:B------:R-:W-:Y:S01]  /*0ee0*/  PRMT R28, RZ, 0x7610, R33 ;  /* 0x00007610ff1c7816 */ /* 0x000fe20000000021 */
[----:B------:R-:W-:Y:S01]  /*0ef0*/  IMAD.SHL.U32 R143, R56, 0x8, RZ ;  /* 0x00000008388f7824 */ /* 0x000fe200078e00ff */
        /* <DEDUP_REMOVED lines=13> */
[----:B------:R-:W-:Y:S01]  /*0fd0*/  PRMT R128, RZ, 0x7610, R57 ;  /* 0x00007610ff807816 */ /* 0x000fe20000000039 */
[----:B------:R-:W-:Y:S01]  /*0fe0*/  IMAD.HI.U32 R57, R63, -0x2daee0ad, RZ ;  /* 0xd2511f533f397827 */ /* 0x000fe200078e00ff */
[----:B------:R-:W-:-:S02]  /*0ff0*/  PRMT R127, RZ, 0x5410, R58 ;  /* 0x00005410ff7f7816 */ /* 0x000fc4000000003a */
[----:B------:R-:W-:Y:S01]  /*1000*/  PRMT R130, RZ, 0x7610, R58 ;  /* 0x00007610ff827816 */ /* 0x000fe2000000003a */
[----:B------:R-:W-:Y:S01]  /*1010*/  IMAD.HI.U32 R58, R61, -0x326172a9, RZ ;  /* 0xcd9e8d573d3a7827 */ /* 0x000fe200078e00ff */
[--C-:B------:R-:W-:Y:S02]  /*1020*/  PRMT R41, RZ, 0x5410, R84.reuse ;  /* 0x00005410ff297816 */ /* 0x100fe40000000054 */
[----:B------:R-:W-:Y:S02]  /*1030*/  PRMT R42, RZ, 0x7610, R84 ;  /* 0x00007610ff2a7816 */ /* 0x000fe40000000054 */
[--C-:B------:R-:W-:Y:S02]  /*1040*/  PRMT R43, RZ, 0x5410, R85.reuse ;  /* 0x00005410ff2b7816 */ /* 0x100fe40000000055 */
[----:B------:R-:W-:Y:S02]  /*1050*/  PRMT R44, RZ, 0x7610, R85 ;  /* 0x00007610ff2c7816 */ /* 0x000fe40000000055 */
[----:B------:R-:W-:-:S02]  /*1060*/  PRMT R84, RZ, 0x5410, R82 ;  /* 0x00005410ff547816 */ /* 0x000fc40000000052 */
[----:B------:R-:W-:Y:S02]  /*1070*/  PRMT R85, RZ, 0x7610, R82 ;  /* 0x00007610ff557816 */ /* 0x000fe40000000052 */
[----:B------:R-:W-:Y:S02]  /*1080*/  IADD3 R121, R100, -0x700cb87f, RZ ;  /* 0x8ff3478164797810 */ /* 0x000fe40007ffe0ff */
[----:B------:R-:W-:Y:S02]  /*1090*/  IADD3 R120, R101, -0x695add53, RZ ;  /* 0x96a522ad65787810 */ /* 0x000fe40007ffe0ff */
        /* <DEDUP_REMOVED lines=10> */
[----:B------:R-:W-:Y:S02]  /*1140*/  PRMT R80, RZ, 0x5410, R81 ;  /* 0x00005410ff507816 */ /* 0x000fe40000000051 */
[----:B------:R-:W-:Y:S02]  /*1150*/  PRMT R72, RZ, 0x5410, R73 ;  /* 0x00005410ff487816 */ /* 0x000fe40000000049 */
[----:B------:R-:W-:Y:S02]  /*1160*/  PRMT R77, RZ, 0x5410, R78 ;  /* 0x00005410ff4d7816 */ /* 0x000fe4000000004e */
[----:B------:R-:W-:Y:S02]  /*1170*/  PRMT R81, RZ, 0x7610, R81 ;  /* 0x00007610ff517816 */ /* 0x000fe40000000051 */
[----:B------:R-:W-:-:S02]  /*1180*/  PRMT R73, RZ, 0x7610, R73 ;  /* 0x00007610ff497816 */ /* 0x000fc40000000049 */
[----:B------:R-:W-:Y:S02]  /*1190*/  PRMT R78, RZ, 0x7610, R78 ;  /* 0x00007610ff4e7816 */ /* 0x000fe4000000004e */
[--C-:B------:R-:W-:Y:S02]  /*11a0*/  PRMT R129, RZ, 0x5410, R59.reuse ;  /* 0x00005410ff817816 */ /* 0x100fe4000000003b */
[----:B------:R-:W-:Y:S02]  /*11b0*/  PRMT R139, RZ, 0x7610, R59 ;  /* 0x00007610ff8b7816 */ /* 0x000fe4000000003b */
[----:B------:R-:W-:Y:S02]  /*11c0*/  LOP3.LUT R138, R57, R138, R120, 0x96, !PT ;  /* 0x0000008a398a7212 */ /* 0x000fe400078e9678 */
[----:B------:R-:W-:Y:S02]  /*11d0*/  LOP3.LUT R133, R58, R133, R121, 0x96, !PT ;  /* 0x000000853a857212 */ /* 0x000fe400078e9679 */
[----:B------:R-:W-:-:S02]  /*11e0*/  PRMT R131, RZ, 0x5410, R64 ;  /* 0x00005410ff837816 */ /* 0x000fc40000000040 */
[----:B------:R-:W-:Y:S02]  /*11f0*/  PRMT R147, RZ, 0x7610, R64 ;  /* 0x00007610ff937816 */ /* 0x000fe40000000040 */
[----:B------:R-:W-:Y:S02]  /*1200*/  LOP3.LUT R146, R146, 0x3, RZ, 0xc0, !PT ;  /* 0x0000000392927812 */ /* 0x000fe400078ec0ff */
[--C-:B------:R-:W-:Y:S02]  /*1210*/  PRMT R141, RZ, 0x5410, R65.reuse ;  /* 0x00005410ff8d7816 */ /* 0x100fe40000000041 */
[----:B------:R-:W-:Y:S02]  /*1220*/  PRMT R149, RZ, 0x7610, R65 ;  /* 0x00007610ff957816 */ /* 0x000fe40000000041 */
[--C-:B------:R-:W-:Y:S02]  /*1230*/  PRMT R148, RZ, 0x5410, R66.reuse ;  /* 0x00005410ff947816 */ /* 0x100fe40000000042 */
[----:B------:R-:W-:-:S02]  /*1240*/  PRMT R151, RZ, 0x7610, R66 ;  /* 0x00007610ff977816 */ /* 0x000fc40000000042 */
[--C-:B------:R-:W-:Y:S02]  /*1250*/  PRMT R150, RZ, 0x5410, R67.reuse ;  /* 0x00005410ff967816 */ /* 0x100fe40000000043 */
[----:B01----:R-:W-:Y:S02]  /*1260*/  PRMT R160, RZ, 0x7610, R67 ;  /* 0x00007610ffa07816 */ /* 0x003fe40000000043 */
.L_x_855:
[----:B------:R-:W-:Y:S01]  /*1270*/  IMAD R64, R51, c[0x0][0x168], RZ ;  /* 0x00005a0033407a24 */ /* 0x000fe200078e02ff */
[----:B------:R-:W-:Y:S01]  /*1280*/  LOP3.LUT P0, RZ, R49, 0x20, RZ, 0xc0, !PT ;  /* 0x0000002031ff7812 */ /* 0x000fe2000780c0ff */
[----:B------:R-:W-:Y:S01]  /*1290*/  BSSY B0, `(.L_x_454) ;  /* 0x00005d0000007945 */ /* 0x000fe20003800000 */
[----:B------:R-:W-:Y:S02]  /*12a0*/  LOP3.LUT R162, R0, 0x7f, RZ, 0xc0, !PT ;  /* 0x0000007f00a27812 */ /* 0x000fe400078ec0ff */
        /* <DEDUP_REMOVED lines=10> */
[----:B------:R-:W-:Y:S02]  /*1350*/  ISETP.NE.AND.EX P0, PT, RZ, c[0x0][0x184], PT, P1 ;  /* 0x00006100ff007a0c */ /* 0x000fe40003f05310 */
[----:B------:R-:W-:-:S03]  /*1360*/  LOP3.LUT R49, R49, 0xffffffef, RZ, 0xc0, !PT ;  /* 0xffffffef31317812 */ /* 0x000fc600078ec0ff */
[----:B------:R-:W5:Y:S06]  /*1370*/  LDG.E.128 R64, [R64.64] ;  /* 0x0000000440407981 */ /* 0x000f6c000c1e1d00 */
[C---:B------:R-:W-:Y:S02]  /*1380*/  @P3 LEA R70, P1, R162.reuse, c[0x0][0x178], 0x4 ;  /* 0x00005e00a2463a11 */ /* 0x040fe400078220ff */
[C---:B------:R-:W-:Y:S02]  /*1390*/  @P0 LEA R68, P2, R162.reuse, c[0x0][0x180], 0x4 ;  /* 0x00006000a2440a11 */ /* 0x040fe400078420ff */
[----:B------:R-:W-:-:S02]  /*13a0*/  @P3 LEA.HI.X R71, R162, c[0x0][0x17c], RZ, 0x4, P1 ;  /* 0x00005f00a2473a11 */ /* 0x000fc400008f24ff */
[----:B------:R-:W-:Y:S01]  /*13b0*/  @P0 LEA.HI.X R69, R162, c[0x0][0x184], RZ, 0x4, P2 ;  /* 0x00006100a2450a11 */ /* 0x000fe200010f24ff */
[----:B------:R-:W-:Y:S01]  /*13c0*/  BSSY B1, `(.L_x_456) ;  /* 0x0000010000017945 */ /* 0x000fe20003800000 */
[----:B------:R-:W-:Y:S01]  /*13d0*/  @P3 LOP3.LUT R49, R49, 0x10, RZ, 0xfc, !PT ;  /* 0x0000001031313812 */ /* 0x000fe200078efcff */
[----:B------:R0:W5:Y:S04]  /*13e0*/  @P3 LDG.E.128 R56, [R70.64] ;  /* 0x0000000446383981 */ /* 0x000168000c1e1d00 */
[----:B------:R0:W5:Y:S01]  /*13f0*/  @P0 LDG.E.128 R60, [R68.64] ;  /* 0x00000004443c0981 */ /* 0x000162000c1e1d00 */
[C---:B------:R-:W-:Y:S02]  /*1400*/  ISETP.NE.AND P1, PT, R146.reuse, 0x1, PT ;  /* 0x000000019200780c */ /* 0x040fe40003f25270 */
[----:B------:R-:W-:-:S11]  /*1410*/  IADD3 R134, R146, 0x1, RZ ;  /* 0x0000000192867810 */ /* 0x000fd60007ffe0ff */
[----:B------:R-:W-:Y:S05]  /*1420*/  @!P1 BRA `(.L_x_457) ;  /* 0x0000008000009947 */ /* 0x000fea0003800000 */
[----:B0-----:R-:W-:Y:S01]  /*1430*/  ISETP.NE.AND P1, PT, R146, 0x2, PT ;  /* 0x000000029200780c */ /* 0x001fe20003f25270 */
[----:B------:R-:W-:-:S12]  /*1440*/  IMAD.MOV.U32 R164, RZ, RZ, R138 ;  /* 0x000000ffffa47224 */ /* 0x000fd800078e008a */
[----:B------:R-:W-:Y:S05]  /*1450*/  @!P1 BRA `(.L_x_458) ;  /* 0x0000006000009947 */ /* 0x000fea0003800000 */
[----:B------:R-:W-:Y:S01]  /*1460*/  ISETP.NE.AND P1, PT, R146, 0x3, PT ;  /* 0x000000039200780c */ /* 0x000fe20003f25270 */
[----:B------:R-:W-:-:S12]  /*1470*/  IMAD.MOV.U32 R164, RZ, RZ, R133 ;  /* 0x000000ffffa47224 */ /* 0x000fd800078e0085 */
[----:B------:R-:W-:Y:S05]  /*1480*/  @P1 BRA `(.L_x_458) ;  /* 0x0000003000001947 */ /* 0x000fea0003800000 */
[----:B------:R-:W-:Y:S01]  /*1490*/  IMAD.MOV.U32 R164, RZ, RZ, R142 ;  /* 0x000000ffffa47224 */ /* 0x000fe200078e008e */
[----:B------:R-:W-:Y:S05]  /*14a0*/  BRA `(.L_x_458) ;  /* 0x0000001000007947 */ /* 0x000fea0003800000 */
.L_x_457:
[----:B0-----:R-:W-:Y:S02]  /*14b0*/  IMAD.MOV.U32 R164, RZ, RZ, R140 ;  /* 0x000000ffffa47224 */ /* 0x001fe400078e008c */
.L_x_458:
[----:B------:R-:W-:Y:S05]  /*14c0*/  BSYNC B1 ;  /* 0x0000000000017941 */ /* 0x000fea0003800000 */
.L_x_456:
[----:B------:R-:W-:Y:S01]  /*14d0*/  ISETP.NE.AND P1, PT, R134, 0x4, PT ;  /* 0x000000048600780c */ /* 0x000fe20003f25270 */
[----:B------:R-:W-:-:S12]  /*14e0*/  BSSY B1, `(.L_x_459) ;  /* 0x000003c000017945 */ /* 0x000fd80003800000 */
[----:B------:R-:W-:Y:S05]  /*14f0*/  @P1 BRA `(.L_x_460) ;  /* 0x000003a000001947 */ /* 0x000fea0003800000 */
[----:B------:R-:W-:Y:S01]  /*1500*/  IADD3 R53, R53, 0x1, RZ ;  /* 0x0000000135357810 */ /* 0x000fe20007ffe0ff */
[----:B------:R-:W-:Y:S03]  /*1510*/  BSSY B2, `(.L_x_461) ;  /* 0x000000c000027945 */ /* 0x000fe60003800000 */
[C---:B------:R-:W-:Y:S01]  /*1520*/  ISETP.NE.AND P1, PT, R53.reuse, RZ, PT ;  /* 0x000000ff3500720c */ /* 0x040fe20003f25270 */
[----:B------:R-:W-:-:S12]  /*1530*/  IMAD.HI.U32 R68, R53, -0x2daee0ad, RZ ;  /* 0xd2511f5335447827 */ /* 0x000fd800078e00ff */
[----:B------:R-:W-:Y:S05]  /*1540*/  @P1 BRA `(.L_x_462) ;  /* 0x0000008000001947 */ /* 0x000fea0003800000 */
[----:B------:R-:W-:-:S04]  /*1550*/  IADD3 R52, R52, 0x1, RZ ;  /* 0x0000000134347810 */ /* 0x000fc80007ffe0ff */
[----:B------:R-:W-:-:S13]  /*1560*/  ISETP.NE.AND P1, PT, R52, RZ, PT ;  /* 0x000000ff3400720c */ /* 0x000fda0003f25270 */
[----:B------:R-:W-:Y:S01]  /*1570*/  @!P1 IADD3 R54, R54, 0x1, RZ ;  /* 0x0000000136369810 */ /* 0x000fe20007ffe0ff */
[----:B------:R-:W-:Y:S01]  /*1580*/  @!P1 IMAD.MOV.U32 R52, RZ, RZ, RZ ;  /* 0x000000ffff349224 */ /* 0x000fe200078e00ff */
[----:B------:R-:W-:Y:S02]  /*1590*/  @!P1 IADD3 R69, R145, 0x1, RZ ;  /* 0x0000000191459810 */ /* 0x000fe40007ffe0ff */
[----:B------:R-:W-:-:S13]  /*15a0*/  ISETP.NE.AND P2, PT, R54, RZ, !P1 ;  /* 0x000000ff3600720c */ /* 0x000fda0004f45270 */
[----:B------:R-:W-:-:S04]  /*15b0*/  @P2 IMAD.MOV R69, RZ, RZ, R145 ;  /* 0x000000ffff452224 */ /* 0x000fc800078e0291 */
[----:B------:R-:W-:Y:S02]  /*15c0*/  @!P1 IMAD.MOV.U32 R145, RZ, RZ, R69 ;  /* 0x000000ffff919224 */ /* 0x000fe400078e0045 */
.L_x_462:
[----:B------:R-:W-:Y:S05]  /*15d0*/  BSYNC B2 ;  /* 0x0000000000027941 */ /* 0x000fea0003800000 */
.L_x_461:
[----:B------:R-:W-:Y:S01]  /*15e0*/  IMAD.HI.U32 R69, R54, -0x326172a9, RZ ;  /* 0xcd9e8d5736457827 */ /* 0x000fe200078e00ff */
[----:B------:R-:W-:-:S03]  /*15f0*/  LOP3.LUT R68, R68, R145, R101, 0x96, !PT ;  /* 0x0000009144447212 */ /* 0x000fc600078e9665 */
[----:B------:R-:W-:Y:S01]  /*1600*/  IMAD R70, R54, -0x326172a9, RZ ;  /* 0xcd9e8d5736467824 */ /* 0x000fe200078e02ff */
[----:B------:R-:W-:Y:S01]  /*1610*/  LOP3.LUT R134, R69, R52, R100, 0x96, !PT ;  /* 0x0000003445867212 */ /* 0x000fe200078e9664 */
[----:B------:R-:W-:-:S04]  /*1620*/  IMAD.WIDE.U32 R68, R68, -0x326172a9, RZ ;  /* 0xcd9e8d5744447825 */ /* 0x000fc800078e00ff */
[----:B------:R-:W-:Y:S01]  /*1630*/  IMAD R71, R53, -0x2daee0ad, RZ ;  /* 0xd2511f5335477824 */ /* 0x000fe200078e02ff */
[----:B------:R-:W-:Y:S01]  /*1640*/  LOP3.LUT R70, R69, R70, R3, 0x96, !PT ;  /* 0x0000004645467212 */ /* 0x000fe200078e9603 */
[----:B------:R-:W-:-:S04]  /*1650*/  IMAD.WIDE.U32 R134, R134, -0x2daee0ad, RZ ;  /* 0xd2511f5386867825 */ /* 0x000fc800078e00ff */
[----:B------:R-:W-:Y:S01]  /*1660*/  IMAD.WIDE.U32 R136, R70, -0x2daee0ad, RZ ;  /* 0xd2511f5346887825 */ /* 0x000fe200078e00ff */
[----:B------:R-:W-:-:S04]  /*1670*/  LOP3.LUT R71, R135, R71, R2, 0x96, !PT ;  /* 0x0000004787477212 */ /* 0x000fc800078e9602 */
[----:B------:R-:W-:Y:S01]  /*1680*/  LOP3.LUT R69, R137, R134, R5, 0x96, !PT ;  /* 0x0000008689457212 */ /* 0x000fe200078e9605 */
[----:B------:R-:W-:-:S05]  /*1690*/  IMAD.WIDE.U32 R70, R71, -0x326172a9, RZ ;  /* 0xcd9e8d5747467825 */ /* 0x000fca00078e00ff */
[----:B------:R-:W-:Y:S01]  /*16a0*/  LOP3.LUT R134, R71, R68, R6, 0x96, !PT ;  /* 0x0000004447867212 */ /* 0x000fe200078e9606 */
[----:B------:R-:W-:-:S04]  /*16b0*/  IMAD.WIDE.U32 R68, R69, -0x326172a9, RZ ;  /* 0xcd9e8d5745447825 */ /* 0x000fc800078e00ff */
[----:B------:R-:W-:Y:S01]  /*16c0*/  IMAD.WIDE.U32 R134, R134, -0x2daee0ad, RZ ;  /* 0xd2511f5386867825 */ /* 0x000fe200078e00ff */
[----:B------:R-:W-:-:S04]  /*16d0*/  LOP3.LUT R137, R69, R70, R8, 0x96, !PT ;  /* 0x0000004645897212 */ /* 0x000fc800078e9608 */
        /* <DEDUP_REMOVED lines=23> */
[----:B------:R-:W-:-:S03]  /*1850*/  LOP3.LUT R133, R135, R136, R121, 0x96, !PT ;  /* 0x0000008887857212 */ /* 0x000fc600078e9679 */
[----:B------:R-:W-:Y:S01]  /*1860*/  IMAD.MOV.U32 R140, RZ, RZ, R134 ;  /* 0x000000ffff8c7224 */ /* 0x000fe200078e0086 */
[----:B------:R-:W-:Y:S01]  /*1870*/  LOP3.LUT R138, R69, R70, R120, 0x96, !PT ;  /* 0x00000046458a7212 */ /* 0x000fe200078e9678 */
[----:B------:R-:W-:Y:S02]  /*1880*/  IMAD.MOV.U32 R142, RZ, RZ, R68 ;  /* 0x000000ffff8e7224 */ /* 0x000fe400078e0044 */
[----:B------:R-:W-:Y:S02]  /*1890*/  IMAD.MOV.U32 R134, RZ, RZ, RZ ;  /* 0x000000ffff867224 */ /* 0x000fe400078e00ff */
.L_x_460:
[----:B------:R-:W-:Y:S05]  /*18a0*/  BSYNC B1 ;  /* 0x0000000000017941 */ /* 0x000fea0003800000 */
.L_x_459:
[----:B------:R-:W0:Y:S01]  /*18b0*/  I2F.U32 R69, R164 ;  /* 0x000000a400457306 */ /* 0x000e220000201000 */
[----:B------:R-:W-:Y:S01]  /*18c0*/  IMAD.MOV.U32 R136, RZ, RZ, 0x2f800000 ;  /* 0x2f800000ff887424 */ /* 0x000fe200078e00ff */
[----:B------:R-:W-:Y:S02]  /*18d0*/  ISETP.NE.U32.AND P1, PT, RZ, c[0x0][0x178], PT ;  /* 0x00005e00ff007a0c */ /* 0x000fe40003f25070 */
[----:B-----5:R-:W-:Y:S02]  /*18e0*/  PRMT R68, RZ, 0x5410, R64 ;  /* 0x00005410ff447816 */ /* 0x020fe40000000040 */
[----:B------:R-:W-:-:S02]  /*18f0*/  ISETP.NE.AND.EX P1, PT, RZ, c[0x0][0x17c], PT, P1 ;  /* 0x00005f00ff007a0c */ /* 0x000fc40003f25310 */
[----:B------:R-:W-:Y:S01]  /*1900*/  LOP3.LUT R49, R49, 0xfffffff7, RZ, 0xc0, !PT ;  /* 0xfffffff731317812 */ /* 0x000fe200078ec0ff */
[----:B------:R-:W-:Y:S02]  /*1910*/  FMUL.FTZ R68, R68, c[0x0][0x1e8] ;  /* 0x00007a0044447a20 */ /* 0x000fe40000410000 */
[----:B0-----:R-:W-:-:S05]  /*1920*/  FFMA.FTZ R69, R69, R136, 1.1641532182693481445e-10 ;  /* 0x2f00000045457423 */ /* 0x001fca0000010088 */
[----:B------:R-:W-:-:S04]  /*1930*/  FSETP.GTU.FTZ.AND P2, PT, R69, c[0x0][0x1e4], PT ;  /* 0x0000790045007a0b */ /* 0x000fc80003f5c000 */
[----:B------:R-:W-:-:S09]  /*1940*/  FSEL R159, R68, RZ, !P2 ;  /* 0x000000ff449f7208 */ /* 0x000fd20005000000 */
[----:B------:R-:W-:Y:S01]  /*1950*/  @P2 LOP3.LUT R49, R49, 0x8, RZ, 0xfc, !PT ;  /* 0x0000000831312812 */ /* 0x000fe200078efcff */
[----:B------:R-:W-:Y:S05]  /*1960*/  @P1 BRA `(.L_x_463) ;  /* 0x0000006000001947 */ /* 0x000fea0003800000 */
[----:B------:R-:W-:Y:S01]  /*1970*/  IMAD.MOV.U32 R68, RZ, RZ, R134 ;  /* 0x000000ffff447224 */ /* 0x000fe200078e0086 */
[----:B------:R-:W-:Y:S05]  /*1980*/  @!P0 BRA `(.L_x_464) ;  /* 0x000005a000008947 */ /* 0x000fea0003800000 */
[----:B------:R-:W-:Y:S01]  /*1990*/  PRMT R70, RZ, 0x5410, R60 ;  /* 0x00005410ff467816 */ /* 0x000fe2000000003c */
[----:B------:R-:W-:-:S04]  /*19a0*/  IMAD.MOV.U32 R68, RZ, RZ, R134 ;  /* 0x000000ffff447224 */ /* 0x000fc800078e0086 */
[----:B------:R-:W-:Y:S01]  /*19b0*/  FADD.FTZ R159, R70, R159 ;  /* 0x0000009f469f7221 */ /* 0x000fe20000010000 */
[----:B------:R-:W-:Y:S05]  /*19c0*/  BRA `(.L_x_464) ;  /* 0x0000056000007947 */ /* 0x000fea0003800000 */
.L_x_463:
[C---:B------:R-:W-:Y:S01]  /*19d0*/  ISETP.NE.AND P2, PT, R134.reuse, 0x1, PT ;  /* 0x000000018600780c */ /* 0x040fe20003f45270 */
[----:B------:R-:W-:Y:S01]  /*19e0*/  BSSY B1, `(.L_x_465) ;  /* 0x000000c000017945 */ /* 0x000fe20003800000 */
[----:B------:R-:W-:-:S11]  /*19f0*/  IADD3 R68, R134, 0x1, RZ ;  /* 0x0000000186447810 */ /* 0x000fd60007ffe0ff */
[----:B------:R-:W-:Y:S05]  /*1a00*/  @!P2 BRA `(.L_x_466) ;  /* 0x000000800000a947 */ /* 0x000fea0003800000 */
[----:B------:R-:W-:Y:S01]  /*1a10*/  ISETP.NE.AND P2, PT, R134, 0x2, PT ;  /* 0x000000028600780c */ /* 0x000fe20003f45270 */
[----:B------:R-:W-:-:S12]  /*1a20*/  IMAD.MOV.U32 R137, RZ, RZ, R138 ;  /* 0x000000ffff897224 */ /* 0x000fd800078e008a */
[----:B------:R-:W-:Y:S05]  /*1a30*/  @!P2 BRA `(.L_x_467) ;  /* 0x000000600000a947 */ /* 0x000fea0003800000 */
[----:B------:R-:W-:Y:S01]  /*1a40*/  ISETP.NE.AND P2, PT, R134, 0x3, PT ;  /* 0x000000038600780c */ /* 0x000fe20003f45270 */
[----:B------:R-:W-:-:S12]  /*1a50*/  IMAD.MOV.U32 R137, RZ, RZ, R133 ;  /* 0x000000ffff897224 */ /* 0x000fd800078e0085 */
[----:B------:R-:W-:Y:S05]  /*1a60*/  @P2 BRA `(.L_x_467) ;  /* 0x0000003000002947 */ /* 0x000fea0003800000 */
[----:B------:R-:W-:Y:S01]  /*1a70*/  IMAD.MOV.U32 R137, RZ, RZ, R142 ;  /* 0x000000ffff897224 */ /* 0x000fe200078e008e */
[----:B------:R-:W-:Y:S05]  /*1a80*/  BRA `(.L_x_467) ;  /* 0x0000001000007947 */ /* 0x000fea0003800000 */
.L_x_466:
[----:B------:R-:W-:Y:S02]  /*1a90*/  IMAD.MOV.U32 R137, RZ, RZ, R140 ;  /* 0x000000ffff897224 */ /* 0x000fe400078e008c */
.L_x_467:
[----:B------:R-:W-:Y:S05]  /*1aa0*/  BSYNC B1 ;  /* 0x0000000000017941 */ /* 0x000fea0003800000 */
.L_x_465:
        /* <DEDUP_REMOVED lines=16> */
.L_x_471:
[----:B------:R-:W-:Y:S05]  /*1bb0*/  BSYNC B2 ;  /* 0x0000000000027941 */ /* 0x000fea0003800000 */
.L_x_470:
        /* <DEDUP_REMOVED lines=44> */
.L_x_469:
[----:B------:R-:W-:Y:S05]  /*1e80*/  BSYNC B1 ;  /* 0x0000000000017941 */ /* 0x000fea0003800000 */
.L_x_468:
[----:B------:R-:W0:Y:S01]  /*1e90*/  I2F.U32 R69, R137 ;  /* 0x0000008900457306 */ /* 0x000e220000201000 */
[----:B------:R-:W-:-:S05]  /*1ea0*/  PRMT R70, RZ, 0x5410, R56 ;  /* 0x00005410ff467816 */ /* 0x000fca0000000038 */
[----:B------:R-:W-:Y:S02]  /*1eb0*/  FMUL.FTZ R70, R70, c[0x0][0x1e8] ;  /* 0x00007a0046467a20 */ /* 0x000fe40000410000 */
[----:B0-----:R-:W-:-:S05]  /*1ec0*/  FFMA.FTZ R69, R69, R136, 1.1641532182693481445e-10 ;  /* 0x2f00000045457423 */ /* 0x001fca0000010088 */
[----:B------:R-:W-:-:S04]  /*1ed0*/  FSETP.GTU.FTZ.AND P2, PT, R69, c[0x0][0x1e4], PT ;  /* 0x0000790045007a0b */ /* 0x000fc80003f5c000 */
[----:B------:R-:W-:Y:S02]  /*1ee0*/  FSEL R70, R70, RZ, !P2 ;  /* 0x000000ff46467208 */ /* 0x000fe40005000000 */
[----:B------:R-:W-:-:S03]  /*1ef0*/  SEL R158, RZ, 0x1, P2 ;  /* 0x00000001ff9e7807 */ /* 0x000fc60001000000 */
[----:B------:R-:W-:Y:S01]  /*1f00*/  FADD.FTZ R159, R70, R159 ;  /* 0x0000009f469f7221 */ /* 0x000fe20000010000 */
[----:B------:R-:W-:-:S05]  /*1f10*/  @P0 PRMT R70, RZ, 0x5410, R60 ;  /* 0x00005410ff460816 */ /* 0x000fca000000003c */
[----:B------:R-:W-:Y:S02]  /*1f20*/  @P0 FADD.FTZ R159, R70, R159 ;  /* 0x0000009f469f0221 */ /* 0x000fe40000010000 */
.L_x_464:
        /* <DEDUP_REMOVED lines=12> */
.L_x_473:
[----:B------:R-:W-:Y:S02]  /*1ff0*/  IMAD.MOV.U32 R137, RZ, RZ, R140 ;  /* 0x000000ffff897224 */ /* 0x000fe400078e008c */
.L_x_474:
[----:B------:R-:W-:Y:S05]  /*2000*/  BSYNC B1 ;  /* 0x0000000000017941 */ /* 0x000fea0003800000 */
.L_x_472:
        /* <DEDUP_REMOVED lines=16> */
.L_x_478:
[----:B------:R-:W-:Y:S05]  /*2110*/  BSYNC B2 ;  /* 0x0000000000027941 */ /* 0x000fea0003800000 */
.L_x_477:
        /* <DEDUP_REMOVED lines=44> */
.L_x_476:
[----:B------:R-:W-:Y:S05]  /*23e0*/  BSYNC B1 ;  /* 0x0000000000017941 */ /* 0x000fea0003800000 */
.L_x_475:
[----:B------:R-:W0:Y:S01]  /*23f0*/  I2F.U32 R71, R137 ;  /* 0x0000008900477306 */ /* 0x000e220000201000 */
[----:B------:R-:W-:Y:S02]  /*2400*/  PRMT R64, RZ, 0x7610, R64 ;  /* 0x00007610ff407816 */ /* 0x000fe40000000040 */
[----:B------:R-:W-:-:S03]  /*2410*/  LOP3.LUT R49, R49, 0xfffffffb, RZ, 0xc0, !PT ;  /* 0xfffffffb31317812 */ /* 0x000fc600078ec0ff */
        /* <DEDUP_REMOVED lines=12> */
.L_x_479:
        /* <DEDUP_REMOVED lines=12> */
.L_x_482:
[----:B------:R-:W-:Y:S02]  /*25a0*/  IMAD.MOV.U32 R137, RZ, RZ, R140 ;  /* 0x000000ffff897224 */ /* 0x000fe400078e008c */
.L_x_483:
[----:B------:R-:W-:Y:S05]  /*25b0*/  BSYNC B1 ;  /* 0x0000000000017941 */ /* 0x000fea0003800000 */
.L_x_481:
        /* <DEDUP_REMOVED lines=16> */
.L_x_487:
[----:B------:R-:W-:Y:S05]  /*26c0*/  BSYNC B2 ;  /* 0x0000000000027941 */ /* 0x000fea0003800000 */
.L_x_486:
        /* <DEDUP_REMOVED lines=9> */
[----:B------:R-:W-:-:S03]  /*2760*/  LOP3.LUT R71, R135, R71, R2, 0x96, !PT ;  /* 0x0000004787477212 */ /* 0x000fc600078e9602 */
[----:B------:R-:W-:Y:S01]  /*2770*/  IMAD.MOV.U32 R64, RZ, RZ, RZ ;  /* 0x000000ffff407224 */ /* 0x000fe200078e00ff */
        /* <DEDUP_REMOVED lines=33> */
.L_x_485:
[----:B------:R-:W-:Y:S05]  /*2990*/  BSYNC B1 ;  /* 0x0000000000017941 */ /* 0x000fea0003800000 */
.L_x_484:
        /* <DEDUP_REMOVED lines=10> */
.L_x_480:
        /* <DEDUP_REMOVED lines=12> */
.L_x_489:
[----:B------:R-:W-:Y:S02]  /*2b00*/  IMAD.MOV.U32 R137, RZ, RZ, R140 ;  /* 0x000000ffff897224 */ /* 0x000fe400078e008c */
.L_x_490:
[----:B------:R-:W-:Y:S05]  /*2b10*/  BSYNC B1 ;  /* 0x0000000000017941 */ /* 0x000fea0003800000 */
.L_x_488:
        /* <DEDUP_REMOVED lines=16> */
.L_x_494:
[----:B------:R-:W-:Y:S05]  /*2c20*/  BSYNC B2 ;  /* 0x0000000000027941 */ /* 0x000fea0003800000 */
.L_x_493:
        /* <DEDUP_REMOVED lines=44> */
.L_x_492:
[----:B------:R-:W-:Y:S05]  /*2ef0*/  BSYNC B1 ;  /* 0x0000000000017941 */ /* 0x000fea0003800000 */
.L_x_491:
        /* <DEDUP_REMOVED lines=11> */
[----:B------:R-:W-:Y:S01]  /*2fb0*/  IMAD.MOV.U32 R64, RZ, RZ, R68 ;  /* 0x000000ffff407224 */ /* 0x000fe200078e0044 */
[----:B------:R-:W-:-:S05]  /*2fc0*/  PRMT R68, RZ, 0x5410, R61 ;  /* 0x00005410ff447816 */ /* 0x000fca000000003d */
[----:B------:R-:W-:Y:S01]  /*2fd0*/  FADD.FTZ R171, R68, R171 ;  /* 0x000000ab44ab7221 */ /* 0x000fe20000010000 */
[----:B------:R-:W-:Y:S05]  /*2fe0*/  BRA `(.L_x_496) ;  /* 0x0000056000007947 */ /* 0x000fea0003800000 */
.L_x_495:
        /* <DEDUP_REMOVED lines=12> */
.L_x_498:
[----:B------:R-:W-:Y:S02]  /*30b0*/  IMAD.MOV.U32 R137, RZ, RZ, R140 ;  /* 0x000000ffff897224 */ /* 0x000fe400078e008c */
.L_x_499:
[----:B------:R-:W-:Y:S05]  /*30c0*/  BSYNC B1 ;  /* 0x0000000000017941 */ /* 0x000fea0003800000 */
.L_x_497:
        /* <DEDUP_REMOVED lines=16> */
.L_x_503:
[----:B------:R-:W-:Y:S05]  /*31d0*/  BSYNC B2 ;  /* 0x0000000000027941 */ /* 0x000fea0003800000 */
.L_x_502:
        /* <DEDUP_REMOVED lines=44> */
.L_x_501:
[----:B------:R-:W-:Y:S05]  /*34a0*/  BSYNC B1 ;  /* 0x0000000000017941 */ /* 0x000fea0003800000 */
.L_x_500:
        /* <DEDUP_REMOVED lines=10> */
.L_x_496:
        /* <DEDUP_REMOVED lines=12> */
.L_x_505:
[----:B------:R-:W-:Y:S02]  /*3610*/  IMAD.MOV.U32 R137, RZ, RZ, R140 ;  /* 0x000000ffff897224 */ /* 0x000fe400078e008c */
.L_x_506:
[----:B------:R-:W-:Y:S05]  /*3620*/  BSYNC B1 ;  /* 0x0000000000017941 */ /* 0x000fea0003800000 */
.L_x_504:
        /* <DEDUP_REMOVED lines=16> */
.L_x_510:
[----:B------:R-:W-:Y:S05]  /*3730*/  BSYNC B2 ;  /* 0x0000000000027941 */ /* 0x000fea0003800000 */
.L_x_509:
        /* <DEDUP_REMOVED lines=44> */
.L_x_508:
[----:B------:R-:W-:Y:S05]  /*3a00*/  BSYNC B1 ;  /* 0x0000000000017941 */ /* 0x000fea0003800000 */
.L_x_507:
        /* <DEDUP_REMOVED lines=15> */
.L_x_511:
        /* <DEDUP_REMOVED lines=12> */
.L_x_514:
[----:B------:R-:W-:Y:S02]  /*3bc0*/  IMAD.MOV.U32 R137, RZ, RZ, R140 ;  /* 0x000000ffff897224 */ /* 0x000fe400078e008c */
.L_x_515:
[----:B------:R-:W-:Y:S05]  /*3bd0*/  BSYNC B1 ;  /* 0x0000000000017941 */ /* 0x000fea0003800000 */
.L_x_513:
        /* <DEDUP_REMOVED lines=16> */
.L_x_519:
[----:B------:R-:W-:Y:S05]  /*3ce0*/  BSYNC B2 ;  /* 0x0000000000027941 */ /* 0x000fea0003800000 */
.L_x_518:
        /* <DEDUP_REMOVED lines=44> */
.L_x_517:
[----:B------:R-:W-:Y:S05]  /*3fb0*/  BSYNC B1 ;  /* 0x0000000000017941 */ /* 0x000fea0003800000 */
.L_x_516:
        /* <DEDUP_REMOVED lines=10> */
.L_x_512:
        /* <DEDUP_REMOVED lines=12> */
.L_x_521:
[----:B------:R-:W-:Y:S02]  /*4120*/  IMAD.MOV.U32 R137, RZ, RZ, R140 ;  /* 0x000000ffff897224 */ /* 0x000fe400078e008c */
.L_x_522:
[----:B------:R-:W-:Y:S05]  /*4130*/  BSYNC B1 ;  /* 0x0000000000017941 */ /* 0x000fea0003800000 */
.L_x_520:
        /* <DEDUP_REMOVED lines=16> */
.L_x_526:
[----:B------:R-:W-:Y:S05]  /*4240*/  BSYNC B2 ;  /* 0x0000000000027941 */ /* 0x000fea0003800000 */
.L_x_525:
        /* <DEDUP_REMOVED lines=44> */
.L_x_524:
[----:B------:R-:W-:Y:S05]  /*4510*/  BSYNC B1 ;  /* 0x0000000000017941 */ /* 0x000fea0003800000 */
.L_x_523:
[----:B------:R-:W0:Y:S01]  /*4520*/  I2F.U32 R69, R137 ;  /* 0x0000008900457306 */ /* 0x000e220000201000 */
[----:B------:R-:W-:-:S05]  /*4530*/  PRMT R64, RZ, 0x5410, R66 ;  /* 0x00005410ff407816 */ /* 0x000fca0000000042 */
[----:B------:R-:W-:Y:S02]  /*4540*/  FMUL.FTZ R64, R64, c[0x0][0x1e8] ;  /* 0x00007a0040407a20 */ /* 0x000fe40000410000 */
[----:B0-----:R-:W-:-:S05]  /*4550*/  FFMA.FTZ R69, R69, R136, 1.1641532182693481445e-10 ;  /* 0x2f00000045457423 */ /* 0x001fca0000010088 */
[----:B------:R-:W-:-:S04]  /*4560*/  FSETP.GTU.FTZ.AND P2, PT, R69, c[0x0][0x1e4], PT ;  /* 0x0000790045007a0b */ /* 0x000fc80003f5c000 */
[----:B------:R-:W-:Y:S01]  /*4570*/  FSEL R187, R64, RZ, !P2 ;  /* 0x000000ff40bb7208 */ /* 0x000fe20005000000 */
[----:B------:R-:W-:Y:S05]  /*4580*/  @P1 BRA `(.L_x_527) ;  /* 0x0000006000001947 */ /* 0x000fea0003800000 */
[----:B------:R-:W-:Y:S01]  /*4590*/  IMAD.MOV.U32 R64, RZ, RZ, R65 ;  /* 0x000000ffff407224 */ /* 0x000fe200078e0041 */
[----:B------:R-:W-:Y:S05]  /*45a0*/  @!P0 BRA `(.L_x_528) ;  /* 0x000005a000008947 */ /* 0x000fea0003800000 */
[----:B------:R-:W-:Y:S01]  /*45b0*/  PRMT R68, RZ, 0x5410, R62 ;  /* 0x00005410ff447816 */ /* 0x000fe2000000003e */
[----:B------:R-:W-:-:S04]  /*45c0*/  IMAD.MOV.U32 R64, RZ, RZ, R65 ;  /* 0x000000ffff407224 */ /* 0x000fc800078e0041 */
[----:B------:R-:W-:Y:S01]  /*45d0*/  FADD.FTZ R187, R68, R187 ;  /* 0x000000bb44bb7221 */ /* 0x000fe20000010000 */
[----:B------:R-:W-:Y:S05]  /*45e0*/  BRA `(.L_x_528) ;  /* 0x0000056000007947 */ /* 0x000fea0003800000 */
.L_x_527:
        /* <DEDUP_REMOVED lines=12> */
.L_x_530:
[----:B------:R-:W-:Y:S02]  /*46b0*/  IMAD.MOV.U32 R137, RZ, RZ, R140 ;  /* 0x000000ffff897224 */ /* 0x000fe400078e008c */
.L_x_531:
[----:B------:R-:W-:Y:S05]  /*46c0*/  BSYNC B1 ;  /* 0x0000000000017941 */ /* 0x000fea0003800000 */
.L_x_529:
        /* <DEDUP_REMOVED lines=16> */
.L_x_535:
[----:B------:R-:W-:Y:S05]  /*47d0*/  BSYNC B2 ;  /* 0x0000000000027941 */ /* 0x000fea0003800000 */
.L_x_534:
        /* <DEDUP_REMOVED lines=44> */
.L_x_533:
[----:B------:R-:W-:Y:S05]  /*4aa0*/  BSYNC B1 ;  /* 0x0000000000017941 */ /* 0x000fea0003800000 */
.L_x_532:
        /* <DEDUP_REMOVED lines=10> */
.L_x_528:
        /* <DEDUP_REMOVED lines=12> */
.L_x_537:
[----:B------:R-:W-:Y:S02]  /*4c10*/  IMAD.MOV.U32 R137, RZ, RZ, R140 ;  /* 0x000000ffff897224 */ /* 0x000fe400078e008c */
.L_x_538:
[----:B------:R-:W-:Y:S05]  /*4c20*/  BSYNC B1 ;  /* 0x0000000000017941 */ /* 0x000fea0003800000 */
.L_x_536:
        /* <DEDUP_REMOVED lines=16> */
.L_x_542:
[----:B------:R-:W-:Y:S05]  /*4d30*/  BSYNC B2 ;  /* 0x0000000000027941 */ /* 0x000fea0003800000 */
.L_x_541:
        /* <DEDUP_REMOVED lines=44> */
.L_x_540:
[----:B------:R-:W-:Y:S05]  /*5000*/  BSYNC B1 ;  /* 0x0000000000017941 */ /* 0x000fea0003800000 */
.L_x_539:
        /* <DEDUP_REMOVED lines=13> */
.L_x_543:
        /* <DEDUP_REMOVED lines=12> */
.L_x_546:
[----:B------:R-:W-:Y:S02]  /*51a0*/  IMAD.MOV.U32 R66, RZ, RZ, R140 ;  /* 0x000000ffff427224 */ /* 0x000fe400078e008c */
.L_x_547:
[----:B------:R-:W-:Y:S05]  /*51b0*/  BSYNC B1 ;  /* 0x0000000000017941 */ /* 0x000fea0003800000 */
.L_x_545:
        /* <DEDUP_REMOVED lines=16> */
.L_x_551:
[----:B------:R-:W-:Y:S05]  /*52c0*/  BSYNC B2 ;  /* 0x0000000000027941 */ /* 0x000fea0003800000 */
.L_x_550:
        /* <DEDUP_REMOVED lines=44> */
.L_x_549:
[----:B------:R-:W-:Y:S05]  /*5590*/  BSYNC B1 ;  /* 0x0000000000017941 */ /* 0x000fea0003800000 */
.L_x_548:
[----:B------:R0:W1:Y:S02]  /*55a0*/  I2F.U32 R65, R66 ;  /* 0x0000004200417306 */ /* 0x0000640000201000 */
[----:B0-----:R-:W-:-:S05]  /*55b0*/  PRMT R66, RZ, 0x7610, R58 ;  /* 0x00007610ff427816 */ /* 0x001fca000000003a */
[----:B------:R-:W-:Y:S01]  /*55c0*/  FMUL.FTZ R68, R66, c[0x0][0x1e8] ;  /* 0x00007a0042447a20 */ /* 0x000fe20000410000 */
[----:B------:R-:W-:Y:S01]  /*55d0*/  @P0 PRMT R66, RZ, 0x7610, R62 ;  /* 0x00007610ff420816 */ /* 0x000fe2000000003e */
[----:B-1----:R-:W-:-:S05]  /*55e0*/  FFMA.FTZ R65, R65, R136, 1.1641532182693481445e-10 ;  /* 0x2f00000041417423 */ /* 0x002fca0000010088 */
[----:B------:R-:W-:-:S04]  /*55f0*/  FSETP.GTU.FTZ.AND P4, PT, R65, c[0x0][0x1e4], PT ;  /* 0x0000790041007a0b */ /* 0x000fc80003f9c000 */
[----:B------:R-:W-:Y:S02]  /*5600*/  FSEL R68, R68, RZ, !P4 ;  /* 0x000000ff44447208 */ /* 0x000fe40006000000 */
[----:B------:R-:W-:-:S03]  /*5610*/  SEL R153, RZ, 0x1, P4 ;  /* 0x00000001ff997807 */ /* 0x000fc60002000000 */
[----:B------:R-:W-:-:S04]  /*5620*/  FADD.FTZ R191, R68, R191 ;  /* 0x000000bf44bf7221 */ /* 0x000fc80000010000 */
[----:B------:R-:W-:Y:S02]  /*5630*/  @P0 FADD.FTZ R191, R66, R191 ;  /* 0x000000bf42bf0221 */ /* 0x000fe40000010000 */
.L_x_544:
        /* <DEDUP_REMOVED lines=12> */
.L_x_553:
[----:B------:R-:W-:Y:S02]  /*5700*/  IMAD.MOV.U32 R66, RZ, RZ, R140 ;  /* 0x000000ffff427224 */ /* 0x000fe400078e008c */
.L_x_554:
[----:B------:R-:W-:Y:S05]  /*5710*/  BSYNC B1 ;  /* 0x0000000000017941 */ /* 0x000fea0003800000 */
.L_x_552:
        /* <DEDUP_REMOVED lines=16> */
.L_x_558:
[----:B------:R-:W-:Y:S05]  /*5820*/  BSYNC B2 ;  /* 0x0000000000027941 */ /* 0x000fea0003800000 */
.L_x_557:
        /* <DEDUP_REMOVED lines=44> */
.L_x_556:
[----:B------:R-:W-:Y:S05]  /*5af0*/  BSYNC B1 ;  /* 0x0000000000017941 */ /* 0x000fea0003800000 */
.L_x_555:
        /* <DEDUP_REMOVED lines=13> */
.L_x_559:
        /* <DEDUP_REMOVED lines=12> */
.L_x_562:
[----:B------:R-:W-:Y:S02]  /*5c90*/  IMAD.MOV.U32 R66, RZ, RZ, R140 ;  /* 0x000000ffff427224 */ /* 0x000fe400078e008c */
.L_x_563:
[----:B------:R-:W-:Y:S05]  /*5ca0*/  BSYNC B1 ;  /* 0x0000000000017941 */ /* 0x000fea0003800000 */
.L_x_561:
        /* <DEDUP_REMOVED lines=16> */
.L_x_567:
[----:B------:R-:W-:Y:S05]  /*5db0*/  BSYNC B2 ;  /* 0x0000000000027941 */ /* 0x000fea0003800000 */
.L_x_566:
        /* <DEDUP_REMOVED lines=44> */
.L_x_565:
[----:B------:R-:W-:Y:S05]  /*6080*/  BSYNC B1 ;  /* 0x0000000000017941 */ /* 0x000fea0003800000 */
.L_x_564:
        /* <DEDUP_REMOVED lines=10> */
.L_x_560:
        /* <DEDUP_REMOVED lines=12> */
.L_x_569:
[----:B------:R-:W-:Y:S02]  /*61f0*/  IMAD.MOV.U32 R66, RZ, RZ, R140 ;  /* 0x000000ffff427224 */ /* 0x000fe400078e008c */
.L_x_570:
[----:B------:R-:W-:Y:S05]  /*6200*/  BSYNC B1 ;  /* 0x0000000000017941 */ /* 0x000fea0003800000 */
.L_x_568:
        /* <DEDUP_REMOVED lines=16> */
.L_x_574:
[----:B------:R-:W-:Y:S05]  /*6310*/  BSYNC B2 ;  /* 0x0000000000027941 */ /* 0x000fea0003800000 */
.L_x_573:
        /* <DEDUP_REMOVED lines=44> */
.L_x_572:
[----:B------:R-:W-:Y:S05]  /*65e0*/  BSYNC B1 ;  /* 0x0000000000017941 */ /* 0x000fea0003800000 */
.L_x_571:
        /* <DEDUP_REMOVED lines=13> */
.L_x_575:
        /* <DEDUP_REMOVED lines=12> */
.L_x_578:
[----:B------:R-:W-:Y:S02]  /*6780*/  IMAD.MOV.U32 R134, RZ, RZ, R140 ;  /* 0x000000ffff867224 */ /* 0x000fe400078e008c */
.L_x_579:
[----:B------:R-:W-:Y:S05]  /*6790*/  BSYNC B1 ;  /* 0x0000000000017941 */ /* 0x000fea0003800000 */
.L_x_577:
        /* <DEDUP_REMOVED lines=16> */
.L_x_583:
[----:B------:R-:W-:Y:S05]  /*68a0*/  BSYNC B2 ;  /* 0x0000000000027941 */ /* 0x000fea0003800000 */
.L_x_582:
        /* <DEDUP_REMOVED lines=44> */
.L_x_581:
[----:B------:R-:W-:Y:S05]  /*6b70*/  BSYNC B1 ;  /* 0x0000000000017941 */ /* 0x000fea0003800000 */
.L_x_580:
        /* <DEDUP_REMOVED lines=10> */
.L_x_576:
[----:B------:R-:W-:Y:S01]  /*6c20*/  SEL R65, RZ, 0x10000, P4 ;  /* 0x00010000ff417807 */ /* 0x000fe20002000000 */
[----:B------:R-:W-:Y:S01]  /*6c30*/  IMAD.SHL.U32 R136, R162, 0x8, RZ ;  /* 0x00000008a2887824 */ /* 0x000fe200078e00ff */
[C---:B------:R-:W-:Y:S02]  /*6c40*/  LOP3.LUT P4, RZ, R49.reuse, 0x1, RZ, 0xc0, !PT ;  /* 0x0000000131ff7812 */ /* 0x040fe4000788c0ff */
[----:B------:R-:W-:Y:S02]  /*6c50*/  SEL R67, RZ, 0x1000000, P5 ;  /* 0x01000000ff437807 */ /* 0x000fe40002800000 */
[C---:B------:R-:W-:Y:S02]  /*6c60*/  LOP3.LUT P0, RZ, R49.reuse, 0x4, RZ, 0xc0, !PT ;  /* 0x0000000431ff7812 */ /* 0x040fe4000780c0ff */
[----:B------:R-:W-:Y:S02]  /*6c70*/  LOP3.LUT P5, RZ, R49, 0x2, RZ, 0xc0, !PT ;  /* 0x0000000231ff7812 */ /* 0x000fe400078ac0ff */
[----:B------:R-:W-:-:S02]  /*6c80*/  SEL R68, RZ, 0x100, P3 ;  /* 0x00000100ff447807 */ /* 0x000fc40001800000 */
[----:B------:R-:W-:Y:S02]  /*6c90*/  SEL R66, RZ, 0x1, P4 ;  /* 0x00000001ff427807 */ /* 0x000fe40002000000 */
[----:B------:R-:W-:Y:S02]  /*6ca0*/  SEL R64, RZ, 0x1, P5 ;  /* 0x00000001ff407807 */ /* 0x000fe40002800000 */
[----:B------:R-:W-:Y:S02]  /*6cb0*/  SEL R70, RZ, 0x1, P0 ;  /* 0x00000001ff467807 */ /* 0x000fe40000000000 */
[----:B------:R-:W-:Y:S01]  /*6cc0*/  LOP3.LUT R68, R68, R67, R65, 0xfe, !PT ;  /* 0x0000004344447212 */ /* 0x000fe200078efe41 */
[----:B------:R-:W-:Y:S01]  /*6cd0*/  IMAD.WIDE.U32 R66, R66, 0x1000000, RZ ;  /* 0x0100000042427825 */ /* 0x000fe200078e00ff */
[----:B------:R-:W-:Y:S02]  /*6ce0*/  SEL R69, RZ, 0x1, P2 ;  /* 0x00000001ff457807 */ /* 0x000fe40001000000 */
[----:B------:R-:W-:Y:S01]  /*6cf0*/  LOP3.LUT P1, RZ, R49, 0x8, RZ, 0xc0, !PT ;  /* 0x0000000831ff7812 */ /* 0x000fe2000782c0ff */
[----:B------:R-:W-:Y:S01]  /*6d00*/  IMAD.WIDE.U32 R64, R64, 0x10000, RZ ;  /* 0x0001000040407825 */ /* 0x000fe200078e00ff */
[----:B------:R-:W-:-:S02]  /*6d10*/  LOP3.LUT R67, R67, R68, R69, 0xfe, !PT ;  /* 0x0000004443437212 */ /* 0x000fc400078efe45 */
[----:B------:R-:W-:Y:S01]  /*6d20*/  LEA R68, P0, R162, c[0x0][0x188], 0x4 ;  /* 0x00006200a2447a11 */ /* 0x000fe200078020ff */
[----:B------:R-:W-:Y:S01]  /*6d30*/  IMAD.WIDE.U32 R70, R70, 0x100, RZ ;  /* 0x0000010046467825 */ /* 0x000fe200078e00ff */
[----:B------:R-:W-:Y:S02]  /*6d40*/  SEL R137, RZ, 0x1, P1 ;  /* 0x00000001ff897807 */ /* 0x000fe40000800000 */
[----:B------:R-:W-:Y:S02]  /*6d50*/  SHF.L.U64.HI R164, R162, 0x3, RZ ;  /* 0x00000003a2a47819 */ /* 0x000fe400000102ff */
[----:B------:R-:W-:Y:S02]  /*6d60*/  LOP3.LUT R70, R70, R66, R64, 0xfe, !PT ;  /* 0x0000004246467212 */ /* 0x000fe400078efe40 */
[----:B------:R-:W-:Y:S02]  /*6d70*/  IADD3 R134, P1, R136, c[0x0][0x190], RZ ;  /* 0x0000640088867a10 */ /* 0x000fe40007f3e0ff */
[----:B------:R-:W-:-:S02]  /*6d80*/  LOP3.LUT R71, R71, R67, R65, 0xfe, !PT ;  /* 0x0000004347477212 */ /* 0x000fc400078efe41 */
[----:B------:R-:W-:Y:S02]  /*6d90*/  F2FP.BF16.PACK_AB R67, R203, R193 ;  /* 0x000000c1cb43723e */ /* 0x000fe400000010ff */
[----:B------:R-:W-:Y:S02]  /*6da0*/  F2FP.BF16.PACK_AB R66, R191, R187 ;  /* 0x000000bbbf42723e */ /* 0x000fe400000010ff */
[----:B------:R-:W-:Y:S02]  /*6db0*/  F2FP.BF16.PACK_AB R65, R189, R171 ;  /* 0x000000abbd41723e */ /* 0x000fe400000010ff */
[----:B------:R-:W-:Y:S02]  /*6dc0*/  LEA.HI.X R69, R162, c[0x0][0x18c], RZ, 0x4, P0 ;  /* 0x00006300a2457a11 */ /* 0x000fe400000f24ff */
[----:B------:R-:W-:Y:S02]  /*6dd0*/  F2FP.BF16.PACK_AB R64, R173, R159 ;  /* 0x0000009fad40723e */ /* 0x000fe400000010ff */
[----:B------:R-:W-:-:S02]  /*6de0*/  IADD3.X R135, R164, c[0x0][0x194], RZ, P1, !PT ;  /* 0x00006500a4877a10 */ /* 0x000fc40000ffe4ff */
[----:B------:R-:W-:Y:S01]  /*6df0*/  LOP3.LUT R70, R70, R137, RZ, 0xfc, !PT ;  /* 0x0000008946467212 */ /* 0x000fe200078efcff */
[----:B------:R0:W-:Y:S01]  /*6e00*/  STG.E.128 [R68.64], R64 ;  /* 0x0000004044007986 */ /* 0x0001e2000c101d04 */
[----:B------:R-:W-:-:S03]  /*6e10*/  LOP3.LUT P6, RZ, R49, 0x10, RZ, 0xc0, !PT ;  /* 0x0000001031ff7812 */ /* 0x000fc600078cc0ff */
[----:B------:R0:W-:Y:S10]  /*6e20*/  STG.E.64 [R134.64], R70 ;  /* 0x0000004686007986 */ /* 0x0001f4000c101b04 */
[----:B------:R-:W-:Y:S05]  /*6e30*/  @!P6 BRA `(.L_x_584) ;  /* 0x000001400000e947 */ /* 0x000fea0003800000 */
[----:B0-----:R-:W-:Y:S01]  /*6e40*/  IMAD.U32 R65, R152, 0x10000, RZ ;  /* 0x0001000098417824 */ /* 0x001fe200078e00ff */
[----:B------:R-:W-:-:S02]  /*6e50*/  LOP3.LUT R64, R161, 0xffff, RZ, 0xc0, !PT ;  /* 0x0000ffffa1407812 */ /* 0x000fc400078ec0ff */
[----:B------:R-:W-:Y:S02]  /*6e60*/  LOP3.LUT R70, R155, 0xff, RZ, 0xc0, !PT ;  /* 0x000000ff9b467812 */ /* 0x000fe400078ec0ff */
[----:B------:R-:W-:Y:S02]  /*6e70*/  LOP3.LUT R67, R65, 0xff0000, RZ, 0xc0, !PT ;  /* 0x00ff000041437812 */ /* 0x000fe400078ec0ff */
[----:B------:R-:W-:Y:S01]  /*6e80*/  PRMT R65, R153, 0x7104, RZ ;  /* 0x0000710499417816 */ /* 0x000fe200000000ff */
[----:B------:R-:W-:Y:S01]  /*6e90*/  IMAD.WIDE.U32 R70, R70, 0x1000000, RZ ;  /* 0x0100000046467825 */ /* 0x000fe200078e00ff */
[----:B------:R-:W-:Y:S02]  /*6ea0*/  PRMT R64, R67, 0x4210, R64 ;  /* 0x0000421043407816 */ /* 0x000fe40000000040 */
[----:B------:R-:W-:Y:S02]  /*6eb0*/  LOP3.LUT R68, R156, 0xff, RZ, 0xc0, !PT ;  /* 0x000000ff9c447812 */ /* 0x000fe400078ec0ff */
[----:B------:R-:W-:-:S02]  /*6ec0*/  LOP3.LUT R66, R157, 0xff, RZ, 0xc0, !PT ;  /* 0x000000ff9d427812 */ /* 0x000fc400078ec0ff */
[----:B------:R-:W-:Y:S01]  /*6ed0*/  LOP3.LUT R65, R64, 0xff00, R65, 0xf8, !PT ;  /* 0x0000ff0040417812 */ /* 0x000fe200078ef841 */
[----:B------:R-:W-:Y:S01]  /*6ee0*/  IMAD.WIDE.U32 R68, R68, 0x10000, RZ ;  /* 0x0001000044447825 */ /* 0x000fe200078e00ff */
[----:B------:R-:W-:Y:S02]  /*6ef0*/  IADD3 R64, P0, R136, c[0x0][0x198], RZ ;  /* 0x0000660088407a10 */ /* 0x000fe40007f1e0ff */
[----:B------:R-:W-:Y:S01]  /*6f00*/  LOP3.LUT R65, R65, 0xff, R154, 0xf8, !PT ;  /* 0x000000ff41417812 */ /* 0x000fe200078ef89a */
[----:B------:R-:W-:-:S03]  /*6f10*/  IMAD.WIDE.U32 R66, R66, 0x100, RZ ;  /* 0x0000010042427825 */ /* 0x000fc600078e00ff */
[----:B------:R-:W-:Y:S02]  /*6f20*/  LOP3.LUT R69, R69, R65, R71, 0xfe, !PT ;  /* 0x0000004145457212 */ /* 0x000fe400078efe47 */
[----:B------:R-:W-:Y:S02]  /*6f30*/  LOP3.LUT R135, R66, R70, R68, 0xfe, !PT ;  /* 0x0000004642877212 */ /* 0x000fe400078efe44 */
[----:B------:R-:W-:Y:S02]  /*6f40*/  IADD3.X R65, R164, c[0x0][0x19c], RZ, P0, !PT ;  /* 0x00006700a4417a10 */ /* 0x000fe400007fe4ff */
[----:B------:R-:W-:Y:S02]  /*6f50*/  LOP3.LUT R66, R135, 0xff, R158, 0xf8, !PT ;  /* 0x000000ff87427812 */ /* 0x000fe400078ef89e */
[----:B------:R-:W-:-:S05]  /*6f60*/  LOP3.LUT R67, R69, R67, RZ, 0xfc, !PT ;  /* 0x0000004345437212 */ /* 0x000fca00078efcff */
[----:B------:R0:W-:Y:S02]  /*6f70*/  STG.E.64 [R64.64], R66 ;  /* 0x0000004240007986 */ /* 0x0001e4000c101b04 */
.L_x_584:
[----:B------:R-:W-:Y:S02]  /*6f80*/  IADD3 R136, R162, 0x80, RZ ;  /* 0x00000080a2887810 */ /* 0x000fe40007ffe0ff */
.L_x_455:
[----:B------:R-:W-:Y:S05]  /*6f90*/  BSYNC B0 ;  /* 0x0000000000007941 */ /* 0x000fea0003800000 */
.L_x_454:
[----:B------:R-:W-:Y:S01]  /*6fa0*/  LOP3.LUT P0, RZ, R49, 0x80, RZ, 0xc0, !PT ;  /* 0x0000008031ff7812 */ /* 0x000fe2000780c0ff */
[----:B------:R-:W-:-:S12]  /*6fb0*/  BSSY B0, `(.L_x_585) ;  /* 0x00005cb000007945 */ /* 0x000fd80003800000 */
[----:B------:R-:W-:Y:S05]  /*6fc0*/  @!P0 BRA `(.L_x_586) ;  /* 0x00005c9000008947 */ /* 0x000fea0003800000 */
[----:B------:R-:W-:Y:S01]  /*6fd0*/  ISETP.NE.U32.AND P0, PT, RZ, c[0x0][0x178], PT ;  /* 0x00005e00ff007a0c */ /* 0x000fe20003f05070 */
[----:B0-----:R-:W-:Y:S01]  /*6fe0*/  IMAD.MOV.U32 R65, RZ, RZ, 0x10 ;  /* 0x00000010ff417424 */ /* 0x001fe200078e00ff */
        /* <DEDUP_REMOVED lines=25> */
.L_x_588:
[----:B0-----:R-:W-:Y:S02]  /*7180*/  IMAD.MOV.U32 R164, RZ, RZ, R140 ;  /* 0x000000ffffa47224 */ /* 0x001fe400078e008c */
.L_x_589:
[----:B------:R-:W-:Y:S05]  /*7190*/  BSYNC B1 ;  /* 0x0000000000017941 */ /* 0x000fea0003800000 */
.L_x_587:
        /* <DEDUP_REMOVED lines=16> */
.L_x_593:
[----:B------:R-:W-:Y:S05]  /*72a0*/  BSYNC B2 ;  /* 0x0000000000027941 */ /* 0x000fea0003800000 */
.L_x_592:
        /* <DEDUP_REMOVED lines=44> */
.L_x_591:
[----:B------:R-:W-:Y:S05]  /*7570*/  BSYNC B1 ;  /* 0x0000000000017941 */ /* 0x000fea0003800000 */
.L_x_590:
        /* <DEDUP_REMOVED lines=18> */
.L_x_594:
        /* <DEDUP_REMOVED lines=12> */
.L_x_597:
[----:B------:R-:W-:Y:S02]  /*7760*/  IMAD.MOV.U32 R146, RZ, RZ, R140 ;  /* 0x000000ffff927224 */ /* 0x000fe400078e008c */
.L_x_598:
[----:B------:R-:W-:Y:S05]  /*7770*/  BSYNC B1 ;  /* 0x0000000000017941 */ /* 0x000fea0003800000 */
.L_x_596:
        /* <DEDUP_REMOVED lines=16> */
.L_x_602:
[----:B------:R-:W-:Y:S05]  /*7880*/  BSYNC B2 ;  /* 0x0000000000027941 */ /* 0x000fea0003800000 */
.L_x_601:
        /* <DEDUP_REMOVED lines=44> */
.L_x_600:
[----:B------:R-:W-:Y:S05]  /*7b50*/  BSYNC B1 ;  /* 0x0000000000017941 */ /* 0x000fea0003800000 */
.L_x_599:
        /* <DEDUP_REMOVED lines=10> */
.L_x_595:
        /* <DEDUP_REMOVED lines=12> */
.L_x_604:
[----:B------:R-:W-:Y:S02]  /*7cc0*/  IMAD.MOV.U32 R146, RZ, RZ, R140 ;  /* 0x000000ffff927224 */ /* 0x000fe400078e008c */
.L_x_605:
[----:B------:R-:W-:Y:S05]  /*7cd0*/  BSYNC B1 ;  /* 0x0000000000017941 */ /* 0x000fea0003800000 */
.L_x_603:
        /* <DEDUP_REMOVED lines=16> */
.L_x_609:
[----:B------:R-:W-:Y:S05]  /*7de0*/  BSYNC B2 ;  /* 0x0000000000027941 */ /* 0x000fea0003800000 */
.L_x_608:
        /* <DEDUP_REMOVED lines=44> */
.L_x_607:
[----:B------:R-:W-:Y:S05]  /*80b0*/  BSYNC B1 ;  /* 0x0000000000017941 */ /* 0x000fea0003800000 */
.L_x_606:
        /* <DEDUP_REMOVED lines=15> */
.L_x_610:
        /* <DEDUP_REMOVED lines=12> */
.L_x_613:
[----:B------:R-:W-:Y:S02]  /*8270*/  IMAD.MOV.U32 R146, RZ, RZ, R140 ;  /* 0x000000ffff927224 */ /* 0x000fe400078e008c */
.L_x_614:
[----:B------:R-:W-:Y:S05]  /*8280*/  BSYNC B1 ;  /* 0x0000000000017941 */ /* 0x000fea0003800000 */
.L_x_612:
        /* <DEDUP_REMOVED lines=16> */
.L_x_618:
[----:B------:R-:W-:Y:S05]  /*8390*/  BSYNC B2 ;  /* 0x0000000000027941 */ /* 0x000fea0003800000 */
.L_x_617:
        /* <DEDUP_REMOVED lines=44> */
.L_x_616:
[----:B------:R-:W-:Y:S05]  /*8660*/  BSYNC B1 ;  /* 0x0000000000017941 */ /* 0x000fea0003800000 */
.L_x_615:
        /* <DEDUP_REMOVED lines=10> */
.L_x_611:
        /* <DEDUP_REMOVED lines=12> */
.L_x_620:
[----:B------:R-:W-:Y:S02]  /*87d0*/  IMAD.MOV.U32 R146, RZ, RZ, R140 ;  /* 0x000000ffff927224 */ /* 0x000fe400078e008c */
.L_x_621:
[----:B------:R-:W-:Y:S05]  /*87e0*/  BSYNC B1 ;  /* 0x0000000000017941 */ /* 0x000fea0003800000 */
.L_x_619:
        /* <DEDUP_REMOVED lines=16> */
.L_x_625:
[----:B------:R-:W-:Y:S05]  /*88f0*/  BSYNC B2 ;  /* 0x0000000000027941 */ /* 0x000fea0003800000 */
.L_x_624:
        /* <DEDUP_REMOVED lines=44> */
.L_x_623:
[----:B------:R-:W-:Y:S05]  /*8bc0*/  BSYNC B1 ;  /* 0x0000000000017941 */ /* 0x000fea0003800000 */
.L_x_622:
        /* <DEDUP_REMOVED lines=15> */
.L_x_626:
        /* <DEDUP_REMOVED lines=12> */
.L_x_629:
[----:B------:R-:W-:Y:S02]  /*8d80*/  IMAD.MOV.U32 R146, RZ, RZ, R140 ;  /* 0x000000ffff927224 */ /* 0x000fe400078e008c */
.L_x_630:
[----:B------:R-:W-:Y:S05]  /*8d90*/  BSYNC B1 ;  /* 0x0000000000017941 */ /* 0x000fea0003800000 */
.L_x_628:
        /* <DEDUP_REMOVED lines=16> */
.L_x_634:
[----:B------:R-:W-:Y:S05]  /*8ea0*/  BSYNC B2 ;  /* 0x0000000000027941 */ /* 0x000fea0003800000 */
.L_x_633:
        /* <DEDUP_REMOVED lines=44> */
.L_x_632:
[----:B------:R-:W-:Y:S05]  /*9170*/  BSYNC B1 ;  /* 0x0000000000017941 */ /* 0x000fea0003800000 */
.L_x_631:
        /* <DEDUP_REMOVED lines=10> */
.L_x_627:
        /* <DEDUP_REMOVED lines=12> */
.L_x_636:
[----:B------:R-:W-:Y:S02]  /*92e0*/  IMAD.MOV.U32 R146, RZ, RZ, R140 ;  /* 0x000000ffff927224 */ /* 0x000fe400078e008c */
.L_x_637:
[----:B------:R-:W-:Y:S05]  /*92f0*/  BSYNC B1 ;  /* 0x0000000000017941 */ /* 0x000fea0003800000 */
.L_x_635:
        /* <DEDUP_REMOVED lines=16> */
.L_x_641:
[----:B------:R-:W-:Y:S05]  /*9400*/  BSYNC B2 ;  /* 0x0000000000027941 */ /* 0x000fea0003800000 */
.L_x_640:
        /* <DEDUP_REMOVED lines=44> */
.L_x_639:
[----:B------:R-:W-:Y:S05]  /*96d0*/  BSYNC B1 ;  /* 0x0000000000017941 */ /* 0x000fea0003800000 */
.L_x_638:
        /* <DEDUP_REMOVED lines=15> */
.L_x_642:
        /* <DEDUP_REMOVED lines=12> */
.L_x_645:
[----:B------:R-:W-:Y:S02]  /*9890*/  IMAD.MOV.U32 R146, RZ, RZ, R140 ;  /* 0x000000ffff927224 */ /* 0x000fe400078e008c */
.L_x_646:
[----:B------:R-:W-:Y:S05]  /*98a0*/  BSYNC B1 ;  /* 0x0000000000017941 */ /* 0x000fea0003800000 */
.L_x_644:
        /* <DEDUP_REMOVED lines=16> */
.L_x_650:
[----:B------:R-:W-:Y:S05]  /*99b0*/  BSYNC B2 ;  /* 0x0000000000027941 */ /* 0x000fea0003800000 */
.L_x_649:
        /* <DEDUP_REMOVED lines=44> */
.L_x_648:
[----:B------:R-:W-:Y:S05]  /*9c80*/  BSYNC B1 ;  /* 0x0000000000017941 */ /* 0x000fea0003800000 */
.L_x_647:
        /* <DEDUP_REMOVED lines=10> */
.L_x_643:
        /* <DEDUP_REMOVED lines=12> */
.L_x_652:
[----:B------:R-:W-:Y:S02]  /*9df0*/  IMAD.MOV.U32 R146, RZ, RZ, R140 ;  /* 0x000000ffff927224 */ /* 0x000fe400078e008c */
.L_x_653:
[----:B------:R-:W-:Y:S05]  /*9e00*/  BSYNC B1 ;  /* 0x0000000000017941 */ /* 0x000fea0003800000 */
.L_x_651:
        /* <DEDUP_REMOVED lines=16> */
.L_x_657:
[----:B------:R-:W-:Y:S05]  /*9f10*/  BSYNC B2 ;  /* 0x0000000000027941 */ /* 0x000fea0003800000 */
.L_x_656:
        /* <DEDUP_REMOVED lines=44> */
.L_x_655:
[----:B------:R-:W-:Y:S05]  /*a1e0*/  BSYNC B1 ;  /* 0x0000000000017941 */ /* 0x000fea0003800000 */
.L_x_654:
        /* <DEDUP_REMOVED lines=13> */
.L_x_658:
        /* <DEDUP_REMOVED lines=12> */
.L_x_661:
[----:B------:R-:W-:Y:S02]  /*a380*/  IMAD.MOV.U32 R146, RZ, RZ, R140 ;  /* 0x000000ffff927224 */ /* 0x000fe400078e008c */
.L_x_662:
[----:B------:R-:W-:Y:S05]  /*a390*/  BSYNC B1 ;  /* 0x0000000000017941 */ /* 0x000fea0003800000 */
.L_x_660:
        /* <DEDUP_REMOVED lines=16> */
.L_x_666:
[----:B------:R-:W-:Y:S05]  /*a4a0*/  BSYNC B2 ;  /* 0x0000000000027941 */ /* 0x000fea0003800000 */
.L_x_665:
        /* <DEDUP_REMOVED lines=44> */
.L_x_664:
[----:B------:R-:W-:Y:S05]  /*a770*/  BSYNC B1 ;  /* 0x0000000000017941 */ /* 0x000fea0003800000 */
.L_x_663:
        /* <DEDUP_REMOVED lines=10> */
.L_x_659:
        /* <DEDUP_REMOVED lines=12> */
.L_x_668:
[----:B------:R-:W-:Y:S02]  /*a8e0*/  IMAD.MOV.U32 R146, RZ, RZ, R140 ;  /* 0x000000ffff927224 */ /* 0x000fe400078e008c */
.L_x_669:
[----:B------:R-:W-:Y:S05]  /*a8f0*/  BSYNC B1 ;  /* 0x0000000000017941 */ /* 0x000fea0003800000 */
.L_x_667:
        /* <DEDUP_REMOVED lines=16> */
.L_x_673:
[----:B------:R-:W-:Y:S05]  /*aa00*/  BSYNC B2 ;  /* 0x0000000000027941 */ /* 0x000fea0003800000 */
.L_x_672:
        /* <DEDUP_REMOVED lines=44> */
.L_x_671:
[----:B------:R-:W-:Y:S05]  /*acd0*/  BSYNC B1 ;  /* 0x0000000000017941 */ /* 0x000fea0003800000 */
.L_x_670:
        /* <DEDUP_REMOVED lines=13> */
.L_x_674:
        /* <DEDUP_REMOVED lines=12> */
.L_x_677:
[----:B------:R-:W-:Y:S02]  /*ae70*/  IMAD.MOV.U32 R66, RZ, RZ, R140 ;  /* 0x000000ffff427224 */ /* 0x000fe400078e008c */
.L_x_678:
[----:B------:R-:W-:Y:S05]  /*ae80*/  BSYNC B1 ;  /* 0x0000000000017941 */ /* 0x000fea0003800000 */
.L_x_676:
        /* <DEDUP_REMOVED lines=16> */
.L_x_682:
[----:B------:R-:W-:Y:S05]  /*af90*/  BSYNC B2 ;  /* 0x0000000000027941 */ /* 0x000fea0003800000 */
.L_x_681:
        /* <DEDUP_REMOVED lines=44> */
.L_x_680:
[----:B------:R-:W-:Y:S05]  /*b260*/  BSYNC B1 ;  /* 0x0000000000017941 */ /* 0x000fea0003800000 */
.L_x_679:
[----:B------:R-:W0:Y:S02]  /*b270*/  I2F.U32 R66, R66 ;  /* 0x0000004200427306 */ /* 0x000e240000201000 */
[----:B0-----:R-:W-:Y:S01]  /*b280*/  FFMA.FTZ R65, R66, R137, 1.1641532182693481445e-10 ;  /* 0x2f00000042417423 */ /* 0x001fe20000010089 */
[----:B------:R-:W-:-:S04]  /*b290*/  PRMT R66, RZ, 0x7610, R58 ;  /* 0x00007610ff427816 */ /* 0x000fc8000000003a */
[----:B------:R-:W-:Y:S01]  /*b2a0*/  FSETP.GTU.FTZ.AND P4, PT, R65, c[0x0][0x1e4], PT ;  /* 0x0000790041007a0b */ /* 0x000fe20003f9c000 */
[----:B------:R-:W-:Y:S01]  /*b2b0*/  FMUL.FTZ R68, R66, c[0x0][0x1e8] ;  /* 0x00007a0042447a20 */ /* 0x000fe20000410000 */
[----:B------:R-:W-:Y:S02]  /*b2c0*/  @P0 PRMT R66, RZ, 0x7610, R62 ;  /* 0x00007610ff420816 */ /* 0x000fe4000000003e */
[----:B------:R-:W-:Y:S02]  /*b2d0*/  SEL R153, RZ, 0x1, P4 ;  /* 0x00000001ff997807 */ /* 0x000fe40002000000 */
[----:B------:R-:W-:-:S05]  /*b2e0*/  FSEL R68, R68, RZ, !P4 ;  /* 0x000000ff44447208 */ /* 0x000fca0006000000 */
[----:B------:R-:W-:-:S04]  /*b2f0*/  FADD.FTZ R195, R68, R195 ;  /* 0x000000c344c37221 */ /* 0x000fc80000010000 */
[----:B------:R-:W-:Y:S02]  /*b300*/  @P0 FADD.FTZ R195, R66, R195 ;  /* 0x000000c342c30221 */ /* 0x000fe40000010000 */
.L_x_675:
        /* <DEDUP_REMOVED lines=12> */
.L_x_684:
[----:B------:R-:W-:Y:S02]  /*b3d0*/  IMAD.MOV.U32 R66, RZ, RZ, R140 ;  /* 0x000000ffff427224 */ /* 0x000fe400078e008c */
.L_x_685:
[----:B------:R-:W-:Y:S05]  /*b3e0*/  BSYNC B1 ;  /* 0x0000000000017941 */ /* 0x000fea0003800000 */
.L_x_683:
        /* <DEDUP_REMOVED lines=16> */
.L_x_689:
[----:B------:R-:W-:Y:S05]  /*b4f0*/  BSYNC B2 ;  /* 0x0000000000027941 */ /* 0x000fea0003800000 */
.L_x_688:
        /* <DEDUP_REMOVED lines=44> */
.L_x_687:
[----:B------:R-:W-:Y:S05]  /*b7c0*/  BSYNC B1 ;  /* 0x0000000000017941 */ /* 0x000fea0003800000 */
.L_x_686:
[----:B------:R0:W1:Y:S02]  /*b7d0*/  I2F.U32 R64, R66 ;  /* 0x0000004200407306 */ /* 0x0000640000201000 */
[----:B0-----:R-:W-:-:S05]  /*b7e0*/  PRMT R66, RZ, 0x5410, R67 ;  /* 0x00005410ff427816 */ /* 0x001fca0000000043 */
[----:B------:R-:W-:Y:S02]  /*b7f0*/  FMUL.FTZ R197, R66, c[0x0][0x1e8] ;  /* 0x00007a0042c57a20 */ /* 0x000fe40000410000 */
[----:B-1----:R-:W-:-:S05]  /*b800*/  FFMA.FTZ R64, R64, R137, 1.1641532182693481445e-10 ;  /* 0x2f00000040407423 */ /* 0x002fca0000010089 */
        /* <DEDUP_REMOVED lines=9> */
.L_x_690:
        /* <DEDUP_REMOVED lines=12> */
.L_x_693:
[----:B------:R-:W-:Y:S02]  /*b960*/  IMAD.MOV.U32 R66, RZ, RZ, R140 ;  /* 0x000000ffff427224 */ /* 0x000fe400078e008c */
.L_x_694:
[----:B------:R-:W-:Y:S05]  /*b970*/  BSYNC B1 ;  /* 0x0000000000017941 */ /* 0x000fea0003800000 */
.L_x_692:
        /* <DEDUP_REMOVED lines=16> */
.L_x_698:
[----:B------:R-:W-:Y:S05]  /*ba80*/  BSYNC B2 ;  /* 0x0000000000027941 */ /* 0x000fea0003800000 */
.L_x_697:
        /* <DEDUP_REMOVED lines=44> */
.L_x_696:
[----:B------:R-:W-:Y:S05]  /*bd50*/  BSYNC B1 ;  /* 0x0000000000017941 */ /* 0x000fea0003800000 */
.L_x_695:
        /* <DEDUP_REMOVED lines=10> */
.L_x_691:
        /* <DEDUP_REMOVED lines=12> */
.L_x_700:
[----:B------:R-:W-:Y:S02]  /*bec0*/  IMAD.MOV.U32 R66, RZ, RZ, R140 ;  /* 0x000000ffff427224 */ /* 0x000fe400078e008c */
.L_x_701:
[----:B------:R-:W-:Y:S05]  /*bed0*/  BSYNC B1 ;  /* 0x0000000000017941 */ /* 0x000fea0003800000 */
.L_x_699:
        /* <DEDUP_REMOVED lines=16> */
.L_x_705:
[----:B------:R-:W-:Y:S05]  /*bfe0*/  BSYNC B2 ;  /* 0x0000000000027941 */ /* 0x000fea0003800000 */
.L_x_704:
        /* <DEDUP_REMOVED lines=44> */
.L_x_703:
[----:B------:R-:W-:Y:S05]  /*c2b0*/  BSYNC B1 ;  /* 0x0000000000017941 */ /* 0x000fea0003800000 */
.L_x_702:
        /* <DEDUP_REMOVED lines=13> */
.L_x_706:
        /* <DEDUP_REMOVED lines=12> */
.L_x_709:
[----:B------:R-:W-:Y:S02]  /*c450*/  IMAD.MOV.U32 R134, RZ, RZ, R140 ;  /* 0x000000ffff867224 */ /* 0x000fe400078e008c */
.L_x_710:
[----:B------:R-:W-:Y:S05]  /*c460*/  BSYNC B1 ;  /* 0x0000000000017941 */ /* 0x000fea0003800000 */
.L_x_708:
        /* <DEDUP_REMOVED lines=16> */
.L_x_714:
[----:B------:R-:W-:Y:S05]  /*c570*/  BSYNC B2 ;  /* 0x0000000000027941 */ /* 0x000fea0003800000 */
.L_x_713:
        /* <DEDUP_REMOVED lines=44> */
.L_x_712:
[----:B------:R-:W-:Y:S05]  /*c840*/  BSYNC B1 ;  /* 0x0000000000017941 */ /* 0x000fea0003800000 */
.L_x_711:
        /* <DEDUP_REMOVED lines=10> */
.L_x_707:
        /* <DEDUP_REMOVED lines=36> */
[----:B------:R-:W-:Y:S02]  /*cb30*/  PRMT R67, R153, 0x7104, RZ ;  /* 0x0000710499437816 */ /* 0x000fe400000000ff */
[----:B------:R-:W-:Y:S02]  /*cb40*/  LOP3.LUT R65, R65, 0xff0000, RZ, 0xc0, !PT ;  /* 0x00ff000041417812 */ /* 0x000fe400078ec0ff */
[----:B------:R-:W-:Y:S02]  /*cb50*/  LOP3.LUT R68, R155, 0xff, RZ, 0xc0, !PT ;  /* 0x000000ff9b447812 */ /* 0x000fe400078ec0ff */
[----:B------:R-:W-:Y:S02]  /*cb60*/  PRMT R64, R65, 0x4210, R64 ;  /* 0x0000421041407816 */ /* 0x000fe40000000040 */
[----:B------:R-:W-:Y:S01]  /*cb70*/  LOP3.LUT R66, R156, 0xff, RZ, 0xc0, !PT ;  /* 0x000000ff9c427812 */ /* 0x000fe200078ec0ff */
[----:B------:R-:W-:Y:S01]  /*cb80*/  IMAD.WIDE.U32 R68, R68, 0x1000000, RZ ;  /* 0x0100000044447825 */ /* 0x000fe200078e00ff */
        /* <DEDUP_REMOVED lines=12> */
.L_x_715:
[----:B------:R-:W-:Y:S02]  /*cc50*/  IADD3 R136, R136, 0x80, RZ ;  /* 0x0000008088887810 */ /* 0x000fe40007ffe0ff */
.L_x_586:
[----:B------:R-:W-:Y:S05]  /*cc60*/  BSYNC B0 ;  /* 0x0000000000007941 */ /* 0x000fea0003800000 */
.L_x_585:
        /* <DEDUP_REMOVED lines=30> */
.L_x_719:
[----:B0-----:R-:W-:Y:S02]  /*ce50*/  IMAD.MOV.U32 R166, RZ, RZ, R140 ;  /* 0x000000ffffa67224 */ /* 0x001fe400078e008c */
.L_x_720:
[----:B------:R-:W-:Y:S05]  /*ce60*/  BSYNC B1 ;  /* 0x0000000000017941 */ /* 0x000fea0003800000 */
.L_x_718:
        /* <DEDUP_REMOVED lines=16> */
.L_x_724:
[----:B------:R-:W-:Y:S05]  /*cf70*/  BSYNC B2 ;  /* 0x0000000000027941 */ /* 0x000fea0003800000 */
.L_x_723:
        /* <DEDUP_REMOVED lines=44> */
.L_x_722:
[----:B------:R-:W-:Y:S05]  /*d240*/  BSYNC B1 ;  /* 0x0000000000017941 */ /* 0x000fea0003800000 */
.L_x_721:
        /* <DEDUP_REMOVED lines=18> */
.L_x_725:
        /* <DEDUP_REMOVED lines=12> */
.L_x_728:
[----:B------:R-:W-:Y:S02]  /*d430*/  IMAD.MOV.U32 R146, RZ, RZ, R140 ;  /* 0x000000ffff927224 */ /* 0x000fe400078e008c */
.L_x_729:
[----:B------:R-:W-:Y:S05]  /*d440*/  BSYNC B1 ;  /* 0x0000000000017941 */ /* 0x000fea0003800000 */
.L_x_727:
        /* <DEDUP_REMOVED lines=16> */
.L_x_733:
[----:B------:R-:W-:Y:S05]  /*d550*/  BSYNC B2 ;  /* 0x0000000000027941 */ /* 0x000fea0003800000 */
.L_x_732:
        /* <DEDUP_REMOVED lines=44> */
.L_x_731:
[----:B------:R-:W-:Y:S05]  /*d820*/  BSYNC B1 ;  /* 0x0000000000017941 */ /* 0x000fea0003800000 */
.L_x_730:
        /* <DEDUP_REMOVED lines=10> */
.L_x_726:
        /* <DEDUP_REMOVED lines=12> */
.L_x_735:
[----:B------:R-:W-:Y:S02]  /*d990*/  IMAD.MOV.U32 R146, RZ, RZ, R140 ;  /* 0x000000ffff927224 */ /* 0x000fe400078e008c */
.L_x_736:
[----:B------:R-:W-:Y:S05]  /*d9a0*/  BSYNC B1 ;  /* 0x0000000000017941 */ /* 0x000fea0003800000 */
.L_x_734:
        /* <DEDUP_REMOVED lines=16> */
.L_x_740:
[----:B------:R-:W-:Y:S05]  /*dab0*/  BSYNC B2 ;  /* 0x0000000000027941 */ /* 0x000fea0003800000 */
.L_x_739:
        /* <DEDUP_REMOVED lines=44> */
.L_x_738:
[----:B------:R-:W-:Y:S05]  /*dd80*/  BSYNC B1 ;  /* 0x0000000000017941 */ /* 0x000fea0003800000 */
.L_x_737:
        /* <DEDUP_REMOVED lines=15> */
.L_x_741:
        /* <DEDUP_REMOVED lines=12> */
.L_x_744:
[----:B------:R-:W-:Y:S02]  /*df40*/  IMAD.MOV.U32 R146, RZ, RZ, R140 ;  /* 0x000000ffff927224 */ /* 0x000fe400078e008c */
.L_x_745:
[----:B------:R-:W-:Y:S05]  /*df50*/  BSYNC B1 ;  /* 0x0000000000017941 */ /* 0x000fea0003800000 */
.L_x_743:
        /* <DEDUP_REMOVED lines=16> */
.L_x_749:
[----:B------:R-:W-:Y:S05]  /*e060*/  BSYNC B2 ;  /* 0x0000000000027941 */ /* 0x000fea0003800000 */
.L_x_748:
        /* <DEDUP_REMOVED lines=44> */
.L_x_747:
[----:B------:R-:W-:Y:S05]  /*e330*/  BSYNC B1 ;  /* 0x0000000000017941 */ /* 0x000fea0003800000 */
.L_x_746:
        /* <DEDUP_REMOVED lines=10> */
.L_x_742:
        /* <DEDUP_REMOVED lines=12> */
.L_x_751:
[----:B------:R-:W-:Y:S02]  /*e4a0*/  IMAD.MOV.U32 R146, RZ, RZ, R140 ;  /* 0x000000ffff927224 */ /* 0x000fe400078e008c */
.L_x_752:
[----:B------:R-:W-:Y:S05]  /*e4b0*/  BSYNC B1 ;  /* 0x0000000000017941 */ /* 0x000fea0003800000 */
.L_x_750:
        /* <DEDUP_REMOVED lines=16> */
.L_x_756:
[----:B------:R-:W-:Y:S05]  /*e5c0*/  BSYNC B2 ;  /* 0x0000000000027941 */ /* 0x000fea0003800000 */
.L_x_755:
        /* <DEDUP_REMOVED lines=44> */
.L_x_754:
[----:B------:R-:W-:Y:S05]  /*e890*/  BSYNC B1 ;  /* 0x0000000000017941 */ /* 0x000fea0003800000 */
.L_x_753:
        /* <DEDUP_REMOVED lines=15> */
.L_x_757:
        /* <DEDUP_REMOVED lines=12> */
.L_x_760:
[----:B------:R-:W-:Y:S02]  /*ea50*/  IMAD.MOV.U32 R146, RZ, RZ, R140 ;  /* 0x000000ffff927224 */ /* 0x000fe400078e008c */
.L_x_761:
[----:B------:R-:W-:Y:S05]  /*ea60*/  BSYNC B1 ;  /* 0x0000000000017941 */ /* 0x000fea0003800000 */
.L_x_759:
        /* <DEDUP_REMOVED lines=16> */
.L_x_765:
[----:B------:R-:W-:Y:S05]  /*eb70*/  BSYNC B2 ;  /* 0x0000000000027941 */ /* 0x000fea0003800000 */
.L_x_764:
        /* <DEDUP_REMOVED lines=44> */
.L_x_763:
[----:B------:R-:W-:Y:S05]  /*ee40*/  BSYNC B1 ;  /* 0x0000000000017941 */ /* 0x000fea0003800000 */
.L_x_762:
        /* <DEDUP_REMOVED lines=10> */
.L_x_758:
        /* <DEDUP_REMOVED lines=12> */
.L_x_767:
[----:B------:R-:W-:Y:S02]  /*efb0*/  IMAD.MOV.U32 R146, RZ, RZ, R140 ;  /* 0x000000ffff927224 */ /* 0x000fe400078e008c */
.L_x_768:
[----:B------:R-:W-:Y:S05]  /*efc0*/  BSYNC B1 ;  /* 0x0000000000017941 */ /* 0x000fea0003800000 */
.L_x_766:
        /* <DEDUP_REMOVED lines=16> */
.L_x_772:
[----:B------:R-:W-:Y:S05]  /*f0d0*/  BSYNC B2 ;  /* 0x0000000000027941 */ /* 0x000fea0003800000 */
.L_x_771:
        /* <DEDUP_REMOVED lines=44> */
.L_x_770:
[----:B------:R-:W-:Y:S05]  /*f3a0*/  BSYNC B1 ;  /* 0x0000000000017941 */ /* 0x000fea0003800000 */
.L_x_769:
        /* <DEDUP_REMOVED lines=15> */
.L_x_773:
        /* <DEDUP_REMOVED lines=12> */
.L_x_776:
[----:B------:R-:W-:Y:S02]  /*f560*/  IMAD.MOV.U32 R146, RZ, RZ, R140 ;  /* 0x000000ffff927224 */ /* 0x000fe400078e008c */
.L_x_777:
[----:B------:R-:W-:Y:S05]  /*f570*/  BSYNC B1 ;  /* 0x0000000000017941 */ /* 0x000fea0003800000 */
.L_x_775:
        /* <DEDUP_REMOVED lines=16> */
.L_x_781:
[----:B------:R-:W-:Y:S05]  /*f680*/  BSYNC B2 ;  /* 0x0000000000027941 */ /* 0x000fea0003800000 */
.L_x_780:
        /* <DEDUP_REMOVED lines=44> */
.L_x_779:
[----:B------:R-:W-:Y:S05]  /*f950*/  BSYNC B1 ;  /* 0x0000000000017941 */ /* 0x000fea0003800000 */
.L_x_778:
        /* <DEDUP_REMOVED lines=10> */
.L_x_774:
        /* <DEDUP_REMOVED lines=12> */
.L_x_783:
[----:B------:R-:W-:Y:S02]  /*fac0*/  IMAD.MOV.U32 R146, RZ, RZ, R140 ;  /* 0x000000ffff927224 */ /* 0x000fe400078e008c */
.L_x_784:
[----:B------:R-:W-:Y:S05]  /*fad0*/  BSYNC B1 ;  /* 0x0000000000017941 */ /* 0x000fea0003800000 */
.L_x_782:
        /* <DEDUP_REMOVED lines=16> */
.L_x_788:
[----:B------:R-:W-:Y:S05]  /*fbe0*/  BSYNC B2 ;  /* 0x0000000000027941 */ /* 0x000fea0003800000 */
.L_x_787:
        /* <DEDUP_REMOVED lines=44> */
.L_x_786:
[----:B------:R-:W-:Y:S05]  /*feb0*/  BSYNC B1 ;  /* 0x0000000000017941 */ /* 0x000fea0003800000 */
.L_x_785:
        /* <DEDUP_REMOVED lines=13> */
.L_x_789:
        /* <DEDUP_REMOVED lines=12> */
.L_x_792:
[----:B------:R-:W-:Y:S02]  /*10050*/  IMAD.MOV.U32 R146, RZ, RZ, R140 ;  /* 0x000000ffff927224 */ /* 0x000fe400078e008c */
.L_x_793:
[----:B------:R-:W-:Y:S05]  /*10060*/  BSYNC B1 ;  /* 0x0000000000017941 */ /* 0x000fea0003800000 */
.L_x_791:
        /* <DEDUP_REMOVED lines=16> */
.L_x_797:
[----:B------:R-:W-:Y:S05]  /*10170*/  BSYNC B2 ;  /* 0x0000000000027941 */ /* 0x000fea0003800000 */
.L_x_796:
        /* <DEDUP_REMOVED lines=44> */
.L_x_795:
[----:B------:R-:W-:Y:S05]  /*10440*/  BSYNC B1 ;  /* 0x0000000000017941 */ /* 0x000fea0003800000 */
.L_x_794:
        /* <DEDUP_REMOVED lines=10> */
.L_x_790:
        /* <DEDUP_REMOVED lines=12> */
.L_x_799:
[----:B------:R-:W-:Y:S02]  /*105b0*/  IMAD.MOV.U32 R146, RZ, RZ, R140 ;  /* 0x000000ffff927224 */ /* 0x000fe400078e008c */
.L_x_800:
[----:B------:R-:W-:Y:S05]  /*105c0*/  BSYNC B1 ;  /* 0x0000000000017941 */ /* 0x000fea0003800000 */
.L_x_798:
        /* <DEDUP_REMOVED lines=16> */
.L_x_804:
[----:B------:R-:W-:Y:S05]  /*106d0*/  BSYNC B2 ;  /* 0x0000000000027941 */ /* 0x000fea0003800000 */
.L_x_803:
        /* <DEDUP_REMOVED lines=44> */
.L_x_802:
[----:B------:R-:W-:Y:S05]  /*109a0*/  BSYNC B1 ;  /* 0x0000000000017941 */ /* 0x000fea0003800000 */
.L_x_801:
        /* <DEDUP_REMOVED lines=13> */
.L_x_805:
        /* <DEDUP_REMOVED lines=12> */
.L_x_808:
[----:B------:R-:W-:Y:S02]  /*10b40*/  IMAD.MOV.U32 R66, RZ, RZ, R140 ;  /* 0x000000ffff427224 */ /* 0x000fe400078e008c */
.L_x_809:
[----:B------:R-:W-:Y:S05]  /*10b50*/  BSYNC B1 ;  /* 0x0000000000017941 */ /* 0x000fea0003800000 */
.L_x_807:
        /* <DEDUP_REMOVED lines=16> */
.L_x_813:
[----:B------:R-:W-:Y:S05]  /*10c60*/  BSYNC B2 ;  /* 0x0000000000027941 */ /* 0x000fea0003800000 */
.L_x_812:
        /* <DEDUP_REMOVED lines=44> */
.L_x_811:
[----:B------:R-:W-:Y:S05]  /*10f30*/  BSYNC B1 ;  /* 0x0000000000017941 */ /* 0x000fea0003800000 */
.L_x_810:
        /* <DEDUP_REMOVED lines=10> */
.L_x_806:
        /* <DEDUP_REMOVED lines=12> */
.L_x_815:
[----:B------:R-:W-:Y:S02]  /*110a0*/  IMAD.MOV.U32 R66, RZ, RZ, R140 ;  /* 0x000000ffff427224 */ /* 0x000fe400078e008c */
.L_x_816:
[----:B------:R-:W-:Y:S05]  /*110b0*/  BSYNC B1 ;  /* 0x0000000000017941 */ /* 0x000fea0003800000 */
.L_x_814:
        /* <DEDUP_REMOVED lines=16> */
.L_x_820:
[----:B------:R-:W-:Y:S05]  /*111c0*/  BSYNC B2 ;  /* 0x0000000000027941 */ /* 0x000fea0003800000 */
.L_x_819:
        /* <DEDUP_REMOVED lines=44> */
.L_x_818:
[----:B------:R-:W-:Y:S05]  /*11490*/  BSYNC B1 ;  /* 0x0000000000017941 */ /* 0x000fea0003800000 */
.L_x_817:
        /* <DEDUP_REMOVED lines=13> */
.L_x_821:
        /* <DEDUP_REMOVED lines=12> */
.L_x_824:
[----:B------:R-:W-:Y:S02]  /*11630*/  IMAD.MOV.U32 R66, RZ, RZ, R140 ;  /* 0x000000ffff427224 */ /* 0x000fe400078e008c */
.L_x_825:
[----:B------:R-:W-:Y:S05]  /*11640*/  BSYNC B1 ;  /* 0x0000000000017941 */ /* 0x000fea0003800000 */
.L_x_823:
        /* <DEDUP_REMOVED lines=16> */
.L_x_829:
[----:B------:R-:W-:Y:S05]  /*11750*/  BSYNC B2 ;  /* 0x0000000000027941 */ /* 0x000fea0003800000 */
.L_x_828:
        /* <DEDUP_REMOVED lines=44> */
.L_x_827:
[----:B------:R-:W-:Y:S05]  /*11a20*/  BSYNC B1 ;  /* 0x0000000000017941 */ /* 0x000fea0003800000 */
.L_x_826:
        /* <DEDUP_REMOVED lines=10> */
.L_x_822:
        /* <DEDUP_REMOVED lines=12> */
.L_x_831:
[----:B------:R-:W-:Y:S02]  /*11b90*/  IMAD.MOV.U32 R66, RZ, RZ, R140 ;  /* 0x000000ffff427224 */ /* 0x000fe400078e008c */
.L_x_832:
[----:B------:R-:W-:Y:S05]  /*11ba0*/  BSYNC B1 ;  /* 0x0000000000017941 */ /* 0x000fea0003800000 */
.L_x_830:
        /* <DEDUP_REMOVED lines=16> */
.L_x_836:
[----:B------:R-:W-:Y:S05]  /*11cb0*/  BSYNC B2 ;  /* 0x0000000000027941 */ /* 0x000fea0003800000 */
.L_x_835:
        /* <DEDUP_REMOVED lines=44> */
.L_x_834:
[----:B------:R-:W-:Y:S05]  /*11f80*/  BSYNC B1 ;  /* 0x0000000000017941 */ /* 0x000fea0003800000 */
.L_x_833:
        /* <DEDUP_REMOVED lines=13> */
.L_x_837:
        /* <DEDUP_REMOVED lines=12> */
.L_x_840:
[----:B------:R-:W-:Y:S02]  /*12120*/  IMAD.MOV.U32 R134, RZ, RZ, R140 ;  /* 0x000000ffff867224 */ /* 0x000fe400078e008c */
.L_x_841:
[----:B------:R-:W-:Y:S05]  /*12130*/  BSYNC B1 ;  /* 0x0000000000017941 */ /* 0x000fea0003800000 */
.L_x_839:
        /* <DEDUP_REMOVED lines=16> */
.L_x_845:
[----:B------:R-:W-:Y:S05]  /*12240*/  BSYNC B2 ;  /* 0x0000000000027941 */ /* 0x000fea0003800000 */
.L_x_844:
        /* <DEDUP_REMOVED lines=44> */
.L_x_843:
[----:B------:R-:W-:Y:S05]  /*12510*/  BSYNC B1 ;  /* 0x0000000000017941 */ /* 0x000fea0003800000 */
.L_x_842:
        /* <DEDUP_REMOVED lines=10> */
.L_x_838:
        /* <DEDUP_REMOVED lines=19> */
[----:B------:R-:W-:Y:S02]  /*126f0*/  SHF.R.U32.HI R166, RZ, 0x1d, R136 ;  /* 0x0000001dffa67819 */ /* 0x000fe40000011688 */
        /* <DEDUP_REMOVED lines=34> */
.L_x_717:
[----:B------:R-:W-:Y:S05]  /*12920*/  BSYNC B0 ;  /* 0x0000000000007941 */ /* 0x000fea0003800000 */
.L_x_716:
[----:B0-----:R-:W-:Y:S01]  /*12930*/  FADD.FTZ R64, RZ, R159 ;  /* 0x0000009fff407221 */ /* 0x001fe20000010000 */
[----:B------:R-:W-:Y:S02]  /*12940*/  LOP3.LUT P0, RZ, R49, 0x20, RZ, 0xc0, !PT ;  /* 0x0000002031ff7812 */ /* 0x000fe4000780c0ff */
[C---:B------:R-:W-:Y:S01]  /*12950*/  ISETP.GT.U32.AND P1, PT, R4.reuse, 0xff, PT ;  /* 0x000000ff0400780c */ /* 0x040fe20003f24070 */
[----:B------:R-:W-:Y:S01]  /*12960*/  FADD.FTZ R64, R173, R64 ;  /* 0x00000040ad407221 */ /* 0x000fe20000010000 */
[----:B------:R-:W-:Y:S02]  /*12970*/  ISETP.GT.U32.AND P2, PT, R4, 0x17f, PT ;  /* 0x0000017f0400780c */ /* 0x000fe40003f44070 */
[----:B------:R-:W-:Y:S01]  /*12980*/  SHF.R.U32.HI R68, RZ, 0x5, R0 ;  /* 0x00000005ff447819 */ /* 0x000fe20000011600 */
[----:B------:R-:W-:-:S03]  /*12990*/  FADD.FTZ R64, R171, R64 ;  /* 0x00000040ab407221 */ /* 0x000fc60000010000 */
[----:B------:R-:W-:Y:S01]  /*129a0*/  LOP3.LUT R68, R68, 0x7fffffc, RZ, 0xc0, !PT ;  /* 0x07fffffc44447812 */ /* 0x000fe200078ec0ff */
[----:B------:R-:W-:-:S04]  /*129b0*/  FADD.FTZ R64, R189, R64 ;  /* 0x00000040bd407221 */ /* 0x000fc80000010000 */
[----:B------:R-:W-:-:S04]  /*129c0*/  FADD.FTZ R64, R187, R64 ;  /* 0x00000040bb407221 */ /* 0x000fc80000010000 */
[----:B------:R-:W-:-:S04]  /*129d0*/  FADD.FTZ R64, R191, R64 ;  /* 0x00000040bf407221 */ /* 0x000fc80000010000 */
[----:B------:R-:W-:-:S04]  /*129e0*/  FADD.FTZ R64, R193, R64 ;  /* 0x00000040c1407221 */ /* 0x000fc80000010000 */
[----:B------:R-:W-:-:S05]  /*129f0*/  FADD.FTZ R64, R203, R64 ;  /* 0x00000040cb407221 */ /* 0x000fca0000010000 */
[----:B------:R-:W-:Y:S02]  /*12a00*/  FSEL R64, R64, RZ, P0 ;  /* 0x000000ff40407208 */ /* 0x000fe40000000000 */
[----:B------:R-:W-:-:S03]  /*12a10*/  LOP3.LUT P0, RZ, R144, 0xff, RZ, 0xc0, !PT ;  /* 0x000000ff90ff7812 */ /* 0x000fc6000780c0ff */
[----:B------:R-:W-:-:S04]  /*12a20*/  FADD.FTZ R66, R163, R64 ;  /* 0x00000040a3427221 */ /* 0x000fc80000010000 */
[----:B------:R-:W-:-:S04]  /*12a30*/  FADD.FTZ R66, R169, R66 ;  /* 0x00000042a9427221 */ /* 0x000fc80000010000 */
[----:B------:R-:W-:Y:S02]  /*12a40*/  FADD.FTZ R66, R167, R66 ;  /* 0x00000042a7427221 */ /* 0x000fe40000010000 */
[----:B------:R-:W-:Y:S02]  /*12a50*/  @!P0 IADD3 R68, R68, 0x4, RZ ;  /* 0x0000000444448810 */ /* 0x000fe40007ffe0ff */
        /* <DEDUP_REMOVED lines=15> */
.L_x_856:
[----:B-1----:R-:W-:Y:S01]  /*12b50*/  FADD.FTZ R70, R64, R65 ;  /* 0x0000004140467221 */ /* 0x002fe20000010000 */
[----:B------:R-:W-:Y:S05]  /*12b60*/  BRA.DIV ~URZ, `(.L_x_847) ;  /* 0x000012827f007947 */ /* 0x000fea000b800000 */
[----:B0-----:R-:W0:Y:S01]  /*12b70*/  SHFL.BFLY PT, R64, R70, 0x2, 0x1f ;  /* 0x0c401f0046407f89 */ /* 0x001e2200000e0000 */
[----:B------:R-:W-:Y:S01]  /*12b80*/  LOP3.LUT P0, RZ, R49, 0x20, RZ, 0xc0, !PT ;  /* 0x0000002031ff7812 */ /* 0x000fe2000780c0ff */
        /* <DEDUP_REMOVED lines=66> */
.L_x_857:
        /* <DEDUP_REMOVED lines=13> */
[----:B------:R-:W-:Y:S01]  /*13080*/  IMAD.MOV.U32 R66, RZ, RZ, RZ ;  /* 0x000000ffff427224 */ /* 0x000fe200078e00ff */
[----:B------:R-:W-:Y:S01]  /*13090*/  LOP3.LUT P2, RZ, R49, 0x20, RZ, 0xc0, !PT ;  /* 0x0000002031ff7812 */ /* 0x000fe2000784c0ff */
[----:B------:R-:W-:Y:S01]  /*130a0*/  @!P0 IMAD.MOV.U32 R66, RZ, RZ, R143 ;  /* 0x000000ffff428224 */ /* 0x000fe200078e008f */
[----:B------:R-:W-:Y:S03]  /*130b0*/  BSSY B0, `(.L_x_848) ;  /* 0x0000062000007945 */ /* 0x000fe60003800000 */
[----:B------:R-:W-:Y:S01]  /*130c0*/  I2F R136, R66 ;  /* 0x0000004200887306 */ /* 0x000fe20000201400 */
[----:B------:R-:W1:Y:S04]  /*130d0*/  SHFL.DOWN PT, R69, R66, 0x2, 0x1f ;  /* 0x08401f0042457f89 */ /* 0x000e6800000e0000 */
[----:B------:R2:W3:Y:S01]  /*130e0*/  @!P0 LDS.64 R64, [R68.X8] ;  /* 0x0000000044408984 */ /* 0x0004e20000008a00 */
[----:B------:R-:W-:Y:S01]  /*130f0*/  LOP3.LUT P0, RZ, R67, 0x1f, R0, 0xf8, !PT ;  /* 0x0000001f43ff7812 */ /* 0x000fe2000780f800 */
[----:B-1----:R-:W-:Y:S01]  /*13100*/  IMAD.IADD R134, R69, 0x1, R66 ;  /* 0x0000000145867824 */ /* 0x002fe200078e0242 */
[----:B------:R-:W-:Y:S04]  /*13110*/  I2F R164, R69 ;  /* 0x0000004500a47306 */ /* 0x000fe80000201400 */
[----:B------:R-:W-:Y:S04]  /*13120*/  SHFL.DOWN PT, R209, R134, 0x1, 0x1f ;  /* 0x08201f0086d17f89 */ /* 0x000fe800000e0000 */
[----:B------:R-:W2:Y:S08]  /*13130*/  I2F R135, R134 ;  /* 0x0000008600877306 */ /* 0x000eb00000201400 */
[----:B--2---:R-:W1:Y:S01]  /*13140*/  MUFU.RCP R68, R135 ;  /* 0x0000008700447308 */ /* 0x004e620000001000 */
[----:B0--3--:R-:W0:Y:S04]  /*13150*/  SHFL.DOWN PT, R71, R64, 0x2, 0x1f ;  /* 0x08401f0040477f89 */ /* 0x009e2800000e0000 */
[----:B------:R-:W2:Y:S01]  /*13160*/  SHFL.DOWN PT, R70, R65, 0x2, 0x1f ;  /* 0x08401f0041467f89 */ /* 0x000ea200000e0000 */
[----:B0-----:R-:W-:-:S02]  /*13170*/  FMUL.FTZ R137, R71, R164 ;  /* 0x000000a447897220 */ /* 0x001fc40000410000 */
[----:B------:R-:W-:Y:S02]  /*13180*/  FADD.FTZ R71, -R71, R64 ;  /* 0x0000004047477221 */ /* 0x000fe40000010100 */
[----:B------:R-:W-:Y:S02]  /*13190*/  FFMA.FTZ R137, R136, R64, R137 ;  /* 0x0000004088897223 */ /* 0x000fe40000010089 */
[----:B------:R-:W-:Y:S02]  /*131a0*/  FMUL.FTZ R71, R71, R71 ;  /* 0x0000004747477220 */ /* 0x000fe40000410000 */
[----:B-1----:R-:W-:Y:S02]  /*131b0*/  FMUL.FTZ R66, R68, R137 ;  /* 0x0000008944427220 */ /* 0x002fe40000410000 */
[----:B------:R-:W-:Y:S02]  /*131c0*/  FMUL.FTZ R71, R71, R136 ;  /* 0x0000008847477220 */ /* 0x000fe40000410000 */
[----:B------:R-:W-:Y:S01]  /*131d0*/  IMAD.IADD R136, R134, 0x1, R209 ;  /* 0x0000000186887824 */ /* 0x000fe200078e02d1 */
        /* <DEDUP_REMOVED lines=9> */
[-C--:B------:R-:W-:Y:S02]  /*13270*/  FMUL.FTZ R137, R137, R209.reuse ;  /* 0x000000d189897220 */ /* 0x080fe40000410000 */
        /* <DEDUP_REMOVED lines=27> */
[--C-:B------:R-:W-:Y:S02]  /*13430*/  FADD.FTZ R136, R187, -R164.reuse ;  /* 0x800000a4bb887221 */ /* 0x100fe40000010000 */
[--C-:B------:R-:W-:Y:S02]  /*13440*/  FADD.FTZ R166, R191, -R164.reuse ;  /* 0x800000a4bfa67221 */ /* 0x100fe40000010000 */
[--C-:B------:R-:W-:Y:S02]  /*13450*/  FADD.FTZ R168, R193, -R164.reuse ;  /* 0x800000a4c1a87221 */ /* 0x100fe40000010000 */
[----:B------:R-:W-:Y:S02]  /*13460*/  FADD.FTZ R170, R203, -R164 ;  /* 0x800000a4cbaa7221 */ /* 0x000fe40000010000 */
[C---:B------:R-:W-:Y:S02]  /*13470*/  FMUL.FTZ R68, R209.reuse, R64 ;  /* 0x00000040d1447220 */ /* 0x040fe40000410000 */
        /* <DEDUP_REMOVED lines=33> */
[C---:B------:R-:W-:Y:S01]  /*13690*/  IMAD.WIDE.U32 R136, R162.reuse, R215, c[0x0][0x210] ;  /* 0x00008400a2887625 */ /* 0x040fe200078e00d7 */
[----:B------:R0:W-:Y:S01]  /*136a0*/  STG.E.128 [R134.64], R64 ;  /* 0x0000004086007986 */ /* 0x0001e2000c101d04 */
[----:B------:R-:W-:-:S03]  /*136b0*/  IADD3 R162, R162, 0x80, RZ ;  /* 0x00000080a2a27810 */ /* 0x000fc60007ffe0ff */
[----:B------:R0:W-:Y:S04]  /*136c0*/  STG.E.128 [R136.64], R68 ;  /* 0x0000004488007986 */ /* 0x0001e8000c101d04 */
.L_x_849:
[----:B------:R-:W-:Y:S05]  /*136d0*/  BSYNC B0 ;  /* 0x0000000000007941 */ /* 0x000fea0003800000 */
.L_x_848:
[----:B------:R-:W-:Y:S01]  /*136e0*/  LOP3.LUT P0, RZ, R49, 0x80, RZ, 0xc0, !PT ;  /* 0x0000008031ff7812 */ /* 0x000fe2000780c0ff */
[----:B------:R-:W-:-:S12]  /*136f0*/  BSSY B0, `(.L_x_850) ;  /* 0x0000030000007945 */ /* 0x000fd80003800000 */
        /* <DEDUP_REMOVED lines=47> */
.L_x_851:
[----:B------:R-:W-:Y:S05]  /*139f0*/  BSYNC B0 ;  /* 0x0000000000007941 */ /* 0x000fea0003800000 */
.L_x_850:
        /* <DEDUP_REMOVED lines=48> */
.L_x_853:
[----:B------:R-:W-:Y:S05]  /*13d00*/  BSYNC B0 ;  /* 0x0000000000007941 */ /* 0x000fea0003800000 */
.L_x_852:
[----:B------:R-:W-:Y:S02]  /*13d10*/  IADD3 R51, R51, c[0x0][0x160], RZ ;  /* 0x0000580033337a10 */ /* 0x000fe40007ffe0ff */
[----:B------:R-:W-:Y:S02]  /*13d20*/  LOP3.LUT P1, RZ, R144, 0xff, RZ, 0xc0, !PT ;  /* 0x000000ff90ff7812 */ /* 0x000fe4000782c0ff */
[----:B------:R-:W-:Y:S02]  /*13d30*/  ISETP.GE.AND P0, PT, R51, c[0x0][0x164], PT ;  /* 0x0000590033007a0c */ /* 0x000fe40003f06270 */
[----:B------:R-:W-:-:S11]  /*13d40*/  SEL R144, RZ, 0x1, P1 ;  /* 0x00000001ff907807 */ /* 0x000fd60000800000 */
[----:B01----:R-:W-:Y:S01]  /*13d50*/  @P0 CALL.REL.NOINC `(.L_x_854) ;  /* 0x0000001000000944 */ /* 0x003fe20003c00000 */
[----:B------:R-:W-:Y:S05]  /*13d60*/  BRA `(.L_x_855) ;  /* 0xfffed50000007947 */ /* 0x000fea000383ffff */
.L_x_854:
[----:B------:R-:W-:Y:S05]  /*13d70*/  EXIT ;  /* 0x000000000000794d */ /* 0x000fea0003800000 */
.L_x_846:
[----:B------:R-:W-:Y:S01]  /*13d80*/  IMAD.MOV.U32 R70, RZ, RZ, R64 ;  /* 0x000000ffff467224 */ /* 0x000fe200078e0040 */
[----:B------:R-:W-:Y:S01]  /*13d90*/  MOV R66, 0x13de0 ;  /* 0x00013de000427802 */ /* 0x000fe20000000f00 */
[----:B------:R-:W-:Y:S02]  /*13da0*/  IMAD.MOV.U32 R65, RZ, RZ, 0x1 ;  /* 0x00000001ff417424 */ /* 0x000fe400078e00ff */
[----:B------:R-:W-:Y:S02]  /*13db0*/  IMAD.MOV.U32 R69, RZ, RZ, 0x1f ;  /* 0x0000001fff457424 */ /* 0x000fe400078e00ff */
[----:B------:R-:W-:Y:S02]  /*13dc0*/  IMAD.MOV.U32 R134, RZ, RZ, -0x1 ;  /* 0xffffffffff867424 */ /* 0x000fe400078e00ff */
[----:B------:R-:W-:Y:S05]  /*13dd0*/  CALL.REL.NOINC `($__internal_4_$__cuda_sm70_shflsync_bfly_p) ;  /* 0x000006c000007944 */ /* 0x000fea0003c00000 */
[----:B01----:R-:W-:Y:S05]  /*13de0*/  BRA `(.L_x_856) ;  /* 0xffffed6000007947 */ /* 0x003fea000383ffff */
.L_x_847:
[----:B------:R-:W-:Y:S01]  /*13df0*/  IMAD.MOV.U32 R65, RZ, RZ, 0x2 ;  /* 0x00000002ff417424 */ /* 0x000fe200078e00ff */
[----:B------:R-:W-:Y:S01]  /*13e00*/  MOV R66, 0x13e40 ;  /* 0x00013e4000427802 */ /* 0x000fe20000000f00 */
[----:B------:R-:W-:Y:S02]  /*13e10*/  IMAD.MOV.U32 R69, RZ, RZ, 0x1f ;  /* 0x0000001fff457424 */ /* 0x000fe400078e00ff */
[----:B------:R-:W-:-:S02]  /*13e20*/  IMAD.MOV.U32 R134, RZ, RZ, -0x1 ;  /* 0xffffffffff867424 */ /* 0x000fc400078e00ff */
[----:B0-----:R-:W-:Y:S05]  /*13e30*/  CALL.REL.NOINC `($__internal_4_$__cuda_sm70_shflsync_bfly_p) ;  /* 0x0000066000007944 */ /* 0x001fea0003c00000 */
[----:B01----:R-:W-:Y:S01]  /*13e40*/  FADD.FTZ R70, R70, R65 ;  /* 0x0000004146467221 */ /* 0x003fe20000010000 */
[----:B------:R-:W-:Y:S01]  /*13e50*/  MOV R66, 0x13ea0 ;  /* 0x00013ea000427802 */ /* 0x000fe20000000f00 */
[----:B------:R-:W-:-:S02]  /*13e60*/  IMAD.MOV.U32 R65, RZ, RZ, 0x4 ;  /* 0x00000004ff417424 */ /* 0x000fc400078e00ff */
[----:B------:R-:W-:Y:S02]  /*13e70*/  IMAD.MOV.U32 R69, RZ, RZ, 0x1f ;  /* 0x0000001fff457424 */ /* 0x000fe400078e00ff */
[----:B------:R-:W-:Y:S02]  /*13e80*/  IMAD.MOV.U32 R134, RZ, RZ, -0x1 ;  /* 0xffffffffff867424 */ /* 0x000fe400078e00ff */
[----:B------:R-:W-:Y:S05]  /*13e90*/  CALL.REL.NOINC `($__internal_4_$__cuda_sm70_shflsync_bfly_p) ;  /* 0x0000060000007944 */ /* 0x000fea0003c00000 */
[----:B01----:R-:W-:Y:S01]  /*13ea0*/  FADD.FTZ R70, R70, R65 ;  /* 0x0000004146467221 */ /* 0x003fe20000010000 */
[----:B------:R-:W-:Y:S01]  /*13eb0*/  MOV R66, 0x13f00 ;  /* 0x00013f0000427802 */ /* 0x000fe20000000f00 */
[----:B------:R-:W-:Y:S02]  /*13ec0*/  IMAD.MOV.U32 R65, RZ, RZ, 0x8 ;  /* 0x00000008ff417424 */ /* 0x000fe400078e00ff */
[----:B------:R-:W-:Y:S02]  /*13ed0*/  IMAD.MOV.U32 R69, RZ, RZ, 0x1f ;  /* 0x0000001fff457424 */ /* 0x000fe400078e00ff */
[----:B------:R-:W-:Y:S02]  /*13ee0*/  IMAD.MOV.U32 R134, RZ, RZ, -0x1 ;  /* 0xffffffffff867424 */ /* 0x000fe400078e00ff */
[----:B------:R-:W-:Y:S05]  /*13ef0*/  CALL.REL.NOINC `($__internal_4_$__cuda_sm70_shflsync_bfly_p) ;  /* 0x000005a000007944 */ /* 0x000fea0003c00000 */
[----:B01----:R-:W-:Y:S01]  /*13f00*/  FADD.FTZ R70, R70, R65 ;  /* 0x0000004146467221 */ /* 0x003fe20000010000 */
[----:B------:R-:W-:Y:S01]  /*13f10*/  MOV R66, 0x13f60 ;  /* 0x00013f6000427802 */ /* 0x000fe20000000f00 */
[----:B------:R-:W-:-:S02]  /*13f20*/  IMAD.MOV.U32 R65, RZ, RZ, 0x10 ;  /* 0x00000010ff417424 */ /* 0x000fc400078e00ff */
[----:B------:R-:W-:Y:S02]  /*13f30*/  IMAD.MOV.U32 R69, RZ, RZ, 0x1f ;  /* 0x0000001fff457424 */ /* 0x000fe400078e00ff */
[----:B------:R-:W-:Y:S02]  /*13f40*/  IMAD.MOV.U32 R134, RZ, RZ, -0x1 ;  /* 0xffffffffff867424 */ /* 0x000fe400078e00ff */
[----:B------:R-:W-:Y:S05]  /*13f50*/  CALL.REL.NOINC `($__internal_4_$__cuda_sm70_shflsync_bfly_p) ;  /* 0x0000054000007944 */ /* 0x000fea0003c00000 */
[----:B-1----:R-:W-:Y:S01]  /*13f60*/  FADD.FTZ R65, R70, R65 ;  /* 0x0000004146417221 */ /* 0x002fe20000010000 */
[----:B------:R-:W-:Y:S01]  /*13f70*/  LOP3.LUT P0, RZ, R49, 0x20, RZ, 0xc0, !PT ;  /* 0x0000002031ff7812 */ /* 0x000fe2000780c0ff */
[----:B0-----:R-:W-:Y:S02]  /*13f80*/  IMAD.MOV.U32 R69, RZ, RZ, 0x1f ;  /* 0x0000001fff457424 */ /* 0x001fe400078e00ff */
        /* <DEDUP_REMOVED lines=35> */
[----:B------:R-:W-:Y:S02]  /*141c0*/  @P1 FFMA.FTZ R70, R66, R66, R65 ;  /* 0x0000004242461223 */ /* 0x000fe40000010041 */
[----:B------:R-:W-:Y:S02]  /*141d0*/  FADD.FTZ R66, R175, -R64 ;  /* 0x80000040af427221 */ /* 0x000fe40000010000 */
[----:B------:R-:W-:Y:S02]  /*141e0*/  FFMA.FTZ R67, R67, R67, R70 ;  /* 0x0000004343437223 */ /* 0x000fe40000010046 */
[----:B------:R-:W-:Y:S02]  /*141f0*/  IMAD.MOV.U32 R65, RZ, RZ, 0x1 ;  /* 0x00000001ff417424 */ /* 0x000fe400078e00ff */
        /* <DEDUP_REMOVED lines=9> */
[----:B------:R-:W-:Y:S02]  /*14290*/  FADD.FTZ R66, R207, -R64 ;  /* 0x80000040cf427221 */ /* 0x000fe40000010000 */
[----:B------:R-:W-:Y:S02]  /*142a0*/  FFMA.FTZ R67, R134, R134, R67 ;  /* 0x0000008686437223 */ /* 0x000fe40000010043 */
[----:B------:R-:W-:Y:S02]  /*142b0*/  IMAD.MOV.U32 R134, RZ, RZ, -0x1 ;  /* 0xffffffffff867424 */ /* 0x000fe400078e00ff */
[----:B------:R-:W-:Y:S01]  /*142c0*/  @P2 FFMA.FTZ R70, R66, R66, R67 ;  /* 0x0000004242462223 */ /* 0x000fe20000010043 */
[----:B------:R-:W-:Y:S02]  /*142d0*/  MOV R66, 0x142f0 ;  /* 0x000142f000427802 */ /* 0x000fe40000000f00 */
[----:B------:R-:W-:Y:S05]  /*142e0*/  CALL.REL.NOINC `($__internal_4_$__cuda_sm70_shflsync_bfly_p) ;  /* 0x000001b000007944 */ /* 0x000fea0003c00000 */
        /* <DEDUP_REMOVED lines=19> */
[----:B------:R-:W-:Y:S01]  /*14420*/  MOV R66, 0x14480 ;  /* 0x0001448000427802 */ /* 0x000fe20000000f00 */
[----:B------:R-:W-:Y:S02]  /*14430*/  IMAD.MOV.U32 R65, RZ, RZ, 0x10 ;  /* 0x00000010ff417424 */ /* 0x000fe400078e00ff */
[----:B0-----:R-:W-:Y:S02]  /*14440*/  IMAD.MOV.U32 R69, RZ, RZ, 0x1f ;  /* 0x0000001fff457424 */ /* 0x001fe400078e00ff */
[----:B------:R-:W-:Y:S02]  /*14450*/  IMAD.MOV.U32 R134, RZ, RZ, -0x1 ;  /* 0xffffffffff867424 */ /* 0x000fe400078e00ff */
[----:B------:R-:W-:-:S02]  /*14460*/  IMAD.MOV.U32 R70, RZ, RZ, R71 ;  /* 0x000000ffff467224 */ /* 0x000fc400078e0047 */
[----:B------:R-:W-:Y:S05]  /*14470*/  CALL.REL.NOINC `($__internal_4_$__cuda_sm70_shflsync_bfly_p) ;  /* 0x0000002000007944 */ /* 0x000fea0003c00000 */
[----:B01----:R-:W-:Y:S01]  /*14480*/  IMAD.MOV.U32 R134, RZ, RZ, R65 ;  /* 0x000000ffff867224 */ /* 0x003fe200078e0041 */
[----:B------:R-:W-:Y:S05]  /*14490*/  BRA `(.L_x_857) ;  /* 0xffffeb1000007947 */ /* 0x000fea000383ffff */
        .weak           $__internal_4_$__cuda_sm70_shflsync_bfly_p
        .type           $__internal_4_$__cuda_sm70_shflsync_bfly_p,@function
        .size           $__internal_4_$__cuda_sm70_shflsync_bfly_p,(.L_x_19984 - $__internal_4_$__cuda_sm70_shflsync_bfly_p)
$__internal_4_$__cuda_sm70_shflsync_bfly_p:
[----:B------:R-:W-:Y:S01]  /*144a0*/  IMAD.MOV.U32 R67, RZ, RZ, 0x0 ;  /* 0x00000000ff437424 */ /* 0x000fe200078e00ff */
[----:B------:R-:W-:Y:S04]  /*144b0*/  WARPSYNC R134 ;  /* 0x0000008600007348 */ /* 0x000fe80003800000 */
[----:B------:R0:W1:Y:S01]  /*144c0*/  SHFL.BFLY PT, R65, R70, R65, R69 ;  /* 0x0c00004146417389 */ /* 0x00006200000e0045 */
[----:B------:R-:W-:Y:S05]  /*144d0*/  RET.REL.NODEC R66 `(_ZN10layer_norm31ln_parallel_residual_fwd_kernelINS_13Kernel_traitsI13__nv_bfloat16S2_S2_S2_fjLj3072ELj1ELj1ELj4ELj16ENS_18Kernel_traits_baseILj3072ES2_S2_S2_S2_fjLj128EEEEELb1ELb0ELb0EEEvNS_9FwdParamsE) ;  /* 0xfffebb2042007950 */ /* 0x000fea0003c3ffff */
.L_x_858:
        /* <DEDUP_REMOVED lines=10> */
.L_x_19984:


//--------------------- .text._ZN10layer_norm31ln_parallel_residual_fwd_kernelINS_13Kernel_traitsI13__nv_bfloat16S2_S2_S2_fjLj3072ELj1ELj1ELj4ELj16ENS_18Kernel_traits_baseILj3072ES2_S2_S2_S2_fjLj128EEEEELb1ELb0ELb1EEEvNS_9FwdParamsE --------------------------
	.section	.text._ZN10layer_norm31ln_parallel_residual_fwd_kernelINS_13Kernel_traitsI13__nv_bfloat16S2_S2_S2_fjLj3072ELj1ELj1ELj4ELj16ENS_18Kernel_traits_baseILj3072ES2_S2_S2_S2_fjLj128EEEEELb1ELb0ELb1EEEvNS_9FwdParamsE,"ax",@progbits
	.sectioninfo	@"SHI_REGISTERS=164"
	.align	128
        .global         _ZN10layer_norm31ln_parallel_residual_fwd_kernelINS_13Kernel_traitsI13__nv_bfloat16S2_S2_S2_fjLj3072ELj1ELj1ELj4ELj16ENS_18Kernel_traits_baseILj3072ES2_S2_S2_S2_fjLj128EEEEELb1ELb0ELb1EEEvNS_9FwdParamsE
        .type           _ZN10layer_norm31ln_parallel_residual_fwd_kernelINS_13Kernel_traitsI13__nv_bfloat16S2_S2_S2_fjLj3072ELj1ELj1ELj4ELj16ENS_18Kernel_traits_baseILj3072ES2_S2_S2_S2_fjLj128EEEEELb1ELb0ELb1EEEvNS_9FwdParamsE,@function
        .size           _ZN10layer_norm31ln_parallel_residual_fwd_kernelINS_13Kernel_traitsI13__nv_bfloat16S2_S2_S2_fjLj3072ELj1ELj1ELj4ELj16ENS_18Kernel_traits_baseILj3072ES2_S2_S2_S2_fjLj128EEEEELb1ELb0ELb1EEEvNS_9FwdParamsE,(.L_x_19985 - _ZN10layer_norm31ln_parallel_residual_fwd_kernelINS_13Kernel_traitsI13__nv_bfloat16S2_S2_S2_fjLj3072ELj1ELj1ELj4ELj16ENS_18Kernel_traits_baseILj3072ES2_S2_S2_S2_fjLj128EEEEELb1ELb0ELb1EEEvNS_9FwdParamsE)
        .other          _ZN10layer_norm31ln_parallel_residual_fwd_kernelINS_13Kernel_traitsI13__nv_bfloat16S2_S2_S2_fjLj3072ELj1ELj1ELj4ELj16ENS_18Kernel_traits_baseILj3072ES2_S2_S2_S2_fjLj128EEEEELb1ELb0ELb1EEEvNS_9FwdParamsE,@"STO_CUDA_ENTRY STV_DEFAULT"
_ZN10layer_norm31ln_parallel_residual_fwd_kernelINS_13Kernel_traitsI13__nv_bfloat16S2_S2_S2_fjLj3072ELj1ELj1ELj4ELj16ENS_18Kernel_traits_baseILj3072ES2_S2_S2_S2_fjLj128EEEEELb1ELb0ELb1EEEvNS_9FwdParamsE:
.text._ZN10layer_norm31ln_parallel_residual_fwd_kernelINS_13Kernel_traitsI13__nv_bfloat16S2_S2_S2_fjLj3072ELj1ELj1ELj4ELj16ENS_18Kernel_traits_baseILj3072ES2_S2_S2_S2_fjLj128EEEEELb1ELb0ELb1EEEvNS_9FwdParamsE:
[----:B------:R-:W-:Y:S02]  /*0000*/  IMAD.MOV.U32 R1, RZ, RZ, c[0x0][0x28] ;  /* 0x00000a00ff017624 */ /* 0x000fe400078e00ff */
[----:B------:R-:W-:Y:S02]  /*0010*/  ULDC.U8 UR4, c[0x0][0x244] ;  /* 0x0000910000047ab9 */ /* 0x000fe40000000000 */
[----:B------:R-:W-:Y:S01]  /*0020*/  ISETP.NE.AND P0, PT, RZ, UR4, PT ;  /* 0x00000004ff007c0c */ /* 0x000fe2000bf05270 */
[----:B------:R-:W-:Y:S01]  /*0030*/  IMAD.MOV.U32 R122, RZ, RZ, c[0x0][0x238] ;  /* 0x00008e00ff7a7624 */ /* 0x000fe200078e00ff */
[----:B------:R-:W-:Y:S01]  /*0040*/  ULDC.64 UR4, c[0x0][0x230] ;  /* 0x00008c0000047ab9 */ /* 0x000fe20000000a00 */
[----:B------:R-:W-:Y:S01]  /*0050*/  IMAD.MOV.U32 R123, RZ, RZ, c[0x0][0x23c] ;  /* 0x00008f00ff7b7624 */ /* 0x000fe200078e00ff */
[----:B------:R-:W-:Y:S01]  /*0060*/  ULDC.64 UR6, c[0x0][0x118] ;  /* 0x0000460000067ab9 */ /* 0x000fe20000000a00 */
[----:B------:R-:W-:Y:S02]  /*0070*/  IMAD.U32 R2, RZ, RZ, UR4 ;  /* 0x00000004ff027e24 */ /* 0x000fe4000f8e00ff */
[----:B------:R-:W-:-:S06]  /*0080*/  IMAD.U32 R3, RZ, RZ, UR5 ;  /* 0x00000005ff037e24 */ /* 0x000fcc000f8e00ff */
[----:B------:R-:W-:Y:S01]  /*0090*/  @P0 IMAD.MOV.U32 R4, RZ, RZ, R122 ;  /* 0x000000ffff040224 */ /* 0x000fe200078e007a */
[----:B------:R-:W2:Y:S01]  /*00a0*/  @P0 LDG.E.64 R2, [R2.64] ;  /* 0x0000000602020981 */ /* 0x000ea2000c1e1b00 */
[----:B------:R-:W-:-:S06]  /*00b0*/  @P0 IMAD.MOV.U32 R5, RZ, RZ, R123 ;  /* 0x000000ffff050224 */ /* 0x000fcc00078e007b */
[----:B------:R-:W3:Y:S04]  /*00c0*/  @P0 LDG.E.64 R4, [R4.64] ;  /* 0x0000000604040981 */ /* 0x000ee8000c1e1b00 */
[----:B------:R-:W0:Y:S04]  /*00d0*/  S2R R20, SR_TID.X ;  /* 0x0000000000147919 */ /* 0x000e280000002100 */
[----:B------:R-:W1:Y:S01]  /*00e0*/  S2R R21, SR_CTAID.X ;  /* 0x0000000000157919 */ /* 0x000e620000002500 */
[----:B0-----:R-:W-:Y:S02]  /*00f0*/  IMAD.SHL.U32 R0, R20, 0x10, RZ ;  /* 0x0000001014007824 */ /* 0x001fe400078e00ff */
[----:B-1----:R-:W-:-:S03]  /*0100*/  IMAD R99, R21, c[0x0][0x0], R20 ;  /* 0x0000000015637a24 */ /* 0x002fc600078e0214 */
[----:B------:R-:W-:Y:S02]  /*0110*/  LOP3.LUT R23, R0, 0x7f0, RZ, 0xc0, !PT ;  /* 0x000007f000177812 */ /* 0x000fe400078ec0ff */
[----:B------:R-:W-:Y:S01]  /*0120*/  LOP3.LUT R0, R20, 0x7f, RZ, 0xc0, !PT ;  /* 0x0000007f14007812 */ /* 0x000fe200078ec0ff */
[----:B------:R-:W-:-:S04]  /*0130*/  IMAD.WIDE.U32 R6, R99, -0x326172a9, RZ ;  /* 0xcd9e8d5763067825 */ /* 0x000fc800078e00ff */
[----:B------:R-:W-:-:S05]  /*0140*/  IMAD.SHL.U32 R22, R0, 0x10, RZ ;  /* 0x0000001000167824 */ /* 0x000fca00078e00ff */
[----:B------:R-:W-:-:S05]  /*0150*/  IADD3 R56, P2, R22, c[0x0][0x220], RZ ;  /* 0x0000880016387a10 */ /* 0x000fca0007f5e0ff */
[----:B------:R-:W-:Y:S01]  /*0160*/  IMAD.X R57, RZ, RZ, c[0x0][0x224], P2 ;  /* 0x00008900ff397624 */ /* 0x000fe200010e06ff */
[----:B--2---:R0:W1:Y:S01]  /*0170*/  @P0 R2UR UR4, R2 ;  /* 0x00000000020403c2 */ /* 0x00406200000e0000 */
[----:B---3--:R-:W-:-:S07]  /*0180*/  @P0 IADD3 R122, P1, R4, c[0x0][0x240], RZ ;  /* 0x00009000047a0a10 */ /* 0x008fce0007f3e0ff */
[----:B------:R2:W3:Y:S01]  /*0190*/  @P0 R2UR UR5, R3 ;  /* 0x00000000030503c2 */ /* 0x0004e200000e0000 */
[----:B------:R-:W-:Y:S01]  /*01a0*/  @P0 IMAD.X R123, RZ, RZ, R5, P1 ;  /* 0x000000ffff7b0224 */ /* 0x000fe200008e0605 */
[----:B0-----:R-:W-:Y:S02]  /*01b0*/  IADD3 R2, P1, R23, c[0x0][0x218], RZ ;  /* 0x0000860017027a10 */ /* 0x001fe40007f3e0ff */
[----:B------:R-:W-:Y:S02]  /*01c0*/  ISETP.NE.U32.AND P0, PT, RZ, c[0x0][0x218], PT ;  /* 0x00008600ff007a0c */ /* 0x000fe40003f05070 */
[--C-:B------:R-:W-:Y:S01]  /*01d0*/  SHF.R.U64 R98, R122, 0x2, R123.reuse ;  /* 0x000000027a627819 */ /* 0x100fe2000000127b */
[----:B--2---:R-:W-:Y:S01]  /*01e0*/  IMAD.X R3, RZ, RZ, c[0x0][0x21c], P1 ;  /* 0x00008700ff037624 */ /* 0x004fe200008e06ff */
[----:B------:R-:W-:Y:S02]  /*01f0*/  ISETP.NE.U32.AND P1, PT, RZ, c[0x0][0x220], PT ;  /* 0x00008800ff007a0c */ /* 0x000fe40003f25070 */
[----:B------:R-:W-:Y:S01]  /*0200*/  SHF.R.U32.HI R97, RZ, 0x2, R123 ;  /* 0x00000002ff617819 */ /* 0x000fe2000001167b */
[----:B------:R-:W-:Y:S01]  /*0210*/  IMAD.WIDE.U32 R4, R98, -0x2daee0ad, RZ ;  /* 0xd2511f5362047825 */ /* 0x000fe200078e00ff */
[----:B------:R-:W-:Y:S01]  /*0220*/  ISETP.NE.AND.EX P1, PT, RZ, c[0x0][0x224], PT, P1 ;  /* 0x00008900ff007a0c */ /* 0x000fe20003f25310 */
[----:B-1----:R-:W-:Y:S01]  /*0230*/  UIADD3 UR9, UR4, -0x61c88647, URZ ;  /* 0x9e3779b904097890 */ /* 0x002fe2000fffe03f */
[----:B------:R-:W-:Y:S01]  /*0240*/  LOP3.LUT R12, R7, UR4, R97, 0x96, !PT ;  /* 0x00000004070c7c12 */ /* 0x000fe2000f8e9661 */
[----:B------:R-:W-:Y:S01]  /*0250*/  UIADD3 UR11, UR4, 0x3c6ef372, URZ ;  /* 0x3c6ef372040b7890 */ /* 0x000fe2000fffe03f */
[----:B------:R-:W-:-:S03]  /*0260*/  ISETP.NE.AND.EX P0, PT, RZ, c[0x0][0x21c], PT, P0 ;  /* 0x00008700ff007a0c */ /* 0x000fc60003f05300 */
[----:B------:R-:W-:Y:S01]  /*0270*/  IMAD.WIDE.U32 R12, R12, -0x2daee0ad, RZ ;  /* 0xd2511f530c0c7825 */ /* 0x000fe200078e00ff */
[----:B---3--:R-:W-:Y:S01]  /*0280*/  LOP3.LUT R14, R5, UR5, RZ, 0x3c, !PT ;  /* 0x00000005050e7c12 */ /* 0x008fe2000f8e3cff */
[----:B------:R-:W-:-:S04]  /*0290*/  UIADD3 UR10, UR5, -0x4498517b, URZ ;  /* 0xbb67ae85050a7890 */ /* 0x000fc8000fffe03f */
[----:B------:R0:W5:Y:S01]  /*02a0*/  @P1 LDG.E.128 R64, [R56.64] ;  /* 0x0000000638401981 */ /* 0x000162000c1e1d00 */
[----:B------:R-:W-:Y:S01]  /*02b0*/  IMAD.WIDE.U32 R14, R14, -0x326172a9, RZ ;  /* 0xcd9e8d570e0e7825 */ /* 0x000fe200078e00ff */
[----:B------:R-:W-:Y:S02]  /*02c0*/  LOP3.LUT R7, R13, UR10, R4, 0x96, !PT ;  /* 0x0000000a0d077c12 */ /* 0x000fe4000f8e9604 */
[----:B------:R0:W5:Y:S01]  /*02d0*/  @P1 LDG.E.128 R60, [R56.64+0x800] ;  /* 0x00080006383c1981 */ /* 0x000162000c1e1d00 */
[----:B------:R-:W-:Y:S02]  /*02e0*/  UIADD3 UR12, UR5, 0x76cf5d0a, URZ ;  /* 0x76cf5d0a050c7890 */ /* 0x000fe4000fffe03f */
[----:B------:R-:W-:Y:S01]  /*02f0*/  UIADD3 UR14, UR5, 0x32370b8f, URZ ;  /* 0x32370b8f050e7890 */ /* 0x000fe2000fffe03f */
[----:B------:R1:W5:Y:S01]  /*0300*/  @P0 LDG.E.128 R8, [R2.64] ;  /* 0x0000000602080981 */ /* 0x000362000c1e1d00 */
[----:B------:R-:W-:Y:S01]  /*0310*/  LOP3.LUT R4, R15, UR9, R6, 0x96, !PT ;  /* 0x000000090f047c12 */ /* 0x000fe2000f8e9606 */
[----:B------:R-:W-:Y:S01]  /*0320*/  IMAD.WIDE.U32 R6, R7, -0x326172a9, RZ ;  /* 0xcd9e8d5707067825 */ /* 0x000fe200078e00ff */
[----:B------:R-:W-:Y:S01]  /*0330*/  UIADD3 UR13, UR4, -0x255992d5, URZ ;  /* 0xdaa66d2b040d7890 */ /* 0x000fe2000fffe03f */
[----:B------:R1:W5:Y:S02]  /*0340*/  @P0 LDG.E.128 R16, [R2.64+0x800] ;  /* 0x0008000602100981 */ /* 0x000364000c1e1d00 */
[----:B------:R-:W-:Y:S01]  /*0350*/  IMAD.WIDE.U32 R4, R4, -0x2daee0ad, RZ ;  /* 0xd2511f5304047825 */ /* 0x000fe200078e00ff */
[----:B------:R-:W-:Y:S01]  /*0360*/  LOP3.LUT R13, R7, UR11, R14, 0x96, !PT ;  /* 0x0000000b070d7c12 */ /* 0x000fe2000f8e960e */
[----:B0-----:R-:W5:Y:S03]  /*0370*/  @P1 LDG.E.128 R56, [R56.64+0x1000] ;  /* 0x0010000638381981 */ /* 0x001f66000c1e1d00 */
[----:B------:R-:W-:Y:S01]  /*0380*/  LOP3.LUT R14, R5, UR12, R12, 0x96, !PT ;  /* 0x0000000c050e7c12 */ /* 0x000fe2000f8e960c */
[----:B------:R-:W-:Y:S01]  /*0390*/  IMAD.WIDE.U32 R12, R13, -0x2daee0ad, RZ ;  /* 0xd2511f530d0c7825 */ /* 0x000fe200078e00ff */
[----:B------:R-:W-:Y:S01]  /*03a0*/  UIADD3 UR15, UR4, 0x78dde6e4, URZ ;  /* 0x78dde6e4040f7890 */ /* 0x000fe2000fffe03f */
[----:B------:R1:W5:Y:S02]  /*03b0*/  @P0 LDG.E.128 R24, [R2.64+0x1000] ;  /* 0x0010000602180981 */ /* 0x000364000c1e1d00 */
[----:B------:R-:W-:Y:S01]  /*03c0*/  IMAD.WIDE.U32 R14, R14, -0x326172a9, RZ ;  /* 0xcd9e8d570e0e7825 */ /* 0x000fe200078e00ff */
[----:B------:R-:W-:-:S04]  /*03d0*/  LOP3.LUT R7, R13, UR14, R4, 0x96, !PT ;  /* 0x0000000e0d077c12 */ /* 0x000fc8000f8e9604 */
[----:B------:R-:W-:Y:S01]  /*03e0*/  LOP3.LUT R4, R15, UR13, R6, 0x96, !PT ;  /* 0x0000000d0f047c12 */ /* 0x000fe2000f8e9606 */
[----:B------:R-:W-:Y:S01]  /*03f0*/  IMAD.WIDE.U32 R6, R7, -0x326172a9, RZ ;  /* 0xcd9e8d5707067825 */ /* 0x000fe200078e00ff */
[----:B------:R-:W-:-:S03]  /*0400*/  UIADD3 UR16, UR5, -0x126145ec, URZ ;  /* 0xed9eba1405107890 */ /* 0x000fc6000fffe03f */
[----:B------:R-:W-:Y:S01]  /*0410*/  IMAD.WIDE.U32 R4, R4, -0x2daee0ad, RZ ;  /* 0xd2511f5304047825 */ /* 0x000fe200078e00ff */
[----:B-1----:R-:W-:Y:S01]  /*0420*/  LOP3.LUT R2, R7, UR15, R14, 0x96, !PT ;  /* 0x0000000f07027c12 */ /* 0x002fe2000f8e960e */
[----:B------:R-:W-:-:S03]  /*0430*/  UIADD3 UR18, UR5, -0x56f99767, URZ ;  /* 0xa906689905127890 */ /* 0x000fc6000fffe03f */
[----:B------:R-:W-:Y:S01]  /*0440*/  LOP3.LUT R12, R5, UR16, R12, 0x96, !PT ;  /* 0x00000010050c7c12 */ /* 0x000fe2000f8e960c */
[----:B------:R-:W-:Y:S01]  /*0450*/  UIADD3 UR17, UR4, 0x1715609d, URZ ;  /* 0x1715609d04117890 */ /* 0x000fe2000fffe03f */
[----:B------:R-:W-:-:S04]  /*0460*/  IMAD.WIDE.U32 R2, R2, -0x2daee0ad, RZ ;  /* 0xd2511f5302027825 */ /* 0x000fc800078e00ff */
[----:B------:R-:W-:Y:S01]  /*0470*/  IMAD.WIDE.U32 R12, R12, -0x326172a9, RZ ;  /* 0xcd9e8d570c0c7825 */ /* 0x000fe200078e00ff */
[----:B------:R-:W-:-:S04]  /*0480*/  LOP3.LUT R7, R3, UR18, R4, 0x96, !PT ;  /* 0x0000001203077c12 */ /* 0x000fc8000f8e9604 */
[----:B------:R-:W-:Y:S01]  /*0490*/  LOP3.LUT R4, R13, UR17, R6, 0x96, !PT ;  /* 0x000000110d047c12 */ /* 0x000fe2000f8e9606 */
[----:B------:R-:W-:Y:S01]  /*04a0*/  UIADD3 UR19, UR4, -0x4ab325aa, URZ ;  /* 0xb54cda5604137890 */ /* 0x000fe2000fffe03f */
[----:B------:R-:W-:Y:S01]  /*04b0*/  IMAD.WIDE.U32 R6, R7, -0x326172a9, RZ ;  /* 0xcd9e8d5707067825 */ /* 0x000fe200078e00ff */
[----:B------:R-:W-:-:S03]  /*04c0*/  UIADD3 UR20, UR5, 0x646e171e, URZ ;  /* 0x646e171e05147890 */ /* 0x000fc6000fffe03f */
[----:B------:R-:W-:Y:S01]  /*04d0*/  IMAD.WIDE.U32 R4, R4, -0x2daee0ad, RZ ;  /* 0xd2511f5304047825 */ /* 0x000fe200078e00ff */
[----:B------:R-:W-:-:S04]  /*04e0*/  LOP3.LUT R12, R7, UR19, R12, 0x96, !PT ;  /* 0x00000013070c7c12 */ /* 0x000fc8000f8e960c */
[----:B------:R-:W-:Y:S02]  /*04f0*/  LOP3.LUT R14, R5, UR20, R2, 0x96, !PT ;  /* 0x00000014050e7c12 */ /* 0x000fe4000f8e9602 */
[----:B------:R-:W-:Y:S01]  /*0500*/  LEA.HI R2, R20, R21, RZ, 0x19 ;  /* 0x0000001514027211 */ /* 0x000fe200078fc8ff */
[----:B------:R-:W-:Y:S01]  /*0510*/  UIADD3 UR21, UR4, 0x5384540f, URZ ;  /* 0x5384540f04157890 */ /* 0x000fe2000fffe03f */
[----:B------:R-:W-:Y:S01]  /*0520*/  IMAD.WIDE.U32 R12, R12, -0x2daee0ad, RZ ;  /* 0xd2511f530c0c7825 */ /* 0x000fe200078e00ff */
[----:B------:R-:W-:Y:S01]  /*0530*/  UIADD3 UR22, UR5, 0x1fd5c5a3, URZ ;  /* 0x1fd5c5a305167890 */ /* 0x000fe2000fffe03f */
[----:B------:R-:W-:Y:S02]  /*0540*/  ISETP.GE.AND P2, PT, R2, c[0x0][0x164], PT ;  /* 0x0000590002007a0c */ /* 0x000fe40003f46270 */
[----:B------:R-:W-:-:S03]  /*0550*/  IMAD.WIDE.U32 R14, R14, -0x326172a9, RZ ;  /* 0xcd9e8d570e0e7825 */ /* 0x000fc600078e00ff */
[----:B------:R-:W-:Y:S02]  /*0560*/  LOP3.LUT R117, R13, UR22, R4, 0x96, !PT ;  /* 0x000000160d757c12 */ /* 0x000fe4000f8e9604 */
[----:B------:R-:W-:Y:S01]  /*0570*/  LOP3.LUT R119, R15, UR21, R6, 0x96, !PT ;  /* 0x000000150f777c12 */ /* 0x000fe2000f8e9606 */
[----:B------:R-:W-:Y:S01]  /*0580*/  UIADD3 UR23, UR4, -0xe443238, URZ ;  /* 0xf1bbcdc804177890 */ /* 0x000fe2000fffe03f */
[----:B------:R-:W-:Y:S01]  /*0590*/  IADD3 R4, P3, R23, c[0x0][0x1b0], RZ ;  /* 0x00006c0017047a10 */ /* 0x000fe20007f7e0ff */
[----:B------:R-:W-:Y:S01]  /*05a0*/  UIADD3 UR24, UR5, -0x24c28bd8, URZ ;  /* 0xdb3d742805187890 */ /* 0x000fe2000fffe03f */
[----:B------:R-:W-:Y:S01]  /*05b0*/  IADD3 R6, P4, R22, c[0x0][0x1b8], RZ ;  /* 0x00006e0016067a10 */ /* 0x000fe20007f9e0ff */
[----:B------:R-:W-:-:S04]  /*05c0*/  IMAD.HI.U32 R13, R117, -0x326172a9, RZ ;  /* 0xcd9e8d57750d7827 */ /* 0x000fc800078e00ff */
[----:B------:R-:W-:Y:S01]  /*05d0*/  IMAD.HI.U32 R3, R119, -0x2daee0ad, RZ ;  /* 0xd2511f5377037827 */ /* 0x000fe200078e00ff */
[----:B------:R-:W-:-:S03]  /*05e0*/  LOP3.LUT R120, R13, UR23, R14, 0x96, !PT ;  /* 0x000000170d787c12 */ /* 0x000fc6000f8e960e */
[----:B------:R-:W-:Y:S01]  /*05f0*/  IMAD.X R5, RZ, RZ, c[0x0][0x1b4], P3 ;  /* 0x00006d00ff057624 */ /* 0x000fe200018e06ff */
[----:B------:R-:W-:Y:S01]  /*0600*/  LOP3.LUT R118, R3, UR24, R12, 0x96, !PT ;  /* 0x0000001803767c12 */ /* 0x000fe2000f8e960c */
[----:B------:R-:W-:Y:S01]  /*0610*/  IMAD.X R7, RZ, RZ, c[0x0][0x1bc], P4 ;  /* 0x00006f00ff077624 */ /* 0x000fe200020e06ff */
[----:B------:R-:W-:Y:S06]  /*0620*/  @P2 EXIT ;  /* 0x000000000000294d */ /* 0x000fec0003800000 */
[----:B-----5:R-:W-:Y:S01]  /*0630*/  @!P0 CS2R R8, SRZ ;  /* 0x0000000000088805 */ /* 0x020fe2000001ff00 */
[----:B------:R-:W-:Y:S01]  /*0640*/  @!P0 CS2R R10, SRZ ;  /* 0x00000000000a8805 */ /* 0x000fe2000001ff00 */
[----:B------:R-:W-:Y:S01]  /*0650*/  @!P0 CS2R R16, SRZ ;  /* 0x0000000000108805 */ /* 0x000fe2000001ff00 */
[----:B------:R-:W-:Y:S01]  /*0660*/  @!P0 CS2R R18, SRZ ;  /* 0x0000000000128805 */ /* 0x000fe2000001ff00 */
[----:B------:R0:W5:Y:S01]  /*0670*/  LDG.E.128 R32, [R4.64] ;  /* 0x0000000604207981 */ /* 0x000162000c1e1d00 */
[----:B------:R-:W-:Y:S01]  /*0680*/  @!P0 CS2R R24, SRZ ;  /* 0x0000000000188805 */ /* 0x000fe2000001ff00 */
[----:B------:R-:W-:Y:S02]  /*0690*/  PRMT R3, RZ, 0x5410, R8 ;  /* 0x00005410ff037816 */ /* 0x000fe40000000008 */
[----:B------:R0:W5:Y:S01]  /*06a0*/  LDG.E.128 R36, [R4.64+0x800] ;  /* 0x0008000604247981 */ /* 0x000162000c1e1d00 */
[----:B------:R-:W-:-:S03]  /*06b0*/  @!P0 CS2R R26, SRZ ;  /* 0x00000000001a8805 */ /* 0x000fc6000001ff00 */
[----:B------:R0:W5:Y:S01]  /*06c0*/  LDG.E.128 R40, [R4.64+0x1000] ;  /* 0x0010000604287981 */ /* 0x000162000c1e1d00 */
[----:B------:R-:W-:-:S03]  /*06d0*/  PRMT R12, RZ, 0x7610, R16 ;  /* 0x00007610ff0c7816 */ /* 0x000fc60000000010 */
[----:B------:R1:W5:Y:S01]  /*06e0*/  LDG.E.128 R44, [R6.64] ;  /* 0x00000006062c7981 */ /* 0x000362000c1e1d00 */
[----:B------:R-:W-:-:S03]  /*06f0*/  @!P1 CS2R R64, SRZ ;  /* 0x0000000000409805 */ /* 0x000fc6000001ff00 */
[----:B------:R1:W5:Y:S01]  /*0700*/  LDG.E.128 R48, [R6.64+0x800] ;  /* 0x0008000606307981 */ /* 0x000362000c1e1d00 */
[----:B0-----:R-:W-:-:S03]  /*0710*/  PRMT R4, RZ, 0x7610, R8 ;  /* 0x00007610ff047816 */ /* 0x001fc60000000008 */
[----:B------:R1:W5:Y:S01]  /*0720*/  LDG.E.128 R52, [R6.64+0x1000] ;  /* 0x0010000606347981 */ /* 0x000362000c1e1d00 */
[----:B------:R-:W-:Y:S01]  /*0730*/  PRMT R5, RZ, 0x5410, R9 ;  /* 0x00005410ff057816 */ /* 0x000fe20000000009 */
[----:B------:R-:W-:Y:S01]  /*0740*/  @!P1 CS2R R60, SRZ ;  /* 0x00000000003c9805 */ /* 0x000fe2000001ff00 */
[----:B------:R-:W-:Y:S01]  /*0750*/  PRMT R8, RZ, 0x7610, R10 ;  /* 0x00007610ff087816 */ /* 0x000fe2000000000a */
[----:B------:R-:W-:Y:S01]  /*0760*/  @!P1 CS2R R66, SRZ ;  /* 0x0000000000429805 */ /* 0x000fe2000001ff00 */
[--C-:B------:R-:W-:Y:S01]  /*0770*/  PRMT R13, RZ, 0x5410, R17.reuse ;  /* 0x00005410ff0d7816 */ /* 0x100fe20000000011 */
[----:B------:R-:W-:Y:S01]  /*0780*/  @!P1 CS2R R62, SRZ ;  /* 0x00000000003e9805 */ /* 0x000fe2000001ff00 */
[----:B------:R-:W-:Y:S01]  /*0790*/  PRMT R14, RZ, 0x7610, R17 ;  /* 0x00007610ff0e7816 */ /* 0x000fe20000000011 */
[----:B------:R-:W-:Y:S01]  /*07a0*/  UIADD3 UR25, UR4, -0x700cb87f, URZ ;  /* 0x8ff3478104197890 */ /* 0x000fe2000fffe03f */
[----:B------:R-:W-:Y:S01]  /*07b0*/  PRMT R15, RZ, 0x5410, R18 ;  /* 0x00005410ff0f7816 */ /* 0x000fe20000000012 */
[----:B------:R-:W-:Y:S01]  /*07c0*/  UIADD3 UR26, UR5, -0x695add53, URZ ;  /* 0x96a522ad051a7890 */ /* 0x000fe2000fffe03f */
[----:B-1----:R-:W-:Y:S01]  /*07d0*/  PRMT R6, RZ, 0x7610, R9 ;  /* 0x00007610ff067816 */ /* 0x002fe20000000009 */
[----:B------:R-:W-:Y:S01]  /*07e0*/  @!P1 CS2R R56, SRZ ;  /* 0x0000000000389805 */ /* 0x000fe2000001ff00 */
[----:B------:R-:W-:Y:S01]  /*07f0*/  PRMT R7, RZ, 0x5410, R10 ;  /* 0x00005410ff077816 */ /* 0x000fe2000000000a */
[----:B------:R-:W-:Y:S01]  /*0800*/  @!P1 CS2R R58, SRZ ;  /* 0x00000000003a9805 */ /* 0x000fe2000001ff00 */
[--C-:B------:R-:W-:Y:S01]  /*0810*/  PRMT R9, RZ, 0x5410, R11.reuse ;  /* 0x00005410ff097816 */ /* 0x100fe2000000000b */
[----:B------:R-:W-:Y:S01]  /*0820*/  IMAD R119, R119, -0x2daee0ad, RZ ;  /* 0xd2511f5377777824 */ /* 0x000fe200078e02ff */
[----:B------:R-:W-:Y:S01]  /*0830*/  PRMT R10, RZ, 0x7610, R11 ;  /* 0x00007610ff0a7816 */ /* 0x000fe2000000000b */
[----:B------:R-:W-:Y:S01]  /*0840*/  IMAD R117, R117, -0x326172a9, RZ ;  /* 0xcd9e8d5775757824 */ /* 0x000fe200078e02ff */
[----:B------:R-:W-:Y:S01]  /*0850*/  PRMT R11, RZ, 0x5410, R16 ;  /* 0x00005410ff0b7816 */ /* 0x000fe20000000010 */
[----:B------:R-:W-:Y:S01]  /*0860*/  IMAD.MOV.U32 R100, RZ, RZ, 0x1 ;  /* 0x00000001ff647424 */ /* 0x000fe200078e00ff */
[----:B------:R-:W-:Y:S01]  /*0870*/  PRMT R16, RZ, 0x7610, R18 ;  /* 0x00007610ff107816 */ /* 0x000fe20000000012 */
[----:B------:R-:W-:Y:S01]  /*0880*/  IMAD.MOV.U32 R96, RZ, RZ, RZ ;  /* 0x000000ffff607224 */ /* 0x000fe200078e00ff */
        /* <DEDUP_REMOVED lines=17> */
[----:B------:R-:W-:Y:S01]  /*09a0*/  PRMT R30, RZ, 0x7610, R65 ;  /* 0x00007610ff1e7816 */ /* 0x000fe20000000041 */
[----:B------:R-:W-:Y:S01]  /*09b0*/  IMAD R118, R118, -0x326172a9, RZ ;  /* 0xcd9e8d5776767824 */ /* 0x000fe200078e02ff */
[--C-:B------:R-:W-:Y:S01]  /*09c0*/  PRMT R31, RZ, 0x5410, R66.reuse ;  /* 0x00005410ff1f7816 */ /* 0x100fe20000000042 */
[----:B------:R-:W-:Y:S01]  /*09d0*/  IMAD R120, R120, -0x2daee0ad, RZ ;  /* 0xd2511f5378787824 */ /* 0x000fe200078e02ff */
        /* <DEDUP_REMOVED lines=9> */
[----:B------:R-:W-:Y:S02]  /*0a70*/  LOP3.LUT R117, R64, UR25, R117, 0x96, !PT ;  /* 0x0000001940757c12 */ /* 0x000fe4000f8e9675 */
[----:B------:R-:W-:Y:S02]  /*0a80*/  LOP3.LUT R119, R60, UR26, R119, 0x96, !PT ;  /* 0x0000001a3c777c12 */ /* 0x000fe4000f8e9677 */
[----:B------:R-:W-:Y:S02]  /*0a90*/  LOP3.LUT R122, R122, 0x3, RZ, 0xc0, !PT ;  /* 0x000000037a7a7812 */ /* 0x000fe400078ec0ff */
        /* <DEDUP_REMOVED lines=8> */
.L_x_1249:
[----:B------:R-:W-:Y:S01]  /*0b20*/  IMAD R64, R2, c[0x0][0x168], RZ ;  /* 0x00005a0002407a24 */ /* 0x000fe200078e02ff */
[----:B------:R-:W-:Y:S01]  /*0b30*/  ISETP.NE.U32.AND P0, PT, RZ, c[0x0][0x178], PT ;  /* 0x00005e00ff007a0c */ /* 0x000fe20003f05070 */
[----:B------:R-:W-:Y:S01]  /*0b40*/  IMAD.MOV.U32 R131, RZ, RZ, 0x10 ;  /* 0x00000010ff837424 */ /* 0x000fe200078e00ff */
[----:B------:R-:W-:-:S02]  /*0b50*/  ISETP.NE.U32.AND P1, PT, RZ, c[0x0][0x180], PT ;  /* 0x00006000ff007a0c */ /* 0x000fc40003f25070 */
[----:B------:R-:W-:Y:S02]  /*0b60*/  ISETP.NE.AND.EX P2, PT, RZ, c[0x0][0x17c], PT, P0 ;  /* 0x00005f00ff007a0c */ /* 0x000fe40003f45300 */
[----:B------:R-:W-:Y:S02]  /*0b70*/  SHF.R.S32.HI R65, RZ, 0x1f, R64 ;  /* 0x0000001fff417819 */ /* 0x000fe40000011440 */
[----:B------:R-:W-:Y:S02]  /*0b80*/  ISETP.NE.AND.EX P0, PT, RZ, c[0x0][0x184], PT, P1 ;  /* 0x00006100ff007a0c */ /* 0x000fe40003f05310 */
[----:B------:R-:W-:Y:S01]  /*0b90*/  LEA.HI R65, R65, R64, RZ, 0x3 ;  /* 0x0000004041417211 */ /* 0x000fe200078f18ff */
[----:B------:R-:W-:Y:S01]  /*0ba0*/  BSSY B0, `(.L_x_859) ;  /* 0x0000015000007945 */ /* 0x000fe20003800000 */
[----:B------:R-:W-:Y:S02]  /*0bb0*/  P2R R76, PR, RZ, 0x4 ;  /* 0x00000004ff4c7803 */ /* 0x000fe40000000000 */
[----:B------:R-:W-:-:S05]  /*0bc0*/  LEA.HI.SX32 R74, R65, R0, 0x1d ;  /* 0x00000000414a7211 */ /* 0x000fca00078feaff */
[----:B------:R-:W-:-:S04]  /*0bd0*/  IMAD.WIDE.U32 R64, R74, R131, c[0x0][0x170] ;  /* 0x00005c004a407625 */ /* 0x000fc800078e0083 */
[CC--:B------:R-:W-:Y:S02]  /*0be0*/  @P2 IMAD.WIDE.U32 R70, R74.reuse, R131.reuse, c[0x0][0x178] ;  /* 0x00005e004a462625 */ /* 0x0c0fe400078e0083 */
[----:B-----5:R-:W5:Y:S02]  /*0bf0*/  LDG.E.128 R64, [R64.64] ;  /* 0x0000000640407981 */ /* 0x020f64000c1e1d00 */
[----:B------:R-:W-:Y:S02]  /*0c00*/  @P0 IMAD.WIDE.U32 R68, R74, R131, c[0x0][0x180] ;  /* 0x000060004a440625 */ /* 0x000fe400078e0083 */
[----:B------:R0:W5:Y:S04]  /*0c10*/  @P2 LDG.E.128 R56, [R70.64] ;  /* 0x0000000646382981 */ /* 0x000168000c1e1d00 */
[----:B------:R0:W5:Y:S01]  /*0c20*/  @P0 LDG.E.128 R60, [R68.64] ;  /* 0x00000006443c0981 */ /* 0x000162000c1e1d00 */
[----:B------:R-:W-:-:S02]  /*0c30*/  ISETP.NE.AND P1, PT, R122, 0x1, PT ;  /* 0x000000017a00780c */ /* 0x000fc40003f25270 */
        /* <DEDUP_REMOVED lines=10> */
.L_x_860:
[----:B0-----:R-:W-:Y:S02]  /*0ce0*/  IMAD.MOV.U32 R77, RZ, RZ, R118 ;  /* 0x000000ffff4d7224 */ /* 0x001fe400078e0076 */
.L_x_861:
[----:B------:R-:W-:Y:S05]  /*0cf0*/  BSYNC B0 ;  /* 0x0000000000007941 */ /* 0x000fea0003800000 */
.L_x_859:
        /* <DEDUP_REMOVED lines=16> */
.L_x_865:
[----:B------:R-:W-:Y:S05]  /*0e00*/  BSYNC B1 ;  /* 0x0000000000017941 */ /* 0x000fea0003800000 */
.L_x_864:
[----:B------:R-:W-:Y:S01]  /*0e10*/  IMAD.HI.U32 R68, R99, -0x326172a9, RZ ;  /* 0xcd9e8d5763447827 */ /* 0x000fe200078e00ff */
[----:B------:R-:W-:-:S03]  /*0e20*/  LOP3.LUT R69, R69, UR5, R96, 0x96, !PT ;  /* 0x0000000545457c12 */ /* 0x000fc6000f8e9660 */
[----:B------:R-:W-:Y:S01]  /*0e30*/  IMAD R71, R99, -0x326172a9, RZ ;  /* 0xcd9e8d5763477824 */ /* 0x000fe200078e02ff */
[----:B------:R-:W-:Y:S01]  /*0e40*/  LOP3.LUT R68, R68, UR4, R97, 0x96, !PT ;  /* 0x0000000444447c12 */ /* 0x000fe2000f8e9661 */
[----:B------:R-:W-:-:S04]  /*0e50*/  IMAD.WIDE.U32 R72, R69, -0x326172a9, RZ ;  /* 0xcd9e8d5745487825 */ /* 0x000fc800078e00ff */
[----:B------:R-:W-:Y:S01]  /*0e60*/  IMAD R69, R98, -0x2daee0ad, RZ ;  /* 0xd2511f5362457824 */ /* 0x000fe200078e02ff */
[----:B------:R-:W-:Y:S01]  /*0e70*/  LOP3.LUT R71, R73, UR9, R71, 0x96, !PT ;  /* 0x0000000949477c12 */ /* 0x000fe2000f8e9647 */
[----:B------:R-:W-:-:S04]  /*0e80*/  IMAD.WIDE.U32 R78, R68, -0x2daee0ad, RZ ;  /* 0xd2511f53444e7825 */ /* 0x000fc800078e00ff */
[----:B------:R-:W-:Y:S01]  /*0e90*/  IMAD.WIDE.U32 R70, R71, -0x2daee0ad, RZ ;  /* 0xd2511f5347467825 */ /* 0x000fe200078e00ff */
[----:B------:R-:W-:-:S04]  /*0ea0*/  LOP3.LUT R69, R79, UR10, R69, 0x96, !PT ;  /* 0x0000000a4f457c12 */ /* 0x000fc8000f8e9645 */
[----:B------:R-:W-:Y:S01]  /*0eb0*/  LOP3.LUT R73, R71, UR12, R78, 0x96, !PT ;  /* 0x0000000c47497c12 */ /* 0x000fe2000f8e964e */
[----:B------:R-:W-:-:S05]  /*0ec0*/  IMAD.WIDE.U32 R68, R69, -0x326172a9, RZ ;  /* 0xcd9e8d5745447825 */ /* 0x000fca00078e00ff */
[----:B------:R-:W-:Y:S01]  /*0ed0*/  LOP3.LUT R78, R69, UR11, R72, 0x96, !PT ;  /* 0x0000000b454e7c12 */ /* 0x000fe2000f8e9648 */
[----:B------:R-:W-:-:S04]  /*0ee0*/  IMAD.WIDE.U32 R72, R73, -0x326172a9, RZ ;  /* 0xcd9e8d5749487825 */ /* 0x000fc800078e00ff */
[----:B------:R-:W-:Y:S01]  /*0ef0*/  IMAD.WIDE.U32 R78, R78, -0x2daee0ad, RZ ;  /* 0xd2511f534e4e7825 */ /* 0x000fe200078e00ff */
[----:B------:R-:W-:-:S04]  /*0f00*/  LOP3.LUT R71, R73, UR13, R68, 0x96, !PT ;  /* 0x0000000d49477c12 */ /* 0x000fc8000f8e9644 */
        /* <DEDUP_REMOVED lines=23> */
[----:B------:R-:W-:-:S03]  /*1080*/  LOP3.LUT R117, R119, UR25, R70, 0x96, !PT ;  /* 0x0000001977757c12 */ /* 0x000fc6000f8e9646 */
[----:B------:R-:W-:Y:S01]  /*1090*/  IMAD.MOV.U32 R72, RZ, RZ, RZ ;  /* 0x000000ffff487224 */ /* 0x000fe200078e00ff */
[----:B------:R-:W-:Y:S02]  /*10a0*/  LOP3.LUT R119, R121, UR26, R68, 0x96, !PT ;  /* 0x0000001a79777c12 */ /* 0x000fe4000f8e9644 */
.L_x_863:
[----:B------:R-:W-:Y:S05]  /*10b0*/  BSYNC B0 ;  /* 0x0000000000007941 */ /* 0x000fea0003800000 */
.L_x_862:
[----:B------:R-:W0:Y:S01]  /*10c0*/  I2F.U32 R69, R77 ;  /* 0x0000004d00457306 */ /* 0x000e220000201000 */
[----:B------:R-:W-:Y:S01]  /*10d0*/  ISETP.NE.U32.AND P1, PT, RZ, c[0x0][0x178], PT ;  /* 0x00005e00ff007a0c */ /* 0x000fe20003f25070 */
[----:B------:R-:W-:Y:S01]  /*10e0*/  IMAD.MOV.U32 R78, RZ, RZ, 0x2f800000 ;  /* 0x2f800000ff4e7424 */ /* 0x000fe200078e00ff */
[----:B-----5:R-:W-:Y:S02]  /*10f0*/  PRMT R68, RZ, 0x5410, R64 ;  /* 0x00005410ff447816 */ /* 0x020fe40000000040 */
[----:B------:R-:W-:-:S03]  /*1100*/  ISETP.NE.AND.EX P1, PT, RZ, c[0x0][0x17c], PT, P1 ;  /* 0x00005f00ff007a0c */ /* 0x000fc60003f25310 */
[----:B------:R-:W-:Y:S02]  /*1110*/  FMUL.FTZ R68, R68, c[0x0][0x1e8] ;  /* 0x00007a0044447a20 */ /* 0x000fe40000410000 */
[----:B0-----:R-:W-:-:S05]  /*1120*/  FFMA.FTZ R69, R69, R78, 1.1641532182693481445e-10 ;  /* 0x2f00000045457423 */ /* 0x001fca000001004e */
[----:B------:R-:W-:-:S04]  /*1130*/  FSETP.GTU.FTZ.AND P2, PT, R69, c[0x0][0x1e4], PT ;  /* 0x0000790045007a0b */ /* 0x000fc80003f5c000 */
[----:B------:R-:W-:Y:S02]  /*1140*/  P2R R80, PR, RZ, 0x4 ;  /* 0x00000004ff507803 */ /* 0x000fe40000000000 */
        /* <DEDUP_REMOVED lines=8> */
.L_x_866:
        /* <DEDUP_REMOVED lines=12> */
.L_x_869:
[----:B------:R-:W-:Y:S02]  /*1290*/  IMAD.MOV.U32 R77, RZ, RZ, R118 ;  /* 0x000000ffff4d7224 */ /* 0x000fe400078e0076 */
.L_x_870:
[----:B------:R-:W-:Y:S05]  /*12a0*/  BSYNC B0 ;  /* 0x0000000000007941 */ /* 0x000fea0003800000 */
.L_x_868:
        /* <DEDUP_REMOVED lines=16> */
.L_x_874:
[----:B------:R-:W-:Y:S05]  /*13b0*/  BSYNC B1 ;  /* 0x0000000000017941 */ /* 0x000fea0003800000 */
.L_x_873:
        /* <DEDUP_REMOVED lines=41> */
[----:B------:R-:W-:Y:S02]  /*1650*/  IMAD.MOV.U32 R68, RZ, RZ, RZ ;  /* 0x000000ffff447224 */ /* 0x000fe400078e00ff */
.L_x_872:
[----:B------:R-:W-:Y:S05]  /*1660*/  BSYNC B0 ;  /* 0x0000000000007941 */ /* 0x000fea0003800000 */
.L_x_871:
        /* <DEDUP_REMOVED lines=10> */
.L_x_867:
        /* <DEDUP_REMOVED lines=12> */
.L_x_876:
[----:B------:R-:W-:Y:S02]  /*17d0*/  IMAD.MOV.U32 R79, RZ, RZ, R118 ;  /* 0x000000ffff4f7224 */ /* 0x000fe400078e0076 */
.L_x_877:
[----:B------:R-:W-:Y:S05]  /*17e0*/  BSYNC B0 ;  /* 0x0000000000007941 */ /* 0x000fea0003800000 */
.L_x_875:
        /* <DEDUP_REMOVED lines=16> */
.L_x_881:
[----:B------:R-:W-:Y:S05]  /*18f0*/  BSYNC B1 ;  /* 0x0000000000017941 */ /* 0x000fea0003800000 */
.L_x_880:
        /* <DEDUP_REMOVED lines=37> */
[----:B------:R-:W-:Y:S01]  /*1b50*/  LOP3.LUT R120, R71, UR23, R72, 0x96, !PT ;  /* 0x0000001747787c12 */ /* 0x000fe2000f8e9648 */
[----:B------:R-:W-:-:S04]  /*1b60*/  IMAD.WIDE.U32 R118, R118, -0x326172a9, RZ ;  /* 0xcd9e8d5776767825 */ /* 0x000fc800078e00ff */
[----:B------:R-:W-:Y:S01]  /*1b70*/  IMAD.WIDE.U32 R120, R120, -0x2daee0ad, RZ ;  /* 0xd2511f5378787825 */ /* 0x000fe200078e00ff */
[----:B------:R-:W-:-:S04]  /*1b80*/  LOP3.LUT R117, R119, UR25, R70, 0x96, !PT ;  /* 0x0000001977757c12 */ /* 0x000fc8000f8e9646 */
[----:B------:R-:W-:Y:S02]  /*1b90*/  LOP3.LUT R119, R121, UR26, R68, 0x96, !PT ;  /* 0x0000001a79777c12 */ /* 0x000fe4000f8e9644 */
.L_x_879:
[----:B------:R-:W-:Y:S05]  /*1ba0*/  BSYNC B0 ;  /* 0x0000000000007941 */ /* 0x000fea0003800000 */
.L_x_878:
[----:B------:R-:W0:Y:S01]  /*1bb0*/  I2F.U32 R71, R79 ;  /* 0x0000004f00477306 */ /* 0x000e220000201000 */
[----:B------:R-:W-:-:S05]  /*1bc0*/  PRMT R64, RZ, 0x7610, R64 ;  /* 0x00007610ff407816 */ /* 0x000fca0000000040 */
        /* <DEDUP_REMOVED lines=12> */
.L_x_882:
        /* <DEDUP_REMOVED lines=12> */
.L_x_885:
[----:B------:R-:W-:Y:S02]  /*1d50*/  IMAD.MOV.U32 R64, RZ, RZ, R118 ;  /* 0x000000ffff407224 */ /* 0x000fe400078e0076 */
.L_x_886:
[----:B------:R-:W-:Y:S05]  /*1d60*/  BSYNC B0 ;  /* 0x0000000000007941 */ /* 0x000fea0003800000 */
.L_x_884:
        /* <DEDUP_REMOVED lines=16> */
.L_x_890:
[----:B------:R-:W-:Y:S05]  /*1e70*/  BSYNC B1 ;  /* 0x0000000000017941 */ /* 0x000fea0003800000 */
.L_x_889:
        /* <DEDUP_REMOVED lines=42> */
.L_x_888:
[----:B------:R-:W-:Y:S05]  /*2120*/  BSYNC B0 ;  /* 0x0000000000007941 */ /* 0x000fea0003800000 */
.L_x_887:
        /* <DEDUP_REMOVED lines=10> */
.L_x_883:
        /* <DEDUP_REMOVED lines=12> */
.L_x_892:
[----:B------:R-:W-:Y:S02]  /*2290*/  IMAD.MOV.U32 R64, RZ, RZ, R118 ;  /* 0x000000ffff407224 */ /* 0x000fe400078e0076 */
.L_x_893:
[----:B------:R-:W-:Y:S05]  /*22a0*/  BSYNC B0 ;  /* 0x0000000000007941 */ /* 0x000fea0003800000 */
.L_x_891:
        /* <DEDUP_REMOVED lines=16> */
.L_x_897:
[----:B------:R-:W-:Y:S05]  /*23b0*/  BSYNC B1 ;  /* 0x0000000000017941 */ /* 0x000fea0003800000 */
.L_x_896:
        /* <DEDUP_REMOVED lines=42> */
.L_x_895:
[----:B------:R-:W-:Y:S05]  /*2660*/  BSYNC B0 ;  /* 0x0000000000007941 */ /* 0x000fea0003800000 */
.L_x_894:
[----:B------:R0:W1:Y:S02]  /*2670*/  I2F.U32 R71, R64 ;  /* 0x0000004000477306 */ /* 0x0000640000201000 */
[----:B0-----:R-:W-:-:S05]  /*2680*/  PRMT R64, RZ, 0x5410, R65 ;  /* 0x00005410ff407816 */ /* 0x001fca0000000041 */
[----:B------:R-:W-:Y:S02]  /*2690*/  FMUL.FTZ R79, R64, c[0x0][0x1e8] ;  /* 0x00007a00404f7a20 */ /* 0x000fe40000410000 */
[----:B-1----:R-:W-:-:S05]  /*26a0*/  FFMA.FTZ R71, R71, R78, 1.1641532182693481445e-10 ;  /* 0x2f00000047477423 */ /* 0x002fca000001004e */
        /* <DEDUP_REMOVED lines=10> */
.L_x_898:
        /* <DEDUP_REMOVED lines=12> */
.L_x_901:
[----:B------:R-:W-:Y:S02]  /*2810*/  IMAD.MOV.U32 R64, RZ, RZ, R118 ;  /* 0x000000ffff407224 */ /* 0x000fe400078e0076 */
.L_x_902:
[----:B------:R-:W-:Y:S05]  /*2820*/  BSYNC B0 ;  /* 0x0000000000007941 */ /* 0x000fea0003800000 */
.L_x_900:
        /* <DEDUP_REMOVED lines=16> */
.L_x_906:
[----:B------:R-:W-:Y:S05]  /*2930*/  BSYNC B1 ;  /* 0x0000000000017941 */ /* 0x000fea0003800000 */
.L_x_905:
        /* <DEDUP_REMOVED lines=42> */
.L_x_904:
[----:B------:R-:W-:Y:S05]  /*2be0*/  BSYNC B0 ;  /* 0x0000000000007941 */ /* 0x000fea0003800000 */
.L_x_903:
        /* <DEDUP_REMOVED lines=10> */
.L_x_899:
        /* <DEDUP_REMOVED lines=12> */
.L_x_908:
[----:B------:R-:W-:Y:S02]  /*2d50*/  IMAD.MOV.U32 R64, RZ, RZ, R118 ;  /* 0x000000ffff407224 */ /* 0x000fe400078e0076 */
.L_x_909:
[----:B------:R-:W-:Y:S05]  /*2d60*/  BSYNC B0 ;  /* 0x0000000000007941 */ /* 0x000fea0003800000 */
.L_x_907:
        /* <DEDUP_REMOVED lines=16> */
.L_x_913:
[----:B------:R-:W-:Y:S05]  /*2e70*/  BSYNC B1 ;  /* 0x0000000000017941 */ /* 0x000fea0003800000 */
.L_x_912:
        /* <DEDUP_REMOVED lines=42> */
.L_x_911:
[----:B------:R-:W-:Y:S05]  /*3120*/  BSYNC B0 ;  /* 0x0000000000007941 */ /* 0x000fea0003800000 */
.L_x_910:
        /* <DEDUP_REMOVED lines=14> */
.L_x_914:
        /* <DEDUP_REMOVED lines=12> */
.L_x_917:
[----:B------:R-:W-:Y:S02]  /*32d0*/  IMAD.MOV.U32 R83, RZ, RZ, R118 ;  /* 0x000000ffff537224 */ /* 0x000fe400078e0076 */
.L_x_918:
[----:B------:R-:W-:Y:S05]  /*32e0*/  BSYNC B0 ;  /* 0x0000000000007941 */ /* 0x000fea0003800000 */
.L_x_916:
        /* <DEDUP_REMOVED lines=16> */
.L_x_922:
[----:B------:R-:W-:Y:S05]  /*33f0*/  BSYNC B1 ;  /* 0x0000000000017941 */ /* 0x000fea0003800000 */
.L_x_921:
        /* <DEDUP_REMOVED lines=42> */
.L_x_920:
[----:B------:R-:W-:Y:S05]  /*36a0*/  BSYNC B0 ;  /* 0x0000000000007941 */ /* 0x000fea0003800000 */
.L_x_919:
        /* <DEDUP_REMOVED lines=10> */
.L_x_915:
        /* <DEDUP_REMOVED lines=12> */
.L_x_924:
[----:B------:R-:W-:Y:S02]  /*3810*/  IMAD.MOV.U32 R123, RZ, RZ, R118 ;  /* 0x000000ffff7b7224 */ /* 0x000fe400078e0076 */
.L_x_925:
[----:B------:R-:W-:Y:S05]  /*3820*/  BSYNC B0 ;  /* 0x0000000000007941 */ /* 0x000fea0003800000 */
.L_x_923:
        /* <DEDUP_REMOVED lines=16> */
.L_x_929:
[----:B------:R-:W-:Y:S05]  /*3930*/  BSYNC B1 ;  /* 0x0000000000017941 */ /* 0x000fea0003800000 */
.L_x_928:
        /* <DEDUP_REMOVED lines=42> */
.L_x_927:
[----:B------:R-:W-:Y:S05]  /*3be0*/  BSYNC B0 ;  /* 0x0000000000007941 */ /* 0x000fea0003800000 */
.L_x_926:
        /* <DEDUP_REMOVED lines=13> */
.L_x_930:
        /* <DEDUP_REMOVED lines=12> */
.L_x_933:
[----:B------:R-:W-:Y:S02]  /*3d80*/  IMAD.MOV.U32 R123, RZ, RZ, R118 ;  /* 0x000000ffff7b7224 */ /* 0x000fe400078e0076 */
.L_x_934:
[----:B------:R-:W-:Y:S05]  /*3d90*/  BSYNC B0 ;  /* 0x0000000000007941 */ /* 0x000fea0003800000 */
.L_x_932:
        /* <DEDUP_REMOVED lines=16> */
.L_x_938:
[----:B------:R-:W-:Y:S05]  /*3ea0*/  BSYNC B1 ;  /* 0x0000000000017941 */ /* 0x000fea0003800000 */
.L_x_937:
        /* <DEDUP_REMOVED lines=42> */
.L_x_936:
[----:B------:R-:W-:Y:S05]  /*4150*/  BSYNC B0 ;  /* 0x0000000000007941 */ /* 0x000fea0003800000 */
.L_x_935:
        /* <DEDUP_REMOVED lines=10> */
.L_x_931:
        /* <DEDUP_REMOVED lines=12> */
.L_x_940:
[----:B------:R-:W-:Y:S02]  /*42c0*/  IMAD.MOV.U32 R124, RZ, RZ, R118 ;  /* 0x000000ffff7c7224 */ /* 0x000fe400078e0076 */
.L_x_941:
[----:B------:R-:W-:Y:S05]  /*42d0*/  BSYNC B0 ;  /* 0x0000000000007941 */ /* 0x000fea0003800000 */
.L_x_939:
        /* <DEDUP_REMOVED lines=16> */
.L_x_945:
[----:B------:R-:W-:Y:S05]  /*43e0*/  BSYNC B1 ;  /* 0x0000000000017941 */ /* 0x000fea0003800000 */
.L_x_944:
        /* <DEDUP_REMOVED lines=42> */
.L_x_943:
[----:B------:R-:W-:Y:S05]  /*4690*/  BSYNC B0 ;  /* 0x0000000000007941 */ /* 0x000fea0003800000 */
.L_x_942:
        /* <DEDUP_REMOVED lines=13> */
.L_x_946:
        /* <DEDUP_REMOVED lines=12> */
.L_x_949:
[----:B------:R-:W-:Y:S02]  /*4830*/  IMAD.MOV.U32 R66, RZ, RZ, R118 ;  /* 0x000000ffff427224 */ /* 0x000fe400078e0076 */
.L_x_950:
[----:B------:R-:W-:Y:S05]  /*4840*/  BSYNC B0 ;  /* 0x0000000000007941 */ /* 0x000fea0003800000 */
.L_x_948:
        /* <DEDUP_REMOVED lines=16> */
.L_x_954:
[----:B------:R-:W-:Y:S05]  /*4950*/  BSYNC B1 ;  /* 0x0000000000017941 */ /* 0x000fea0003800000 */
.L_x_953:
        /* <DEDUP_REMOVED lines=42> */
.L_x_952:
[----:B------:R-:W-:Y:S05]  /*4c00*/  BSYNC B0 ;  /* 0x0000000000007941 */ /* 0x000fea0003800000 */
.L_x_951:
        /* <DEDUP_REMOVED lines=10> */
.L_x_947:
        /* <DEDUP_REMOVED lines=12> */
.L_x_956:
[----:B------:R-:W-:Y:S02]  /*4d70*/  IMAD.MOV.U32 R66, RZ, RZ, R118 ;  /* 0x000000ffff427224 */ /* 0x000fe400078e0076 */
.L_x_957:
[----:B------:R-:W-:Y:S05]  /*4d80*/  BSYNC B0 ;  /* 0x0000000000007941 */ /* 0x000fea0003800000 */
.L_x_955:
        /* <DEDUP_REMOVED lines=16> */
.L_x_961:
[----:B------:R-:W-:Y:S05]  /*4e90*/  BSYNC B1 ;  /* 0x0000000000017941 */ /* 0x000fea0003800000 */
.L_x_960:
        /* <DEDUP_REMOVED lines=42> */
.L_x_959:
[----:B------:R-:W-:Y:S05]  /*5140*/  BSYNC B0 ;  /* 0x0000000000007941 */ /* 0x000fea0003800000 */
.L_x_958:
        /* <DEDUP_REMOVED lines=13> */
.L_x_962:
        /* <DEDUP_REMOVED lines=12> */
.L_x_965:
[----:B------:R-:W-:Y:S02]  /*52e0*/  IMAD.MOV.U32 R66, RZ, RZ, R118 ;  /* 0x000000ffff427224 */ /* 0x000fe400078e0076 */
.L_x_966:
[----:B------:R-:W-:Y:S05]  /*52f0*/  BSYNC B0 ;  /* 0x0000000000007941 */ /* 0x000fea0003800000 */
.L_x_964:
        /* <DEDUP_REMOVED lines=16> */
.L_x_970:
[----:B------:R-:W-:Y:S05]  /*5400*/  BSYNC B1 ;  /* 0x0000000000017941 */ /* 0x000fea0003800000 */
.L_x_969:
[----:B------:R-:W-:Y:S01]  /*5410*/  IMAD.HI.U32 R64, R99, -0x326172a9, RZ ;  /* 0xcd9e8d5763407827 */ /* 0x000fe200078e00ff */
[----:B------:R-:W-:-:S03]  /*5420*/  LOP3.LUT R65, R65, UR5, R96, 0x96, !PT ;  /* 0x0000000541417c12 */ /* 0x000fc6000f8e9660 */
[----:B------:R-:W-:Y:S01]  /*5430*/  IMAD R69, R99, -0x326172a9, RZ ;  /* 0xcd9e8d5763457824 */ /* 0x000fe200078e02ff */
[----:B------:R-:W-:Y:S01]  /*5440*/  LOP3.LUT R72, R64, UR4, R97, 0x96, !PT ;  /* 0x0000000440487c12 */ /* 0x000fe2000f8e9661 */
[----:B------:R-:W-:-:S04]  /*5450*/  IMAD.WIDE.U32 R64, R65, -0x326172a9, RZ ;  /* 0xcd9e8d5741407825 */ /* 0x000fc800078e00ff */
[----:B------:R-:W-:Y:S01]  /*5460*/  IMAD R71, R98, -0x2daee0ad, RZ ;  /* 0xd2511f5362477824 */ /* 0x000fe200078e02ff */
        /* <DEDUP_REMOVED lines=34> */
[----:B------:R-:W-:Y:S01]  /*5690*/  IMAD.MOV.U32 R120, RZ, RZ, R64 ;  /* 0x000000ffff787224 */ /* 0x000fe200078e0040 */
[----:B------:R-:W-:Y:S01]  /*56a0*/  LOP3.LUT R119, R65, UR26, R68, 0x96, !PT ;  /* 0x0000001a41777c12 */ /* 0x000fe2000f8e9644 */
[----:B------:R-:W-:Y:S02]  /*56b0*/  IMAD.MOV.U32 R64, RZ, RZ, RZ ;  /* 0x000000ffff407224 */ /* 0x000fe400078e00ff */
.L_x_968:
[----:B------:R-:W-:Y:S05]  /*56c0*/  BSYNC B0 ;  /* 0x0000000000007941 */ /* 0x000fea0003800000 */
.L_x_967:
        /* <DEDUP_REMOVED lines=10> */
.L_x_963:
        /* <DEDUP_REMOVED lines=12> */
.L_x_972:
[----:B------:R-:W-:Y:S02]  /*5830*/  IMAD.MOV.U32 R66, RZ, RZ, R118 ;  /* 0x000000ffff427224 */ /* 0x000fe400078e0076 */
.L_x_973:
[----:B------:R-:W-:Y:S05]  /*5840*/  BSYNC B0 ;  /* 0x0000000000007941 */ /* 0x000fea0003800000 */
.L_x_971:
        /* <DEDUP_REMOVED lines=16> */
.L_x_977:
[----:B------:R-:W-:Y:S05]  /*5950*/  BSYNC B1 ;  /* 0x0000000000017941 */ /* 0x000fea0003800000 */
.L_x_976:
        /* <DEDUP_REMOVED lines=43> */
.L_x_975:
[----:B------:R-:W-:Y:S05]  /*5c10*/  BSYNC B0 ;  /* 0x0000000000007941 */ /* 0x000fea0003800000 */
.L_x_974:
        /* <DEDUP_REMOVED lines=13> */
.L_x_978:
        /* <DEDUP_REMOVED lines=12> */
.L_x_981:
[----:B------:R-:W-:Y:S02]  /*5db0*/  IMAD.MOV.U32 R72, RZ, RZ, R118 ;  /* 0x000000ffff487224 */ /* 0x000fe400078e0076 */
.L_x_982:
[----:B------:R-:W-:Y:S05]  /*5dc0*/  BSYNC B0 ;  /* 0x0000000000007941 */ /* 0x000fea0003800000 */
.L_x_980:
        /* <DEDUP_REMOVED lines=8> */
[----:B------:R-:W-:Y:S02]  /*5e50*/  IADD3 R97, R97, 0x1, RZ ;  /* 0x0000000161617810 */ /* 0x000fe40007ffe0ff */
[----:B------:R-:W-:Y:S02]  /*5e60*/  P2R R64, PR, RZ, 0x1 ;  /* 0x00000001ff407803 */ /* 0x000fe40000000000 */
[----:B------:R-:W-:-:S13]  /*5e70*/  ISETP.NE.AND P6, PT, R97, RZ, PT ;  /* 0x000000ff6100720c */ /* 0x000fda0003fc5270 */
[----:B------:R-:W-:Y:S01]  /*5e80*/  @!P6 IADD3 R99, R99, 0x1, RZ ;  /* 0x000000016363e810 */ /* 0x000fe20007ffe0ff */
[----:B------:R-:W-:Y:S01]  /*5e90*/  @!P6 IMAD.MOV.U32 R97, RZ, RZ, RZ ;  /* 0x000000ffff61e224 */ /* 0x000fe200078e00ff */
[----:B------:R-:W-:Y:S02]  /*5ea0*/  @!P6 IADD3 R66, R96, 0x1, RZ ;  /* 0x000000016042e810 */ /* 0x000fe40007ffe0ff */
[----:B------:R-:W-:-:S13]  /*5eb0*/  ISETP.NE.AND P0, PT, R99, RZ, !P6 ;  /* 0x000000ff6300720c */ /* 0x000fda0007705270 */
[----:B------:R-:W-:Y:S01]  /*5ec0*/  @P0 IMAD.MOV R66, RZ, RZ, R96 ;  /* 0x000000ffff420224 */ /* 0x000fe200078e0260 */
[----:B------:R-:W-:-:S03]  /*5ed0*/  ISETP.NE.AND P0, PT, R64, RZ, PT ;  /* 0x000000ff4000720c */ /* 0x000fc60003f05270 */
[----:B------:R-:W-:-:S05]  /*5ee0*/  @!P6 IMAD.MOV.U32 R96, RZ, RZ, R66 ;  /* 0x000000ffff60e224 */ /* 0x000fca00078e0042 */
.L_x_986:
[----:B------:R-:W-:Y:S05]  /*5ef0*/  BSYNC B1 ;  /* 0x0000000000017941 */ /* 0x000fea0003800000 */
.L_x_985:
        /* <DEDUP_REMOVED lines=8> */
[----:B------:R-:W-:Y:S01]  /*5f80*/  IMAD.MOV.U32 R124, RZ, RZ, RZ ;  /* 0x000000ffff7c7224 */ /* 0x000fe200078e00ff */
        /* <DEDUP_REMOVED lines=33> */
[----:B------:R-:W-:Y:S02]  /*61a0*/  LOP3.LUT R119, R65, UR26, R66, 0x96, !PT ;  /* 0x0000001a41777c12 */ /* 0x000fe4000f8e9642 */
.L_x_984:
[----:B------:R-:W-:Y:S05]  /*61b0*/  BSYNC B0 ;  /* 0x0000000000007941 */ /* 0x000fea0003800000 */
.L_x_983:
        /* <DEDUP_REMOVED lines=10> */
.L_x_979:
[----:B------:R-:W-:Y:S01]  /*6260*/  SEL R73, RZ, 0x1, P2 ;  /* 0x00000001ff497807 */ /* 0x000fe20001000000 */
[----:B------:R-:W-:Y:S01]  /*6270*/  IMAD.MOV.U32 R129, RZ, RZ, 0x8 ;  /* 0x00000008ff817424 */ /* 0x000fe200078e00ff */
[----:B------:R-:W-:Y:S01]  /*6280*/  SEL R65, RZ, 0x10000, P4 ;  /* 0x00010000ff417807 */ /* 0x000fe20002000000 */
[----:B------:R-:W-:Y:S01]  /*6290*/  IMAD.WIDE.U32 R134, R74, R131, c[0x0][0x188] ;  /* 0x000062004a867625 */ /* 0x000fe200078e0083 */
[----:B------:R-:W-:Y:S02]  /*62a0*/  SEL R64, RZ, 0x100, P3 ;  /* 0x00000100ff407807 */ /* 0x000fe40001800000 */
[----:B------:R-:W-:Y:S01]  /*62b0*/  ISETP.NE.AND P2, PT, R122, RZ, PT ;  /* 0x000000ff7a00720c */ /* 0x000fe20003f45270 */
[----:B------:R-:W-:Y:S01]  /*62c0*/  IMAD.WIDE.U32 R132, R74, R129, c[0x0][0x190] ;  /* 0x000064004a847625 */ /* 0x000fe200078e0081 */
[----:B------:R-:W-:Y:S02]  /*62d0*/  ISETP.NE.AND P4, PT, R116, RZ, PT ;  /* 0x000000ff7400720c */ /* 0x000fe40003f85270 */
[----:B------:R-:W-:-:S02]  /*62e0*/  ISETP.NE.AND P3, PT, R82, RZ, PT ;  /* 0x000000ff5200720c */ /* 0x000fc40003f65270 */
[----:B------:R-:W-:Y:S02]  /*62f0*/  SEL R70, RZ, 0x1, P2 ;  /* 0x00000001ff467807 */ /* 0x000fe40001000000 */
[----:B------:R-:W-:Y:S02]  /*6300*/  SEL R68, RZ, 0x1, P3 ;  /* 0x00000001ff447807 */ /* 0x000fe40001800000 */
[----:B------:R-:W-:Y:S01]  /*6310*/  SEL R126, RZ, 0x1, P4 ;  /* 0x00000001ff7e7807 */ /* 0x000fe20002000000 */
[----:B------:R-:W-:Y:S01]  /*6320*/  IMAD.WIDE.U32 R70, R70, 0x1000000, RZ ;  /* 0x0100000046467825 */ /* 0x000fe200078e00ff */
[----:B------:R-:W-:Y:S02]  /*6330*/  SEL R66, RZ, 0x1000000, P5 ;  /* 0x01000000ff427807 */ /* 0x000fe40002800000 */
[----:B------:R-:W-:Y:S01]  /*6340*/  ISETP.NE.AND P5, PT, R80, RZ, PT ;  /* 0x000000ff5000720c */ /* 0x000fe20003fa5270 */
[----:B------:R-:W-:Y:S01]  /*6350*/  IMAD.WIDE.U32 R68, R68, 0x10000, RZ ;  /* 0x0001000044447825 */ /* 0x000fe200078e00ff */
[----:B------:R-:W-:-:S02]  /*6360*/  LOP3.LUT R64, R64, R66, R65, 0xfe, !PT ;  /* 0x0000004240407212 */ /* 0x000fc400078efe41 */
[----:B------:R-:W-:Y:S01]  /*6370*/  F2FP.BF16.PACK_AB R67, R125, R121 ;  /* 0x000000797d43723e */ /* 0x000fe200000010ff */
[----:B------:R-:W-:Y:S01]  /*6380*/  IMAD.WIDE.U32 R126, R126, 0x100, RZ ;  /* 0x000001007e7e7825 */ /* 0x000fe200078e00ff */
[----:B------:R-:W-:Y:S02]  /*6390*/  LOP3.LUT R73, R71, R64, R73, 0xfe, !PT ;  /* 0x0000004047497212 */ /* 0x000fe400078efe49 */
[----:B------:R-:W-:Y:S02]  /*63a0*/  SEL R71, RZ, 0x1, P5 ;  /* 0x00000001ff477807 */ /* 0x000fe40002800000 */
[----:B------:R-:W-:Y:S02]  /*63b0*/  LOP3.LUT R70, R126, R70, R68, 0xfe, !PT ;  /* 0x000000467e467212 */ /* 0x000fe400078efe44 */
[----:B------:R-:W-:Y:S02]  /*63c0*/  F2FP.BF16.PACK_AB R66, R123, R83 ;  /* 0x000000537b42723e */ /* 0x000fe400000010ff */
[----:B------:R-:W-:-:S02]  /*63d0*/  F2FP.BF16.PACK_AB R65, R81, R79 ;  /* 0x0000004f5141723e */ /* 0x000fc400000010ff */
[----:B------:R-:W-:Y:S02]  /*63e0*/  F2FP.BF16.PACK_AB R64, R77, R75 ;  /* 0x0000004b4d40723e */ /* 0x000fe400000010ff */
[----:B------:R-:W-:Y:S02]  /*63f0*/  LOP3.LUT R127, R127, R73, R69, 0xfe, !PT ;  /* 0x000000497f7f7212 */ /* 0x000fe400078efe45 */
[----:B------:R-:W-:Y:S01]  /*6400*/  LOP3.LUT R126, R70, R71, RZ, 0xfc, !PT ;  /* 0x00000047467e7212 */ /* 0x000fe200078efcff */
[----:B------:R0:W-:Y:S01]  /*6410*/  STG.E.128 [R134.64], R64 ;  /* 0x0000004086007986 */ /* 0x0001e2000c101d06 */
[----:B------:R-:W-:Y:S02]  /*6420*/  ISETP.NE.AND P6, PT, R76, RZ, PT ;  /* 0x000000ff4c00720c */ /* 0x000fe40003fc5270 */
[----:B------:R-:W-:Y:S01]  /*6430*/  IADD3 R80, R74, 0x80, RZ ;  /* 0x000000804a507810 */ /* 0x000fe20007ffe0ff */
[----:B------:R0:W-:Y:S04]  /*6440*/  STG.E.64 [R132.64], R126 ;  /* 0x0000007e84007986 */ /* 0x0001e8000c101b06 */
[----:B------:R-:W-:-:S04]  /*6450*/  @P0 IMAD.WIDE.U32 R68, R80, R131, c[0x0][0x180] ;  /* 0x0000600050440625 */ /* 0x000fc800078e0083 */
[----:B------:R-:W-:-:S04]  /*6460*/  IMAD.WIDE.U32 R72, R80, R131, c[0x0][0x170] ;  /* 0x00005c0050487625 */ /* 0x000fc800078e0083 */
[----:B------:R-:W-:Y:S01]  /*6470*/  @P6 IMAD.WIDE.U32 R70, R80, R131, c[0x0][0x178] ;  /* 0x00005e0050466625 */ /* 0x000fe200078e0083 */
[----:B------:R-:W-:Y:S05]  /*6480*/  @!P6 BRA `(.L_x_987) ;  /* 0x000001300000e947 */ /* 0x000fea0003800000 */
[----:B0-----:R-:W-:Y:S01]  /*6490*/  IMAD.U32 R65, R114, 0x10000, RZ ;  /* 0x0001000072417824 */ /* 0x001fe200078e00ff */
[----:B------:R-:W-:Y:S02]  /*64a0*/  LOP3.LUT R64, R115, 0xffff, RZ, 0xc0, !PT ;  /* 0x0000ffff73407812 */ /* 0x000fe400078ec0ff */
[----:B------:R-:W-:Y:S02]  /*64b0*/  LOP3.LUT R126, R111, 0xff, RZ, 0xc0, !PT ;  /* 0x000000ff6f7e7812 */ /* 0x000fe400078ec0ff */
[----:B------:R-:W-:Y:S02]  /*64c0*/  LOP3.LUT R67, R65, 0xff0000, RZ, 0xc0, !PT ;  /* 0x00ff000041437812 */ /* 0x000fe400078ec0ff */
[----:B------:R-:W-:Y:S01]  /*64d0*/  PRMT R65, R113, 0x7104, RZ ;  /* 0x0000710471417816 */ /* 0x000fe200000000ff */
[----:B------:R-:W-:Y:S01]  /*64e0*/  IMAD.WIDE.U32 R126, R126, 0x1000000, RZ ;  /* 0x010000007e7e7825 */ /* 0x000fe200078e00ff */
[----:B------:R-:W-:-:S02]  /*64f0*/  PRMT R82, R67, 0x4210, R64 ;  /* 0x0000421043527816 */ /* 0x000fc40000000040 */
[----:B------:R-:W-:Y:S02]  /*6500*/  LOP3.LUT R66, R110, 0xff, RZ, 0xc0, !PT ;  /* 0x000000ff6e427812 */ /* 0x000fe400078ec0ff */
[----:B------:R-:W-:Y:S02]  /*6510*/  LOP3.LUT R64, R109, 0xff, RZ, 0xc0, !PT ;  /* 0x000000ff6d407812 */ /* 0x000fe400078ec0ff */
[----:B------:R-:W-:Y:S01]  /*6520*/  LOP3.LUT R135, R82, 0xff00, R65, 0xf8, !PT ;  /* 0x0000ff0052877812 */ /* 0x000fe200078ef841 */
[----:B------:R-:W-:-:S03]  /*6530*/  IMAD.WIDE.U32 R66, R66, 0x10000, RZ ;  /* 0x0001000042427825 */ /* 0x000fc600078e00ff */
[----:B------:R-:W-:Y:S01]  /*6540*/  LOP3.LUT R135, R135, 0xff, R112, 0xf8, !PT ;  /* 0x000000ff87877812 */ /* 0x000fe200078ef870 */
[----:B------:R-:W-:-:S03]  /*6550*/  IMAD.WIDE.U32 R64, R64, 0x100, RZ ;  /* 0x0000010040407825 */ /* 0x000fc600078e00ff */
[----:B------:R-:W-:Y:S02]  /*6560*/  LOP3.LUT R67, R67, R135, R127, 0xfe, !PT ;  /* 0x0000008743437212 */ /* 0x000fe400078efe7f */
[----:B------:R-:W-:Y:S02]  /*6570*/  LOP3.LUT R133, R64, R126, R66, 0xfe, !PT ;  /* 0x0000007e40857212 */ /* 0x000fe400078efe42 */
[----:B------:R-:W-:Y:S01]  /*6580*/  LOP3.LUT R65, R67, R65, RZ, 0xfc, !PT ;  /* 0x0000004143417212 */ /* 0x000fe200078efcff */
[----:B------:R-:W-:Y:S01]  /*6590*/  IMAD.WIDE.U32 R66, R74, R129, c[0x0][0x198] ;  /* 0x000066004a427625 */ /* 0x000fe200078e0081 */
[----:B------:R-:W-:-:S05]  /*65a0*/  LOP3.LUT R64, R133, 0xff, R108, 0xf8, !PT ;  /* 0x000000ff85407812 */ /* 0x000fca00078ef86c */
[----:B------:R0:W-:Y:S02]  /*65b0*/  STG.E.64 [R66.64], R64 ;  /* 0x0000004042007986 */ /* 0x0001e4000c101b06 */
.L_x_987:
[----:B------:R1:W5:Y:S04]  /*65c0*/  @P6 LDG.E.128 R56, [R70.64] ;  /* 0x0000000646386981 */ /* 0x000368000c1e1d00 */
[----:B------:R1:W5:Y:S04]  /*65d0*/  @P0 LDG.E.128 R60, [R68.64] ;  /* 0x00000006443c0981 */ /* 0x000368000c1e1d00 */
[----:B0-----:R1:W5:Y:S01]  /*65e0*/  LDG.E.128 R64, [R72.64] ;  /* 0x0000000648407981 */ /* 0x001362000c1e1d00 */
[C---:B------:R-:W-:Y:S01]  /*65f0*/  ISETP.NE.AND P2, PT, R124.reuse, 0x1, PT ;  /* 0x000000017c00780c */ /* 0x040fe20003f45270 */
[----:B------:R-:W-:Y:S01]  /*6600*/  BSSY B0, `(.L_x_988) ;  /* 0x000000c000007945 */ /* 0x000fe20003800000 */
[----:B------:R-:W-:-:S11]  /*6610*/  IADD3 R116, R124, 0x1, RZ ;  /* 0x000000017c747810 */ /* 0x000fd60007ffe0ff */
[----:B------:R-:W-:Y:S05]  /*6620*/  @!P2 BRA `(.L_x_989) ;  /* 0x000000800000a947 */ /* 0x000fea0003800000 */
[----:B-1----:R-:W-:Y:S01]  /*6630*/  ISETP.NE.AND P2, PT, R124, 0x2, PT ;  /* 0x000000027c00780c */ /* 0x002fe20003f45270 */
[----:B------:R-:W-:-:S12]  /*6640*/  IMAD.MOV.U32 R82, RZ, RZ, R119 ;  /* 0x000000ffff527224 */ /* 0x000fd800078e0077 */
[----:B------:R-:W-:Y:S05]  /*6650*/  @!P2 BRA `(.L_x_990) ;  /* 0x000000600000a947 */ /* 0x000fea0003800000 */
[----:B------:R-:W-:Y:S01]  /*6660*/  ISETP.NE.AND P2, PT, R124, 0x3, PT ;  /* 0x000000037c00780c */ /* 0x000fe20003f45270 */
[----:B------:R-:W-:-:S12]  /*6670*/  IMAD.MOV.U32 R82, RZ, RZ, R117 ;  /* 0x000000ffff527224 */ /* 0x000fd800078e0075 */
[----:B------:R-:W-:Y:S05]  /*6680*/  @P2 BRA `(.L_x_990) ;  /* 0x0000003000002947 */ /* 0x000fea0003800000 */
[----:B------:R-:W-:Y:S01]  /*6690*/  IMAD.MOV.U32 R82, RZ, RZ, R120 ;  /* 0x000000ffff527224 */ /* 0x000fe200078e0078 */
[----:B------:R-:W-:Y:S05]  /*66a0*/  BRA `(.L_x_990) ;  /* 0x0000001000007947 */ /* 0x000fea0003800000 */
.L_x_989:
[----:B-1----:R-:W-:Y:S02]  /*66b0*/  IMAD.MOV.U32 R82, RZ, RZ, R118 ;  /* 0x000000ffff527224 */ /* 0x002fe400078e0076 */
.L_x_990:
[----:B------:R-:W-:Y:S05]  /*66c0*/  BSYNC B0 ;  /* 0x0000000000007941 */ /* 0x000fea0003800000 */
.L_x_988:
        /* <DEDUP_REMOVED lines=16> */
.L_x_994:
[----:B------:R-:W-:Y:S05]  /*67d0*/  BSYNC B1 ;  /* 0x0000000000017941 */ /* 0x000fea0003800000 */
.L_x_993:
        /* <DEDUP_REMOVED lines=40> */
[----:B------:R-:W-:-:S03]  /*6a60*/  LOP3.LUT R117, R119, UR25, R72, 0x96, !PT ;  /* 0x0000001977757c12 */ /* 0x000fc6000f8e9648 */
[----:B------:R-:W-:Y:S01]  /*6a70*/  IMAD.MOV.U32 R120, RZ, RZ, R68 ;  /* 0x000000ffff787224 */ /* 0x000fe200078e0044 */
[----:B------:R-:W-:Y:S02]  /*6a80*/  LOP3.LUT R119, R69, UR26, R70, 0x96, !PT ;  /* 0x0000001a45777c12 */ /* 0x000fe4000f8e9646 */
.L_x_992:
[----:B------:R-:W-:Y:S05]  /*6a90*/  BSYNC B0 ;  /* 0x0000000000007941 */ /* 0x000fea0003800000 */
.L_x_991:
[----:B------:R-:W0:Y:S01]  /*6aa0*/  I2F.U32 R69, R82 ;  /* 0x0000005200457306 */ /* 0x000e220000201000 */
[----:B-----5:R-:W-:-:S05]  /*6ab0*/  PRMT R68, RZ, 0x5410, R64 ;  /* 0x00005410ff447816 */ /* 0x020fca0000000040 */
        /* <DEDUP_REMOVED lines=12> */
.L_x_995:
        /* <DEDUP_REMOVED lines=12> */
.L_x_998:
[----:B------:R-:W-:Y:S02]  /*6c40*/  IMAD.MOV.U32 R122, RZ, RZ, R118 ;  /* 0x000000ffff7a7224 */ /* 0x000fe400078e0076 */
.L_x_999:
[----:B------:R-:W-:Y:S05]  /*6c50*/  BSYNC B0 ;  /* 0x0000000000007941 */ /* 0x000fea0003800000 */
.L_x_997:
        /* <DEDUP_REMOVED lines=16> */
.L_x_1003:
[----:B------:R-:W-:Y:S05]  /*6d60*/  BSYNC B1 ;  /* 0x0000000000017941 */ /* 0x000fea0003800000 */
.L_x_1002:
        /* <DEDUP_REMOVED lines=43> */
.L_x_1001:
[----:B------:R-:W-:Y:S05]  /*7020*/  BSYNC B0 ;  /* 0x0000000000007941 */ /* 0x000fea0003800000 */
.L_x_1000:
        /* <DEDUP_REMOVED lines=10> */
.L_x_996:
        /* <DEDUP_REMOVED lines=12> */
.L_x_1005:
[----:B------:R-:W-:Y:S02]  /*7190*/  IMAD.MOV.U32 R122, RZ, RZ, R118 ;  /* 0x000000ffff7a7224 */ /* 0x000fe400078e0076 */
.L_x_1006:
[----:B------:R-:W-:Y:S05]  /*71a0*/  BSYNC B0 ;  /* 0x0000000000007941 */ /* 0x000fea0003800000 */
.L_x_1004:
        /* <DEDUP_REMOVED lines=16> */
.L_x_1010:
[----:B------:R-:W-:Y:S05]  /*72b0*/  BSYNC B1 ;  /* 0x0000000000017941 */ /* 0x000fea0003800000 */
.L_x_1009:
        /* <DEDUP_REMOVED lines=43> */
.L_x_1008:
[----:B------:R-:W-:Y:S05]  /*7570*/  BSYNC B0 ;  /* 0x0000000000007941 */ /* 0x000fea0003800000 */
.L_x_1007:
        /* <DEDUP_REMOVED lines=14> */
.L_x_1011:
        /* <DEDUP_REMOVED lines=12> */
.L_x_1014:
[----:B------:R-:W-:Y:S02]  /*7720*/  IMAD.MOV.U32 R64, RZ, RZ, R118 ;  /* 0x000000ffff407224 */ /* 0x000fe400078e0076 */
.L_x_1015:
[----:B------:R-:W-:Y:S05]  /*7730*/  BSYNC B0 ;  /* 0x0000000000007941 */ /* 0x000fea0003800000 */
.L_x_1013:
        /* <DEDUP_REMOVED lines=16> */
.L_x_1019:
[----:B------:R-:W-:Y:S05]  /*7840*/  BSYNC B1 ;  /* 0x0000000000017941 */ /* 0x000fea0003800000 */
.L_x_1018:
        /* <DEDUP_REMOVED lines=43> */
.L_x_1017:
[----:B------:R-:W-:Y:S05]  /*7b00*/  BSYNC B0 ;  /* 0x0000000000007941 */ /* 0x000fea0003800000 */
.L_x_1016:
        /* <DEDUP_REMOVED lines=10> */
.L_x_1012:
        /* <DEDUP_REMOVED lines=12> */
.L_x_1021:
[----:B------:R-:W-:Y:S02]  /*7c70*/  IMAD.MOV.U32 R64, RZ, RZ, R118 ;  /* 0x000000ffff407224 */ /* 0x000fe400078e0076 */
.L_x_1022:
[----:B------:R-:W-:Y:S05]  /*7c80*/  BSYNC B0 ;  /* 0x0000000000007941 */ /* 0x000fea0003800000 */
.L_x_1020:
        /* <DEDUP_REMOVED lines=16> */
.L_x_1026:
[----:B------:R-:W-:Y:S05]  /*7d90*/  BSYNC B1 ;  /* 0x0000000000017941 */ /* 0x000fea0003800000 */
.L_x_1025:
        /* <DEDUP_REMOVED lines=43> */
.L_x_1024:
[----:B------:R-:W-:Y:S05]  /*8050*/  BSYNC B0 ;  /* 0x0000000000007941 */ /* 0x000fea0003800000 */
.L_x_1023:
        /* <DEDUP_REMOVED lines=14> */
.L_x_1027:
        /* <DEDUP_REMOVED lines=12> */
.L_x_1030:
[----:B------:R-:W-:Y:S02]  /*8200*/  IMAD.MOV.U32 R64, RZ, RZ, R118 ;  /* 0x000000ffff407224 */ /* 0x000fe400078e0076 */
.L_x_1031:
[----:B------:R-:W-:Y:S05]  /*8210*/  BSYNC B0 ;  /* 0x0000000000007941 */ /* 0x000fea0003800000 */
.L_x_1029:
        /* <DEDUP_REMOVED lines=16> */
.L_x_1035:
[----:B------:R-:W-:Y:S05]  /*8320*/  BSYNC B1 ;  /* 0x0000000000017941 */ /* 0x000fea0003800000 */
.L_x_1034:
        /* <DEDUP_REMOVED lines=43> */
.L_x_1033:
[----:B------:R-:W-:Y:S05]  /*85e0*/  BSYNC B0 ;  /* 0x0000000000007941 */ /* 0x000fea0003800000 */
.L_x_1032:
        /* <DEDUP_REMOVED lines=10> */
.L_x_1028:
        /* <DEDUP_REMOVED lines=12> */
.L_x_1037:
[----:B------:R-:W-:Y:S02]  /*8750*/  IMAD.MOV.U32 R64, RZ, RZ, R118 ;  /* 0x000000ffff407224 */ /* 0x000fe400078e0076 */
.L_x_1038:
[----:B------:R-:W-:Y:S05]  /*8760*/  BSYNC B0 ;  /* 0x0000000000007941 */ /* 0x000fea0003800000 */
.L_x_1036:
        /* <DEDUP_REMOVED lines=16> */
.L_x_1042:
[----:B------:R-:W-:Y:S05]  /*8870*/  BSYNC B1 ;  /* 0x0000000000017941 */ /* 0x000fea0003800000 */
.L_x_1041:
        /* <DEDUP_REMOVED lines=43> */
.L_x_1040:
[----:B------:R-:W-:Y:S05]  /*8b30*/  BSYNC B0 ;  /* 0x0000000000007941 */ /* 0x000fea0003800000 */
.L_x_1039:
        /* <DEDUP_REMOVED lines=14> */
.L_x_1043:
        /* <DEDUP_REMOVED lines=12> */
.L_x_1046:
[----:B------:R-:W-:Y:S02]  /*8ce0*/  IMAD.MOV.U32 R126, RZ, RZ, R118 ;  /* 0x000000ffff7e7224 */ /* 0x000fe400078e0076 */
.L_x_1047:
[----:B------:R-:W-:Y:S05]  /*8cf0*/  BSYNC B0 ;  /* 0x0000000000007941 */ /* 0x000fea0003800000 */
.L_x_1045:
        /* <DEDUP_REMOVED lines=16> */
.L_x_1051:
[----:B------:R-:W-:Y:S05]  /*8e00*/  BSYNC B1 ;  /* 0x0000000000017941 */ /* 0x000fea0003800000 */
.L_x_1050:
        /* <DEDUP_REMOVED lines=43> */
.L_x_1049:
[----:B------:R-:W-:Y:S05]  /*90c0*/  BSYNC B0 ;  /* 0x0000000000007941 */ /* 0x000fea0003800000 */
.L_x_1048:
        /* <DEDUP_REMOVED lines=10> */
.L_x_1044:
        /* <DEDUP_REMOVED lines=12> */
.L_x_1053:
[----:B------:R-:W-:Y:S02]  /*9230*/  IMAD.MOV.U32 R126, RZ, RZ, R118 ;  /* 0x000000ffff7e7224 */ /* 0x000fe400078e0076 */
.L_x_1054:
[----:B------:R-:W-:Y:S05]  /*9240*/  BSYNC B0 ;  /* 0x0000000000007941 */ /* 0x000fea0003800000 */
.L_x_1052:
        /* <DEDUP_REMOVED lines=16> */
.L_x_1058:
[----:B------:R-:W-:Y:S05]  /*9350*/  BSYNC B1 ;  /* 0x0000000000017941 */ /* 0x000fea0003800000 */
.L_x_1057:
        /* <DEDUP_REMOVED lines=43> */
.L_x_1056:
[----:B------:R-:W-:Y:S05]  /*9610*/  BSYNC B0 ;  /* 0x0000000000007941 */ /* 0x000fea0003800000 */
.L_x_1055:
        /* <DEDUP_REMOVED lines=13> */
.L_x_1059:
        /* <DEDUP_REMOVED lines=12> */
.L_x_1062:
[----:B------:R-:W-:Y:S02]  /*97b0*/  IMAD.MOV.U32 R126, RZ, RZ, R118 ;  /* 0x000000ffff7e7224 */ /* 0x000fe400078e0076 */
.L_x_1063:
[----:B------:R-:W-:Y:S05]  /*97c0*/  BSYNC B0 ;  /* 0x0000000000007941 */ /* 0x000fea0003800000 */
.L_x_1061:
        /* <DEDUP_REMOVED lines=16> */
.L_x_1067:
[----:B------:R-:W-:Y:S05]  /*98d0*/  BSYNC B1 ;  /* 0x0000000000017941 */ /* 0x000fea0003800000 */
.L_x_1066:
        /* <DEDUP_REMOVED lines=43> */
.L_x_1065:
[----:B------:R-:W-:Y:S05]  /*9b90*/  BSYNC B0 ;  /* 0x0000000000007941 */ /* 0x000fea0003800000 */
.L_x_1064:
        /* <DEDUP_REMOVED lines=10> */
.L_x_1060:
        /* <DEDUP_REMOVED lines=12> */
.L_x_1069:
[----:B------:R-:W-:Y:S02]  /*9d00*/  IMAD.MOV.U32 R126, RZ, RZ, R118 ;  /* 0x000000ffff7e7224 */ /* 0x000fe400078e0076 */
.L_x_1070:
[----:B------:R-:W-:Y:S05]  /*9d10*/  BSYNC B0 ;  /* 0x0000000000007941 */ /* 0x000fea0003800000 */
.L_x_1068:
        /* <DEDUP_REMOVED lines=16> */
.L_x_1074:
[----:B------:R-:W-:Y:S05]  /*9e20*/  BSYNC B1 ;  /* 0x0000000000017941 */ /* 0x000fea0003800000 */
.L_x_1073:
        /* <DEDUP_REMOVED lines=43> */
.L_x_1072:
[----:B------:R-:W-:Y:S05]  /*a0e0*/  BSYNC B0 ;  /* 0x0000000000007941 */ /* 0x000fea0003800000 */
.L_x_1071:
        /* <DEDUP_REMOVED lines=13> */
.L_x_1075:
        /* <DEDUP_REMOVED lines=12> */
.L_x_1078:
[----:B------:R-:W-:Y:S02]  /*a280*/  IMAD.MOV.U32 R66, RZ, RZ, R118 ;  /* 0x000000ffff427224 */ /* 0x000fe400078e0076 */
.L_x_1079:
[----:B------:R-:W-:Y:S05]  /*a290*/  BSYNC B0 ;  /* 0x0000000000007941 */ /* 0x000fea0003800000 */
.L_x_1077:
        /* <DEDUP_REMOVED lines=16> */
.L_x_1083:
[----:B------:R-:W-:Y:S05]  /*a3a0*/  BSYNC B1 ;  /* 0x0000000000017941 */ /* 0x000fea0003800000 */
.L_x_1082:
        /* <DEDUP_REMOVED lines=43> */
.L_x_1081:
[----:B------:R-:W-:Y:S05]  /*a660*/  BSYNC B0 ;  /* 0x0000000000007941 */ /* 0x000fea0003800000 */
.L_x_1080:
        /* <DEDUP_REMOVED lines=10> */
.L_x_1076:
        /* <DEDUP_REMOVED lines=12> */
.L_x_1085:
[----:B------:R-:W-:Y:S02]  /*a7d0*/  IMAD.MOV.U32 R66, RZ, RZ, R118 ;  /* 0x000000ffff427224 */ /* 0x000fe400078e0076 */
.L_x_1086:
[----:B------:R-:W-:Y:S05]  /*a7e0*/  BSYNC B0 ;  /* 0x0000000000007941 */ /* 0x000fea0003800000 */
.L_x_1084:
        /* <DEDUP_REMOVED lines=16> */
.L_x_1090:
[----:B------:R-:W-:Y:S05]  /*a8f0*/  BSYNC B1 ;  /* 0x0000000000017941 */ /* 0x000fea0003800000 */
.L_x_1089:
        /* <DEDUP_REMOVED lines=43> */
.L_x_1088:
[----:B------:R-:W-:Y:S05]  /*abb0*/  BSYNC B0 ;  /* 0x0000000000007941 */ /* 0x000fea0003800000 */
.L_x_1087:
        /* <DEDUP_REMOVED lines=13> */
.L_x_1091:
        /* <DEDUP_REMOVED lines=12> */
.L_x_1094:
[----:B------:R-:W-:Y:S02]  /*ad50*/  IMAD.MOV.U32 R66, RZ, RZ, R118 ;  /* 0x000000ffff427224 */ /* 0x000fe400078e0076 */
.L_x_1095:
[----:B------:R-:W-:Y:S05]  /*ad60*/  BSYNC B0 ;  /* 0x0000000000007941 */ /* 0x000fea0003800000 */
.L_x_1093:
        /* <DEDUP_REMOVED lines=16> */
.L_x_1099:
[----:B------:R-:W-:Y:S05]  /*ae70*/  BSYNC B1 ;  /* 0x0000000000017941 */ /* 0x000fea0003800000 */
.L_x_1098:
        /* <DEDUP_REMOVED lines=43> */
.L_x_1097:
[----:B------:R-:W-:Y:S05]  /*b130*/  BSYNC B0 ;  /* 0x0000000000007941 */ /* 0x000fea0003800000 */
.L_x_1096:
        /* <DEDUP_REMOVED lines=10> */
.L_x_1092:
        /* <DEDUP_REMOVED lines=12> */
.L_x_1101:
[----:B------:R-:W-:Y:S02]  /*b2a0*/  IMAD.MOV.U32 R66, RZ, RZ, R118 ;  /* 0x000000ffff427224 */ /* 0x000fe400078e0076 */
.L_x_1102:
[----:B------:R-:W-:Y:S05]  /*b2b0*/  BSYNC B0 ;  /* 0x0000000000007941 */ /* 0x000fea0003800000 */
.L_x_1100:
        /* <DEDUP_REMOVED lines=16> */
.L_x_1106:
[----:B------:R-:W-:Y:S05]  /*b3c0*/  BSYNC B1 ;  /* 0x0000000000017941 */ /* 0x000fea0003800000 */
.L_x_1105:
        /* <DEDUP_REMOVED lines=43> */
.L_x_1104:
[----:B------:R-:W-:Y:S05]  /*b680*/  BSYNC B0 ;  /* 0x0000000000007941 */ /* 0x000fea0003800000 */
.L_x_1103:
        /* <DEDUP_REMOVED lines=13> */
.L_x_1107:
        /* <DEDUP_REMOVED lines=12> */
.L_x_1110:
[----:B------:R-:W-:Y:S02]  /*b820*/  IMAD.MOV.U32 R72, RZ, RZ, R118 ;  /* 0x000000ffff487224 */ /* 0x000fe400078e0076 */
.L_x_1111:
[----:B------:R-:W-:Y:S05]  /*b830*/  BSYNC B0 ;  /* 0x0000000000007941 */ /* 0x000fea0003800000 */
.L_x_1109:
        /* <DEDUP_REMOVED lines=18> */
.L_x_1115:
[----:B------:R-:W-:Y:S05]  /*b960*/  BSYNC B1 ;  /* 0x0000000000017941 */ /* 0x000fea0003800000 */
.L_x_1114:
        /* <DEDUP_REMOVED lines=43> */
.L_x_1113:
[----:B------:R-:W-:Y:S05]  /*bc20*/  BSYNC B0 ;  /* 0x0000000000007941 */ /* 0x000fea0003800000 */
.L_x_1112:
        /* <DEDUP_REMOVED lines=10> */
.L_x_1108:
[----:B------:R-:W-:Y:S01]  /*bcd0*/  SEL R64, RZ, 0x1000000, P5 ;  /* 0x01000000ff407807 */ /* 0x000fe20002800000 */
[----:B------:R-:W-:Y:S01]  /*bce0*/  IMAD.WIDE.U32 R150, R80, R131, c[0x0][0x188] ;  /* 0x0000620050967625 */ /* 0x000fe200078e0083 */
[----:B------:R-:W-:Y:S02]  /*bcf0*/  ISETP.NE.AND P5, PT, R82, RZ, PT ;  /* 0x000000ff5200720c */ /* 0x000fe40003fa5270 */
[----:B------:R-:W-:Y:S01]  /*bd00*/  SEL R147, RZ, 0x1, P2 ;  /* 0x00000001ff937807 */ /* 0x000fe20001000000 */
[----:B------:R-:W-:Y:S01]  /*bd10*/  IMAD.WIDE.U32 R148, R80, R129, c[0x0][0x190] ;  /* 0x0000640050947625 */ /* 0x000fe200078e0081 */
[----:B------:R-:W-:Y:S02]  /*bd20*/  SEL R65, RZ, 0x10000, P4 ;  /* 0x00010000ff417807 */ /* 0x000fe40002000000 */
[----:B------:R-:W-:Y:S02]  /*bd30*/  SEL R82, RZ, 0x100, P3 ;  /* 0x00000100ff527807 */ /* 0x000fe40001800000 */
[----:B------:R-:W-:-:S02]  /*bd40*/  ISETP.NE.AND P2, PT, R124, RZ, PT ;  /* 0x000000ff7c00720c */ /* 0x000fc40003f45270 */
[----:B------:R-:W-:Y:S02]  /*bd50*/  ISETP.NE.AND P4, PT, R122, RZ, PT ;  /* 0x000000ff7a00720c */ /* 0x000fe40003f85270 */
[----:B------:R-:W-:Y:S02]  /*bd60*/  ISETP.NE.AND P3, PT, R116, RZ, PT ;  /* 0x000000ff7400720c */ /* 0x000fe40003f65270 */
[----:B------:R-:W-:Y:S02]  /*bd70*/  SEL R72, RZ, 0x1, P2 ;  /* 0x00000001ff487807 */ /* 0x000fe40001000000 */
[----:B------:R-:W-:Y:S02]  /*bd80*/  SEL R70, RZ, 0x1, P3 ;  /* 0x00000001ff467807 */ /* 0x000fe40001800000 */
[----:B------:R-:W-:Y:S01]  /*bd90*/  SEL R68, RZ, 0x1, P4 ;  /* 0x00000001ff447807 */ /* 0x000fe20002000000 */
[----:B------:R-:W-:Y:S01]  /*bda0*/  IMAD.WIDE.U32 R72, R72, 0x1000000, RZ ;  /* 0x0100000048487825 */ /* 0x000fe200078e00ff */
[----:B------:R-:W-:-:S02]  /*bdb0*/  LOP3.LUT R82, R82, R64, R65, 0xfe, !PT ;  /* 0x0000004052527212 */ /* 0x000fc400078efe41 */
[----:B------:R-:W-:Y:S01]  /*bdc0*/  F2FP.BF16.PACK_AB R67, R145, R141 ;  /* 0x0000008d9143723e */ /* 0x000fe200000010ff */
[----:B------:R-:W-:Y:S01]  /*bdd0*/  IMAD.WIDE.U32 R70, R70, 0x10000, RZ ;  /* 0x0001000046467825 */ /* 0x000fe200078e00ff */
[----:B------:R-:W-:Y:S02]  /*bde0*/  LOP3.LUT R147, R73, R82, R147, 0xfe, !PT ;  /* 0x0000005249937212 */ /* 0x000fe400078efe93 */
[----:B------:R-:W-:Y:S01]  /*bdf0*/  SEL R73, RZ, 0x1, P5 ;  /* 0x00000001ff497807 */ /* 0x000fe20002800000 */
[----:B------:R-:W-:Y:S01]  /*be00*/  IMAD.WIDE.U32 R68, R68, 0x100, RZ ;  /* 0x0000010044447825 */ /* 0x000fe200078e00ff */
[----:B------:R-:W-:Y:S02]  /*be10*/  F2FP.BF16.PACK_AB R66, R143, R139 ;  /* 0x0000008b8f42723e */ /* 0x000fe400000010ff */
[----:B------:R-:W-:Y:S02]  /*be20*/  F2FP.BF16.PACK_AB R65, R137, R133 ;  /* 0x000000858941723e */ /* 0x000fe400000010ff */
[----:B------:R-:W-:-:S02]  /*be30*/  LOP3.LUT R72, R68, R72, R70, 0xfe, !PT ;  /* 0x0000004844487212 */ /* 0x000fc400078efe46 */
        /* <DEDUP_REMOVED lines=13> */
[----:B------:R-:W-:Y:S02]  /*bf10*/  PRMT R67, R113, 0x7104, RZ ;  /* 0x0000710471437816 */ /* 0x000fe400000000ff */
[----:B------:R-:W-:Y:S02]  /*bf20*/  LOP3.LUT R65, R65, 0xff0000, RZ, 0xc0, !PT ;  /* 0x00ff000041417812 */ /* 0x000fe400078ec0ff */
[----:B------:R-:W-:Y:S02]  /*bf30*/  LOP3.LUT R68, R111, 0xff, RZ, 0xc0, !PT ;  /* 0x000000ff6f447812 */ /* 0x000fe400078ec0ff */
[----:B------:R-:W-:-:S02]  /*bf40*/  PRMT R64, R65, 0x4210, R64 ;  /* 0x0000421041407816 */ /* 0x000fc40000000040 */
[----:B------:R-:W-:Y:S01]  /*bf50*/  LOP3.LUT R66, R110, 0xff, RZ, 0xc0, !PT ;  /* 0x000000ff6e427812 */ /* 0x000fe200078ec0ff */
[----:B------:R-:W-:Y:S01]  /*bf60*/  IMAD.WIDE.U32 R68, R68, 0x1000000, RZ ;  /* 0x0100000044447825 */ /* 0x000fe200078e00ff */
[----:B------:R-:W-:Y:S02]  /*bf70*/  LOP3.LUT R65, R109, 0xff, RZ, 0xc0, !PT ;  /* 0x000000ff6d417812 */ /* 0x000fe400078ec0ff */
[----:B------:R-:W-:Y:S01]  /*bf80*/  LOP3.LUT R149, R64, 0xff00, R67, 0xf8, !PT ;  /* 0x0000ff0040957812 */ /* 0x000fe200078ef843 */
[----:B------:R-:W-:-:S03]  /*bf90*/  IMAD.WIDE.U32 R66, R66, 0x10000, RZ ;  /* 0x0001000042427825 */ /* 0x000fc600078e00ff */
[----:B------:R-:W-:Y:S01]  /*bfa0*/  LOP3.LUT R149, R149, 0xff, R112, 0xf8, !PT ;  /* 0x000000ff95957812 */ /* 0x000fe200078ef870 */
[----:B------:R-:W-:-:S03]  /*bfb0*/  IMAD.WIDE.U32 R64, R65, 0x100, RZ ;  /* 0x0000010041407825 */ /* 0x000fc600078e00ff */
[----:B------:R-:W-:Y:S02]  /*bfc0*/  LOP3.LUT R149, R67, R149, R69, 0xfe, !PT ;  /* 0x0000009543957212 */ /* 0x000fe400078efe45 */
[----:B------:R-:W-:Y:S01]  /*bfd0*/  LOP3.LUT R151, R64, R68, R66, 0xfe, !PT ;  /* 0x0000004440977212 */ /* 0x000fe200078efe42 */
[----:B------:R-:W-:Y:S01]  /*bfe0*/  IMAD.WIDE.U32 R66, R80, R129, c[0x0][0x198] ;  /* 0x0000660050427625 */ /* 0x000fe200078e0081 */
[----:B------:R-:W-:Y:S02]  /*bff0*/  LOP3.LUT R65, R149, R65, RZ, 0xfc, !PT ;  /* 0x0000004195417212 */ /* 0x000fe400078efcff */
[----:B------:R-:W-:-:S05]  /*c000*/  LOP3.LUT R64, R151, 0xff, R108, 0xf8, !PT ;  /* 0x000000ff97407812 */ /* 0x000fca00078ef86c */
[----:B------:R0:W-:Y:S02]  /*c010*/  STG.E.64 [R66.64], R64 ;  /* 0x0000004042007986 */ /* 0x0001e4000c101b06 */
.L_x_1116:
        /* <DEDUP_REMOVED lines=15> */
.L_x_1118:
[----:B-1----:R-:W-:Y:S02]  /*c110*/  IMAD.MOV.U32 R80, RZ, RZ, R118 ;  /* 0x000000ffff507224 */ /* 0x002fe400078e0076 */
.L_x_1119:
[----:B------:R-:W-:Y:S05]  /*c120*/  BSYNC B0 ;  /* 0x0000000000007941 */ /* 0x000fea0003800000 */
.L_x_1117:
        /* <DEDUP_REMOVED lines=16> */
.L_x_1123:
[----:B------:R-:W-:Y:S05]  /*c230*/  BSYNC B1 ;  /* 0x0000000000017941 */ /* 0x000fea0003800000 */
.L_x_1122:
        /* <DEDUP_REMOVED lines=43> */
.L_x_1121:
[----:B------:R-:W-:Y:S05]  /*c4f0*/  BSYNC B0 ;  /* 0x0000000000007941 */ /* 0x000fea0003800000 */
.L_x_1120:
        /* <DEDUP_REMOVED lines=10> */
[----:B------:R-:W-:Y:S01]  /*c5a0*/  IMAD.MOV.U32 R69, RZ, RZ, R68 ;  /* 0x000000ffff457224 */ /* 0x000fe200078e0044 */
[----:B------:R-:W-:-:S05]  /*c5b0*/  PRMT R68, RZ, 0x5410, R60 ;  /* 0x00005410ff447816 */ /* 0x000fca000000003c */
[----:B------:R-:W-:Y:S01]  /*c5c0*/  FADD.FTZ R147, R68, R147 ;  /* 0x0000009344937221 */ /* 0x000fe20000010000 */
[----:B------:R-:W-:Y:S05]  /*c5d0*/  BRA `(.L_x_1125) ;  /* 0x0000055000007947 */ /* 0x000fea0003800000 */
.L_x_1124:
        /* <DEDUP_REMOVED lines=12> */
.L_x_1127:
[----:B------:R-:W-:Y:S02]  /*c6a0*/  IMAD.MOV.U32 R82, RZ, RZ, R118 ;  /* 0x000000ffff527224 */ /* 0x000fe400078e0076 */
.L_x_1128:
[----:B------:R-:W-:Y:S05]  /*c6b0*/  BSYNC B0 ;  /* 0x0000000000007941 */ /* 0x000fea0003800000 */
.L_x_1126:
        /* <DEDUP_REMOVED lines=16> */
.L_x_1132:
[----:B------:R-:W-:Y:S05]  /*c7c0*/  BSYNC B1 ;  /* 0x0000000000017941 */ /* 0x000fea0003800000 */
.L_x_1131:
        /* <DEDUP_REMOVED lines=43> */
.L_x_1130:
[----:B------:R-:W-:Y:S05]  /*ca80*/  BSYNC B0 ;  /* 0x0000000000007941 */ /* 0x000fea0003800000 */
.L_x_1129:
        /* <DEDUP_REMOVED lines=10> */
.L_x_1125:
        /* <DEDUP_REMOVED lines=12> */
.L_x_1134:
[----:B------:R-:W-:Y:S02]  /*cbf0*/  IMAD.MOV.U32 R82, RZ, RZ, R118 ;  /* 0x000000ffff527224 */ /* 0x000fe400078e0076 */
.L_x_1135:
[----:B------:R-:W-:Y:S05]  /*cc00*/  BSYNC B0 ;  /* 0x0000000000007941 */ /* 0x000fea0003800000 */
.L_x_1133:
        /* <DEDUP_REMOVED lines=16> */
.L_x_1139:
[----:B------:R-:W-:Y:S05]  /*cd10*/  BSYNC B1 ;  /* 0x0000000000017941 */ /* 0x000fea0003800000 */
.L_x_1138:
        /* <DEDUP_REMOVED lines=43> */
.L_x_1137:
[----:B------:R-:W-:Y:S05]  /*cfd0*/  BSYNC B0 ;  /* 0x0000000000007941 */ /* 0x000fea0003800000 */
.L_x_1136:
        /* <DEDUP_REMOVED lines=14> */
.L_x_1140:
        /* <DEDUP_REMOVED lines=12> */
.L_x_1143:
[----:B------:R-:W-:Y:S02]  /*d180*/  IMAD.MOV.U32 R64, RZ, RZ, R118 ;  /* 0x000000ffff407224 */ /* 0x000fe400078e0076 */
.L_x_1144:
[----:B------:R-:W-:Y:S05]  /*d190*/  BSYNC B0 ;  /* 0x0000000000007941 */ /* 0x000fea0003800000 */
.L_x_1142:
        /* <DEDUP_REMOVED lines=16> */
.L_x_1148:
[----:B------:R-:W-:Y:S05]  /*d2a0*/  BSYNC B1 ;  /* 0x0000000000017941 */ /* 0x000fea0003800000 */
.L_x_1147:
        /* <DEDUP_REMOVED lines=43> */
.L_x_1146:
[----:B------:R-:W-:Y:S05]  /*d560*/  BSYNC B0 ;  /* 0x0000000000007941 */ /* 0x000fea0003800000 */
.L_x_1145:
        /* <DEDUP_REMOVED lines=10> */
.L_x_1141:
        /* <DEDUP_REMOVED lines=12> */
.L_x_1150:
[----:B------:R-:W-:Y:S02]  /*d6d0*/  IMAD.MOV.U32 R64, RZ, RZ, R118 ;  /* 0x000000ffff407224 */ /* 0x000fe400078e0076 */
.L_x_1151:
[----:B------:R-:W-:Y:S05]  /*d6e0*/  BSYNC B0 ;  /* 0x0000000000007941 */ /* 0x000fea0003800000 */
.L_x_1149:
        /* <DEDUP_REMOVED lines=16> */
.L_x_1155:
[----:B------:R-:W-:Y:S05]  /*d7f0*/  BSYNC B1 ;  /* 0x0000000000017941 */ /* 0x000fea0003800000 */
.L_x_1154:
        /* <DEDUP_REMOVED lines=43> */
.L_x_1153:
[----:B------:R-:W-:Y:S05]  /*dab0*/  BSYNC B0 ;  /* 0x0000000000007941 */ /* 0x000fea0003800000 */
.L_x_1152:
        /* <DEDUP_REMOVED lines=14> */
.L_x_1156:
        /* <DEDUP_REMOVED lines=12> */
.L_x_1159:
[----:B------:R-:W-:Y:S02]  /*dc60*/  IMAD.MOV.U32 R64, RZ, RZ, R118 ;  /* 0x000000ffff407224 */ /* 0x000fe400078e0076 */
.L_x_1160:
[----:B------:R-:W-:Y:S05]  /*dc70*/  BSYNC B0 ;  /* 0x0000000000007941 */ /* 0x000fea0003800000 */
.L_x_1158:
        /* <DEDUP_REMOVED lines=16> */
.L_x_1164:
[----:B------:R-:W-:Y:S05]  /*dd80*/  BSYNC B1 ;  /* 0x0000000000017941 */ /* 0x000fea0003800000 */
.L_x_1163:
        /* <DEDUP_REMOVED lines=43> */
.L_x_1162:
[----:B------:R-:W-:Y:S05]  /*e040*/  BSYNC B0 ;  /* 0x0000000000007941 */ /* 0x000fea0003800000 */
.L_x_1161:
        /* <DEDUP_REMOVED lines=10> */
.L_x_1157:
        /* <DEDUP_REMOVED lines=12> */
.L_x_1166:
[----:B------:R-:W-:Y:S02]  /*e1b0*/  IMAD.MOV.U32 R64, RZ, RZ, R118 ;  /* 0x000000ffff407224 */ /* 0x000fe400078e0076 */
.L_x_1167:
[----:B------:R-:W-:Y:S05]  /*e1c0*/  BSYNC B0 ;  /* 0x0000000000007941 */ /* 0x000fea0003800000 */
.L_x_1165:
        /* <DEDUP_REMOVED lines=16> */
.L_x_1171:
[----:B------:R-:W-:Y:S05]  /*e2d0*/  BSYNC B1 ;  /* 0x0000000000017941 */ /* 0x000fea0003800000 */
.L_x_1170:
        /* <DEDUP_REMOVED lines=43> */
.L_x_1169:
[----:B------:R-:W-:Y:S05]  /*e590*/  BSYNC B0 ;  /* 0x0000000000007941 */ /* 0x000fea0003800000 */
.L_x_1168:
        /* <DEDUP_REMOVED lines=14> */
.L_x_1172:
        /* <DEDUP_REMOVED lines=12> */
.L_x_1175:
[----:B------:R-:W-:Y:S02]  /*e740*/  IMAD.MOV.U32 R122, RZ, RZ, R118 ;  /* 0x000000ffff7a7224 */ /* 0x000fe400078e0076 */
.L_x_1176:
[----:B------:R-:W-:Y:S05]  /*e750*/  BSYNC B0 ;  /* 0x0000000000007941 */ /* 0x000fea0003800000 */
.L_x_1174:
        /* <DEDUP_REMOVED lines=16> */
.L_x_1180:
[----:B------:R-:W-:Y:S05]  /*e860*/  BSYNC B1 ;  /* 0x0000000000017941 */ /* 0x000fea0003800000 */
.L_x_1179:
        /* <DEDUP_REMOVED lines=43> */
.L_x_1178:
[----:B------:R-:W-:Y:S05]  /*eb20*/  BSYNC B0 ;  /* 0x0000000000007941 */ /* 0x000fea0003800000 */
.L_x_1177:
        /* <DEDUP_REMOVED lines=10> */
.L_x_1173:
        /* <DEDUP_REMOVED lines=12> */
.L_x_1182:
[----:B------:R-:W-:Y:S02]  /*ec90*/  IMAD.MOV.U32 R122, RZ, RZ, R118 ;  /* 0x000000ffff7a7224 */ /* 0x000fe400078e0076 */
.L_x_1183:
[----:B------:R-:W-:Y:S05]  /*eca0*/  BSYNC B0 ;  /* 0x0000000000007941 */ /* 0x000fea0003800000 */
.L_x_1181:
        /* <DEDUP_REMOVED lines=16> */
.L_x_1187:
[----:B------:R-:W-:Y:S05]  /*edb0*/  BSYNC B1 ;  /* 0x0000000000017941 */ /* 0x000fea0003800000 */
.L_x_1186:
        /* <DEDUP_REMOVED lines=43> */
.L_x_1185:
[----:B------:R-:W-:Y:S05]  /*f070*/  BSYNC B0 ;  /* 0x0000000000007941 */ /* 0x000fea0003800000 */
.L_x_1184:
        /* <DEDUP_REMOVED lines=13> */
.L_x_1188:
        /* <DEDUP_REMOVED lines=12> */
.L_x_1191:
[----:B------:R-:W-:Y:S02]  /*f210*/  IMAD.MOV.U32 R122, RZ, RZ, R118 ;  /* 0x000000ffff7a7224 */ /* 0x000fe400078e0076 */
.L_x_1192:
[----:B------:R-:W-:Y:S05]  /*f220*/  BSYNC B0 ;  /* 0x0000000000007941 */ /* 0x000fea0003800000 */
.L_x_1190:
        /* <DEDUP_REMOVED lines=16> */
.L_x_1196:
[----:B------:R-:W-:Y:S05]  /*f330*/  BSYNC B1 ;  /* 0x0000000000017941 */ /* 0x000fea0003800000 */
.L_x_1195:
        /* <DEDUP_REMOVED lines=43> */
.L_x_1194:
[----:B------:R-:W-:Y:S05]  /*f5f0*/  BSYNC B0 ;  /* 0x0000000000007941 */ /* 0x000fea0003800000 */
.L_x_1193:
        /* <DEDUP_REMOVED lines=10> */
.L_x_1189:
        /* <DEDUP_REMOVED lines=12> */
.L_x_1198:
[----:B------:R-:W-:Y:S02]  /*f760*/  IMAD.MOV.U32 R122, RZ, RZ, R118 ;  /* 0x000000ffff7a7224 */ /* 0x000fe400078e0076 */
.L_x_1199:
[----:B------:R-:W-:Y:S05]  /*f770*/  BSYNC B0 ;  /* 0x0000000000007941 */ /* 0x000fea0003800000 */
.L_x_1197:
        /* <DEDUP_REMOVED lines=16> */
.L_x_1203:
[----:B------:R-:W-:Y:S05]  /*f880*/  BSYNC B1 ;  /* 0x0000000000017941 */ /* 0x000fea0003800000 */
.L_x_1202:
        /* <DEDUP_REMOVED lines=43> */
.L_x_1201:
[----:B------:R-:W-:Y:S05]  /*fb40*/  BSYNC B0 ;  /* 0x0000000000007941 */ /* 0x000fea0003800000 */
.L_x_1200:
        /* <DEDUP_REMOVED lines=13> */
.L_x_1204:
        /* <DEDUP_REMOVED lines=12> */
.L_x_1207:
[----:B------:R-:W-:Y:S02]  /*fce0*/  IMAD.MOV.U32 R66, RZ, RZ, R118 ;  /* 0x000000ffff427224 */ /* 0x000fe400078e0076 */
.L_x_1208:
[----:B------:R-:W-:Y:S05]  /*fcf0*/  BSYNC B0 ;  /* 0x0000000000007941 */ /* 0x000fea0003800000 */
.L_x_1206:
        /* <DEDUP_REMOVED lines=16> */
.L_x_1212:
[----:B------:R-:W-:Y:S05]  /*fe00*/  BSYNC B1 ;  /* 0x0000000000017941 */ /* 0x000fea0003800000 */
.L_x_1211:
        /* <DEDUP_REMOVED lines=43> */
.L_x_1210:
[----:B------:R-:W-:Y:S05]  /*100c0*/  BSYNC B0 ;  /* 0x0000000000007941 */ /* 0x000fea0003800000 */
.L_x_1209:
        /* <DEDUP_REMOVED lines=10> */
.L_x_1205:
        /* <DEDUP_REMOVED lines=12> */
.L_x_1214:
[----:B------:R-:W-:Y:S02]  /*10230*/  IMAD.MOV.U32 R66, RZ, RZ, R118 ;  /* 0x000000ffff427224 */ /* 0x000fe400078e0076 */
.L_x_1215:
[----:B------:R-:W-:Y:S05]  /*10240*/  BSYNC B0 ;  /* 0x0000000000007941 */ /* 0x000fea0003800000 */
.L_x_1213:
        /* <DEDUP_REMOVED lines=16> */
.L_x_1219:
[----:B------:R-:W-:Y:S05]  /*10350*/  BSYNC B1 ;  /* 0x0000000000017941 */ /* 0x000fea0003800000 */
.L_x_1218:
        /* <DEDUP_REMOVED lines=43> */
.L_x_1217:
[----:B------:R-:W-:Y:S05]  /*10610*/  BSYNC B0 ;  /* 0x0000000000007941 */ /* 0x000fea0003800000 */
.L_x_1216:
        /* <DEDUP_REMOVED lines=13> */
.L_x_1220:
        /* <DEDUP_REMOVED lines=12> */
.L_x_1223:
[----:B------:R-:W-:Y:S02]  /*107b0*/  IMAD.MOV.U32 R66, RZ, RZ, R118 ;  /* 0x000000ffff427224 */ /* 0x000fe400078e0076 */
.L_x_1224:
[----:B------:R-:W-:Y:S05]  /*107c0*/  BSYNC B0 ;  /* 0x0000000000007941 */ /* 0x000fea0003800000 */
.L_x_1222:
        /* <DEDUP_REMOVED lines=16> */
.L_x_1228:
[----:B------:R-:W-:Y:S05]  /*108d0*/  BSYNC B1 ;  /* 0x0000000000017941 */ /* 0x000fea0003800000 */
.L_x_1227:
        /* <DEDUP_REMOVED lines=43> */
.L_x_1226:
[----:B------:R-:W-:Y:S05]  /*10b90*/  BSYNC B0 ;  /* 0x0000000000007941 */ /* 0x000fea0003800000 */
.L_x_1225:
        /* <DEDUP_REMOVED lines=10> */
.L_x_1221:
        /* <DEDUP_REMOVED lines=12> */
.L_x_1230:
[----:B------:R-:W-:Y:S02]  /*10d00*/  IMAD.MOV.U32 R66, RZ, RZ, R118 ;  /* 0x000000ffff427224 */ /* 0x000fe400078e0076 */
.L_x_1231:
[----:B------:R-:W-:Y:S05]  /*10d10*/  BSYNC B0 ;  /* 0x0000000000007941 */ /* 0x000fea0003800000 */
.L_x_1229:
        /* <DEDUP_REMOVED lines=16> */
.L_x_1235:
[----:B------:R-:W-:Y:S05]  /*10e20*/  BSYNC B1 ;  /* 0x0000000000017941 */ /* 0x000fea0003800000 */
.L_x_1234:
        /* <DEDUP_REMOVED lines=42> */
[----:B------:R-:W-:Y:S02]  /*110d0*/  IMAD.MOV.U32 R120, RZ, RZ, R68 ;  /* 0x000000ffff787224 */ /* 0x000fe400078e0044 */
[----:B------:R-:W-:Y:S02]  /*110e0*/  IMAD.MOV.U32 R65, RZ, RZ, RZ ;  /* 0x000000ffff417224 */ /* 0x000fe400078e00ff */
.L_x_1233:
[----:B------:R-:W-:Y:S05]  /*110f0*/  BSYNC B0 ;  /* 0x0000000000007941 */ /* 0x000fea0003800000 */
.L_x_1232:
        /* <DEDUP_REMOVED lines=13> */
.L_x_1236:
        /* <DEDUP_REMOVED lines=12> */
.L_x_1239:
[----:B------:R-:W-:Y:S02]  /*11290*/  IMAD.MOV.U32 R72, RZ, RZ, R118 ;  /* 0x000000ffff487224 */ /* 0x000fe400078e0076 */
.L_x_1240:
[----:B------:R-:W-:Y:S05]  /*112a0*/  BSYNC B0 ;  /* 0x0000000000007941 */ /* 0x000fea0003800000 */
.L_x_1238:
        /* <DEDUP_REMOVED lines=16> */
.L_x_1244:
[----:B------:R-:W-:Y:S05]  /*113b0*/  BSYNC B1 ;  /* 0x0000000000017941 */ /* 0x000fea0003800000 */
.L_x_1243:
        /* <DEDUP_REMOVED lines=43> */
.L_x_1242:
[----:B------:R-:W-:Y:S05]  /*11670*/  BSYNC B0 ;  /* 0x0000000000007941 */ /* 0x000fea0003800000 */
.L_x_1241:
        /* <DEDUP_REMOVED lines=10> */
.L_x_1237:
[----:B------:R-:W-:Y:S01]  /*11720*/  FADD.FTZ R64, RZ, R75 ;  /* 0x0000004bff407221 */ /* 0x000fe20000010000 */
[----:B------:R-:W-:Y:S01]  /*11730*/  SEL R67, RZ, 0x1000000, P5 ;  /* 0x01000000ff437807 */ /* 0x000fe20002800000 */
[----:B------:R-:W0:Y:S01]  /*11740*/  S2R R72, SR_TID.X ;  /* 0x0000000000487919 */ /* 0x000e220000002100 */
[----:B------:R-:W-:Y:S01]  /*11750*/  ISETP.NE.AND P5, PT, R126, RZ, PT ;  /* 0x000000ff7e00720c */ /* 0x000fe20003fa5270 */
[----:B------:R-:W-:Y:S01]  /*11760*/  FADD.FTZ R64, R64, R77 ;  /* 0x0000004d40407221 */ /* 0x000fe20000010000 */
[----:B------:R-:W-:Y:S01]  /*11770*/  ISETP.NE.AND P6, PT, R124, RZ, PT ;  /* 0x000000ff7c00720c */ /* 0x000fe20003fc5270 */
[----:B------:R-:W-:Y:S01]  /*11780*/  IMAD.WIDE.U32 R130, R116, R131, c[0x0][0x188] ;  /* 0x0000620074827625 */ /* 0x000fe200078e0083 */
[----:B------:R-:W-:Y:S02]  /*11790*/  ISETP.NE.AND P1, PT, R82, RZ, PT ;  /* 0x000000ff5200720c */ /* 0x000fe40003f25270 */
[----:B------:R-:W-:Y:S01]  /*117a0*/  SEL R65, RZ, 0x10000, P4 ;  /* 0x00010000ff417807 */ /* 0x000fe20002000000 */
[----:B------:R-:W-:Y:S01]  /*117b0*/  FADD.FTZ R64, R64, R79 ;  /* 0x0000004f40407221 */ /* 0x000fe20000010000 */
[----:B------:R-:W-:-:S02]  /*117c0*/  SEL R78, RZ, 0x100, P3 ;  /* 0x00000100ff4e7807 */ /* 0x000fc40001800000 */
[----:B------:R-:W-:Y:S01]  /*117d0*/  SEL R66, RZ, 0x1, P5 ;  /* 0x00000001ff427807 */ /* 0x000fe20002800000 */
[----:B------:R-:W-:Y:S01]  /*117e0*/  FADD.FTZ R64, R64, R81 ;  /* 0x0000005140407221 */ /* 0x000fe20000010000 */
[----:B------:R-:W-:Y:S02]  /*117f0*/  SEL R68, RZ, 0x1, P1 ;  /* 0x00000001ff447807 */ /* 0x000fe40000800000 */
[----:B------:R-:W-:Y:S01]  /*11800*/  LOP3.LUT R78, R78, R67, R65, 0xfe, !PT ;  /* 0x000000434e4e7212 */ /* 0x000fe200078efe41 */
[----:B------:R-:W-:Y:S01]  /*11810*/  FADD.FTZ R64, R64, R83 ;  /* 0x0000005340407221 */ /* 0x000fe20000010000 */
[----:B------:R-:W-:Y:S01]  /*11820*/  SEL R71, RZ, 0x1, P2 ;  /* 0x00000001ff477807 */ /* 0x000fe20001000000 */
[----:B------:R-:W-:Y:S01]  /*11830*/  IMAD.WIDE.U32 R66, R66, 0x1000000, RZ ;  /* 0x0100000042427825 */ /* 0x000fe200078e00ff */
[----:B------:R-:W-:Y:S02]  /*11840*/  ISETP.NE.AND P0, PT, R80, RZ, PT ;  /* 0x000000ff5000720c */ /* 0x000fe40003f05270 */
[----:B------:R-:W-:Y:S01]  /*11850*/  LOP3.LUT P1, RZ, R100, 0xff, RZ, 0xc0, !PT ;  /* 0x000000ff64ff7812 */ /* 0x000fe2000782c0ff */
[----:B------:R-:W-:Y:S01]  /*11860*/  FADD.FTZ R64, R64, R123 ;  /* 0x0000007b40407221 */ /* 0x000fe20000010000 */
[----:B------:R-:W-:Y:S01]  /*11870*/  LOP3.LUT R67, R67, R78, R71, 0xfe, !PT ;  /* 0x0000004e43437212 */ /* 0x000fe200078efe47 */
[----:B------:R-:W-:Y:S01]  /*11880*/  IMAD.WIDE.U32 R68, R68, 0x100, RZ ;  /* 0x0000010044447825 */ /* 0x000fe200078e00ff */
[----:B------:R-:W-:-:S02]  /*11890*/  SEL R71, RZ, 0x1, P0 ;  /* 0x00000001ff477807 */ /* 0x000fc40000000000 */
[----:B0-----:R-:W-:Y:S01]  /*118a0*/  LOP3.LUT P0, RZ, R72, 0x1f, RZ, 0xc0, !PT ;  /* 0x0000001f48ff7812 */ /* 0x001fe2000780c0ff */
[----:B------:R-:W-:-:S04]  /*118b0*/  FADD.FTZ R64, R64, R121 ;  /* 0x0000007940407221 */ /* 0x000fc80000010000 */
[----:B------:R-:W-:-:S04]  /*118c0*/  FADD.FTZ R64, R64, R125 ;  /* 0x0000007d40407221 */ /* 0x000fc80000010000 */
[----:B------:R-:W-:-:S04]  /*118d0*/  FADD.FTZ R64, R64, R127 ;  /* 0x0000007f40407221 */ /* 0x000fc80000010000 */
[----:B------:R-:W-:-:S04]  /*118e0*/  FADD.FTZ R64, R64, R135 ;  /* 0x0000008740407221 */ /* 0x000fc80000010000 */
[----:B------:R-:W-:-:S04]  /*118f0*/  FADD.FTZ R64, R64, R133 ;  /* 0x0000008540407221 */ /* 0x000fc80000010000 */
[----:B------:R-:W-:-:S04]  /*11900*/  FADD.FTZ R64, R64, R137 ;  /* 0x0000008940407221 */ /* 0x000fc80000010000 */
[----:B------:R-:W-:Y:S01]  /*11910*/  FADD.FTZ R70, R64, R139 ;  /* 0x0000008b40467221 */ /* 0x000fe20000010000 */
[----:B------:R-:W-:Y:S02]  /*11920*/  SEL R64, RZ, 0x1, P6 ;  /* 0x00000001ff407807 */ /* 0x000fe40003000000 */
[----:B------:R-:W-:Y:S01]  /*11930*/  ISETP.NE.AND P6, PT, R76, RZ, PT ;  /* 0x000000ff4c00720c */ /* 0x000fe20003fc5270 */
[----:B------:R-:W-:Y:S02]  /*11940*/  FADD.FTZ R70, R70, R143 ;  /* 0x0000008f46467221 */ /* 0x000fe40000010000 */
[----:B------:R-:W-:-:S04]  /*11950*/  IMAD.WIDE.U32 R64, R64, 0x10000, RZ ;  /* 0x0001000040407825 */ /* 0x000fc800078e00ff */
[----:B------:R-:W-:Y:S01]  /*11960*/  FADD.FTZ R70, R70, R141 ;  /* 0x0000008d46467221 */ /* 0x000fe20000010000 */
[----:B------:R-:W-:Y:S02]  /*11970*/  LOP3.LUT R68, R68, R66, R64, 0xfe, !PT ;  /* 0x0000004244447212 */ /* 0x000fe400078efe40 */
[----:B------:R-:W-:Y:S01]  /*11980*/  LOP3.LUT R69, R69, R67, R65, 0xfe, !PT ;  /* 0x0000004345457212 */ /* 0x000fe200078efe41 */
[----:B------:R-:W-:Y:S01]  /*11990*/  FADD.FTZ R70, R70, R145 ;  /* 0x0000009146467221 */ /* 0x000fe20000010000 */
[----:B------:R-:W-:Y:S02]  /*119a0*/  F2FP.BF16.PACK_AB R67, R73, R159 ;  /* 0x0000009f4943723e */ /* 0x000fe400000010ff */
[----:B------:R-:W-:Y:S01]  /*119b0*/  F2FP.BF16.PACK_AB R66, R157, R155 ;  /* 0x0000009b9d42723e */ /* 0x000fe200000010ff */
[----:B------:R-:W-:Y:S01]  /*119c0*/  FADD.FTZ R70, R70, R147 ;  /* 0x0000009346467221 */ /* 0x000fe20000010000 */
[----:B------:R-:W-:Y:S02]  /*119d0*/  F2FP.BF16.PACK_AB R65, R153, R149 ;  /* 0x000000959941723e */ /* 0x000fe400000010ff */
[----:B------:R-:W-:Y:S01]  /*119e0*/  F2FP.BF16.PACK_AB R64, R151, R147 ;  /* 0x000000939740723e */ /* 0x000fe200000010ff */
[----:B------:R-:W-:Y:S01]  /*119f0*/  FADD.FTZ R70, R70, R151 ;  /* 0x0000009746467221 */ /* 0x000fe20000010000 */
[----:B------:R-:W-:-:S03]  /*11a00*/  LOP3.LUT R68, R68, R71, RZ, 0xfc, !PT ;  /* 0x0000004744447212 */ /* 0x000fc600078efcff */
[----:B------:R-:W-:Y:S01]  /*11a10*/  FADD.FTZ R76, R70, R149 ;  /* 0x00000095464c7221 */ /* 0x000fe20000010000 */
[----:B------:R0:W-:Y:S01]  /*11a20*/  STG.E.128 [R130.64], R64 ;  /* 0x0000004082007986 */ /* 0x0001e2000c101d06 */
[----:B------:R-:W-:-:S04]  /*11a30*/  IMAD.WIDE.U32 R70, R116, R129, c[0x0][0x190] ;  /* 0x0000640074467625 */ /* 0x000fc800078e0081 */
[----:B------:R-:W-:Y:S01]  /*11a40*/  FADD.FTZ R76, R76, R153 ;  /* 0x000000994c4c7221 */ /* 0x000fe20000010000 */
[----:B------:R0:W-:Y:S03]  /*11a50*/  STG.E.64 [R70.64], R68 ;  /* 0x0000004446007986 */ /* 0x0001e6000c101b06 */
[----:B------:R-:W-:Y:S01]  /*11a60*/  FADD.FTZ R78, R76, R155 ;  /* 0x0000009b4c4e7221 */ /* 0x000fe20000010000 */
[----:B------:R-:W-:-:S03]  /*11a70*/  SHF.R.U32.HI R76, RZ, 0x5, R72 ;  /* 0x00000005ff4c7819 */ /* 0x000fc60000011648 */
[----:B------:R-:W-:Y:S01]  /*11a80*/  FADD.FTZ R78, R78, R157 ;  /* 0x0000009d4e4e7221 */ /* 0x000fe20000010000 */
[----:B------:R-:W-:-:S03]  /*11a90*/  LOP3.LUT R76, R76, 0x7fffffc, RZ, 0xc0, !PT ;  /* 0x07fffffc4c4c7812 */ /* 0x000fc600078ec0ff */
[----:B------:R-:W-:Y:S01]  /*11aa0*/  FADD.FTZ R78, R78, R159 ;  /* 0x0000009f4e4e7221 */ /* 0x000fe20000010000 */
        /* <DEDUP_REMOVED lines=20> */
.L_x_1245:
[----:B------:R-:W-:Y:S01]  /*11bf0*/  @!P1 IADD3 R76, R76, 0x4, RZ ;  /* 0x000000044c4c9810 */ /* 0x000fe20007ffe0ff */
[----:B0-----:R-:W-:Y:S01]  /*11c00*/  FADD.FTZ R70, R78, R73 ;  /* 0x000000494e467221 */ /* 0x001fe20000010000 */
[----:B------:R-:W-:Y:S05]  /*11c10*/  BRA.DIV ~URZ, `(.L_x_1246) ;  /* 0x000014e27f007947 */ /* 0x000fea000b800000 */
[----:B------:R0:W1:Y:S02]  /*11c20*/  SHFL.BFLY PT, R64, R70, 0x1, 0x1f ;  /* 0x0c201f0046407f89 */ /* 0x00006400000e0000 */
.L_x_1250:
        /* <DEDUP_REMOVED lines=68> */
.L_x_1251:
[----:B------:R-:W2:Y:S01]  /*12070*/  S2R R68, SR_TID.X ;  /* 0x0000000000447919 */ /* 0x000ea20000002100 */
[----:B------:R-:W-:Y:S01]  /*12080*/  @!P0 SHF.R.U32.HI R67, RZ, 0x5, R72 ;  /* 0x00000005ff438819 */ /* 0x000fe20000011648 */
[----:B-1----:R-:W-:Y:S01]  /*12090*/  FADD.FTZ R65, R69, R70 ;  /* 0x0000004645417221 */ /* 0x002fe20000010000 */
[----:B------:R-:W-:Y:S01]  /*120a0*/  WARPSYNC 0xffffffff ;  /* 0xffffffff00007948 */ /* 0x000fe20003800000 */
[----:B0-----:R-:W-:Y:S01]  /*120b0*/  IMAD.MOV.U32 R70, RZ, RZ, RZ ;  /* 0x000000ffff467224 */ /* 0x001fe200078e00ff */
[----:B------:R-:W-:Y:S01]  /*120c0*/  @!P0 LOP3.LUT R67, R67, 0x3, RZ, 0xc0, !PT ;  /* 0x0000000343438812 */ /* 0x000fe200078ec0ff */
[----:B------:R-:W-:-:S04]  /*120d0*/  ULDC.U8 UR8, c[0x0][0x1f0] ;  /* 0x00007c0000087ab9 */ /* 0x000fc80000000000 */
[----:B------:R-:W-:Y:S02]  /*120e0*/  @!P0 IMAD.IADD R69, R76, 0x1, R67 ;  /* 0x000000014c458824 */ /* 0x000fe400078e0243 */
[----:B------:R-:W-:-:S03]  /*120f0*/  CS2R R66, SRZ ;  /* 0x0000000000427805 */ /* 0x000fc6000001ff00 */
[----:B------:R-:W-:Y:S01]  /*12100*/  @!P0 STS.64 [R69.X8], R64 ;  /* 0x0000004045008388 */ /* 0x000fe20000008a00 */
[----:B--2---:R-:W-:-:S03]  /*12110*/  LOP3.LUT R71, R68, 0x1f, RZ, 0xc0, !PT ;  /* 0x0000001f44477812 */ /* 0x004fc600078ec0ff */
[----:B------:R-:W-:Y:S01]  /*12120*/  BAR.SYNC.DEFER_BLOCKING 0x0 ;  /* 0x0000000000007b1d */ /* 0x000fe20000010000 */
[----:B------:R-:W-:-:S13]  /*12130*/  ISETP.GT.U32.AND P1, PT, R71, 0x3, PT ;  /* 0x000000034700780c */ /* 0x000fda0003f24070 */
[----:B------:R-:W-:Y:S02]  /*12140*/  @!P1 IMAD.IADD R71, R76, 0x1, R71 ;  /* 0x000000014c479824 */ /* 0x000fe400078e0247 */
[----:B------:R-:W-:-:S04]  /*12150*/  @!P1 IMAD.MOV.U32 R70, RZ, RZ, 0x300 ;  /* 0x00000300ff469424 */ /* 0x000fc800078e00ff */
[----:B------:R-:W-:Y:S01]  /*12160*/  I2F R78, R70 ;  /* 0x00000046004e7306 */ /* 0x000fe20000201400 */
[----:B------:R-:W0:Y:S04]  /*12170*/  SHFL.DOWN PT, R129, R70, 0x2, 0x1f ;  /* 0x08401f0046817f89 */ /* 0x000e2800000e0000 */
[----:B------:R-:W1:Y:S01]  /*12180*/  @!P1 LDS.64 R66, [R71.X8] ;  /* 0x0000000047429984 */ /* 0x000e620000008a00 */
[----:B------:R-:W-:Y:S01]  /*12190*/  ISETP.NE.AND P1, PT, RZ, UR8, PT ;  /* 0x00000008ff007c0c */ /* 0x000fe2000bf25270 */
[----:B0-----:R-:W-:Y:S01]  /*121a0*/  IMAD.IADD R72, R129, 0x1, R70 ;  /* 0x0000000181487824 */ /* 0x001fe200078e0246 */
[----:B------:R-:W-:Y:S04]  /*121b0*/  I2F R80, R129 ;  /* 0x0000008100507306 */ /* 0x000fe80000201400 */
[----:B------:R-:W0:Y:S04]  /*121c0*/  SHFL.DOWN PT, R161, R72, 0x1, 0x1f ;  /* 0x08201f0048a17f89 */ /* 0x000e2800000e0000 */
[----:B------:R-:W2:Y:S01]  /*121d0*/  I2F R76, R72 ;  /* 0x00000048004c7306 */ /* 0x000ea20000201400 */
[----:B-1----:R-:W1:Y:S04]  /*121e0*/  SHFL.DOWN PT, R131, R66, 0x2, 0x1f ;  /* 0x08401f0042837f89 */ /* 0x002e6800000e0000 */
[----:B------:R-:W3:Y:S03]  /*121f0*/  SHFL.DOWN PT, R64, R67, 0x2, 0x1f ;  /* 0x08401f0043407f89 */ /* 0x000ee600000e0000 */
[----:B--2---:R-:W2:Y:S01]  /*12200*/  MUFU.RCP R65, R76 ;  /* 0x0000004c00417308 */ /* 0x004ea20000001000 */
[----:B0-----:R-:W-:-:S07]  /*12210*/  IMAD.IADD R70, R72, 0x1, R161 ;  /* 0x0000000148467824 */ /* 0x001fce00078e02a1 */
[----:B------:R-:W-:Y:S08]  /*12220*/  I2F R161, R161 ;  /* 0x000000a100a17306 */ /* 0x000ff00000201400 */
[----:B------:R-:W0:Y:S01]  /*12230*/  I2F R70, R70 ;  /* 0x0000004600467306 */ /* 0x000e220000201400 */
[C---:B-1----:R-:W-:Y:S02]  /*12240*/  FMUL.FTZ R69, R131.reuse, R80 ;  /* 0x0000005083457220 */ /* 0x042fe40000410000 */
[----:B------:R-:W-:-:S02]  /*12250*/  FADD.FTZ R131, -R131, R66 ;  /* 0x0000004283837221 */ /* 0x000fc40000010100 */
[----:B------:R-:W-:Y:S02]  /*12260*/  FFMA.FTZ R82, R78, R66, R69 ;  /* 0x000000424e527223 */ /* 0x000fe40000010045 */
[----:B------:R-:W-:Y:S02]  /*12270*/  FMUL.FTZ R131, R131, R131 ;  /* 0x0000008383837220 */ /* 0x000fe40000410000 */
[----:B--2---:R-:W-:Y:S02]  /*12280*/  FMUL.FTZ R69, R65, R82 ;  /* 0x0000005241457220 */ /* 0x004fe40000410000 */
[----:B------:R-:W-:Y:S02]  /*12290*/  FMUL.FTZ R131, R131, R78 ;  /* 0x0000004e83837220 */ /* 0x000fe40000410000 */
[----:B---3--:R-:W-:Y:S01]  /*122a0*/  FADD.FTZ R64, R64, R67 ;  /* 0x0000004340407221 */ /* 0x008fe20000010000 */
[----:B------:R-:W1:Y:S01]  /*122b0*/  SHFL.DOWN PT, R66, R69, 0x1, 0x1f ;  /* 0x08201f0045427f89 */ /* 0x000e6200000e0000 */
[----:B------:R-:W-:Y:S01]  /*122c0*/  FMUL.FTZ R131, R131, R80 ;  /* 0x0000005083837220 */ /* 0x000fe20000410000 */
[----:B0-----:R-:W0:Y:S03]  /*122d0*/  MUFU.RCP R67, R70 ;  /* 0x0000004600437308 */ /* 0x001e260000001000 */
[----:B------:R-:W-:-:S05]  /*122e0*/  FFMA.FTZ R64, R65, R131, R64 ;  /* 0x0000008341407223 */ /* 0x000fca0000010040 */
[----:B------:R-:W2:Y:S01]  /*122f0*/  SHFL.DOWN PT, R65, R64, 0x1, 0x1f ;  /* 0x08201f0040417f89 */ /* 0x000ea200000e0000 */
[----:B-1----:R-:W-:Y:S02]  /*12300*/  FADD.FTZ R71, R69, -R66 ;  /* 0x8000004245477221 */ /* 0x002fe40000010000 */
[----:B------:R-:W-:Y:S02]  /*12310*/  FMUL.FTZ R66, R66, R161 ;  /* 0x000000a142427220 */ /* 0x000fe40000410000 */
[----:B------:R-:W-:Y:S02]  /*12320*/  FMUL.FTZ R71, R71, R71 ;  /* 0x0000004747477220 */ /* 0x000fe40000410000 */
[C---:B------:R-:W-:Y:S02]  /*12330*/  FFMA.FTZ R66, R76.reuse, R69, R66 ;  /* 0x000000454c427223 */ /* 0x040fe40000010042 */
[----:B------:R-:W-:Y:S02]  /*12340*/  FMUL.FTZ R71, R76, R71 ;  /* 0x000000474c477220 */ /* 0x000fe40000410000 */
[----:B0-----:R-:W-:-:S02]  /*12350*/  FMUL.FTZ R69, R67, R66 ;  /* 0x0000004243457220 */ /* 0x001fc40000410000 */
[----:B--2---:R-:W-:Y:S01]  /*12360*/  FADD.FTZ R66, R64, R65 ;  /* 0x0000004140427221 */ /* 0x004fe20000010000 */
[----:B------:R-:W-:Y:S01]  /*12370*/  SHF.R.U32.HI R65, RZ, 0x5, R68 ;  /* 0x00000005ff417819 */ /* 0x000fe20000011644 */
[----:B------:R-:W-:Y:S02]  /*12380*/  FMUL.FTZ R71, R71, R161 ;  /* 0x000000a147477220 */ /* 0x000fe40000410000 */
[----:B------:R-:W0:Y:S01]  /*12390*/  SHFL.IDX PT, R69, R69, RZ, 0x1f ;  /* 0x00001fff45457589 */ /* 0x000e2200000e0000 */
[----:B------:R-:W-:Y:S01]  /*123a0*/  LOP3.LUT R65, R65, 0x3, RZ, 0xc0, !PT ;  /* 0x0000000341417812 */ /* 0x000fe200078ec0ff */
[----:B------:R-:W-:-:S03]  /*123b0*/  FFMA.FTZ R71, R67, R71, R66 ;  /* 0x0000004743477223 */ /* 0x000fc60000010042 */
[----:B------:R-:W-:Y:S01]  /*123c0*/  LOP3.LUT P0, RZ, R65, 0x1f, R68, 0xf8, !PT ;  /* 0x0000001f41ff7812 */ /* 0x000fe2000780f844 */
[----:B------:R-:W-:Y:S02]  /*123d0*/  IMAD.MOV.U32 R68, RZ, RZ, c[0x0][0x1e0] ;  /* 0x00007800ff447624 */ /* 0x000fe400078e00ff */
[----:B------:R-:W1:Y:S10]  /*123e0*/  SHFL.IDX PT, R71, R71, RZ, 0x1f ;  /* 0x00001fff47477589 */ /* 0x000e7400000e0000 */
[----:B------:R-:W-:-:S02]  /*123f0*/  @!P0 IMAD.MOV.U32 R67, RZ, RZ, 0x4 ;  /* 0x00000004ff438424 */ /* 0x000fc400078e00ff */
[----:B------:R-:W-:Y:S02]  /*12400*/  @!P0 IMAD.MOV.U32 R129, RZ, RZ, 0x4 ;  /* 0x00000004ff818424 */ /* 0x000fe400078e00ff */
[----:B------:R-:W-:Y:S01]  /*12410*/  @!P0 IMAD.WIDE R66, R2, R67, c[0x0][0x1a0] ;  /* 0x0000680002428625 */ /* 0x000fe200078e0243 */
[----:B0-----:R-:W-:-:S03]  /*12420*/  FSEL R70, R69, RZ, !P1 ;  /* 0x000000ff45467208 */ /* 0x001fc60004800000 */
[----:B------:R-:W-:Y:S01]  /*12430*/  FMUL.FTZ R64, R69, R69 ;  /* 0x0000004545407220 */ /* 0x000fe20000410000 */
[----:B------:R0:W-:Y:S01]  /*12440*/  @!P0 STG.E [R66.64], R69 ;  /* 0x0000004542008986 */ /* 0x0001e2000c101906 */
[C---:B------:R-:W-:Y:S01]  /*12450*/  FADD.FTZ R76, -R70.reuse, R77 ;  /* 0x0000004d464c7221 */ /* 0x040fe20000010100 */
[----:B------:R-:W-:Y:S01]  /*12460*/  PRMT R77, RZ, 0x5410, R49 ;  /* 0x00005410ff4d7816 */ /* 0x000fe20000000031 */
[----:B------:R-:W-:Y:S01]  /*12470*/  FADD.FTZ R72, -R70, R75 ;  /* 0x0000004b46487221 */ /* 0x000fe20000010100 */
[----:B------:R-:W-:Y:S01]  /*12480*/  FSEL R65, R64, RZ, P1 ;  /* 0x000000ff40417208 */ /* 0x000fe20000800000 */
[----:B-1----:R-:W-:Y:S01]  /*12490*/  FFMA.FTZ R64, R71, R68, c[0x0][0x228] ;  /* 0x00008a0047407623 */ /* 0x002fe20000010044 */
[----:B------:R-:W-:Y:S01]  /*124a0*/  PRMT R71, RZ, 0x5410, R47 ;  /* 0x00005410ff477816 */ /* 0x000fe2000000002f */
[----:B------:R-:W-:Y:S02]  /*124b0*/  FADD.FTZ R78, -R70, R81 ;  /* 0x00000051464e7221 */ /* 0x000fe40000010100 */
[----:B------:R-:W-:-:S02]  /*124c0*/  FADD.FTZ R68, R64, R65 ;  /* 0x0000004140447221 */ /* 0x000fc40000010000 */
[C---:B------:R-:W-:Y:S01]  /*124d0*/  @!P0 IMAD.WIDE R64, R2.reuse, R129, c[0x0][0x1a8] ;  /* 0x00006a0002408625 */ /* 0x040fe200078e0281 */
[----:B------:R-:W-:Y:S01]  /*124e0*/  IADD3 R2, R2, c[0x0][0x160], RZ ;  /* 0x0000580002027a10 */ /* 0x000fe20007ffe0ff */
[----:B0-----:R-:W0:Y:S02]  /*124f0*/  MUFU.RSQ R67, R68 ;  /* 0x0000004400437308 */ /* 0x001e240000001400 */
[C---:B------:R-:W-:Y:S01]  /*12500*/  FADD.FTZ R66, -R70.reuse, R127 ;  /* 0x0000007f46427221 */ /* 0x040fe20000010100 */
[----:B------:R-:W-:Y:S01]  /*12510*/  PRMT R127, RZ, 0x5410, R38 ;  /* 0x00005410ff7f7816 */ /* 0x000fe20000000026 */
[C---:B------:R-:W-:Y:S02]  /*12520*/  FADD.FTZ R80, -R70.reuse, R83 ;  /* 0x0000005346507221 */ /* 0x040fe40000010100 */
[C---:B------:R-:W-:Y:S01]  /*12530*/  FADD.FTZ R130, -R70.reuse, R135 ;  /* 0x0000008746827221 */ /* 0x040fe20000010100 */
[----:B------:R-:W-:Y:S01]  /*12540*/  PRMT R135, RZ, 0x7610, R42 ;  /* 0x00007610ff877816 */ /* 0x000fe2000000002a */
[----:B------:R-:W-:-:S02]  /*12550*/  FADD.FTZ R132, -R70, R133 ;  /* 0x0000008546847221 */ /* 0x000fc40000010100 */
[C---:B------:R-:W-:Y:S01]  /*12560*/  FADD.FTZ R134, -R70.reuse, R137 ;  /* 0x0000008946867221 */ /* 0x040fe20000010100 */
[----:B------:R-:W-:Y:S01]  /*12570*/  PRMT R137, RZ, 0x7610, R32 ;  /* 0x00007610ff897816 */ /* 0x000fe20000000020 */
[C---:B------:R-:W-:Y:S02]  /*12580*/  FADD.FTZ R136, -R70.reuse, R139 ;  /* 0x0000008b46887221 */ /* 0x040fe40000010100 */
[C---:B------:R-:W-:Y:S01]  /*12590*/  FADD.FTZ R82, -R70.reuse, R79 ;  /* 0x0000004f46527221 */ /* 0x040fe20000010100 */
[----:B------:R-:W-:Y:S01]  /*125a0*/  PRMT R79, RZ, 0x5410, R51 ;  /* 0x00005410ff4f7816 */ /* 0x000fe20000000033 */
[C---:B------:R-:W-:Y:S01]  /*125b0*/  FADD.FTZ R124, -R70.reuse, R123 ;  /* 0x0000007b467c7221 */ /* 0x040fe20000010100 */
[----:B0-----:R0:W-:Y:S01]  /*125c0*/  @!P0 STG.E [R64.64], R67 ;  /* 0x0000004340008986 */ /* 0x0011e2000c101906 */
[C---:B------:R-:W-:Y:S01]  /*125d0*/  FADD.FTZ R126, -R70.reuse, R121 ;  /* 0x00000079467e7221 */ /* 0x040fe20000010100 */
[----:B------:R-:W-:Y:S01]  /*125e0*/  PRMT R121, RZ, 0x5410, R53 ;  /* 0x00005410ff797816 */ /* 0x000fe20000000035 */
[C---:B------:R-:W-:Y:S01]  /*125f0*/  FADD.FTZ R128, -R70.reuse, R125 ;  /* 0x0000007d46807221 */ /* 0x040fe20000010100 */
[----:B------:R-:W-:Y:S01]  /*12600*/  PRMT R125, RZ, 0x7610, R36 ;  /* 0x00007610ff7d7816 */ /* 0x000fe20000000024 */
[----:B------:R-:W-:-:S02]  /*12610*/  FADD.FTZ R138, -R70, R143 ;  /* 0x0000008f468a7221 */ /* 0x000fc40000010100 */
[C---:B------:R-:W-:Y:S02]  /*12620*/  FADD.FTZ R140, -R70.reuse, R141 ;  /* 0x0000008d468c7221 */ /* 0x040fe40000010100 */
[C---:B------:R-:W-:Y:S01]  /*12630*/  FADD.FTZ R142, -R70.reuse, R145 ;  /* 0x00000091468e7221 */ /* 0x040fe20000010100 */
[----:B------:R-:W-:Y:S01]  /*12640*/  PRMT R145, RZ, 0x7610, R34 ;  /* 0x00007610ff917816 */ /* 0x000fe20000000022 */
[C---:B------:R-:W-:Y:S01]  /*12650*/  FADD.FTZ R154, -R70.reuse, R147 ;  /* 0x00000093469a7221 */ /* 0x040fe20000010100 */
[----:B0-----:R-:W-:Y:S01]  /*12660*/  PRMT R64, RZ, 0x5410, R46 ;  /* 0x00005410ff407816 */ /* 0x001fe2000000002e */
[C---:B------:R-:W-:Y:S01]  /*12670*/  FADD.FTZ R144, -R70.reuse, R151 ;  /* 0x0000009746907221 */ /* 0x040fe20000010100 */
[----:B------:R-:W-:Y:S01]  /*12680*/  PRMT R65, RZ, 0x5410, R33 ;  /* 0x00005410ff417816 */ /* 0x000fe20000000021 */
[C---:B------:R-:W-:Y:S01]  /*12690*/  FADD.FTZ R146, -R70.reuse, R149 ;  /* 0x0000009546927221 */ /* 0x040fe20000010100 */
[----:B------:R-:W-:Y:S01]  /*126a0*/  PRMT R147, RZ, 0x7610, R52 ;  /* 0x00007610ff937816 */ /* 0x000fe20000000034 */
[----:B------:R-:W-:-:S02]  /*126b0*/  FADD.FTZ R148, -R70, R153 ;  /* 0x0000009946947221 */ /* 0x000fc40000010100 */
[C---:B------:R-:W-:Y:S02]  /*126c0*/  FADD.FTZ R150, -R70.reuse, R155 ;  /* 0x0000009b46967221 */ /* 0x040fe40000010100 */
[C---:B------:R-:W-:Y:S02]  /*126d0*/  FADD.FTZ R152, -R70.reuse, R157 ;  /* 0x0000009d46987221 */ /* 0x040fe40000010100 */
[C---:B------:R-:W-:Y:S02]  /*126e0*/  FADD.FTZ R156, -R70.reuse, R159 ;  /* 0x0000009f469c7221 */ /* 0x040fe40000010100 */
[----:B------:R-:W-:Y:S02]  /*126f0*/  FADD.FTZ R158, -R70, R73 ;  /* 0x00000049469e7221 */ /* 0x000fe40000010100 */
[C---:B------:R-:W-:Y:S02]  /*12700*/  FMUL.FTZ R129, R67.reuse, R76 ;  /* 0x0000004c43817220 */ /* 0x040fe40000410000 */
[----:B------:R-:W-:-:S02]  /*12710*/  FMUL.FTZ R68, R67, R72 ;  /* 0x0000004843447220 */ /* 0x000fc40000410000 */
[C---:B------:R-:W-:Y:S02]  /*12720*/  FMUL.FTZ R75, R67.reuse, R78 ;  /* 0x0000004e434b7220 */ /* 0x040fe40000410000 */
[C---:B------:R-:W-:Y:S01]  /*12730*/  FMUL.FTZ R76, R67.reuse, R66 ;  /* 0x00000042434c7220 */ /* 0x040fe20000410000 */
[----:B------:R-:W-:Y:S01]  /*12740*/  PRMT R66, RZ, 0x5410, R34 ;  /* 0x00005410ff427816 */ /* 0x000fe20000000022 */
[C---:B------:R-:W-:Y:S02]  /*12750*/  FMUL.FTZ R70, R67.reuse, R80 ;  /* 0x0000005043467220 */ /* 0x040fe40000410000 */
[C---:B------:R-:W-:Y:S02]  /*12760*/  FMUL.FTZ R139, R67.reuse, R130 ;  /* 0x00000082438b7220 */ /* 0x040fe40000410000 */
[C---:B------:R-:W-:Y:S02]  /*12770*/  FMUL.FTZ R72, R67.reuse, R132 ;  /* 0x0000008443487220 */ /* 0x040fe40000410000 */
[----:B------:R-:W-:-:S02]  /*12780*/  FMUL.FTZ R81, R67, R134 ;  /* 0x0000008643517220 */ /* 0x000fc40000410000 */
[C---:B------:R-:W-:Y:S02]  /*12790*/  FMUL.FTZ R78, R67.reuse, R136 ;  /* 0x00000088434e7220 */ /* 0x040fe40000410000 */
[C---:B------:R-:W-:Y:S02]  /*127a0*/  FMUL.FTZ R82, R67.reuse, R82 ;  /* 0x0000005243527220 */ /* 0x040fe40000410000 */
[C---:B------:R-:W-:Y:S01]  /*127b0*/  FMUL.FTZ R143, R67.reuse, R124 ;  /* 0x0000007c438f7220 */ /* 0x040fe20000410000 */
[----:B------:R-:W-:Y:S01]  /*127c0*/  PRMT R124, RZ, 0x7610, R37 ;  /* 0x00007610ff7c7816 */ /* 0x000fe20000000025 */
[C---:B------:R-:W-:Y:S02]  /*127d0*/  FMUL.FTZ R126, R67.reuse, R126 ;  /* 0x0000007e437e7220 */ /* 0x040fe40000410000 */
[C---:B------:R-:W-:Y:S01]  /*127e0*/  FMUL.FTZ R69, R67.reuse, R128 ;  /* 0x0000008043457220 */ /* 0x040fe20000410000 */
[----:B------:R-:W-:Y:S01]  /*127f0*/  PRMT R128, RZ, 0x7610, R39 ;  /* 0x00007610ff807816 */ /* 0x000fe20000000027 */
[----:B------:R-:W-:-:S02]  /*12800*/  FMUL.FTZ R141, R67, R138 ;  /* 0x0000008a438d7220 */ /* 0x000fc40000410000 */
[C---:B------:R-:W-:Y:S02]  /*12810*/  FMUL.FTZ R80, R67.reuse, R140 ;  /* 0x0000008c43507220 */ /* 0x040fe40000410000 */
[C---:B------:R-:W-:Y:S01]  /*12820*/  FMUL.FTZ R73, R67.reuse, R142 ;  /* 0x0000008e43497220 */ /* 0x040fe20000410000 */
[----:B------:R-:W-:Y:S01]  /*12830*/  PRMT R142, RZ, 0x7610, R49 ;  /* 0x00007610ff8e7816 */ /* 0x000fe20000000031 */
[C---:B------:R-:W-:Y:S02]  /*12840*/  FMUL.FTZ R154, R67.reuse, R154 ;  /* 0x0000009a439a7220 */ /* 0x040fe40000410000 */
[C---:B------:R-:W-:Y:S01]  /*12850*/  FMUL.FTZ R130, R67.reuse, R144 ;  /* 0x0000009043827220 */ /* 0x040fe20000410000 */
[----:B------:R-:W-:Y:S01]  /*12860*/  PRMT R144, RZ, 0x7610, R51 ;  /* 0x00007610ff907816 */ /* 0x000fe20000000033 */
        /* <DEDUP_REMOVED lines=8> */
[----:B------:R-:W-:-:S02]  /*128f0*/  FMUL.FTZ R133, R67, R156 ;  /* 0x0000009c43857220 */ /* 0x000fc40000410000 */
[----:B------:R-:W-:Y:S01]  /*12900*/  FMUL.FTZ R136, R67, R158 ;  /* 0x0000009e43887220 */ /* 0x000fe20000410000 */
[----:B------:R-:W-:Y:S01]  /*12910*/  PRMT R67, RZ, 0x5410, R35 ;  /* 0x00005410ff437816 */ /* 0x000fe20000000023 */
[C---:B------:R-:W-:Y:S02]  /*12920*/  FFMA.FTZ R66, R70.reuse, R66, R7 ;  /* 0x0000004246427223 */ /* 0x040fe40000010007 */
[----:B------:R-:W-:Y:S01]  /*12930*/  FFMA.FTZ R70, R70, R64, R31 ;  /* 0x0000004046467223 */ /* 0x000fe2000001001f */
[----:B------:R-:W-:Y:S01]  /*12940*/  PRMT R64, RZ, 0x7610, R46 ;  /* 0x00007610ff407816 */ /* 0x000fe2000000002e */
[C---:B------:R-:W-:Y:S02]  /*12950*/  FFMA.FTZ R67, R126.reuse, R67, R9 ;  /* 0x000000437e437223 */ /* 0x040fe40000010009 */
[----:B------:R-:W-:Y:S01]  /*12960*/  FFMA.FTZ R71, R126, R71, R85 ;  /* 0x000000477e477223 */ /* 0x000fe20000010055 */
[----:B------:R-:W-:Y:S01]  /*12970*/  PRMT R126, RZ, 0x7610, R45 ;  /* 0x00007610ff7e7816 */ /* 0x000fe2000000002d */
[----:B------:R-:W-:-:S02]  /*12980*/  FFMA.FTZ R145, R143, R145, R8 ;  /* 0x000000918f917223 */ /* 0x000fc40000010008 */
[----:B------:R-:W-:Y:S01]  /*12990*/  FFMA.FTZ R143, R143, R64, R84 ;  /* 0x000000408f8f7223 */ /* 0x000fe20000010054 */
[----:B------:R-:W-:Y:S01]  /*129a0*/  PRMT R64, RZ, 0x5410, R32 ;  /* 0x00005410ff407816 */ /* 0x000fe20000000020 */
[----:B------:R-:W-:Y:S01]  /*129b0*/  FFMA.FTZ R128, R73, R128, R18 ;  /* 0x0000008049807223 */ /* 0x000fe20000010012 */
[----:B------:R-:W-:Y:S01]  /*129c0*/  F2FP.BF16.PACK_AB R66, R145, R66 ;  /* 0x000000429142723e */ /* 0x000fe200000010ff */
[----:B------:R-:W-:Y:S01]  /*129d0*/  FFMA.FTZ R144, R73, R144, R94 ;  /* 0x0000009049907223 */ /* 0x000fe2000001005e */
[----:B------:R-:W-:Y:S01]  /*129e0*/  PRMT R73, RZ, 0x5410, R50 ;  /* 0x00005410ff497816 */ /* 0x000fe20000000032 */
[----:B------:R-:W-:Y:S01]  /*129f0*/  FFMA.FTZ R152, R75, R152, R6 ;  /* 0x000000984b987223 */ /* 0x000fe20000010006 */
[----:B------:R-:W-:Y:S01]  /*12a00*/  F2FP.BF16.PACK_AB R70, R143, R70 ;  /* 0x000000468f46723e */ /* 0x000fe200000010ff */
[----:B------:R-:W-:Y:S01]  /*12a10*/  FFMA.FTZ R126, R75, R126, R30 ;  /* 0x0000007e4b7e7223 */ /* 0x000fe2000001001e */
[----:B------:R-:W-:Y:S01]  /*12a20*/  PRMT R75, RZ, 0x5410, R44 ;  /* 0x00005410ff4b7816 */ /* 0x000fe2000000002c */
[----:B------:R-:W-:Y:S01]  /*12a30*/  FFMA.FTZ R127, R78, R127, R15 ;  /* 0x0000007f4e7f7223 */ /* 0x000fe2000001000f */
[----:B------:R-:W-:Y:S01]  /*12a40*/  IADD3 R143, R74, 0x80, RZ ;  /* 0x000000804a8f7810 */ /* 0x000fe20007ffe0ff */
[----:B------:R-:W-:-:S02]  /*12a50*/  FFMA.FTZ R64, R68, R64, R3 ;  /* 0x0000004044407223 */ /* 0x000fc40000010003 */
[----:B------:R-:W-:Y:S01]  /*12a60*/  FFMA.FTZ R78, R78, R73, R91 ;  /* 0x000000494e4e7223 */ /* 0x000fe2000001005b */
[----:B------:R-:W-:Y:S01]  /*12a70*/  PRMT R73, RZ, 0x7610, R50 ;  /* 0x00007610ff497816 */ /* 0x000fe20000000032 */
[----:B------:R-:W-:Y:S01]  /*12a80*/  FFMA.FTZ R68, R68, R75, R27 ;  /* 0x0000004b44447223 */ /* 0x000fe2000001001b */
[----:B------:R-:W-:Y:S01]  /*12a90*/  PRMT R75, RZ, 0x7610, R44 ;  /* 0x00007610ff4b7816 */ /* 0x000fe2000000002c */
[----:B------:R-:W-:Y:S02]  /*12aa0*/  FFMA.FTZ R146, R141, R146, R16 ;  /* 0x000000928d927223 */ /* 0x000fe40000010010 */
[----:B------:R-:W-:Y:S02]  /*12ab0*/  FFMA.FTZ R137, R129, R137, R4 ;  /* 0x0000008981897223 */ /* 0x000fe40000010004 */
[----:B------:R-:W-:Y:S01]  /*12ac0*/  FFMA.FTZ R141, R141, R73, R92 ;  /* 0x000000498d8d7223 */ /* 0x000fe2000001005c */
[----:B------:R-:W-:Y:S01]  /*12ad0*/  PRMT R73, RZ, 0x5410, R37 ;  /* 0x00005410ff497816 */ /* 0x000fe20000000025 */
[----:B------:R-:W-:Y:S01]  /*12ae0*/  FFMA.FTZ R129, R129, R75, R28 ;  /* 0x0000004b81817223 */ /* 0x000fe2000001001c */
[----:B------:R-:W-:Y:S01]  /*12af0*/  PRMT R75, RZ, 0x5410, R39 ;  /* 0x00005410ff4b7816 */ /* 0x000fe20000000027 */
[C---:B------:R-:W-:Y:S01]  /*12b00*/  FFMA.FTZ R77, R72.reuse, R77, R89 ;  /* 0x0000004d484d7223 */ /* 0x040fe20000010059 */
[----:B------:R-:W-:Y:S01]  /*12b10*/  F2FP.BF16.PACK_AB R64, R137, R64 ;  /* 0x000000408940723e */ /* 0x000fe200000010ff */
[----:B------:R-:W-:Y:S01]  /*12b20*/  FFMA.FTZ R73, R72, R73, R13 ;  /* 0x0000004948497223 */ /* 0x000fe2000001000d */
[----:B------:R-:W-:Y:S01]  /*12b30*/  PRMT R72, RZ, 0x5410, R36 ;  /* 0x00005410ff487816 */ /* 0x000fe20000000024 */
[C---:B------:R-:W-:Y:S01]  /*12b40*/  FFMA.FTZ R75, R80.reuse, R75, R17 ;  /* 0x0000004b504b7223 */ /* 0x040fe20000010011 */
[----:B------:R-:W-:Y:S01]  /*12b50*/  F2FP.BF16.PACK_AB R68, R129, R68 ;  /* 0x000000448144723e */ /* 0x000fe200000010ff */
[----:B------:R-:W-:Y:S01]  /*12b60*/  FFMA.FTZ R79, R80, R79, R93 ;  /* 0x0000004f504f7223 */ /* 0x000fe2000001005d */
[----:B------:R-:W-:Y:S01]  /*12b70*/  PRMT R80, RZ, 0x5410, R48 ;  /* 0x00005410ff507816 */ /* 0x000fe20000000030 */
[C---:B------:R-:W-:Y:S01]  /*12b80*/  FFMA.FTZ R72, R76.reuse, R72, R11 ;  /* 0x000000484c487223 */ /* 0x040fe2000001000b */
[----:B------:R-:W-:Y:S01]  /*12b90*/  SHF.R.U32.HI R129, RZ, 0x1c, R74 ;  /* 0x0000001cff817819 */ /* 0x000fe2000001164a */
[----:B------:R-:W-:Y:S01]  /*12ba0*/  FFMA.FTZ R125, R139, R125, R12 ;  /* 0x0000007d8b7d7223 */ /* 0x000fe2000001000c */
[----:B------:R-:W-:Y:S01]  /*12bb0*/  PRMT R137, RZ, 0x7610, R40 ;  /* 0x00007610ff897816 */ /* 0x000fe20000000028 */
[----:B------:R-:W-:Y:S01]  /*12bc0*/  FFMA.FTZ R76, R76, R80, R87 ;  /* 0x000000504c4c7223 */ /* 0x000fe20000010057 */
[----:B------:R-:W-:Y:S01]  /*12bd0*/  PRMT R80, RZ, 0x7610, R48 ;  /* 0x00007610ff507816 */ /* 0x000fe20000000030 */
[----:B------:R-:W-:Y:S01]  /*12be0*/  FFMA.FTZ R124, R81, R124, R14 ;  /* 0x0000007c517c7223 */ /* 0x000fe2000001000e */
[----:B------:R-:W-:Y:S01]  /*12bf0*/  F2FP.BF16.PACK_AB R72, R125, R72 ;  /* 0x000000487d48723e */ /* 0x000fe200000010ff */
        /* <DEDUP_REMOVED lines=20> */
[C---:B------:R-:W-:Y:S01]  /*12d40*/  FFMA.FTZ R82, R131.reuse, R82, R23 ;  /* 0x0000005283527223 */ /* 0x040fe20000010017 */
[----:B------:R-:W-:Y:S01]  /*12d50*/  F2FP.BF16.PACK_AB R69, R126, R69 ;  /* 0x000000457e45723e */ /* 0x000fe200000010ff */
[----:B------:R-:W-:Y:S01]  /*12d60*/  FFMA.FTZ R135, R134, R135, R24 ;  /* 0x0000008786877223 */ /* 0x000fe20000010018 */
[----:B------:R-:W-:Y:S01]  /*12d70*/  F2FP.BF16.PACK_AB R67, R150, R67 ;  /* 0x000000439643723e */ /* 0x000fe200000010ff */
[----:B------:R-:W-:Y:S01]  /*12d80*/  FFMA.FTZ R131, R131, R80, R104 ;  /* 0x0000005083837223 */ /* 0x000fe20000010068 */
[----:B------:R-:W-:Y:S01]  /*12d90*/  PRMT R80, RZ, 0x7610, R54 ;  /* 0x00007610ff507816 */ /* 0x000fe20000000036 */
[----:B------:R-:W-:Y:S01]  /*12da0*/  IMAD.SHL.U32 R126, R74, 0x10, RZ ;  /* 0x000000104a7e7824 */ /* 0x000fe200078e00ff */
[----:B------:R-:W-:Y:S01]  /*12db0*/  F2FP.BF16.PACK_AB R74, R146, R127 ;  /* 0x0000007f924a723e */ /* 0x000fe200000010ff */
[----:B------:R-:W-:Y:S01]  /*12dc0*/  IMAD.MOV.U32 R148, RZ, RZ, 0x10 ;  /* 0x00000010ff947424 */ /* 0x000fe200078e00ff */
[----:B------:R-:W-:Y:S01]  /*12dd0*/  F2FP.BF16.PACK_AB R82, R135, R82 ;  /* 0x000000528752723e */ /* 0x000fe200000010ff */
[----:B------:R-:W-:Y:S01]  /*12de0*/  FFMA.FTZ R134, R134, R80, R105 ;  /* 0x0000005086867223 */ /* 0x000fe20000010069 */
[----:B------:R-:W-:Y:S01]  /*12df0*/  PRMT R80, RZ, 0x5410, R41 ;  /* 0x00005410ff507816 */ /* 0x000fe20000000029 */
[----:B------:R-:W-:Y:S01]  /*12e00*/  IMAD.SHL.U32 R135, R116, 0x10, RZ ;  /* 0x0000001074877824 */ /* 0x000fe200078e00ff */
[----:B------:R-:W-:Y:S01]  /*12e10*/  IADD3 R124, P0, R126, c[0x0][0x208], RZ ;  /* 0x000082007e7c7a10 */ /* 0x000fe20007f1e0ff */
[----:B------:R-:W-:Y:S01]  /*12e20*/  FFMA.FTZ R137, R130, R137, R20 ;  /* 0x0000008982897223 */ /* 0x000fe20000010014 */
[----:B------:R-:W-:Y:S01]  /*12e30*/  IADD3 R126, P1, R126, c[0x0][0x210], RZ ;  /* 0x000084007e7e7a10 */ /* 0x000fe20007f3e0ff */
[C---:B------:R-:W-:Y:S01]  /*12e40*/  FFMA.FTZ R81, R123.reuse, R80, R21 ;  /* 0x000000507b517223 */ /* 0x040fe20000010015 */
[----:B------:R-:W-:Y:S01]  /*12e50*/  PRMT R80, RZ, 0x7610, R53 ;  /* 0x00007610ff507816 */ /* 0x000fe20000000035 */
[----:B------:R-:W-:Y:S01]  /*12e60*/  FFMA.FTZ R123, R123, R121, R102 ;  /* 0x000000797b7b7223 */ /* 0x000fe20000010066 */
[----:B------:R-:W-:Y:S01]  /*12e70*/  PRMT R121, RZ, 0x7610, R41 ;  /* 0x00007610ff797816 */ /* 0x000fe20000000029 */
[----:B------:R-:W-:Y:S01]  /*12e80*/  FFMA.FTZ R130, R130, R147, R101 ;  /* 0x0000009382827223 */ /* 0x000fe20000010065 */
[----:B------:R-:W-:-:S02]  /*12e90*/  IADD3.X R125, R129, c[0x0][0x20c], RZ, P0, !PT ;  /* 0x00008300817d7a10 */ /* 0x000fc400007fe4ff */
[----:B------:R-:W-:Y:S01]  /*12ea0*/  IADD3.X R127, R129, c[0x0][0x214], RZ, P1, !PT ;  /* 0x00008500817f7a10 */ /* 0x000fe20000ffe4ff */
[C---:B------:R-:W-:Y:S01]  /*12eb0*/  FFMA.FTZ R140, R132.reuse, R121, R22 ;  /* 0x00000079848c7223 */ /* 0x040fe20000010016 */
[----:B------:R-:W-:Y:S01]  /*12ec0*/  PRMT R121, RZ, 0x5410, R52 ;  /* 0x00005410ff797816 */ /* 0x000fe20000000034 */
[----:B------:R-:W-:Y:S01]  /*12ed0*/  FFMA.FTZ R132, R132, R80, R103 ;  /* 0x0000005084847223 */ /* 0x000fe20000010067 */
[----:B------:R-:W-:Y:S01]  /*12ee0*/  PRMT R80, RZ, 0x5410, R40 ;  /* 0x00005410ff507816 */ /* 0x000fe20000000028 */
[----:B------:R0:W-:Y:S01]  /*12ef0*/  STG.E.128 [R124.64], R64 ;  /* 0x000000407c007986 */ /* 0x0001e2000c101d06 */
[----:B------:R-:W-:Y:S01]  /*12f00*/  F2FP.BF16.PACK_AB R75, R128, R75 ;  /* 0x0000004b804b723e */ /* 0x000fe200000010ff */
[----:B------:R-:W-:Y:S01]  /*12f10*/  IMAD.WIDE.U32 R128, R143, R148, c[0x0][0x208] ;  /* 0x000082008f807625 */ /* 0x000fe200078e0094 */
[----:B------:R-:W-:Y:S01]  /*12f20*/  SHF.R.U32.HI R116, RZ, 0x1c, R116 ;  /* 0x0000001cff747819 */ /* 0x000fe20000011674 */
[----:B------:R1:W-:Y:S01]  /*12f30*/  STG.E.128 [R126.64], R68 ;  /* 0x000000447e007986 */ /* 0x0003e2000c101d06 */
[----:B------:R-:W-:Y:S01]  /*12f40*/  F2FP.BF16.PACK_AB R79, R144, R79 ;  /* 0x0000004f904f723e */ /* 0x000fe200000010ff */
[C---:B------:R-:W-:Y:S01]  /*12f50*/  FFMA.FTZ R80, R154.reuse, R80, R19 ;  /* 0x000000509a507223 */ /* 0x040fe20000010013 */
[----:B------:R-:W-:Y:S01]  /*12f60*/  F2FP.BF16.PACK_AB R78, R141, R78 ;  /* 0x0000004e8d4e723e */ /* 0x000fe200000010ff */
[----:B------:R-:W-:Y:S01]  /*12f70*/  FFMA.FTZ R121, R154, R121, R95 ;  /* 0x000000799a797223 */ /* 0x000fe2000001005f */
[----:B------:R2:W-:Y:S01]  /*12f80*/  STG.E.128 [R128.64], R72 ;  /* 0x0000004880007986 */ /* 0x0005e2000c101d06 */
[----:B------:R-:W-:-:S02]  /*12f90*/  F2FP.BF16.PACK_AB R77, R142, R77 ;  /* 0x0000004d8e4d723e */ /* 0x000fc400000010ff */
[----:B------:R-:W-:Y:S02]  /*12fa0*/  F2FP.BF16.PACK_AB R76, R139, R76 ;  /* 0x0000004c8b4c723e */ /* 0x000fe400000010ff */
[----:B------:R-:W-:Y:S02]  /*12fb0*/  F2FP.BF16.PACK_AB R80, R137, R80 ;  /* 0x000000508950723e */ /* 0x000fe400000010ff */
[----:B------:R-:W-:Y:S02]  /*12fc0*/  F2FP.BF16.PACK_AB R81, R140, R81 ;  /* 0x000000518c51723e */ /* 0x000fe400000010ff */
[----:B------:R-:W-:Y:S02]  /*12fd0*/  F2FP.BF16.PACK_AB R83, R138, R83 ;  /* 0x000000538a53723e */ /* 0x000fe400000010ff */
[----:B0-----:R-:W-:Y:S02]  /*12fe0*/  F2FP.BF16.PACK_AB R67, R136, R133 ;  /* 0x000000858843723e */ /* 0x001fe400000010ff */
[----:B-1----:R-:W-:-:S02]  /*12ff0*/  IADD3 R70, P0, R135, c[0x0][0x208], RZ ;  /* 0x0000820087467a10 */ /* 0x002fc40007f1e0ff */
[----:B------:R-:W-:Y:S02]  /*13000*/  IADD3 R68, P1, R135, c[0x0][0x210], RZ ;  /* 0x0000840087447a10 */ /* 0x000fe40007f3e0ff */
[----:B------:R-:W-:Y:S01]  /*13010*/  IADD3.X R71, R116, c[0x0][0x20c], RZ, P0, !PT ;  /* 0x0000830074477a10 */ /* 0x000fe200007fe4ff */
[----:B--2---:R-:W-:Y:S01]  /*13020*/  IMAD.WIDE.U32 R72, R143, R148, c[0x0][0x210] ;  /* 0x000084008f487625 */ /* 0x004fe200078e0094 */
[----:B------:R-:W-:Y:S02]  /*13030*/  F2FP.BF16.PACK_AB R66, R134, R131 ;  /* 0x000000838642723e */ /* 0x000fe400000010ff */
[----:B------:R-:W-:Y:S02]  /*13040*/  F2FP.BF16.PACK_AB R65, R132, R123 ;  /* 0x0000007b8441723e */ /* 0x000fe400000010ff */
[----:B------:R-:W-:Y:S01]  /*13050*/  IADD3.X R69, R116, c[0x0][0x214], RZ, P1, !PT ;  /* 0x0000850074457a10 */ /* 0x000fe20000ffe4ff */
[----:B------:R0:W-:Y:S01]  /*13060*/  STG.E.128 [R72.64], R76 ;  /* 0x0000004c48007986 */ /* 0x0001e2000c101d06 */
[----:B------:R-:W-:-:S02]  /*13070*/  F2FP.BF16.PACK_AB R64, R130, R121 ;  /* 0x000000798240723e */ /* 0x000fc400000010ff */
[----:B------:R-:W-:Y:S01]  /*13080*/  ISETP.GE.AND P0, PT, R2, c[0x0][0x164], PT ;  /* 0x0000590002007a0c */ /* 0x000fe20003f06270 */
[----:B------:R0:W-:Y:S01]  /*13090*/  STG.E.128 [R70.64], R80 ;  /* 0x0000005046007986 */ /* 0x0001e2000c101d06 */
[----:B------:R-:W-:-:S03]  /*130a0*/  LOP3.LUT P1, RZ, R100, 0xff, RZ, 0xc0, !PT ;  /* 0x000000ff64ff7812 */ /* 0x000fc6000782c0ff */
[----:B------:R0:W-:Y:S01]  /*130b0*/  STG.E.128 [R68.64], R64 ;  /* 0x0000004044007986 */ /* 0x0001e2000c101d06 */
[----:B------:R-:W-:-:S07]  /*130c0*/  SEL R100, RZ, 0x1, P1 ;  /* 0x00000001ff647807 */ /* 0x000fce0000800000 */
[----:B0-----:R-:W-:Y:S01]  /*130d0*/  @P0 CALL.REL.NOINC `(.L_x_1248) ;  /* 0x0000001000000944 */ /* 0x001fe20003c00000 */
[----:B------:R-:W-:Y:S05]  /*130e0*/  BRA `(.L_x_1249) ;  /* 0xfffeda3000007947 */ /* 0x000fea000383ffff */
.L_x_1248:
[----:B------:R-:W-:Y:S05]  /*130f0*/  EXIT ;  /* 0x000000000000794d */ /* 0x000fea0003800000 */
.L_x_1246:
[----:B------:R-:W-:Y:S01]  /*13100*/  IMAD.MOV.U32 R69, RZ, RZ, 0x1 ;  /* 0x00000001ff457424 */ /* 0x000fe200078e00ff */
[----:B------:R-:W-:Y:S01]  /*13110*/  MOV R66, 0x13150 ;  /* 0x0001315000427802 */ /* 0x000fe20000000f00 */
[----:B------:R-:W-:Y:S02]  /*13120*/  IMAD.MOV.U32 R65, RZ, RZ, 0x1f ;  /* 0x0000001fff417424 */ /* 0x000fe400078e00ff */
[----:B------:R-:W-:Y:S02]  /*13130*/  IMAD.MOV.U32 R68, RZ, RZ, -0x1 ;  /* 0xffffffffff447424 */ /* 0x000fe400078e00ff */
[----:B------:R-:W-:Y:S05]  /*13140*/  CALL.REL.NOINC `($__internal_5_$__cuda_sm70_shflsync_bfly_p) ;  /* 0x0000069000007944 */ /* 0x000fea0003c00000 */
[----:B-1----:R-:W-:Y:S01]  /*13150*/  IMAD.MOV.U32 R64, RZ, RZ, R69 ;  /* 0x000000ffff407224 */ /* 0x002fe200078e0045 */
[----:B0-----:R-:W-:Y:S05]  /*13160*/  BRA `(.L_x_1250) ;  /* 0xffffeac000007947 */ /* 0x001fea000383ffff */
.L_x_1247:
[----:B------:R-:W-:Y:S01]  /*13170*/  IMAD.MOV.U32 R69, RZ, RZ, 0x2 ;  /* 0x00000002ff457424 */ /* 0x000fe200078e00ff */
[----:B------:R-:W-:Y:S01]  /*13180*/  MOV R66, 0x131c0 ;  /* 0x000131c000427802 */ /* 0x000fe20000000f00 */
[----:B------:R-:W-:Y:S02]  /*13190*/  IMAD.MOV.U32 R65, RZ, RZ, 0x1f ;  /* 0x0000001fff417424 */ /* 0x000fe400078e00ff */
[----:B------:R-:W-:Y:S02]  /*131a0*/  IMAD.MOV.U32 R68, RZ, RZ, -0x1 ;  /* 0xffffffffff447424 */ /* 0x000fe400078e00ff */
[----:B------:R-:W-:Y:S05]  /*131b0*/  CALL.REL.NOINC `($__internal_5_$__cuda_sm70_shflsync_bfly_p) ;  /* 0x0000062000007944 */ /* 0x000fea0003c00000 */
[----:B01----:R-:W-:Y:S01]  /*131c0*/  FADD.FTZ R70, R70, R69 ;  /* 0x0000004546467221 */ /* 0x003fe20000010000 */
[----:B------:R-:W-:Y:S01]  /*131d0*/  MOV R66, 0x13220 ;  /* 0x0001322000427802 */ /* 0x000fe20000000f00 */
[----:B------:R-:W-:-:S02]  /*131e0*/  IMAD.MOV.U32 R69, RZ, RZ, 0x4 ;  /* 0x00000004ff457424 */ /* 0x000fc400078e00ff */
[----:B------:R-:W-:Y:S02]  /*131f0*/  IMAD.MOV.U32 R65, RZ, RZ, 0x1f ;  /* 0x0000001fff417424 */ /* 0x000fe400078e00ff */
[----:B------:R-:W-:Y:S02]  /*13200*/  IMAD.MOV.U32 R68, RZ, RZ, -0x1 ;  /* 0xffffffffff447424 */ /* 0x000fe400078e00ff */
[----:B------:R-:W-:Y:S05]  /*13210*/  CALL.REL.NOINC `($__internal_5_$__cuda_sm70_shflsync_bfly_p) ;  /* 0x000005c000007944 */ /* 0x000fea0003c00000 */
[----:B01----:R-:W-:Y:S01]  /*13220*/  FADD.FTZ R70, R70, R69 ;  /* 0x0000004546467221 */ /* 0x003fe20000010000 */
[----:B------:R-:W-:Y:S01]  /*13230*/  MOV R66, 0x13280 ;  /* 0x0001328000427802 */ /* 0x000fe20000000f00 */
[----:B------:R-:W-:Y:S02]  /*13240*/  IMAD.MOV.U32 R69, RZ, RZ, 0x8 ;  /* 0x00000008ff457424 */ /* 0x000fe400078e00ff */
        /* <DEDUP_REMOVED lines=88> */
[----:B01----:R-:W-:Y:S05]  /*137d0*/  BRA `(.L_x_1251) ;  /* 0xffffe89000007947 */ /* 0x003fea000383ffff */
        .weak           $__internal_5_$__cuda_sm70_shflsync_bfly_p
        .type           $__internal_5_$__cuda_sm70_shflsync_bfly_p,@function
        .size           $__internal_5_$__cuda_sm70_shflsync_bfly_p,(.L_x_19985 - $__internal_5_$__cuda_sm70_shflsync_bfly_p)
$__internal_5_$__cuda_sm70_shflsync_bfly_p:
[----:B------:R-:W-:Y:S01]  /*137e0*/  IMAD.MOV.U32 R67, RZ, RZ, 0x0 ;  /* 0x00000000ff437424 */ /* 0x000fe200078e00ff */
[----:B------:R-:W-:Y:S04]  /*137f0*/  WARPSYNC R68 ;  /* 0x0000004400007348 */ /* 0x000fe80003800000 */
[----:B------:R0:W1:Y:S01]  /*13800*/  SHFL.BFLY PT, R69, R70, R69, R65 ;  /* 0x0c00004546457389 */ /* 0x00006200000e0041 */
[----:B------:R-:W-:Y:S05]  /*13810*/  RET.REL.NODEC R66 `(_ZN10layer_norm31ln_parallel_residual_fwd_kernelINS_13Kernel_traitsI13__nv_bfloat16S2_S2_S2_fjLj3072ELj1ELj1ELj4ELj16ENS_18Kernel_traits_baseILj3072ES2_S2_S2_S2_fjLj128EEEEELb1ELb0ELb1EEEvNS_9FwdParamsE) ;  /* 0xfffec7e042007950 */ /* 0x000fea0003c3ffff */
.L_x_1252:
        /* <DEDUP_REMOVED lines=14> */
.L_x_19985:


//--------------------- .text._ZN10layer_norm31ln_parallel_residual_fwd_kernelINS_13Kernel_traitsI13__nv_bfloat16S2_S2_S2_fjLj3072ELj1ELj1ELj4ELj16ENS_18Kernel_traits_baseILj3072ES2_S2_S2_S2_fjLj128EEEEELb1ELb1ELb0EEEvNS_9FwdParamsE --------------------------
	.section	.text._ZN10layer_norm31ln_parallel_residual_fwd_kernelINS_13Kernel_traitsI13__nv_bfloat16S2_S2_S2_fjLj3072ELj1ELj1ELj4ELj16ENS_18Kernel_traits_baseILj3072ES2_S2_S2_S2_fjLj128EEEEELb1ELb1ELb0EEEvNS_9FwdParamsE,"ax",@progbits
	.sectioninfo	@"SHI_REGISTERS=127"
	.align	128
        .global         _ZN10layer_norm31ln_parallel_residual_fwd_kernelINS_13Kernel_traitsI13__nv_bfloat16S2_S2_S2_fjLj3072ELj1ELj1ELj4ELj16ENS_18Kernel_traits_baseILj3072ES2_S2_S2_S2_fjLj128EEEEELb1ELb1ELb0EEEvNS_9FwdParamsE
        .type           _ZN10layer_norm31ln_parallel_residual_fwd_kernelINS_13Kernel_traitsI13__nv_bfloat16S2_S2_S2_fjLj3072ELj1ELj1ELj4ELj16ENS_18Kernel_traits_baseILj3072ES2_S2_S2_S2_fjLj128EEEEELb1ELb1ELb0EEEvNS_9FwdParamsE,@function
        .size           _ZN10layer_norm31ln_parallel_residual_fwd_kernelINS_13Kernel_traitsI13__nv_bfloat16S2_S2_S2_fjLj3072ELj1ELj1ELj4ELj16ENS_18Kernel_traits_baseILj3072ES2_S2_S2_S2_fjLj128EEEEELb1ELb1ELb0EEEvNS_9FwdParamsE,(.L_x_19986 - _ZN10layer_norm31ln_parallel_residual_fwd_kernelINS_13Kernel_traitsI13__nv_bfloat16S2_S2_S2_fjLj3072ELj1ELj1ELj4ELj16ENS_18Kernel_traits_baseILj3072ES2_S2_S2_S2_fjLj128EEEEELb1ELb1ELb0EEEvNS_9FwdParamsE)
        .other          _ZN10layer_norm31ln_parallel_residual_fwd_kernelINS_13Kernel_traitsI13__nv_bfloat16S2_S2_S2_fjLj3072ELj1ELj1ELj4ELj16ENS_18Kernel_traits_baseILj3072ES2_S2_S2_S2_fjLj128EEEEELb1ELb1ELb0EEEvNS_9FwdParamsE,@"STO_CUDA_ENTRY STV_DEFAULT"
_ZN10layer_norm31ln_parallel_residual_fwd_kernelINS_13Kernel_traitsI13__nv_bfloat16S2_S2_S2_fjLj3072ELj1ELj1ELj4ELj16ENS_18Kernel_traits_baseILj3072ES2_S2_S2_S2_fjLj128EEEEELb1ELb1ELb0EEEvNS_9FwdParamsE:
.text._ZN10layer_norm31ln_parallel_residual_fwd_kernelINS_13Kernel_traitsI13__nv_bfloat16S2_S2_S2_fjLj3072ELj1ELj1ELj4ELj16ENS_18Kernel_traits_baseILj3072ES2_S2_S2_S2_fjLj128EEEEELb1ELb1ELb0EEEvNS_9FwdParamsE:
[----:B------:R-:W-:Y:S02]  /*0000*/  IMAD.MOV.U32 R1, RZ, RZ, c[0x0][0x28] ;  /* 0x00000a00ff017624 */ /* 0x000fe400078e00ff */
[----:B------:R-:W-:Y:S02]  /*0010*/  ULDC.U8 UR4, c[0x0][0x244] ;  /* 0x0000910000047ab9 */ /* 0x000fe40000000000 */
[----:B------:R-:W-:Y:S01]  /*0020*/  ISETP.NE.AND P0, PT, RZ, UR4, PT ;  /* 0x00000004ff007c0c */ /* 0x000fe2000bf05270 */
[----:B------:R-:W-:Y:S02]  /*0030*/  ULDC.64 UR4, c[0x0][0x230] ;  /* 0x00008c0000047ab9 */ /* 0x000fe40000000a00 */
[----:B------:R-:W-:Y:S01]  /*0040*/  IMAD.U32 R2, RZ, RZ, UR4 ;  /* 0x00000004ff027e24 */ /* 0x000fe2000f8e00ff */
[----:B------:R-:W-:Y:S01]  /*0050*/  ULDC.64 UR6, c[0x0][0x118] ;  /* 0x0000460000067ab9 */ /* 0x000fe20000000a00 */
[----:B------:R-:W-:Y:S02]  /*0060*/  IMAD.U32 R3, RZ, RZ, UR5 ;  /* 0x00000005ff037e24 */ /* 0x000fe4000f8e00ff */
[----:B------:R-:W-:Y:S02]  /*0070*/  IMAD.MOV.U32 R66, RZ, RZ, c[0x0][0x238] ;  /* 0x00008e00ff427624 */ /* 0x000fe400078e00ff */
[----:B------:R-:W-:-:S04]  /*0080*/  IMAD.MOV.U32 R67, RZ, RZ, c[0x0][0x23c] ;  /* 0x00008f00ff437624 */ /* 0x000fc800078e00ff */
[----:B------:R-:W2:Y:S01]  /*0090*/  @P0 LDG.E.64 R2, [R2.64] ;  /* 0x0000000602020981 */ /* 0x000ea2000c1e1b00 */
[----:B------:R-:W-:Y:S02]  /*00a0*/  @P0 IMAD.MOV.U32 R8, RZ, RZ, R66 ;  /* 0x000000ffff080224 */ /* 0x000fe400078e0042 */
[----:B------:R-:W-:-:S05]  /*00b0*/  @P0 IMAD.MOV.U32 R9, RZ, RZ, R67 ;  /* 0x000000ffff090224 */ /* 0x000fca00078e0043 */
[----:B------:R-:W3:Y:S01]  /*00c0*/  @P0 LDG.E.64 R4, [R8.64] ;  /* 0x0000000608040981 */ /* 0x000ee2000c1e1b00 */
[----:B------:R-:W-:Y:S03]  /*00d0*/  BSSY B0, `(.L_x_1253) ;  /* 0x0000057000007945 */ /* 0x000fe60003800000 */
[----:B------:R-:W0:Y:S04]  /*00e0*/  S2R R23, SR_TID.X ;  /* 0x0000000000177919 */ /* 0x000e280000002100 */
[----:B------:R-:W1:Y:S01]  /*00f0*/  S2R R18, SR_CTAID.X ;  /* 0x0000000000127919 */ /* 0x000e620000002500 */
[C---:B0-----:R-:W-:Y:S01]  /*0100*/  LOP3.LUT R28, R23.reuse, 0x7f, RZ, 0xc0, !PT ;  /* 0x0000007f171c7812 */ /* 0x041fe200078ec0ff */
[----:B-1----:R-:W-:Y:S01]  /*0110*/  IMAD R22, R18, c[0x0][0x0], R23 ;  /* 0x0000000012167a24 */ /* 0x002fe200078e0217 */
[----:B------:R-:W-:-:S03]  /*0120*/  LEA.HI R18, R23, R18, RZ, 0x19 ;  /* 0x0000001217127211 */ /* 0x000fc600078fc8ff */
[----:B------:R-:W-:Y:S01]  /*0130*/  IMAD.WIDE.U32 R6, R22, -0x326172a9, RZ ;  /* 0xcd9e8d5716067825 */ /* 0x000fe200078e00ff */
[----:B--2---:R-:W0:Y:S08]  /*0140*/  @P0 R2UR UR4, R2 ;  /* 0x00000000020403c2 */ /* 0x004e3000000e0000 */
[----:B------:R1:W2:Y:S01]  /*0150*/  @P0 R2UR UR5, R3 ;  /* 0x00000000030503c2 */ /* 0x0002a200000e0000 */
[----:B---3--:R-:W-:-:S05]  /*0160*/  @P0 IADD3 R66, P1, R4, c[0x0][0x240], RZ ;  /* 0x0000900004420a10 */ /* 0x008fca0007f3e0ff */
[----:B------:R-:W-:-:S05]  /*0170*/  @P0 IMAD.X R67, RZ, RZ, R5, P1 ;  /* 0x000000ffff430224 */ /* 0x000fca00008e0605 */
[--C-:B------:R-:W-:Y:S02]  /*0180*/  SHF.R.U64 R21, R66, 0x2, R67.reuse ;  /* 0x0000000242157819 */ /* 0x100fe40000001243 */
[----:B------:R-:W-:-:S03]  /*0190*/  SHF.R.U32.HI R20, RZ, 0x2, R67 ;  /* 0x00000002ff147819 */ /* 0x000fc60000011643 */
[----:B------:R-:W-:Y:S01]  /*01a0*/  IMAD.WIDE.U32 R4, R21, -0x2daee0ad, RZ ;  /* 0xd2511f5315047825 */ /* 0x000fe200078e00ff */
[----:B0-----:R-:W-:Y:S01]  /*01b0*/  LOP3.LUT R0, R7, UR4, R20, 0x96, !PT ;  /* 0x0000000407007c12 */ /* 0x001fe2000f8e9614 */
[----:B------:R-:W-:Y:S02]  /*01c0*/  UIADD3 UR9, UR4, -0x61c88647, URZ ;  /* 0x9e3779b904097890 */ /* 0x000fe4000fffe03f */
[----:B------:R-:W-:Y:S02]  /*01d0*/  UIADD3 UR11, UR4, 0x3c6ef372, URZ ;  /* 0x3c6ef372040b7890 */ /* 0x000fe4000fffe03f */
[----:B-1----:R-:W-:Y:S01]  /*01e0*/  IMAD.WIDE.U32 R2, R0, -0x2daee0ad, RZ ;  /* 0xd2511f5300027825 */ /* 0x002fe200078e00ff */
[----:B------:R-:W-:Y:S01]  /*01f0*/  UIADD3 UR13, UR4, -0x255992d5, URZ ;  /* 0xdaa66d2b040d7890 */ /* 0x000fe2000fffe03f */
[----:B--2---:R-:W-:Y:S01]  /*0200*/  LOP3.LUT R8, R5, UR5, RZ, 0x3c, !PT ;  /* 0x0000000505087c12 */ /* 0x004fe2000f8e3cff */
[----:B------:R-:W-:Y:S01]  /*0210*/  UIADD3 UR10, UR5, -0x4498517b, URZ ;  /* 0xbb67ae85050a7890 */ /* 0x000fe2000fffe03f */
[----:B------:R-:W-:Y:S01]  /*0220*/  IMAD.MOV.U32 R0, RZ, RZ, c[0x0][0x168] ;  /* 0x00005a00ff007624 */ /* 0x000fe200078e00ff */
[----:B------:R-:W-:-:S02]  /*0230*/  UIADD3 UR12, UR5, 0x76cf5d0a, URZ ;  /* 0x76cf5d0a050c7890 */ /* 0x000fc4000fffe03f */
[----:B------:R-:W-:Y:S01]  /*0240*/  IMAD.WIDE.U32 R8, R8, -0x326172a9, RZ ;  /* 0xcd9e8d5708087825 */ /* 0x000fe200078e00ff */
[----:B------:R-:W-:Y:S01]  /*0250*/  UIADD3 UR14, UR5, 0x32370b8f, URZ ;  /* 0x32370b8f050e7890 */ /* 0x000fe2000fffe03f */
[----:B------:R-:W-:Y:S01]  /*0260*/  LOP3.LUT R7, R3, UR10, R4, 0x96, !PT ;  /* 0x0000000a03077c12 */ /* 0x000fe2000f8e9604 */
[----:B------:R-:W-:Y:S01]  /*0270*/  UIADD3 UR15, UR4, 0x78dde6e4, URZ ;  /* 0x78dde6e4040f7890 */ /* 0x000fe2000fffe03f */
[----:B------:R-:W-:Y:S01]  /*0280*/  SHF.R.S32.HI R0, RZ, 0x1f, R0 ;  /* 0x0000001fff007819 */ /* 0x000fe20000011400 */
[----:B------:R-:W-:Y:S01]  /*0290*/  UIADD3 UR16, UR5, -0x126145ec, URZ ;  /* 0xed9eba1405107890 */ /* 0x000fe2000fffe03f */
[----:B------:R-:W-:Y:S01]  /*02a0*/  LOP3.LUT R4, R9, UR9, R6, 0x96, !PT ;  /* 0x0000000909047c12 */ /* 0x000fe2000f8e9606 */
[----:B------:R-:W-:Y:S01]  /*02b0*/  IMAD.WIDE.U32 R6, R7, -0x326172a9, RZ ;  /* 0xcd9e8d5707067825 */ /* 0x000fe200078e00ff */
[----:B------:R-:W-:Y:S01]  /*02c0*/  UIADD3 UR18, UR5, -0x56f99767, URZ ;  /* 0xa906689905127890 */ /* 0x000fe2000fffe03f */
[----:B------:R-:W-:Y:S01]  /*02d0*/  LEA.HI R27, R0, c[0x0][0x168], RZ, 0x3 ;  /* 0x00005a00001b7a11 */ /* 0x000fe200078f18ff */
[----:B------:R-:W-:Y:S01]  /*02e0*/  UIADD3 UR17, UR4, 0x1715609d, URZ ;  /* 0x1715609d04117890 */ /* 0x000fe2000fffe03f */
[----:B------:R-:W-:Y:S01]  /*02f0*/  IMAD.WIDE.U32 R4, R4, -0x2daee0ad, RZ ;  /* 0xd2511f5304047825 */ /* 0x000fe200078e00ff */
[----:B------:R-:W-:Y:S01]  /*0300*/  LOP3.LUT R3, R7, UR11, R8, 0x96, !PT ;  /* 0x0000000b07037c12 */ /* 0x000fe2000f8e9608 */
[----:B------:R-:W-:Y:S01]  /*0310*/  UIADD3 UR19, UR4, -0x4ab325aa, URZ ;  /* 0xb54cda5604137890 */ /* 0x000fe2000fffe03f */
[----:B------:R-:W-:Y:S01]  /*0320*/  LOP3.LUT R0, R28, 0x7f, RZ, 0x3c, !PT ;  /* 0x0000007f1c007812 */ /* 0x000fe200078e3cff */
[----:B------:R-:W-:Y:S01]  /*0330*/  UIADD3 UR20, UR5, 0x646e171e, URZ ;  /* 0x646e171e05147890 */ /* 0x000fe2000fffe03f */
[----:B------:R-:W-:Y:S01]  /*0340*/  LOP3.LUT R8, R5, UR12, R2, 0x96, !PT ;  /* 0x0000000c05087c12 */ /* 0x000fe2000f8e9602 */
[----:B------:R-:W-:Y:S01]  /*0350*/  IMAD.WIDE.U32 R2, R3, -0x2daee0ad, RZ ;  /* 0xd2511f5303027825 */ /* 0x000fe200078e00ff */
[----:B------:R-:W-:Y:S01]  /*0360*/  LEA.HI.SX32 R19, R27, R0, 0x1d ;  /* 0x000000001b137211 */ /* 0x000fe200078feaff */
[----:B------:R-:W-:-:S02]  /*0370*/  UIADD3 UR21, UR4, 0x5384540f, URZ ;  /* 0x5384540f04157890 */ /* 0x000fc4000fffe03f */
[----:B------:R-:W-:Y:S01]  /*0380*/  IMAD.WIDE.U32 R8, R8, -0x326172a9, RZ ;  /* 0xcd9e8d5708087825 */ /* 0x000fe200078e00ff */
[----:B------:R-:W-:Y:S01]  /*0390*/  LOP3.LUT R7, R3, UR14, R4, 0x96, !PT ;  /* 0x0000000e03077c12 */ /* 0x000fe2000f8e9604 */
[----:B------:R-:W-:Y:S01]  /*03a0*/  UIADD3 UR22, UR5, 0x1fd5c5a3, URZ ;  /* 0x1fd5c5a305167890 */ /* 0x000fe2000fffe03f */
[----:B------:R-:W-:Y:S01]  /*03b0*/  LOP3.LUT P4, RZ, R19, 0xffffff80, RZ, 0xc0, !PT ;  /* 0xffffff8013ff7812 */ /* 0x000fe2000788c0ff */
[----:B------:R-:W-:Y:S01]  /*03c0*/  UIADD3 UR23, UR4, -0xe443238, URZ ;  /* 0xf1bbcdc804177890 */ /* 0x000fe2000fffe03f */
[----:B------:R-:W-:Y:S01]  /*03d0*/  LOP3.LUT R4, R9, UR13, R6, 0x96, !PT ;  /* 0x0000000d09047c12 */ /* 0x000fe2000f8e9606 */
[----:B------:R-:W-:Y:S01]  /*03e0*/  IMAD.WIDE.U32 R6, R7, -0x326172a9, RZ ;  /* 0xcd9e8d5707067825 */ /* 0x000fe200078e00ff */
[C---:B------:R-:W-:Y:S01]  /*03f0*/  ISETP.GE.U32.AND P3, PT, R19.reuse, 0x100, PT ;  /* 0x000001001300780c */ /* 0x040fe20003f66070 */
[----:B------:R-:W-:Y:S01]  /*0400*/  UIADD3 UR24, UR5, -0x24c28bd8, URZ ;  /* 0xdb3d742805187890 */ /* 0x000fe2000fffe03f */
[----:B------:R-:W-:Y:S01]  /*0410*/  ISETP.GE.U32.AND P2, PT, R19, 0x180, PT ;  /* 0x000001801300780c */ /* 0x000fe20003f46070 */
[----:B------:R-:W-:Y:S01]  /*0420*/  IMAD.WIDE.U32 R4, R4, -0x2daee0ad, RZ ;  /* 0xd2511f5304047825 */ /* 0x000fe200078e00ff */
[----:B------:R-:W-:Y:S01]  /*0430*/  LOP3.LUT R3, R7, UR15, R8, 0x96, !PT ;  /* 0x0000000f07037c12 */ /* 0x000fe2000f8e9608 */
[----:B------:R-:W-:Y:S01]  /*0440*/  UIADD3 UR25, UR4, -0x700cb87f, URZ ;  /* 0x8ff3478104197890 */ /* 0x000fe2000fffe03f */
[----:B------:R-:W-:Y:S01]  /*0450*/  P2R R24, PR, RZ, 0x10 ;  /* 0x00000010ff187803 */ /* 0x000fe20000000000 */
[----:B------:R-:W-:Y:S01]  /*0460*/  UIADD3 UR26, UR5, -0x695add53, URZ ;  /* 0x96a522ad051a7890 */ /* 0x000fe2000fffe03f */
[----:B------:R-:W-:Y:S01]  /*0470*/  LOP3.LUT R8, R5, UR16, R2, 0x96, !PT ;  /* 0x0000001005087c12 */ /* 0x000fe2000f8e9602 */
[----:B------:R-:W-:Y:S01]  /*0480*/  IMAD.WIDE.U32 R2, R3, -0x2daee0ad, RZ ;  /* 0xd2511f5303027825 */ /* 0x000fe200078e00ff */
[----:B------:R-:W-:-:S02]  /*0490*/  P2R R25, PR, RZ, 0x8 ;  /* 0x00000008ff197803 */ /* 0x000fc40000000000 */
[----:B------:R-:W-:Y:S01]  /*04a0*/  P2R R26, PR, RZ, 0x4 ;  /* 0x00000004ff1a7803 */ /* 0x000fe20000000000 */
        /* <DEDUP_REMOVED lines=11> */
[----:B------:R-:W-:-:S04]  /*0560*/  IMAD.HI.U32 R15, R61, -0x326172a9, RZ ;  /* 0xcd9e8d573d0f7827 */ /* 0x000fc800078e00ff */
[----:B------:R-:W-:Y:S01]  /*0570*/  IMAD.HI.U32 R13, R60, -0x2daee0ad, RZ ;  /* 0xd2511f533c0d7827 */ /* 0x000fe200078e00ff */
        /* <DEDUP_REMOVED lines=9> */
[----:B------:R-:W-:Y:S01]  /*0610*/  LOP3.LUT R28, R28, 0x80, RZ, 0xfc, !PT ;  /* 0x000000801c1c7812 */ /* 0x000fe200078efcff */
[----:B------:R-:W-:Y:S01]  /*0620*/  @!P0 CS2R R44, SRZ ;  /* 0x00000000002c8805 */ /* 0x000fe2000001ff00 */
[----:B------:R-:W-:Y:S02]  /*0630*/  @!P0 CS2R R46, SRZ ;  /* 0x00000000002e8805 */ /* 0x000fe4000001ff00 */
.L_x_1254:
[----:B0-----:R-:W-:Y:S05]  /*0640*/  BSYNC B0 ;  /* 0x0000000000007941 */ /* 0x001fea0003800000 */
.L_x_1253:
        /* <DEDUP_REMOVED lines=13> */
.L_x_1256:
[----:B0-----:R-:W-:Y:S05]  /*0720*/  BSYNC B0 ;  /* 0x0000000000007941 */ /* 0x001fea0003800000 */
.L_x_1255:
        /* <DEDUP_REMOVED lines=12> */
.L_x_1258:
[----:B0-----:R-:W-:Y:S05]  /*07f0*/  BSYNC B0 ;  /* 0x0000000000007941 */ /* 0x001fea0003800000 */
.L_x_1257:
[----:B------:R-:W-:Y:S02]  /*0800*/  ISETP.GE.AND P0, PT, R18, c[0x0][0x164], PT ;  /* 0x0000590012007a0c */ /* 0x000fe40003f06270 */
[----:B------:R-:W-:Y:S02]  /*0810*/  LOP3.LUT R71, R15, UR23, R8, 0x96, !PT ;  /* 0x000000170f477c12 */ /* 0x000fe4000f8e9608 */
[----:B------:R-:W-:-:S09]  /*0820*/  LOP3.LUT R72, R13, UR24, R2, 0x96, !PT ;  /* 0x000000180d487c12 */ /* 0x000fd2000f8e9602 */
[----:B------:R-:W-:Y:S05]  /*0830*/  @P0 EXIT ;  /* 0x000000000000094d */ /* 0x000fea0003800000 */
[--C-:B-----5:R-:W-:Y:S01]  /*0840*/  PRMT R9, RZ, 0x5410, R44.reuse ;  /* 0x00005410ff097816 */ /* 0x120fe2000000002c */
[C---:B------:R-:W-:Y:S01]  /*0850*/  IMAD.HI.U32 R65, R72.reuse, -0x326172a9, RZ ;  /* 0xcd9e8d5748417827 */ /* 0x040fe200078e00ff */
[----:B------:R-:W-:Y:S01]  /*0860*/  PRMT R8, RZ, 0x7610, R44 ;  /* 0x00007610ff087816 */ /* 0x000fe2000000002c */
[----:B------:R-:W-:Y:S01]  /*0870*/  ULDC.U8 UR8, c[0x0][0x1f0] ;  /* 0x00007c0000087ab9 */ /* 0x000fe20000000000 */
[--C-:B------:R-:W-:Y:S01]  /*0880*/  PRMT R0, RZ, 0x5410, R36.reuse ;  /* 0x00005410ff007816 */ /* 0x100fe20000000024 */
[C---:B------:R-:W-:Y:S01]  /*0890*/  IMAD.HI.U32 R64, R71.reuse, -0x2daee0ad, RZ ;  /* 0xd2511f5347407827 */ /* 0x040fe200078e00ff */
[----:B------:R-:W-:Y:S02]  /*08a0*/  PRMT R44, RZ, 0x7610, R36 ;  /* 0x00007610ff2c7816 */ /* 0x000fe40000000024 */
[----:B------:R-:W-:Y:S01]  /*08b0*/  SHF.R.S32.HI R36, RZ, 0x3, R27 ;  /* 0x00000003ff247819 */ /* 0x000fe2000001141b */
[----:B------:R-:W-:Y:S01]  /*08c0*/  IMAD R72, R72, -0x326172a9, RZ ;  /* 0xcd9e8d5748487824 */ /* 0x000fe200078e02ff */
[--C-:B------:R-:W-:Y:S01]  /*08d0*/  PRMT R17, RZ, 0x5410, R4.reuse ;  /* 0x00005410ff117816 */ /* 0x100fe20000000004 */
[----:B------:R-:W-:Y:S01]  /*08e0*/  IMAD R71, R71, -0x2daee0ad, RZ ;  /* 0xd2511f5347477824 */ /* 0x000fe200078e02ff */
        /* <DEDUP_REMOVED lines=14> */
[----:B------:R-:W-:Y:S02]  /*09d0*/  PRMT R47, RZ, 0x5410, R39 ;  /* 0x00005410ff2f7816 */ /* 0x000fe40000000027 */
[----:B------:R-:W-:-:S02]  /*09e0*/  IMNMX R52, RZ, R52, !PT ;  /* 0x00000034ff347217 */ /* 0x000fc40007800200 */
[----:B------:R-:W-:Y:S02]  /*09f0*/  PRMT R50, RZ, 0x7610, R39 ;  /* 0x00007610ff327816 */ /* 0x000fe40000000027 */
[----:B------:R-:W-:Y:S02]  /*0a00*/  LOP3.LUT R39, R36, 0x3fffffe0, RZ, 0xc0, !PT ;  /* 0x3fffffe024277812 */ /* 0x000fe400078ec0ff */
[----:B------:R-:W-:Y:S02]  /*0a10*/  IMNMX R36, R52, 0x20, PT ;  /* 0x0000002034247817 */ /* 0x000fe40003800200 */
[--C-:B------:R-:W-:Y:S02]  /*0a20*/  PRMT R13, RZ, 0x5410, R6.reuse ;  /* 0x00005410ff0d7816 */ /* 0x100fe40000000006 */
[----:B------:R-:W-:Y:S01]  /*0a30*/  PRMT R12, RZ, 0x7610, R6 ;  /* 0x00007610ff0c7816 */ /* 0x000fe20000000006 */
[----:B------:R-:W-:Y:S01]  /*0a40*/  IMAD.IADD R36, R36, 0x1, R39 ;  /* 0x0000000124247824 */ /* 0x000fe200078e0227 */
[----:B------:R-:W-:-:S02]  /*0a50*/  PRMT R11, RZ, 0x5410, R7 ;  /* 0x00005410ff0b7816 */ /* 0x000fc40000000007 */
[----:B------:R-:W-:Y:S01]  /*0a60*/  PRMT R10, RZ, 0x7610, R7 ;  /* 0x00007610ff0a7816 */ /* 0x000fe20000000007 */
[----:B------:R-:W-:Y:S01]  /*0a70*/  IMAD.SHL.U32 R36, R36, 0x8, RZ ;  /* 0x0000000824247824 */ /* 0x000fe200078e00ff */
[--C-:B------:R-:W-:Y:S02]  /*0a80*/  PRMT R7, RZ, 0x5410, R45.reuse ;  /* 0x00005410ff077816 */ /* 0x100fe4000000002d */
[----:B------:R-:W-:Y:S02]  /*0a90*/  PRMT R6, RZ, 0x7610, R45 ;  /* 0x00007610ff067816 */ /* 0x000fe4000000002d */
[--C-:B------:R-:W-:Y:S01]  /*0aa0*/  PRMT R45, RZ, 0x5410, R38.reuse ;  /* 0x00005410ff2d7816 */ /* 0x100fe20000000026 */
[----:B------:R-:W0:Y:S01]  /*0ab0*/  I2F.U32 R36, R36 ;  /* 0x0000002400247306 */ /* 0x000e220000201000 */
[----:B------:R-:W-:Y:S01]  /*0ac0*/  PRMT R48, RZ, 0x7610, R38 ;  /* 0x00007610ff307816 */ /* 0x000fe20000000026 */
[----:B------:R-:W-:Y:S01]  /*0ad0*/  IMAD.SHL.U32 R38, R23, 0x20, RZ ;  /* 0x0000002017267824 */ /* 0x000fe200078e00ff */
[----:B------:R-:W-:-:S02]  /*0ae0*/  PRMT R54, RZ, 0x5410, R28 ;  /* 0x00005410ff367816 */ /* 0x000fc4000000001c */
[----:B------:R-:W-:Y:S01]  /*0af0*/  PRMT R55, RZ, 0x7610, R28 ;  /* 0x00007610ff377816 */ /* 0x000fe2000000001c */
[----:B------:R-:W-:Y:S01]  /*0b00*/  IMAD R28, R61, -0x326172a9, RZ ;  /* 0xcd9e8d573d1c7824 */ /* 0x000fe200078e02ff */
[----:B------:R-:W-:Y:S02]  /*0b10*/  LOP3.LUT R38, R38, 0x3e0, RZ, 0xc0, !PT ;  /* 0x000003e026267812 */ /* 0x000fe400078ec0ff */
[--C-:B------:R-:W-:Y:S02]  /*0b20*/  PRMT R56, RZ, 0x5410, R29.reuse ;  /* 0x00005410ff387816 */ /* 0x100fe4000000001d */
[----:B------:R-:W-:Y:S01]  /*0b30*/  PRMT R57, RZ, 0x7610, R29 ;  /* 0x00007610ff397816 */ /* 0x000fe2000000001d */
[----:B------:R-:W-:Y:S01]  /*0b40*/  IMAD.IADD R38, R37, 0x1, -R38 ;  /* 0x0000000125267824 */ /* 0x000fe200078e0a26 */
[--C-:B------:R-:W-:Y:S01]  /*0b50*/  PRMT R49, RZ, 0x5410, R40.reuse ;  /* 0x00005410ff317816 */ /* 0x100fe20000000028 */
[----:B------:R-:W-:Y:S01]  /*0b60*/  IMAD R29, R60, -0x2daee0ad, RZ ;  /* 0xd2511f533c1d7824 */ /* 0x000fe200078e02ff */
[----:B------:R-:W-:Y:S01]  /*0b70*/  PRMT R51, RZ, 0x7610, R40 ;  /* 0x00007610ff337816 */ /* 0x000fe20000000028 */
[----:B0-----:R0:W1:Y:S01]  /*0b80*/  MUFU.RCP R62, R36 ;  /* 0x00000024003e7308 */ /* 0x0010620000001000 */
[----:B------:R-:W-:-:S02]  /*0b90*/  IMNMX R38, RZ, R38, !PT ;  /* 0x00000026ff267217 */ /* 0x000fc40007800200 */
[----:B------:R-:W-:Y:S02]  /*0ba0*/  PRMT R40, RZ, 0x5410, R41 ;  /* 0x00005410ff287816 */ /* 0x000fe40000000029 */
[----:B------:R-:W-:Y:S02]  /*0bb0*/  IMNMX R38, R38, 0x20, PT ;  /* 0x0000002026267817 */ /* 0x000fe40003800200 */
[----:B------:R-:W-:Y:S02]  /*0bc0*/  PRMT R52, RZ, 0x5410, R42 ;  /* 0x00005410ff347816 */ /* 0x000fe4000000002a */
[----:B------:R-:W-:Y:S01]  /*0bd0*/  PRMT R53, RZ, 0x5410, R43 ;  /* 0x00005410ff357816 */ /* 0x000fe2000000002b */
[----:B------:R-:W-:Y:S01]  /*0be0*/  IMAD.IADD R38, R39, 0x1, R38 ;  /* 0x0000000127267824 */ /* 0x000fe200078e0226 */
[----:B------:R-:W-:Y:S01]  /*0bf0*/  LOP3.LUT R73, R66, 0x3, RZ, 0xc0, !PT ;  /* 0x0000000342497812 */ /* 0x000fe200078ec0ff */
[----:B------:R-:W-:Y:S01]  /*0c00*/  IMAD.MOV.U32 R66, RZ, RZ, 0x1 ;  /* 0x00000001ff427424 */ /* 0x000fe200078e00ff */
[----:B------:R-:W-:Y:S01]  /*0c10*/  PRMT R41, RZ, 0x7610, R41 ;  /* 0x00007610ff297816 */ /* 0x000fe20000000029 */
[----:B------:R-:W-:Y:S01]  /*0c20*/  IMAD.SHL.U32 R68, R38, 0x8, RZ ;  /* 0x0000000826447824 */ /* 0x000fe200078e00ff */
[----:B------:R-:W-:-:S02]  /*0c30*/  PRMT R42, RZ, 0x7610, R42 ;  /* 0x00007610ff2a7816 */ /* 0x000fc4000000002a */
[----:B------:R-:W-:Y:S02]  /*0c40*/  PRMT R43, RZ, 0x7610, R43 ;  /* 0x00007610ff2b7816 */ /* 0x000fe4000000002b */
[--C-:B------:R-:W-:Y:S02]  /*0c50*/  PRMT R58, RZ, 0x5410, R30.reuse ;  /* 0x00005410ff3a7816 */ /* 0x100fe4000000001e */
[----:B------:R-:W-:Y:S02]  /*0c60*/  PRMT R59, RZ, 0x7610, R30 ;  /* 0x00007610ff3b7816 */ /* 0x000fe4000000001e */
[--C-:B------:R-:W-:Y:S02]  /*0c70*/  PRMT R60, RZ, 0x5410, R31.reuse ;  /* 0x00005410ff3c7816 */ /* 0x100fe4000000001f */
[----:B------:R-:W-:Y:S02]  /*0c80*/  PRMT R61, RZ, 0x7610, R31 ;  /* 0x00007610ff3d7816 */ /* 0x000fe4000000001f */
[----:B------:R-:W-:-:S02]  /*0c90*/  LOP3.LUT R65, R65, UR25, R28, 0x96, !PT ;  /* 0x0000001941417c12 */ /* 0x000fc4000f8e961c */
[----:B------:R-:W-:Y:S02]  /*0ca0*/  LOP3.LUT R64, R64, UR26, R29, 0x96, !PT ;  /* 0x0000001a40407c12 */ /* 0x000fe4000f8e961d */
[--C-:B------:R-:W-:Y:S02]  /*0cb0*/  PRMT R63, RZ, 0x5410, R32.reuse ;  /* 0x00005410ff3f7816 */ /* 0x100fe40000000020 */
[----:B------:R-:W-:Y:S02]  /*0cc0*/  PRMT R67, RZ, 0x7610, R32 ;  /* 0x00007610ff437816 */ /* 0x000fe40000000020 */
[--C-:B------:R-:W-:Y:S02]  /*0cd0*/  PRMT R69, RZ, 0x5410, R33.reuse ;  /* 0x00005410ff457816 */ /* 0x100fe40000000021 */
[----:B------:R-:W-:Y:S02]  /*0ce0*/  PRMT R75, RZ, 0x7610, R33 ;  /* 0x00007610ff4b7816 */ /* 0x000fe40000000021 */
[----:B------:R-:W-:-:S02]  /*0cf0*/  PRMT R74, RZ, 0x5410, R34 ;  /* 0x00005410ff4a7816 */ /* 0x000fc40000000022 */
[----:B------:R-:W-:Y:S02]  /*0d00*/  PRMT R77, RZ, 0x7610, R34 ;  /* 0x00007610ff4d7816 */ /* 0x000fe40000000022 */
[--C-:B------:R-:W-:Y:S02]  /*0d10*/  PRMT R76, RZ, 0x5410, R35.reuse ;  /* 0x00005410ff4c7816 */ /* 0x100fe40000000023 */
[----:B01----:R-:W-:Y:S02]  /*0d20*/  PRMT R78, RZ, 0x7610, R35 ;  /* 0x00007610ff4e7816 */ /* 0x003fe40000000023 */
.L_x_1660:
[----:B------:R-:W-:Y:S01]  /*0d30*/  IMAD R36, R18, c[0x0][0x168], RZ ;  /* 0x00005a0012247a24 */ /* 0x000fe200078e02ff */
[----:B------:R-:W-:Y:S01]  /*0d40*/  ISETP.NE.AND P0, PT, R24, RZ, PT ;  /* 0x000000ff1800720c */ /* 0x000fe20003f05270 */
        /* <DEDUP_REMOVED lines=12> */
[----:B------:R-:W-:Y:S01]  /*0e10*/  ISETP.NE.AND.EX P0, PT, RZ, c[0x0][0x184], PT, P1 ;  /* 0x00006100ff007a0c */ /* 0x000fe20003f05310 */
[----:B------:R-:W-:Y:S01]  /*0e20*/  BSSY B1, `(.L_x_1261) ;  /* 0x0000015000017945 */ /* 0x000fe20003800000 */
[----:B------:R-:W-:-:S03]  /*0e30*/  P2R R116, PR, RZ, 0x8 ;  /* 0x00000008ff747803 */ /* 0x000fc60000000000 */
[----:B------:R-:W5:Y:S06]  /*0e40*/  LDG.E.128 R36, [R36.64] ;  /* 0x0000000624247981 */ /* 0x000f6c000c1e1d00 */
[C---:B------:R-:W-:Y:S02]  /*0e50*/  @P3 LEA R114, P1, R90.reuse, c[0x0][0x178], 0x4 ;  /* 0x00005e005a723a11 */ /* 0x040fe400078220ff */
[C---:B------:R-:W-:Y:S02]  /*0e60*/  @P0 LEA R112, P2, R90.reuse, c[0x0][0x180], 0x4 ;  /* 0x000060005a700a11 */ /* 0x040fe400078420ff */
[----:B------:R-:W-:-:S02]  /*0e70*/  @P3 LEA.HI.X R115, R90, c[0x0][0x17c], RZ, 0x4, P1 ;  /* 0x00005f005a733a11 */ /* 0x000fc400008f24ff */
[----:B------:R-:W-:-:S03]  /*0e80*/  @P0 LEA.HI.X R113, R90, c[0x0][0x184], RZ, 0x4, P2 ;  /* 0x000061005a710a11 */ /* 0x000fc600010f24ff */
        /* <DEDUP_REMOVED lines=13> */
.L_x_1262:
[----:B0-----:R-:W-:Y:S02]  /*0f60*/  IMAD.MOV.U32 R79, RZ, RZ, R72 ;  /* 0x000000ffff4f7224 */ /* 0x001fe400078e0048 */
.L_x_1263:
[----:B------:R-:W-:Y:S05]  /*0f70*/  BSYNC B1 ;  /* 0x0000000000017941 */ /* 0x000fea0003800000 */
.L_x_1261:
        /* <DEDUP_REMOVED lines=16> */
.L_x_1267:
[----:B------:R-:W-:Y:S05]  /*1080*/  BSYNC B2 ;  /* 0x0000000000027941 */ /* 0x000fea0003800000 */
.L_x_1266:
        /* <DEDUP_REMOVED lines=9> */
[----:B------:R-:W-:-:S03]  /*1120*/  LOP3.LUT R64, R113, UR10, R71, 0x96, !PT ;  /* 0x0000000a71407c12 */ /* 0x000fc6000f8e9647 */
[----:B------:R-:W-:Y:S01]  /*1130*/  IMAD.MOV.U32 R91, RZ, RZ, RZ ;  /* 0x000000ffff5b7224 */ /* 0x000fe200078e00ff */
        /* <DEDUP_REMOVED lines=32> */
.L_x_1265:
[----:B------:R-:W-:Y:S05]  /*1340*/  BSYNC B1 ;  /* 0x0000000000017941 */ /* 0x000fea0003800000 */
.L_x_1264:
[----:B------:R0:W1:Y:S01]  /*1350*/  I2F.U32 R73, R79 ;  /* 0x0000004f00497306 */ /* 0x0000620000201000 */
[----:B------:R-:W-:Y:S01]  /*1360*/  ISETP.NE.U32.AND P1, PT, RZ, c[0x0][0x178], PT ;  /* 0x00005e00ff007a0c */ /* 0x000fe20003f25070 */
[----:B------:R-:W-:-:S03]  /*1370*/  IMAD.MOV.U32 R114, RZ, RZ, 0x2f800000 ;  /* 0x2f800000ff727424 */ /* 0x000fc600078e00ff */
[----:B------:R-:W-:Y:S02]  /*1380*/  ISETP.NE.AND.EX P1, PT, RZ, c[0x0][0x17c], PT, P1 ;  /* 0x00005f00ff007a0c */ /* 0x000fe40003f25310 */
[----:B0----5:R-:W-:Y:S01]  /*1390*/  PRMT R79, RZ, 0x5410, R36 ;  /* 0x00005410ff4f7816 */ /* 0x021fe20000000024 */
[----:B-1----:R-:W-:-:S05]  /*13a0*/  FFMA.FTZ R73, R73, R114, 1.1641532182693481445e-10 ;  /* 0x2f00000049497423 */ /* 0x002fca0000010072 */
[----:B------:R-:W-:Y:S01]  /*13b0*/  FSETP.GTU.FTZ.AND P2, PT, R73, c[0x0][0x1e4], PT ;  /* 0x0000790049007a0b */ /* 0x000fe20003f5c000 */
[----:B------:R-:W-:-:S03]  /*13c0*/  FMUL.FTZ R73, R79, c[0x0][0x1e8] ;  /* 0x00007a004f497a20 */ /* 0x000fc60000410000 */
        /* <DEDUP_REMOVED lines=9> */
.L_x_1268:
        /* <DEDUP_REMOVED lines=12> */
.L_x_1271:
[----:B------:R-:W-:Y:S02]  /*1520*/  IMAD.MOV.U32 R80, RZ, RZ, R72 ;  /* 0x000000ffff507224 */ /* 0x000fe400078e0048 */
.L_x_1272:
[----:B------:R-:W-:Y:S05]  /*1530*/  BSYNC B1 ;  /* 0x0000000000017941 */ /* 0x000fea0003800000 */
.L_x_1270:
        /* <DEDUP_REMOVED lines=16> */
.L_x_1276:
[----:B------:R-:W-:Y:S05]  /*1640*/  BSYNC B2 ;  /* 0x0000000000027941 */ /* 0x000fea0003800000 */
.L_x_1275:
        /* <DEDUP_REMOVED lines=43> */
.L_x_1274:
[----:B------:R-:W-:Y:S05]  /*1900*/  BSYNC B1 ;  /* 0x0000000000017941 */ /* 0x000fea0003800000 */
.L_x_1273:
[----:B------:R0:W1:Y:S02]  /*1910*/  I2F.U32 R91, R80 ;  /* 0x00000050005b7306 */ /* 0x0000640000201000 */
[----:B0-----:R-:W-:-:S05]  /*1920*/  PRMT R80, RZ, 0x5410, R32 ;  /* 0x00005410ff507816 */ /* 0x001fca0000000020 */
[----:B------:R-:W-:Y:S02]  /*1930*/  FMUL.FTZ R92, R80, c[0x0][0x1e8] ;  /* 0x00007a00505c7a20 */ /* 0x000fe40000410000 */
[----:B-1----:R-:W-:-:S05]  /*1940*/  FFMA.FTZ R91, R91, R114, 1.1641532182693481445e-10 ;  /* 0x2f0000005b5b7423 */ /* 0x002fca0000010072 */
[----:B------:R-:W-:-:S04]  /*1950*/  FSETP.GTU.FTZ.AND P2, PT, R91, c[0x0][0x1e4], PT ;  /* 0x000079005b007a0b */ /* 0x000fc80003f5c000 */
[----:B------:R-:W-:Y:S02]  /*1960*/  FSEL R92, R92, RZ, !P2 ;  /* 0x000000ff5c5c7208 */ /* 0x000fe40005000000 */
[----:B------:R-:W-:-:S03]  /*1970*/  SEL R91, RZ, 0x1, P2 ;  /* 0x00000001ff5b7807 */ /* 0x000fc60001000000 */
[----:B------:R-:W-:Y:S01]  /*1980*/  FADD.FTZ R79, R92, R79 ;  /* 0x0000004f5c4f7221 */ /* 0x000fe20000010000 */
[----:B------:R-:W-:Y:S02]  /*1990*/  @P0 PRMT R92, RZ, 0x5410, R28 ;  /* 0x00005410ff5c0816 */ /* 0x000fe4000000001c */
[----:B------:R-:W-:-:S03]  /*19a0*/  PRMT R80, R91, 0x7610, R80 ;  /* 0x000076105b507816 */ /* 0x000fc60000000050 */
[----:B------:R-:W-:Y:S02]  /*19b0*/  @P0 FADD.FTZ R79, R92, R79 ;  /* 0x0000004f5c4f0221 */ /* 0x000fe40000010000 */
.L_x_1269:
        /* <DEDUP_REMOVED lines=12> */
.L_x_1278:
[----:B------:R-:W-:Y:S02]  /*1a80*/  IMAD.MOV.U32 R91, RZ, RZ, R72 ;  /* 0x000000ffff5b7224 */ /* 0x000fe400078e0048 */
.L_x_1279:
[----:B------:R-:W-:Y:S05]  /*1a90*/  BSYNC B1 ;  /* 0x0000000000017941 */ /* 0x000fea0003800000 */
.L_x_1277:
        /* <DEDUP_REMOVED lines=16> */
.L_x_1283:
[----:B------:R-:W-:Y:S05]  /*1ba0*/  BSYNC B2 ;  /* 0x0000000000027941 */ /* 0x000fea0003800000 */
.L_x_1282:
        /* <DEDUP_REMOVED lines=43> */
.L_x_1281:
[----:B------:R-:W-:Y:S05]  /*1e60*/  BSYNC B1 ;  /* 0x0000000000017941 */ /* 0x000fea0003800000 */
.L_x_1280:
        /* <DEDUP_REMOVED lines=14> */
.L_x_1284:
        /* <DEDUP_REMOVED lines=12> */
.L_x_1287:
[----:B------:R-:W-:Y:S02]  /*2010*/  IMAD.MOV.U32 R36, RZ, RZ, R72 ;  /* 0x000000ffff247224 */ /* 0x000fe400078e0048 */
.L_x_1288:
[----:B------:R-:W-:Y:S05]  /*2020*/  BSYNC B1 ;  /* 0x0000000000017941 */ /* 0x000fea0003800000 */
.L_x_1286:
        /* <DEDUP_REMOVED lines=16> */
.L_x_1292:
[----:B------:R-:W-:Y:S05]  /*2130*/  BSYNC B2 ;  /* 0x0000000000027941 */ /* 0x000fea0003800000 */
.L_x_1291:
        /* <DEDUP_REMOVED lines=43> */
.L_x_1290:
[----:B------:R-:W-:Y:S05]  /*23f0*/  BSYNC B1 ;  /* 0x0000000000017941 */ /* 0x000fea0003800000 */
.L_x_1289:
        /* <DEDUP_REMOVED lines=10> */
.L_x_1285:
        /* <DEDUP_REMOVED lines=12> */
.L_x_1294:
[----:B------:R-:W-:Y:S02]  /*2560*/  IMAD.MOV.U32 R36, RZ, RZ, R72 ;  /* 0x000000ffff247224 */ /* 0x000fe400078e0048 */
.L_x_1295:
[----:B------:R-:W-:Y:S05]  /*2570*/  BSYNC B1 ;  /* 0x0000000000017941 */ /* 0x000fea0003800000 */
.L_x_1293:
        /* <DEDUP_REMOVED lines=16> */
.L_x_1299:
[----:B------:R-:W-:Y:S05]  /*2680*/  BSYNC B2 ;  /* 0x0000000000027941 */ /* 0x000fea0003800000 */
.L_x_1298:
        /* <DEDUP_REMOVED lines=43> */
.L_x_1297:
[----:B------:R-:W-:Y:S05]  /*2940*/  BSYNC B1 ;  /* 0x0000000000017941 */ /* 0x000fea0003800000 */
.L_x_1296:
        /* <DEDUP_REMOVED lines=14> */
.L_x_1300:
        /* <DEDUP_REMOVED lines=12> */
.L_x_1303:
[----:B------:R-:W-:Y:S02]  /*2af0*/  IMAD.MOV.U32 R36, RZ, RZ, R72 ;  /* 0x000000ffff247224 */ /* 0x000fe400078e0048 */
.L_x_1304:
[----:B------:R-:W-:Y:S05]  /*2b00*/  BSYNC B1 ;  /* 0x0000000000017941 */ /* 0x000fea0003800000 */
.L_x_1302:
        /* <DEDUP_REMOVED lines=16> */
.L_x_1308:
[----:B------:R-:W-:Y:S05]  /*2c10*/  BSYNC B2 ;  /* 0x0000000000027941 */ /* 0x000fea0003800000 */
.L_x_1307:
        /* <DEDUP_REMOVED lines=43> */
.L_x_1306:
[----:B------:R-:W-:Y:S05]  /*2ed0*/  BSYNC B1 ;  /* 0x0000000000017941 */ /* 0x000fea0003800000 */
.L_x_1305:
        /* <DEDUP_REMOVED lines=8> */
[----:B------:R-:W-:-:S05]  /*2f60*/  @P0 PRMT R97, RZ, 0x5410, R29 ;  /* 0x00005410ff610816 */ /* 0x000fca000000001d */
[----:B------:R-:W-:Y:S02]  /*2f70*/  @P0 FADD.FTZ R92, R97, R92 ;  /* 0x0000005c615c0221 */ /* 0x000fe40000010000 */
.L_x_1301:
        /* <DEDUP_REMOVED lines=12> */
.L_x_1310:
[----:B------:R-:W-:Y:S02]  /*3040*/  IMAD.MOV.U32 R36, RZ, RZ, R72 ;  /* 0x000000ffff247224 */ /* 0x000fe400078e0048 */
.L_x_1311:
[----:B------:R-:W-:Y:S05]  /*3050*/  BSYNC B1 ;  /* 0x0000000000017941 */ /* 0x000fea0003800000 */
.L_x_1309:
        /* <DEDUP_REMOVED lines=16> */
.L_x_1315:
[----:B------:R-:W-:Y:S05]  /*3160*/  BSYNC B2 ;  /* 0x0000000000027941 */ /* 0x000fea0003800000 */
.L_x_1314:
        /* <DEDUP_REMOVED lines=43> */
.L_x_1313:
[----:B------:R-:W-:Y:S05]  /*3420*/  BSYNC B1 ;  /* 0x0000000000017941 */ /* 0x000fea0003800000 */
.L_x_1312:
        /* <DEDUP_REMOVED lines=14> */
.L_x_1316:
        /* <DEDUP_REMOVED lines=12> */
.L_x_1319:
[----:B------:R-:W-:Y:S02]  /*35d0*/  IMAD.MOV.U32 R83, RZ, RZ, R72 ;  /* 0x000000ffff537224 */ /* 0x000fe400078e0048 */
.L_x_1320:
[----:B------:R-:W-:Y:S05]  /*35e0*/  BSYNC B1 ;  /* 0x0000000000017941 */ /* 0x000fea0003800000 */
.L_x_1318:
        /* <DEDUP_REMOVED lines=16> */
.L_x_1324:
[----:B------:R-:W-:Y:S05]  /*36f0*/  BSYNC B2 ;  /* 0x0000000000027941 */ /* 0x000fea0003800000 */
.L_x_1323:
        /* <DEDUP_REMOVED lines=43> */
.L_x_1322:
[----:B------:R-:W-:Y:S05]  /*39b0*/  BSYNC B1 ;  /* 0x0000000000017941 */ /* 0x000fea0003800000 */
.L_x_1321:
        /* <DEDUP_REMOVED lines=8> */
[----:B------:R-:W-:Y:S02]  /*3a40*/  @P0 PRMT R98, RZ, 0x7610, R29 ;  /* 0x00007610ff620816 */ /* 0x000fe4000000001d */
[----:B------:R-:W-:-:S03]  /*3a50*/  PRMT R83, R37, 0x7610, R83 ;  /* 0x0000761025537816 */ /* 0x000fc60000000053 */
[----:B------:R-:W-:Y:S02]  /*3a60*/  @P0 FADD.FTZ R97, R98, R97 ;  /* 0x0000006162610221 */ /* 0x000fe40000010000 */
.L_x_1317:
        /* <DEDUP_REMOVED lines=12> */
.L_x_1326:
[----:B------:R-:W-:Y:S02]  /*3b30*/  IMAD.MOV.U32 R98, RZ, RZ, R72 ;  /* 0x000000ffff627224 */ /* 0x000fe400078e0048 */
.L_x_1327:
[----:B------:R-:W-:Y:S05]  /*3b40*/  BSYNC B1 ;  /* 0x0000000000017941 */ /* 0x000fea0003800000 */
.L_x_1325:
        /* <DEDUP_REMOVED lines=16> */
.L_x_1331:
[----:B------:R-:W-:Y:S05]  /*3c50*/  BSYNC B2 ;  /* 0x0000000000027941 */ /* 0x000fea0003800000 */
.L_x_1330:
        /* <DEDUP_REMOVED lines=43> */
.L_x_1329:
[----:B------:R-:W-:Y:S05]  /*3f10*/  BSYNC B1 ;  /* 0x0000000000017941 */ /* 0x000fea0003800000 */
.L_x_1328:
        /* <DEDUP_REMOVED lines=13> */
.L_x_1332:
        /* <DEDUP_REMOVED lines=12> */
.L_x_1335:
[----:B------:R-:W-:Y:S02]  /*40b0*/  IMAD.MOV.U32 R84, RZ, RZ, R72 ;  /* 0x000000ffff547224 */ /* 0x000fe400078e0048 */
.L_x_1336:
[----:B------:R-:W-:Y:S05]  /*40c0*/  BSYNC B1 ;  /* 0x0000000000017941 */ /* 0x000fea0003800000 */
.L_x_1334:
        /* <DEDUP_REMOVED lines=16> */
.L_x_1340:
[----:B------:R-:W-:Y:S05]  /*41d0*/  BSYNC B2 ;  /* 0x0000000000027941 */ /* 0x000fea0003800000 */
.L_x_1339:
        /* <DEDUP_REMOVED lines=43> */
.L_x_1338:
[----:B------:R-:W-:Y:S05]  /*4490*/  BSYNC B1 ;  /* 0x0000000000017941 */ /* 0x000fea0003800000 */
.L_x_1337:
        /* <DEDUP_REMOVED lines=11> */
.L_x_1333:
        /* <DEDUP_REMOVED lines=12> */
.L_x_1342:
[----:B------:R-:W-:Y:S02]  /*4610*/  IMAD.MOV.U32 R103, RZ, RZ, R72 ;  /* 0x000000ffff677224 */ /* 0x000fe400078e0048 */
.L_x_1343:
[----:B------:R-:W-:Y:S05]  /*4620*/  BSYNC B1 ;  /* 0x0000000000017941 */ /* 0x000fea0003800000 */
.L_x_1341:
        /* <DEDUP_REMOVED lines=16> */
.L_x_1347:
[----:B------:R-:W-:Y:S05]  /*4730*/  BSYNC B2 ;  /* 0x0000000000027941 */ /* 0x000fea0003800000 */
.L_x_1346:
        /* <DEDUP_REMOVED lines=43> */
.L_x_1345:
[----:B------:R-:W-:Y:S05]  /*49f0*/  BSYNC B1 ;  /* 0x0000000000017941 */ /* 0x000fea0003800000 */
.L_x_1344:
        /* <DEDUP_REMOVED lines=13> */
.L_x_1348:
        /* <DEDUP_REMOVED lines=12> */
.L_x_1351:
[----:B------:R-:W-:Y:S02]  /*4b90*/  IMAD.MOV.U32 R38, RZ, RZ, R72 ;  /* 0x000000ffff267224 */ /* 0x000fe400078e0048 */
.L_x_1352:
[----:B------:R-:W-:Y:S05]  /*4ba0*/  BSYNC B1 ;  /* 0x0000000000017941 */ /* 0x000fea0003800000 */
.L_x_1350:
        /* <DEDUP_REMOVED lines=16> */
.L_x_1356:
[----:B------:R-:W-:Y:S05]  /*4cb0*/  BSYNC B2 ;  /* 0x0000000000027941 */ /* 0x000fea0003800000 */
.L_x_1355:
        /* <DEDUP_REMOVED lines=43> */
.L_x_1354:
[----:B------:R-:W-:Y:S05]  /*4f70*/  BSYNC B1 ;  /* 0x0000000000017941 */ /* 0x000fea0003800000 */
.L_x_1353:
        /* <DEDUP_REMOVED lines=10> */
.L_x_1349:
        /* <DEDUP_REMOVED lines=12> */
.L_x_1358:
[----:B------:R-:W-:Y:S02]  /*50e0*/  IMAD.MOV.U32 R38, RZ, RZ, R72 ;  /* 0x000000ffff267224 */ /* 0x000fe400078e0048 */
.L_x_1359:
[----:B------:R-:W-:Y:S05]  /*50f0*/  BSYNC B1 ;  /* 0x0000000000017941 */ /* 0x000fea0003800000 */
.L_x_1357:
        /* <DEDUP_REMOVED lines=16> */
.L_x_1363:
[----:B------:R-:W-:Y:S05]  /*5200*/  BSYNC B2 ;  /* 0x0000000000027941 */ /* 0x000fea0003800000 */
.L_x_1362:
        /* <DEDUP_REMOVED lines=43> */
.L_x_1361:
[----:B------:R-:W-:Y:S05]  /*54c0*/  BSYNC B1 ;  /* 0x0000000000017941 */ /* 0x000fea0003800000 */
.L_x_1360:
        /* <DEDUP_REMOVED lines=13> */
.L_x_1364:
        /* <DEDUP_REMOVED lines=12> */
.L_x_1367:
[----:B------:R-:W-:Y:S02]  /*5660*/  IMAD.MOV.U32 R38, RZ, RZ, R72 ;  /* 0x000000ffff267224 */ /* 0x000fe400078e0048 */
.L_x_1368:
[----:B------:R-:W-:Y:S05]  /*5670*/  BSYNC B1 ;  /* 0x0000000000017941 */ /* 0x000fea0003800000 */
.L_x_1366:
        /* <DEDUP_REMOVED lines=16> */
.L_x_1372:
[----:B------:R-:W-:Y:S05]  /*5780*/  BSYNC B2 ;  /* 0x0000000000027941 */ /* 0x000fea0003800000 */
.L_x_1371:
        /* <DEDUP_REMOVED lines=43> */
.L_x_1370:
[----:B------:R-:W-:Y:S05]  /*5a40*/  BSYNC B1 ;  /* 0x0000000000017941 */ /* 0x000fea0003800000 */
.L_x_1369:
[----:B------:R0:W1:Y:S02]  /*5a50*/  I2F.U32 R37, R38 ;  /* 0x0000002600257306 */ /* 0x0000640000201000 */
[----:B0-----:R-:W-:-:S05]  /*5a60*/  PRMT R38, RZ, 0x5410, R35 ;  /* 0x00005410ff267816 */ /* 0x001fca0000000023 */
[----:B------:R-:W-:Y:S02]  /*5a70*/  FMUL.FTZ R73, R38, c[0x0][0x1e8] ;  /* 0x00007a0026497a20 */ /* 0x000fe40000410000 */
[----:B-1----:R-:W-:-:S05]  /*5a80*/  FFMA.FTZ R37, R37, R114, 1.1641532182693481445e-10 ;  /* 0x2f00000025257423 */ /* 0x002fca0000010072 */
[----:B------:R-:W-:Y:S02]  /*5a90*/  FSETP.GTU.FTZ.AND P5, PT, R37, c[0x0][0x1e4], PT ;  /* 0x0000790025007a0b */ /* 0x000fe40003fbc000 */
[----:B------:R-:W-:Y:S02]  /*5aa0*/  @P0 PRMT R37, RZ, 0x5410, R31 ;  /* 0x00005410ff250816 */ /* 0x000fe4000000001f */
[----:B------:R-:W-:Y:S02]  /*5ab0*/  FSEL R73, R73, RZ, !P5 ;  /* 0x000000ff49497208 */ /* 0x000fe40006800000 */
[----:B------:R-:W-:-:S03]  /*5ac0*/  SEL R86, RZ, 0x1, P5 ;  /* 0x00000001ff567807 */ /* 0x000fc60002800000 */
[----:B------:R-:W-:-:S04]  /*5ad0*/  FADD.FTZ R104, R73, R104 ;  /* 0x0000006849687221 */ /* 0x000fc80000010000 */
[----:B------:R-:W-:Y:S02]  /*5ae0*/  @P0 FADD.FTZ R104, R37, R104 ;  /* 0x0000006825680221 */ /* 0x000fe40000010000 */
.L_x_1365:
        /* <DEDUP_REMOVED lines=12> */
.L_x_1374:
[----:B------:R-:W-:Y:S02]  /*5bb0*/  IMAD.MOV.U32 R38, RZ, RZ, R72 ;  /* 0x000000ffff267224 */ /* 0x000fe400078e0048 */
.L_x_1375:
[----:B------:R-:W-:Y:S05]  /*5bc0*/  BSYNC B1 ;  /* 0x0000000000017941 */ /* 0x000fea0003800000 */
.L_x_1373:
        /* <DEDUP_REMOVED lines=16> */
.L_x_1379:
[----:B------:R-:W-:Y:S05]  /*5cd0*/  BSYNC B2 ;  /* 0x0000000000027941 */ /* 0x000fea0003800000 */
.L_x_1378:
        /* <DEDUP_REMOVED lines=43> */
.L_x_1377:
[----:B------:R-:W-:Y:S05]  /*5f90*/  BSYNC B1 ;  /* 0x0000000000017941 */ /* 0x000fea0003800000 */
.L_x_1376:
        /* <DEDUP_REMOVED lines=13> */
.L_x_1380:
        /* <DEDUP_REMOVED lines=12> */
.L_x_1383:
[----:B------:R-:W-:Y:S02]  /*6130*/  IMAD.MOV.U32 R87, RZ, RZ, R72 ;  /* 0x000000ffff577224 */ /* 0x000fe400078e0048 */
.L_x_1384:
[----:B------:R-:W-:Y:S05]  /*6140*/  BSYNC B1 ;  /* 0x0000000000017941 */ /* 0x000fea0003800000 */
.L_x_1382:
        /* <DEDUP_REMOVED lines=16> */
.L_x_1388:
[----:B------:R-:W-:Y:S05]  /*6250*/  BSYNC B2 ;  /* 0x0000000000027941 */ /* 0x000fea0003800000 */
.L_x_1387:
        /* <DEDUP_REMOVED lines=43> */
.L_x_1386:
[----:B------:R-:W-:Y:S05]  /*6510*/  BSYNC B1 ;  /* 0x0000000000017941 */ /* 0x000fea0003800000 */
.L_x_1385:
        /* <DEDUP_REMOVED lines=11> */
.L_x_1381:
[----:B------:R-:W-:Y:S02]  /*65d0*/  ISETP.NE.AND P0, PT, R118, RZ, PT ;  /* 0x000000ff7600720c */ /* 0x000fe40003f05270 */
[----:B------:R-:W-:Y:S02]  /*65e0*/  ISETP.NE.AND P6, PT, R115, RZ, PT ;  /* 0x000000ff7300720c */ /* 0x000fe40003fc5270 */
[----:B------:R-:W-:Y:S02]  /*65f0*/  SEL R120, RZ, 0x1000000, P5 ;  /* 0x01000000ff787807 */ /* 0x000fe40002800000 */
[----:B------:R-:W-:Y:S02]  /*6600*/  ISETP.NE.AND P5, PT, R117, RZ, PT ;  /* 0x000000ff7500720c */ /* 0x000fe40003fa5270 */
[----:B------:R-:W-:Y:S02]  /*6610*/  SEL R115, RZ, 0x1, P0 ;  /* 0x00000001ff737807 */ /* 0x000fe40000000000 */
[----:B------:R-:W-:-:S02]  /*6620*/  SEL R117, RZ, 0x10000, P4 ;  /* 0x00010000ff757807 */ /* 0x000fc40002000000 */
[----:B------:R-:W-:Y:S02]  /*6630*/  LEA R112, P0, R90, c[0x0][0x188], 0x4 ;  /* 0x000062005a707a11 */ /* 0x000fe400078020ff */
[----:B------:R-:W-:Y:S02]  /*6640*/  ISETP.NE.AND P4, PT, R119, RZ, PT ;  /* 0x000000ff7700720c */ /* 0x000fe40003f85270 */
[----:B------:R-:W-:Y:S02]  /*6650*/  ISETP.NE.AND P1, PT, R116, RZ, PT ;  /* 0x000000ff7400720c */ /* 0x000fe40003f25270 */
[----:B------:R-:W-:Y:S02]  /*6660*/  LEA.HI.X R113, R90, c[0x0][0x18c], RZ, 0x4, P0 ;  /* 0x000063005a717a11 */ /* 0x000fe400000f24ff */
[----:B------:R-:W-:Y:S02]  /*6670*/  F2FP.BF16.PACK_AB R39, R109, R104 ;  /* 0x000000686d27723e */ /* 0x000fe400000010ff */
[----:B------:R-:W-:-:S02]  /*6680*/  F2FP.BF16.PACK_AB R38, R103, R98 ;  /* 0x000000626726723e */ /* 0x000fc400000010ff */
[----:B------:R-:W-:Y:S02]  /*6690*/  F2FP.BF16.PACK_AB R37, R97, R92 ;  /* 0x0000005c6125723e */ /* 0x000fe400000010ff */
[----:B------:R-:W-:Y:S02]  /*66a0*/  F2FP.BF16.PACK_AB R36, R91, R79 ;  /* 0x0000004f5b24723e */ /* 0x000fe400000010ff */
[----:B------:R-:W-:Y:S02]  /*66b0*/  SEL R114, RZ, 0x1, P4 ;  /* 0x00000001ff727807 */ /* 0x000fe40002000000 */
[----:B------:R-:W-:Y:S01]  /*66c0*/  SEL R116, RZ, 0x1, P5 ;  /* 0x00000001ff747807 */ /* 0x000fe20002800000 */
[----:B------:R0:W-:Y:S01]  /*66d0*/  STG.E.128 [R112.64], R36 ;  /* 0x0000002470007986 */ /* 0x0001e2000c101d06 */
[----:B------:R-:W-:-:S04]  /*66e0*/  SEL R118, RZ, 0x100, P3 ;  /* 0x00000100ff767807 */ /* 0x000fc80001800000 */
[----:B------:R-:W-:Y:S02]  /*66f0*/  LOP3.LUT R118, R118, R120, R117, 0xfe, !PT ;  /* 0x0000007876767212 */ /* 0x000fe400078efe75 */
[----:B------:R-:W-:Y:S01]  /*6700*/  SEL R117, RZ, 0x1, P2 ;  /* 0x00000001ff757807 */ /* 0x000fe20001000000 */
[----:B0-----:R-:W-:-:S04]  /*6710*/  IMAD.WIDE.U32 R112, R114, 0x1000000, RZ ;  /* 0x0100000072707825 */ /* 0x001fc800078e00ff */
[----:B------:R-:W-:Y:S01]  /*6720*/  IMAD.WIDE.U32 R38, R115, 0x10000, RZ ;  /* 0x0001000073267825 */ /* 0x000fe200078e00ff */
[----:B------:R-:W-:Y:S02]  /*6730*/  LOP3.LUT R115, R113, R118, R117, 0xfe, !PT ;  /* 0x0000007671737212 */ /* 0x000fe400078efe75 */
[----:B------:R-:W-:Y:S01]  /*6740*/  SHF.L.U64.HI R117, R90, 0x3, RZ ;  /* 0x000000035a757819 */ /* 0x000fe200000102ff */
[----:B------:R-:W-:Y:S01]  /*6750*/  IMAD.WIDE.U32 R36, R116, 0x100, RZ ;  /* 0x0000010074247825 */ /* 0x000fe200078e00ff */
[----:B------:R-:W-:-:S03]  /*6760*/  SEL R113, RZ, 0x1, P6 ;  /* 0x00000001ff717807 */ /* 0x000fc60003000000 */
[----:B------:R-:W-:Y:S01]  /*6770*/  IMAD.SHL.U32 R116, R90, 0x8, RZ ;  /* 0x000000085a747824 */ /* 0x000fe200078e00ff */
[----:B------:R-:W-:Y:S02]  /*6780*/  LOP3.LUT R114, R36, R112, R38, 0xfe, !PT ;  /* 0x0000007024727212 */ /* 0x000fe400078efe26 */
[----:B------:R-:W-:Y:S02]  /*6790*/  LOP3.LUT R39, R37, R115, R39, 0xfe, !PT ;  /* 0x0000007325277212 */ /* 0x000fe400078efe27 */
[----:B------:R-:W-:Y:S02]  /*67a0*/  IADD3 R36, P0, R116, c[0x0][0x190], RZ ;  /* 0x0000640074247a10 */ /* 0x000fe40007f1e0ff */
[----:B------:R-:W-:Y:S02]  /*67b0*/  LOP3.LUT R38, R114, R113, RZ, 0xfc, !PT ;  /* 0x0000007172267212 */ /* 0x000fe400078efcff */
[----:B------:R-:W-:-:S05]  /*67c0*/  IADD3.X R37, R117, c[0x0][0x194], RZ, P0, !PT ;  /* 0x0000650075257a10 */ /* 0x000fca00007fe4ff */
[----:B------:R0:W-:Y:S01]  /*67d0*/  STG.E.64 [R36.64], R38 ;  /* 0x0000002624007986 */ /* 0x0001e2000c101b06 */
        /* <DEDUP_REMOVED lines=21> */
.L_x_1389:
[----:B------:R-:W-:Y:S02]  /*6930*/  IADD3 R112, R90, 0x80, RZ ;  /* 0x000000805a707810 */ /* 0x000fe40007ffe0ff */
.L_x_1260:
[----:B------:R-:W-:Y:S05]  /*6940*/  BSYNC B0 ;  /* 0x0000000000007941 */ /* 0x000fea0003800000 */
.L_x_1259:
[----:B------:R-:W-:Y:S01]  /*6950*/  ISETP.NE.AND P0, PT, R25, RZ, PT ;  /* 0x000000ff1900720c */ /* 0x000fe20003f05270 */
[----:B------:R-:W-:-:S12]  /*6960*/  BSSY B0, `(.L_x_1390) ;  /* 0x00005ba000007945 */ /* 0x000fd80003800000 */
[----:B------:R-:W-:Y:S05]  /*6970*/  @!P0 BRA `(.L_x_1391) ;  /* 0x00005b8000008947 */ /* 0x000fea0003800000 */
[----:B------:R-:W-:Y:S01]  /*6980*/  ISETP.NE.U32.AND P0, PT, RZ, c[0x0][0x178], PT ;  /* 0x00005e00ff007a0c */ /* 0x000fe20003f05070 */
[----:B0-----:R-:W-:Y:S01]  /*6990*/  IMAD.MOV.U32 R37, RZ, RZ, 0x10 ;  /* 0x00000010ff257424 */ /* 0x001fe200078e00ff */
        /* <DEDUP_REMOVED lines=24> */
.L_x_1393:
[----:B0-----:R-:W-:Y:S02]  /*6b20*/  IMAD.MOV.U32 R88, RZ, RZ, R72 ;  /* 0x000000ffff587224 */ /* 0x001fe400078e0048 */
.L_x_1394:
[----:B------:R-:W-:Y:S05]  /*6b30*/  BSYNC B1 ;  /* 0x0000000000017941 */ /* 0x000fea0003800000 */
.L_x_1392:
        /* <DEDUP_REMOVED lines=16> */
.L_x_1398:
[----:B------:R-:W-:Y:S05]  /*6c40*/  BSYNC B2 ;  /* 0x0000000000027941 */ /* 0x000fea0003800000 */
.L_x_1397:
        /* <DEDUP_REMOVED lines=43> */
.L_x_1396:
[----:B------:R-:W-:Y:S05]  /*6f00*/  BSYNC B1 ;  /* 0x0000000000017941 */ /* 0x000fea0003800000 */
.L_x_1395:
[----:B------:R-:W0:Y:S01]  /*6f10*/  I2F.U32 R88, R88 ;  /* 0x0000005800587306 */ /* 0x000e220000201000 */
[----:B------:R-:W-:Y:S01]  /*6f20*/  ISETP.NE.U32.AND P1, PT, RZ, c[0x0][0x178], PT ;  /* 0x00005e00ff007a0c */ /* 0x000fe20003f25070 */
[----:B------:R-:W-:-:S03]  /*6f30*/  IMAD.MOV.U32 R117, RZ, RZ, 0x2f800000 ;  /* 0x2f800000ff757424 */ /* 0x000fc600078e00ff */
[----:B------:R-:W-:Y:S01]  /*6f40*/  ISETP.NE.AND.EX P1, PT, RZ, c[0x0][0x17c], PT, P1 ;  /* 0x00005f00ff007a0c */ /* 0x000fe20003f25310 */
[----:B0-----:R-:W-:Y:S01]  /*6f50*/  FFMA.FTZ R73, R88, R117, 1.1641532182693481445e-10 ;  /* 0x2f00000058497423 */ /* 0x001fe20000010075 */
[----:B-----5:R-:W-:-:S04]  /*6f60*/  PRMT R88, RZ, 0x5410, R36 ;  /* 0x00005410ff587816 */ /* 0x020fc80000000024 */
[----:B------:R-:W-:Y:S01]  /*6f70*/  FSETP.GTU.FTZ.AND P2, PT, R73, c[0x0][0x1e4], PT ;  /* 0x0000790049007a0b */ /* 0x000fe20003f5c000 */
[----:B------:R-:W-:-:S03]  /*6f80*/  FMUL.FTZ R73, R88, c[0x0][0x1e8] ;  /* 0x00007a0058497a20 */ /* 0x000fc60000410000 */
        /* <DEDUP_REMOVED lines=9> */
.L_x_1399:
        /* <DEDUP_REMOVED lines=12> */
.L_x_1402:
[----:B------:R-:W-:Y:S02]  /*70e0*/  IMAD.MOV.U32 R80, RZ, RZ, R72 ;  /* 0x000000ffff507224 */ /* 0x000fe400078e0048 */
.L_x_1403:
[----:B------:R-:W-:Y:S05]  /*70f0*/  BSYNC B1 ;  /* 0x0000000000017941 */ /* 0x000fea0003800000 */
.L_x_1401:
        /* <DEDUP_REMOVED lines=16> */
.L_x_1407:
[----:B------:R-:W-:Y:S05]  /*7200*/  BSYNC B2 ;  /* 0x0000000000027941 */ /* 0x000fea0003800000 */
.L_x_1406:
        /* <DEDUP_REMOVED lines=43> */
.L_x_1405:
[----:B------:R-:W-:Y:S05]  /*74c0*/  BSYNC B1 ;  /* 0x0000000000017941 */ /* 0x000fea0003800000 */
.L_x_1404:
[----:B------:R-:W0:Y:S02]  /*74d0*/  I2F.U32 R80, R80 ;  /* 0x0000005000507306 */ /* 0x000e240000201000 */
[----:B0-----:R-:W-:Y:S01]  /*74e0*/  FFMA.FTZ R93, R80, R117, 1.1641532182693481445e-10 ;  /* 0x2f000000505d7423 */ /* 0x001fe20000010075 */
[----:B------:R-:W-:-:S04]  /*74f0*/  PRMT R80, RZ, 0x5410, R32 ;  /* 0x00005410ff507816 */ /* 0x000fc80000000020 */
[----:B------:R-:W-:Y:S01]  /*7500*/  FSETP.GTU.FTZ.AND P2, PT, R93, c[0x0][0x1e4], PT ;  /* 0x000079005d007a0b */ /* 0x000fe20003f5c000 */
[----:B------:R-:W-:-:S03]  /*7510*/  FMUL.FTZ R99, R80, c[0x0][0x1e8] ;  /* 0x00007a0050637a20 */ /* 0x000fc60000410000 */
[----:B------:R-:W-:Y:S02]  /*7520*/  SEL R93, RZ, 0x1, P2 ;  /* 0x00000001ff5d7807 */ /* 0x000fe40001000000 */
[----:B------:R-:W-:Y:S02]  /*7530*/  FSEL R99, R99, RZ, !P2 ;  /* 0x000000ff63637208 */ /* 0x000fe40005000000 */
[----:B------:R-:W-:-:S03]  /*7540*/  PRMT R80, R93, 0x7610, R80 ;  /* 0x000076105d507816 */ /* 0x000fc60000000050 */
[----:B------:R-:W-:Y:S01]  /*7550*/  FADD.FTZ R88, R99, R88 ;  /* 0x0000005863587221 */ /* 0x000fe20000010000 */
[----:B------:R-:W-:-:S05]  /*7560*/  @P0 PRMT R99, RZ, 0x5410, R28 ;  /* 0x00005410ff630816 */ /* 0x000fca000000001c */
[----:B------:R-:W-:Y:S02]  /*7570*/  @P0 FADD.FTZ R88, R99, R88 ;  /* 0x0000005863580221 */ /* 0x000fe40000010000 */
.L_x_1400:
        /* <DEDUP_REMOVED lines=12> */
.L_x_1409:
[----:B------:R-:W-:Y:S02]  /*7640*/  IMAD.MOV.U32 R93, RZ, RZ, R72 ;  /* 0x000000ffff5d7224 */ /* 0x000fe400078e0048 */
.L_x_1410:
[----:B------:R-:W-:Y:S05]  /*7650*/  BSYNC B1 ;  /* 0x0000000000017941 */ /* 0x000fea0003800000 */
.L_x_1408:
        /* <DEDUP_REMOVED lines=16> */
.L_x_1414:
[----:B------:R-:W-:Y:S05]  /*7760*/  BSYNC B2 ;  /* 0x0000000000027941 */ /* 0x000fea0003800000 */
.L_x_1413:
        /* <DEDUP_REMOVED lines=43> */
.L_x_1412:
[----:B------:R-:W-:Y:S05]  /*7a20*/  BSYNC B1 ;  /* 0x0000000000017941 */ /* 0x000fea0003800000 */
.L_x_1411:
        /* <DEDUP_REMOVED lines=14> */
.L_x_1415:
        /* <DEDUP_REMOVED lines=12> */
.L_x_1418:
[----:B------:R-:W-:Y:S02]  /*7bd0*/  IMAD.MOV.U32 R36, RZ, RZ, R72 ;  /* 0x000000ffff247224 */ /* 0x000fe400078e0048 */
.L_x_1419:
[----:B------:R-:W-:Y:S05]  /*7be0*/  BSYNC B1 ;  /* 0x0000000000017941 */ /* 0x000fea0003800000 */
.L_x_1417:
        /* <DEDUP_REMOVED lines=16> */
.L_x_1423:
[----:B------:R-:W-:Y:S05]  /*7cf0*/  BSYNC B2 ;  /* 0x0000000000027941 */ /* 0x000fea0003800000 */
.L_x_1422:
        /* <DEDUP_REMOVED lines=43> */
.L_x_1421:
[----:B------:R-:W-:Y:S05]  /*7fb0*/  BSYNC B1 ;  /* 0x0000000000017941 */ /* 0x000fea0003800000 */
.L_x_1420:
        /* <DEDUP_REMOVED lines=10> */
.L_x_1416:
        /* <DEDUP_REMOVED lines=12> */
.L_x_1425:
[----:B------:R-:W-:Y:S02]  /*8120*/  IMAD.MOV.U32 R36, RZ, RZ, R72 ;  /* 0x000000ffff247224 */ /* 0x000fe400078e0048 */
.L_x_1426:
[----:B------:R-:W-:Y:S05]  /*8130*/  BSYNC B1 ;  /* 0x0000000000017941 */ /* 0x000fea0003800000 */
.L_x_1424:
        /* <DEDUP_REMOVED lines=16> */
.L_x_1430:
[----:B------:R-:W-:Y:S05]  /*8240*/  BSYNC B2 ;  /* 0x0000000000027941 */ /* 0x000fea0003800000 */
.L_x_1429:
        /* <DEDUP_REMOVED lines=43> */
.L_x_1428:
[----:B------:R-:W-:Y:S05]  /*8500*/  BSYNC B1 ;  /* 0x0000000000017941 */ /* 0x000fea0003800000 */
.L_x_1427:
[----:B------:R-:W0:Y:S02]  /*8510*/  I2F.U32 R36, R36 ;  /* 0x0000002400247306 */ /* 0x000e240000201000 */
[----:B0-----:R-:W-:Y:S01]  /*8520*/  FFMA.FTZ R73, R36, R117, 1.1641532182693481445e-10 ;  /* 0x2f00000024497423 */ /* 0x001fe20000010075 */
[----:B------:R-:W-:-:S04]  /*8530*/  PRMT R36, RZ, 0x5410, R37 ;  /* 0x00005410ff247816 */ /* 0x000fc80000000025 */
        /* <DEDUP_REMOVED lines=11> */
.L_x_1431:
        /* <DEDUP_REMOVED lines=12> */
.L_x_1434:
[----:B------:R-:W-:Y:S02]  /*86b0*/  IMAD.MOV.U32 R36, RZ, RZ, R72 ;  /* 0x000000ffff247224 */ /* 0x000fe400078e0048 */
.L_x_1435:
[----:B------:R-:W-:Y:S05]  /*86c0*/  BSYNC B1 ;  /* 0x0000000000017941 */ /* 0x000fea0003800000 */
.L_x_1433:
        /* <DEDUP_REMOVED lines=16> */
.L_x_1439:
[----:B------:R-:W-:Y:S05]  /*87d0*/  BSYNC B2 ;  /* 0x0000000000027941 */ /* 0x000fea0003800000 */
.L_x_1438:
        /* <DEDUP_REMOVED lines=43> */
.L_x_1437:
[----:B------:R-:W-:Y:S05]  /*8a90*/  BSYNC B1 ;  /* 0x0000000000017941 */ /* 0x000fea0003800000 */
.L_x_1436:
[----:B------:R-:W0:Y:S02]  /*8aa0*/  I2F.U32 R36, R36 ;  /* 0x0000002400247306 */ /* 0x000e240000201000 */
[----:B0-----:R-:W-:Y:S01]  /*8ab0*/  FFMA.FTZ R82, R36, R117, 1.1641532182693481445e-10 ;  /* 0x2f00000024527423 */ /* 0x001fe20000010075 */
[----:B------:R-:W-:-:S04]  /*8ac0*/  PRMT R36, RZ, 0x5410, R33 ;  /* 0x00005410ff247816 */ /* 0x000fc80000000021 */
[----:B------:R-:W-:Y:S01]  /*8ad0*/  FSETP.GTU.FTZ.AND P2, PT, R82, c[0x0][0x1e4], PT ;  /* 0x0000790052007a0b */ /* 0x000fe20003f5c000 */
[----:B------:R-:W-:-:S03]  /*8ae0*/  FMUL.FTZ R99, R36, c[0x0][0x1e8] ;  /* 0x00007a0024637a20 */ /* 0x000fc60000410000 */
[----:B------:R-:W-:Y:S02]  /*8af0*/  SEL R82, RZ, 0x1, P2 ;  /* 0x00000001ff527807 */ /* 0x000fe40001000000 */
[----:B------:R-:W-:-:S05]  /*8b00*/  FSEL R99, R99, RZ, !P2 ;  /* 0x000000ff63637208 */ /* 0x000fca0005000000 */
[----:B------:R-:W-:Y:S01]  /*8b10*/  FADD.FTZ R94, R99, R94 ;  /* 0x0000005e635e7221 */ /* 0x000fe20000010000 */
[----:B------:R-:W-:-:S05]  /*8b20*/  @P0 PRMT R99, RZ, 0x5410, R29 ;  /* 0x00005410ff630816 */ /* 0x000fca000000001d */
[----:B------:R-:W-:Y:S02]  /*8b30*/  @P0 FADD.FTZ R94, R99, R94 ;  /* 0x0000005e635e0221 */ /* 0x000fe40000010000 */
.L_x_1432:
        /* <DEDUP_REMOVED lines=12> */
.L_x_1441:
[----:B------:R-:W-:Y:S02]  /*8c00*/  IMAD.MOV.U32 R36, RZ, RZ, R72 ;  /* 0x000000ffff247224 */ /* 0x000fe400078e0048 */
.L_x_1442:
[----:B------:R-:W-:Y:S05]  /*8c10*/  BSYNC B1 ;  /* 0x0000000000017941 */ /* 0x000fea0003800000 */
.L_x_1440:
        /* <DEDUP_REMOVED lines=16> */
.L_x_1446:
[----:B------:R-:W-:Y:S05]  /*8d20*/  BSYNC B2 ;  /* 0x0000000000027941 */ /* 0x000fea0003800000 */
.L_x_1445:
        /* <DEDUP_REMOVED lines=43> */
.L_x_1444:
[----:B------:R-:W-:Y:S05]  /*8fe0*/  BSYNC B1 ;  /* 0x0000000000017941 */ /* 0x000fea0003800000 */
.L_x_1443:
        /* <DEDUP_REMOVED lines=14> */
.L_x_1447:
        /* <DEDUP_REMOVED lines=12> */
.L_x_1450:
[----:B------:R-:W-:Y:S02]  /*9190*/  IMAD.MOV.U32 R83, RZ, RZ, R72 ;  /* 0x000000ffff537224 */ /* 0x000fe400078e0048 */
.L_x_1451:
[----:B------:R-:W-:Y:S05]  /*91a0*/  BSYNC B1 ;  /* 0x0000000000017941 */ /* 0x000fea0003800000 */
.L_x_1449:
        /* <DEDUP_REMOVED lines=16> */
.L_x_1455:
[----:B------:R-:W-:Y:S05]  /*92b0*/  BSYNC B2 ;  /* 0x0000000000027941 */ /* 0x000fea0003800000 */
.L_x_1454:
        /* <DEDUP_REMOVED lines=43> */
.L_x_1453:
[----:B------:R-:W-:Y:S05]  /*9570*/  BSYNC B1 ;  /* 0x0000000000017941 */ /* 0x000fea0003800000 */
.L_x_1452:
        /* <DEDUP_REMOVED lines=11> */
.L_x_1448:
        /* <DEDUP_REMOVED lines=12> */
.L_x_1457:
[----:B------:R-:W-:Y:S02]  /*96f0*/  IMAD.MOV.U32 R100, RZ, RZ, R72 ;  /* 0x000000ffff647224 */ /* 0x000fe400078e0048 */
.L_x_1458:
[----:B------:R-:W-:Y:S05]  /*9700*/  BSYNC B1 ;  /* 0x0000000000017941 */ /* 0x000fea0003800000 */
.L_x_1456:
        /* <DEDUP_REMOVED lines=16> */
.L_x_1462:
[----:B------:R-:W-:Y:S05]  /*9810*/  BSYNC B2 ;  /* 0x0000000000027941 */ /* 0x000fea0003800000 */
.L_x_1461:
        /* <DEDUP_REMOVED lines=43> */
.L_x_1460:
[----:B------:R-:W-:Y:S05]  /*9ad0*/  BSYNC B1 ;  /* 0x0000000000017941 */ /* 0x000fea0003800000 */
.L_x_1459:
        /* <DEDUP_REMOVED lines=13> */
.L_x_1463:
        /* <DEDUP_REMOVED lines=12> */
.L_x_1466:
[----:B------:R-:W-:Y:S02]  /*9c70*/  IMAD.MOV.U32 R84, RZ, RZ, R72 ;  /* 0x000000ffff547224 */ /* 0x000fe400078e0048 */
.L_x_1467:
[----:B------:R-:W-:Y:S05]  /*9c80*/  BSYNC B1 ;  /* 0x0000000000017941 */ /* 0x000fea0003800000 */
.L_x_1465:
        /* <DEDUP_REMOVED lines=16> */
.L_x_1471:
[----:B------:R-:W-:Y:S05]  /*9d90*/  BSYNC B2 ;  /* 0x0000000000027941 */ /* 0x000fea0003800000 */
.L_x_1470:
        /* <DEDUP_REMOVED lines=43> */
.L_x_1469:
[----:B------:R-:W-:Y:S05]  /*a050*/  BSYNC B1 ;  /* 0x0000000000017941 */ /* 0x000fea0003800000 */
.L_x_1468:
        /* <DEDUP_REMOVED lines=11> */
.L_x_1464:
        /* <DEDUP_REMOVED lines=12> */
.L_x_1473:
[----:B------:R-:W-:Y:S02]  /*a1d0*/  IMAD.MOV.U32 R105, RZ, RZ, R72 ;  /* 0x000000ffff697224 */ /* 0x000fe400078e0048 */
.L_x_1474:
[----:B------:R-:W-:Y:S05]  /*a1e0*/  BSYNC B1 ;  /* 0x0000000000017941 */ /* 0x000fea0003800000 */
.L_x_1472:
        /* <DEDUP_REMOVED lines=16> */
.L_x_1478:
[----:B------:R-:W-:Y:S05]  /*a2f0*/  BSYNC B2 ;  /* 0x0000000000027941 */ /* 0x000fea0003800000 */
.L_x_1477:
        /* <DEDUP_REMOVED lines=43> */
.L_x_1476:
[----:B------:R-:W-:Y:S05]  /*a5b0*/  BSYNC B1 ;  /* 0x0000000000017941 */ /* 0x000fea0003800000 */
.L_x_1475:
        /* <DEDUP_REMOVED lines=13> */
.L_x_1479:
        /* <DEDUP_REMOVED lines=12> */
.L_x_1482:
[----:B------:R-:W-:Y:S02]  /*a750*/  IMAD.MOV.U32 R38, RZ, RZ, R72 ;  /* 0x000000ffff267224 */ /* 0x000fe400078e0048 */
.L_x_1483:
[----:B------:R-:W-:Y:S05]  /*a760*/  BSYNC B1 ;  /* 0x0000000000017941 */ /* 0x000fea0003800000 */
.L_x_1481:
        /* <DEDUP_REMOVED lines=16> */
.L_x_1487:
[----:B------:R-:W-:Y:S05]  /*a870*/  BSYNC B2 ;  /* 0x0000000000027941 */ /* 0x000fea0003800000 */
.L_x_1486:
        /* <DEDUP_REMOVED lines=43> */
.L_x_1485:
[----:B------:R-:W-:Y:S05]  /*ab30*/  BSYNC B1 ;  /* 0x0000000000017941 */ /* 0x000fea0003800000 */
.L_x_1484:
        /* <DEDUP_REMOVED lines=10> */
.L_x_1480:
        /* <DEDUP_REMOVED lines=12> */
.L_x_1489:
[----:B------:R-:W-:Y:S02]  /*aca0*/  IMAD.MOV.U32 R38, RZ, RZ, R72 ;  /* 0x000000ffff267224 */ /* 0x000fe400078e0048 */
.L_x_1490:
[----:B------:R-:W-:Y:S05]  /*acb0*/  BSYNC B1 ;  /* 0x0000000000017941 */ /* 0x000fea0003800000 */
.L_x_1488:
        /* <DEDUP_REMOVED lines=16> */
.L_x_1494:
[----:B------:R-:W-:Y:S05]  /*adc0*/  BSYNC B2 ;  /* 0x0000000000027941 */ /* 0x000fea0003800000 */
.L_x_1493:
        /* <DEDUP_REMOVED lines=43> */
.L_x_1492:
[----:B------:R-:W-:Y:S05]  /*b080*/  BSYNC B1 ;  /* 0x0000000000017941 */ /* 0x000fea0003800000 */
.L_x_1491:
        /* <DEDUP_REMOVED lines=13> */
.L_x_1495:
        /* <DEDUP_REMOVED lines=12> */
.L_x_1498:
[----:B------:R-:W-:Y:S02]  /*b220*/  IMAD.MOV.U32 R38, RZ, RZ, R72 ;  /* 0x000000ffff267224 */ /* 0x000fe400078e0048 */
.L_x_1499:
[----:B------:R-:W-:Y:S05]  /*b230*/  BSYNC B1 ;  /* 0x0000000000017941 */ /* 0x000fea0003800000 */
.L_x_1497:
        /* <DEDUP_REMOVED lines=16> */
.L_x_1503:
[----:B------:R-:W-:Y:S05]  /*b340*/  BSYNC B2 ;  /* 0x0000000000027941 */ /* 0x000fea0003800000 */
.L_x_1502:
        /* <DEDUP_REMOVED lines=43> */
.L_x_1501:
[----:B------:R-:W-:Y:S05]  /*b600*/  BSYNC B1 ;  /* 0x0000000000017941 */ /* 0x000fea0003800000 */
.L_x_1500:
        /* <DEDUP_REMOVED lines=10> */
.L_x_1496:
        /* <DEDUP_REMOVED lines=12> */
.L_x_1505:
[----:B------:R-:W-:Y:S02]  /*b770*/  IMAD.MOV.U32 R38, RZ, RZ, R72 ;  /* 0x000000ffff267224 */ /* 0x000fe400078e0048 */
.L_x_1506:
[----:B------:R-:W-:Y:S05]  /*b780*/  BSYNC B1 ;  /* 0x0000000000017941 */ /* 0x000fea0003800000 */
.L_x_1504:
        /* <DEDUP_REMOVED lines=16> */
.L_x_1510:
[----:B------:R-:W-:Y:S05]  /*b890*/  BSYNC B2 ;  /* 0x0000000000027941 */ /* 0x000fea0003800000 */
.L_x_1509:
        /* <DEDUP_REMOVED lines=43> */
.L_x_1508:
[----:B------:R-:W-:Y:S05]  /*bb50*/  BSYNC B1 ;  /* 0x0000000000017941 */ /* 0x000fea0003800000 */
.L_x_1507:
        /* <DEDUP_REMOVED lines=13> */
.L_x_1511:
        /* <DEDUP_REMOVED lines=12> */
.L_x_1514:
[----:B------:R-:W-:Y:S02]  /*bcf0*/  IMAD.MOV.U32 R87, RZ, RZ, R72 ;  /* 0x000000ffff577224 */ /* 0x000fe400078e0048 */
.L_x_1515:
[----:B------:R-:W-:Y:S05]  /*bd00*/  BSYNC B1 ;  /* 0x0000000000017941 */ /* 0x000fea0003800000 */
.L_x_1513:
        /* <DEDUP_REMOVED lines=16> */
.L_x_1519:
[----:B------:R-:W-:Y:S05]  /*be10*/  BSYNC B2 ;  /* 0x0000000000027941 */ /* 0x000fea0003800000 */
.L_x_1518:
        /* <DEDUP_REMOVED lines=43> */
.L_x_1517:
[----:B------:R-:W-:Y:S05]  /*c0d0*/  BSYNC B1 ;  /* 0x0000000000017941 */ /* 0x000fea0003800000 */
.L_x_1516:
        /* <DEDUP_REMOVED lines=11> */
.L_x_1512:
        /* <DEDUP_REMOVED lines=17> */
[----:B------:R-:W-:Y:S02]  /*c2a0*/  SEL R117, RZ, 0x1, P5 ;  /* 0x00000001ff757807 */ /* 0x000fe40002800000 */
[----:B------:R-:W-:Y:S01]  /*c2b0*/  LOP3.LUT R118, R118, R121, R119, 0xfe, !PT ;  /* 0x0000007976767212 */ /* 0x000fe200078efe77 */
[----:B0-----:R-:W-:Y:S01]  /*c2c0*/  IMAD.WIDE.U32 R114, R113, 0x1000000, RZ ;  /* 0x0100000071727825 */ /* 0x001fe200078e00ff */
[----:B------:R-:W-:-:S03]  /*c2d0*/  SEL R113, RZ, 0x1, P2 ;  /* 0x00000001ff717807 */ /* 0x000fc60001000000 */
[----:B------:R-:W-:Y:S01]  /*c2e0*/  IMAD.WIDE.U32 R36, R117, 0x100, RZ ;  /* 0x0000010075247825 */ /* 0x000fe200078e00ff */
[----:B------:R-:W-:Y:S02]  /*c2f0*/  LOP3.LUT R117, R115, R118, R113, 0xfe, !PT ;  /* 0x0000007673757212 */ /* 0x000fe400078efe71 */
[----:B------:R-:W-:Y:S01]  /*c300*/  SEL R115, RZ, 0x1, P6 ;  /* 0x00000001ff737807 */ /* 0x000fe20003000000 */
[----:B------:R-:W-:-:S04]  /*c310*/  IMAD.WIDE.U32 R38, R116, 0x10000, RZ ;  /* 0x0001000074267825 */ /* 0x000fc800078e00ff */
[----:B------:R-:W-:Y:S01]  /*c320*/  IMAD.SHL.U32 R113, R112, 0x8, RZ ;  /* 0x0000000870717824 */ /* 0x000fe200078e00ff */
[----:B------:R-:W-:Y:S02]  /*c330*/  LOP3.LUT R116, R36, R114, R38, 0xfe, !PT ;  /* 0x0000007224747212 */ /* 0x000fe400078efe26 */
[----:B------:R-:W-:Y:S02]  /*c340*/  LOP3.LUT R39, R37, R117, R39, 0xfe, !PT ;  /* 0x0000007525277212 */ /* 0x000fe400078efe27 */
[----:B------:R-:W-:Y:S02]  /*c350*/  SHF.L.U64.HI R117, R112, 0x3, RZ ;  /* 0x0000000370757819 */ /* 0x000fe400000102ff */
[----:B------:R-:W-:Y:S02]  /*c360*/  IADD3 R36, P0, R113, c[0x0][0x190], RZ ;  /* 0x0000640071247a10 */ /* 0x000fe40007f1e0ff */
[----:B------:R-:W-:Y:S02]  /*c370*/  LOP3.LUT R38, R116, R115, RZ, 0xfc, !PT ;  /* 0x0000007374267212 */ /* 0x000fe400078efcff */
[----:B------:R-:W-:-:S05]  /*c380*/  IADD3.X R37, R117, c[0x0][0x194], RZ, P0, !PT ;  /* 0x0000650075257a10 */ /* 0x000fca00007fe4ff */
[----:B------:R0:W-:Y:S01]  /*c390*/  STG.E.64 [R36.64], R38 ;  /* 0x0000002624007986 */ /* 0x0001e2000c101b06 */
        /* <DEDUP_REMOVED lines=9> */
[----:B------:R-:W-:Y:S02]  /*c430*/  LOP3.LUT R37, R36, 0xff00, R39, 0xf8, !PT ;  /* 0x0000ff0024257812 */ /* 0x000fe400078ef827 */
[----:B------:R-:W-:Y:S01]  /*c440*/  LOP3.LUT R36, R81, 0xff, RZ, 0xc0, !PT ;  /* 0x000000ff51247812 */ /* 0x000fe200078ec0ff */
[----:B------:R-:W-:Y:S01]  /*c450*/  IMAD.WIDE.U32 R38, R38, 0x10000, RZ ;  /* 0x0001000026267825 */ /* 0x000fe200078e00ff */
[----:B------:R-:W-:-:S03]  /*c460*/  LOP3.LUT R119, R37, 0xff, R84, 0xf8, !PT ;  /* 0x000000ff25777812 */ /* 0x000fc600078ef854 */
[----:B------:R-:W-:Y:S01]  /*c470*/  IMAD.WIDE.U32 R36, R36, 0x100, RZ ;  /* 0x0000010024247825 */ /* 0x000fe200078e00ff */
[----:B------:R-:W-:-:S04]  /*c480*/  LOP3.LUT R119, R39, R119, R115, 0xfe, !PT ;  /* 0x0000007727777212 */ /* 0x000fc800078efe73 */
[----:B------:R-:W-:Y:S02]  /*c490*/  LOP3.LUT R115, R36, R114, R38, 0xfe, !PT ;  /* 0x0000007224737212 */ /* 0x000fe400078efe26 */
[----:B------:R-:W-:Y:S02]  /*c4a0*/  IADD3 R38, P0, R113, c[0x0][0x198], RZ ;  /* 0x0000660071267a10 */ /* 0x000fe40007f1e0ff */
[----:B------:R-:W-:Y:S02]  /*c4b0*/  LOP3.LUT R36, R115, 0xff, R80, 0xf8, !PT ;  /* 0x000000ff73247812 */ /* 0x000fe400078ef850 */
[----:B------:R-:W-:Y:S02]  /*c4c0*/  IADD3.X R39, R117, c[0x0][0x19c], RZ, P0, !PT ;  /* 0x0000670075277a10 */ /* 0x000fe400007fe4ff */
[----:B------:R-:W-:-:S05]  /*c4d0*/  LOP3.LUT R37, R119, R37, RZ, 0xfc, !PT ;  /* 0x0000002577257212 */ /* 0x000fca00078efcff */
[----:B------:R0:W-:Y:S02]  /*c4e0*/  STG.E.64 [R38.64], R36 ;  /* 0x0000002426007986 */ /* 0x0001e4000c101b06 */
.L_x_1520:
[----:B------:R-:W-:Y:S02]  /*c4f0*/  IADD3 R112, R112, 0x80, RZ ;  /* 0x0000008070707810 */ /* 0x000fe40007ffe0ff */
.L_x_1391:
[----:B------:R-:W-:Y:S05]  /*c500*/  BSYNC B0 ;  /* 0x0000000000007941 */ /* 0x000fea0003800000 */
.L_x_1390:
        /* <DEDUP_REMOVED lines=29> */
.L_x_1524:
[----:B0-----:R-:W-:Y:S02]  /*c6e0*/  IMAD.MOV.U32 R89, RZ, RZ, R72 ;  /* 0x000000ffff597224 */ /* 0x001fe400078e0048 */
.L_x_1525:
[----:B------:R-:W-:Y:S05]  /*c6f0*/  BSYNC B1 ;  /* 0x0000000000017941 */ /* 0x000fea0003800000 */
.L_x_1523:
        /* <DEDUP_REMOVED lines=16> */
.L_x_1529:
[----:B------:R-:W-:Y:S05]  /*c800*/  BSYNC B2 ;  /* 0x0000000000027941 */ /* 0x000fea0003800000 */
.L_x_1528:
        /* <DEDUP_REMOVED lines=43> */
.L_x_1527:
[----:B------:R-:W-:Y:S05]  /*cac0*/  BSYNC B1 ;  /* 0x0000000000017941 */ /* 0x000fea0003800000 */
.L_x_1526:
        /* <DEDUP_REMOVED lines=17> */
.L_x_1530:
        /* <DEDUP_REMOVED lines=12> */
.L_x_1533:
[----:B------:R-:W-:Y:S02]  /*cca0*/  IMAD.MOV.U32 R80, RZ, RZ, R72 ;  /* 0x000000ffff507224 */ /* 0x000fe400078e0048 */
.L_x_1534:
[----:B------:R-:W-:Y:S05]  /*ccb0*/  BSYNC B1 ;  /* 0x0000000000017941 */ /* 0x000fea0003800000 */
.L_x_1532:
        /* <DEDUP_REMOVED lines=16> */
.L_x_1538:
[----:B------:R-:W-:Y:S05]  /*cdc0*/  BSYNC B2 ;  /* 0x0000000000027941 */ /* 0x000fea0003800000 */
.L_x_1537:
        /* <DEDUP_REMOVED lines=43> */
.L_x_1536:
[----:B------:R-:W-:Y:S05]  /*d080*/  BSYNC B1 ;  /* 0x0000000000017941 */ /* 0x000fea0003800000 */
.L_x_1535:
        /* <DEDUP_REMOVED lines=11> */
.L_x_1531:
        /* <DEDUP_REMOVED lines=12> */
.L_x_1540:
[----:B------:R-:W-:Y:S02]  /*d200*/  IMAD.MOV.U32 R95, RZ, RZ, R72 ;  /* 0x000000ffff5f7224 */ /* 0x000fe400078e0048 */
.L_x_1541:
[----:B------:R-:W-:Y:S05]  /*d210*/  BSYNC B1 ;  /* 0x0000000000017941 */ /* 0x000fea0003800000 */
.L_x_1539:
        /* <DEDUP_REMOVED lines=16> */
.L_x_1545:
[----:B------:R-:W-:Y:S05]  /*d320*/  BSYNC B2 ;  /* 0x0000000000027941 */ /* 0x000fea0003800000 */
.L_x_1544:
        /* <DEDUP_REMOVED lines=43> */
.L_x_1543:
[----:B------:R-:W-:Y:S05]  /*d5e0*/  BSYNC B1 ;  /* 0x0000000000017941 */ /* 0x000fea0003800000 */
.L_x_1542:
        /* <DEDUP_REMOVED lines=14> */
.L_x_1546:
        /* <DEDUP_REMOVED lines=12> */
.L_x_1549:
[----:B------:R-:W-:Y:S02]  /*d790*/  IMAD.MOV.U32 R36, RZ, RZ, R72 ;  /* 0x000000ffff247224 */ /* 0x000fe400078e0048 */
.L_x_1550:
[----:B------:R-:W-:Y:S05]  /*d7a0*/  BSYNC B1 ;  /* 0x0000000000017941 */ /* 0x000fea0003800000 */
.L_x_1548:
        /* <DEDUP_REMOVED lines=16> */
.L_x_1554:
[----:B------:R-:W-:Y:S05]  /*d8b0*/  BSYNC B2 ;  /* 0x0000000000027941 */ /* 0x000fea0003800000 */
.L_x_1553:
        /* <DEDUP_REMOVED lines=43> */
.L_x_1552:
[----:B------:R-:W-:Y:S05]  /*db70*/  BSYNC B1 ;  /* 0x0000000000017941 */ /* 0x000fea0003800000 */
.L_x_1551:
        /* <DEDUP_REMOVED lines=10> */
.L_x_1547:
        /* <DEDUP_REMOVED lines=12> */
.L_x_1556:
[----:B------:R-:W-:Y:S02]  /*dce0*/  IMAD.MOV.U32 R36, RZ, RZ, R72 ;  /* 0x000000ffff247224 */ /* 0x000fe400078e0048 */
.L_x_1557:
[----:B------:R-:W-:Y:S05]  /*dcf0*/  BSYNC B1 ;  /* 0x0000000000017941 */ /* 0x000fea0003800000 */
.L_x_1555:
        /* <DEDUP_REMOVED lines=16> */
.L_x_1561:
[----:B------:R-:W-:Y:S05]  /*de00*/  BSYNC B2 ;  /* 0x0000000000027941 */ /* 0x000fea0003800000 */
.L_x_1560:
        /* <DEDUP_REMOVED lines=43> */
.L_x_1559:
[----:B------:R-:W-:Y:S05]  /*e0c0*/  BSYNC B1 ;  /* 0x0000000000017941 */ /* 0x000fea0003800000 */
.L_x_1558:
        /* <DEDUP_REMOVED lines=14> */
.L_x_1562:
        /* <DEDUP_REMOVED lines=12> */
.L_x_1565:
[----:B------:R-:W-:Y:S02]  /*e270*/  IMAD.MOV.U32 R36, RZ, RZ, R72 ;  /* 0x000000ffff247224 */ /* 0x000fe400078e0048 */
.L_x_1566:
[----:B------:R-:W-:Y:S05]  /*e280*/  BSYNC B1 ;  /* 0x0000000000017941 */ /* 0x000fea0003800000 */
.L_x_1564:
        /* <DEDUP_REMOVED lines=16> */
.L_x_1570:
[----:B------:R-:W-:Y:S05]  /*e390*/  BSYNC B2 ;  /* 0x0000000000027941 */ /* 0x000fea0003800000 */
.L_x_1569:
        /* <DEDUP_REMOVED lines=43> */
.L_x_1568:
[----:B------:R-:W-:Y:S05]  /*e650*/  BSYNC B1 ;  /* 0x0000000000017941 */ /* 0x000fea0003800000 */
.L_x_1567:
        /* <DEDUP_REMOVED lines=10> */
.L_x_1563:
        /* <DEDUP_REMOVED lines=12> */
.L_x_1572:
[----:B------:R-:W-:Y:S02]  /*e7c0*/  IMAD.MOV.U32 R36, RZ, RZ, R72 ;  /* 0x000000ffff247224 */ /* 0x000fe400078e0048 */
.L_x_1573:
[----:B------:R-:W-:Y:S05]  /*e7d0*/  BSYNC B1 ;  /* 0x0000000000017941 */ /* 0x000fea0003800000 */
.L_x_1571:
        /* <DEDUP_REMOVED lines=16> */
.L_x_1577:
[----:B------:R-:W-:Y:S05]  /*e8e0*/  BSYNC B2 ;  /* 0x0000000000027941 */ /* 0x000fea0003800000 */
.L_x_1576:
        /* <DEDUP_REMOVED lines=43> */
.L_x_1575:
[----:B------:R-:W-:Y:S05]  /*eba0*/  BSYNC B1 ;  /* 0x0000000000017941 */ /* 0x000fea0003800000 */
.L_x_1574:
        /* <DEDUP_REMOVED lines=14> */
.L_x_1578:
        /* <DEDUP_REMOVED lines=12> */
.L_x_1581:
[----:B------:R-:W-:Y:S02]  /*ed50*/  IMAD.MOV.U32 R83, RZ, RZ, R72 ;  /* 0x000000ffff537224 */ /* 0x000fe400078e0048 */
.L_x_1582:
[----:B------:R-:W-:Y:S05]  /*ed60*/  BSYNC B1 ;  /* 0x0000000000017941 */ /* 0x000fea0003800000 */
.L_x_1580:
        /* <DEDUP_REMOVED lines=16> */
.L_x_1586:
[----:B------:R-:W-:Y:S05]  /*ee70*/  BSYNC B2 ;  /* 0x0000000000027941 */ /* 0x000fea0003800000 */
.L_x_1585:
        /* <DEDUP_REMOVED lines=43> */
.L_x_1584:
[----:B------:R-:W-:Y:S05]  /*f130*/  BSYNC B1 ;  /* 0x0000000000017941 */ /* 0x000fea0003800000 */
.L_x_1583:
        /* <DEDUP_REMOVED lines=11> */
.L_x_1579:
        /* <DEDUP_REMOVED lines=12> */
.L_x_1588:
[----:B------:R-:W-:Y:S02]  /*f2b0*/  IMAD.MOV.U32 R102, RZ, RZ, R72 ;  /* 0x000000ffff667224 */ /* 0x000fe400078e0048 */
.L_x_1589:
[----:B------:R-:W-:Y:S05]  /*f2c0*/  BSYNC B1 ;  /* 0x0000000000017941 */ /* 0x000fea0003800000 */
.L_x_1587:
        /* <DEDUP_REMOVED lines=16> */
.L_x_1593:
[----:B------:R-:W-:Y:S05]  /*f3d0*/  BSYNC B2 ;  /* 0x0000000000027941 */ /* 0x000fea0003800000 */
.L_x_1592:
        /* <DEDUP_REMOVED lines=43> */
.L_x_1591:
[----:B------:R-:W-:Y:S05]  /*f690*/  BSYNC B1 ;  /* 0x0000000000017941 */ /* 0x000fea0003800000 */
.L_x_1590:
        /* <DEDUP_REMOVED lines=13> */
.L_x_1594:
        /* <DEDUP_REMOVED lines=12> */
.L_x_1597:
[----:B------:R-:W-:Y:S02]  /*f830*/  IMAD.MOV.U32 R84, RZ, RZ, R72 ;  /* 0x000000ffff547224 */ /* 0x000fe400078e0048 */
.L_x_1598:
[----:B------:R-:W-:Y:S05]  /*f840*/  BSYNC B1 ;  /* 0x0000000000017941 */ /* 0x000fea0003800000 */
.L_x_1596:
        /* <DEDUP_REMOVED lines=16> */
.L_x_1602:
[----:B------:R-:W-:Y:S05]  /*f950*/  BSYNC B2 ;  /* 0x0000000000027941 */ /* 0x000fea0003800000 */
.L_x_1601:
        /* <DEDUP_REMOVED lines=43> */
.L_x_1600:
[----:B------:R-:W-:Y:S05]  /*fc10*/  BSYNC B1 ;  /* 0x0000000000017941 */ /* 0x000fea0003800000 */
.L_x_1599:
        /* <DEDUP_REMOVED lines=11> */
.L_x_1595:
        /* <DEDUP_REMOVED lines=12> */
.L_x_1604:
[----:B------:R-:W-:Y:S02]  /*fd90*/  IMAD.MOV.U32 R107, RZ, RZ, R72 ;  /* 0x000000ffff6b7224 */ /* 0x000fe400078e0048 */
.L_x_1605:
[----:B------:R-:W-:Y:S05]  /*fda0*/  BSYNC B1 ;  /* 0x0000000000017941 */ /* 0x000fea0003800000 */
.L_x_1603:
        /* <DEDUP_REMOVED lines=16> */
.L_x_1609:
[----:B------:R-:W-:Y:S05]  /*feb0*/  BSYNC B2 ;  /* 0x0000000000027941 */ /* 0x000fea0003800000 */
.L_x_1608:
        /* <DEDUP_REMOVED lines=43> */
.L_x_1607:
[----:B------:R-:W-:Y:S05]  /*10170*/  BSYNC B1 ;  /* 0x0000000000017941 */ /* 0x000fea0003800000 */
.L_x_1606:
        /* <DEDUP_REMOVED lines=13> */
.L_x_1610:
        /* <DEDUP_REMOVED lines=12> */
.L_x_1613:
[----:B------:R-:W-:Y:S02]  /*10310*/  IMAD.MOV.U32 R38, RZ, RZ, R72 ;  /* 0x000000ffff267224 */ /* 0x000fe400078e0048 */
.L_x_1614:
[----:B------:R-:W-:Y:S05]  /*10320*/  BSYNC B1 ;  /* 0x0000000000017941 */ /* 0x000fea0003800000 */
.L_x_1612:
        /* <DEDUP_REMOVED lines=16> */
.L_x_1618:
[----:B------:R-:W-:Y:S05]  /*10430*/  BSYNC B2 ;  /* 0x0000000000027941 */ /* 0x000fea0003800000 */
.L_x_1617:
        /* <DEDUP_REMOVED lines=43> */
.L_x_1616:
[----:B------:R-:W-:Y:S05]  /*106f0*/  BSYNC B1 ;  /* 0x0000000000017941 */ /* 0x000fea0003800000 */
.L_x_1615:
        /* <DEDUP_REMOVED lines=10> */
.L_x_1611:
        /* <DEDUP_REMOVED lines=12> */
.L_x_1620:
[----:B------:R-:W-:Y:S02]  /*10860*/  IMAD.MOV.U32 R38, RZ, RZ, R72 ;  /* 0x000000ffff267224 */ /* 0x000fe400078e0048 */
.L_x_1621:
[----:B------:R-:W-:Y:S05]  /*10870*/  BSYNC B1 ;  /* 0x0000000000017941 */ /* 0x000fea0003800000 */
.L_x_1619:
        /* <DEDUP_REMOVED lines=16> */
.L_x_1625:
[----:B------:R-:W-:Y:S05]  /*10980*/  BSYNC B2 ;  /* 0x0000000000027941 */ /* 0x000fea0003800000 */
.L_x_1624:
        /* <DEDUP_REMOVED lines=43> */
.L_x_1623:
[----:B------:R-:W-:Y:S05]  /*10c40*/  BSYNC B1 ;  /* 0x0000000000017941 */ /* 0x000fea0003800000 */
.L_x_1622:
        /* <DEDUP_REMOVED lines=13> */
.L_x_1626:
        /* <DEDUP_REMOVED lines=12> */
.L_x_1629:
[----:B------:R-:W-:Y:S02]  /*10de0*/  IMAD.MOV.U32 R38, RZ, RZ, R72 ;  /* 0x000000ffff267224 */ /* 0x000fe400078e0048 */
.L_x_1630:
[----:B------:R-:W-:Y:S05]  /*10df0*/  BSYNC B1 ;  /* 0x0000000000017941 */ /* 0x000fea0003800000 */
.L_x_1628:
        /* <DEDUP_REMOVED lines=16> */
.L_x_1634:
[----:B------:R-:W-:Y:S05]  /*10f00*/  BSYNC B2 ;  /* 0x0000000000027941 */ /* 0x000fea0003800000 */
.L_x_1633:
        /* <DEDUP_REMOVED lines=43> */
.L_x_1632:
[----:B------:R-:W-:Y:S05]  /*111c0*/  BSYNC B1 ;  /* 0x0000000000017941 */ /* 0x000fea0003800000 */
.L_x_1631:
        /* <DEDUP_REMOVED lines=10> */
.L_x_1627:
        /* <DEDUP_REMOVED lines=12> */
.L_x_1636:
[----:B------:R-:W-:Y:S02]  /*11330*/  IMAD.MOV.U32 R38, RZ, RZ, R72 ;  /* 0x000000ffff267224 */ /* 0x000fe400078e0048 */
.L_x_1637:
[----:B------:R-:W-:Y:S05]  /*11340*/  BSYNC B1 ;  /* 0x0000000000017941 */ /* 0x000fea0003800000 */
.L_x_1635:
        /* <DEDUP_REMOVED lines=16> */
.L_x_1641:
[----:B------:R-:W-:Y:S05]  /*11450*/  BSYNC B2 ;  /* 0x0000000000027941 */ /* 0x000fea0003800000 */
.L_x_1640:
        /* <DEDUP_REMOVED lines=43> */
.L_x_1639:
[----:B------:R-:W-:Y:S05]  /*11710*/  BSYNC B1 ;  /* 0x0000000000017941 */ /* 0x000fea0003800000 */
.L_x_1638:
        /* <DEDUP_REMOVED lines=13> */
.L_x_1642:
        /* <DEDUP_REMOVED lines=12> */
.L_x_1645:
[----:B------:R-:W-:Y:S02]  /*118b0*/  IMAD.MOV.U32 R87, RZ, RZ, R72 ;  /* 0x000000ffff577224 */ /* 0x000fe400078e0048 */
.L_x_1646:
[----:B------:R-:W-:Y:S05]  /*118c0*/  BSYNC B1 ;  /* 0x0000000000017941 */ /* 0x000fea0003800000 */
.L_x_1644:
        /* <DEDUP_REMOVED lines=16> */
.L_x_1650:
[----:B------:R-:W-:Y:S05]  /*119d0*/  BSYNC B2 ;  /* 0x0000000000027941 */ /* 0x000fea0003800000 */
.L_x_1649:
        /* <DEDUP_REMOVED lines=43> */
.L_x_1648:
[----:B------:R-:W-:Y:S05]  /*11c90*/  BSYNC B1 ;  /* 0x0000000000017941 */ /* 0x000fea0003800000 */
.L_x_1647:
        /* <DEDUP_REMOVED lines=11> */
.L_x_1643:
[----:B------:R-:W-:Y:S02]  /*11d50*/  ISETP.NE.AND P0, PT, R119, RZ, PT ;  /* 0x000000ff7700720c */ /* 0x000fe40003f05270 */
[----:B------:R-:W-:Y:S02]  /*11d60*/  ISETP.NE.AND P6, PT, R116, RZ, PT ;  /* 0x000000ff7400720c */ /* 0x000fe40003fc5270 */
[----:B------:R-:W-:Y:S02]  /*11d70*/  SEL R116, RZ, 0x1, P0 ;  /* 0x00000001ff747807 */ /* 0x000fe40000000000 */
[----:B------:R-:W-:Y:S02]  /*11d80*/  SEL R121, RZ, 0x1000000, P5 ;  /* 0x01000000ff797807 */ /* 0x000fe40002800000 */
[----:B------:R-:W-:Y:S02]  /*11d90*/  SEL R119, RZ, 0x10000, P4 ;  /* 0x00010000ff777807 */ /* 0x000fe40002000000 */
[----:B------:R-:W-:-:S02]  /*11da0*/  LEA R114, P0, R112, c[0x0][0x188], 0x4 ;  /* 0x0000620070727a11 */ /* 0x000fc400078020ff */
[----:B------:R-:W-:Y:S02]  /*11db0*/  ISETP.NE.AND P5, PT, R118, RZ, PT ;  /* 0x000000ff7600720c */ /* 0x000fe40003fa5270 */
        /* <DEDUP_REMOVED lines=15> */
[----:B------:R-:W-:-:S03]  /*11eb0*/  LOP3.LUT R119, R115, R118, R119, 0xfe, !PT ;  /* 0x0000007673777212 */ /* 0x000fc600078efe77 */
[----:B------:R-:W-:Y:S01]  /*11ec0*/  IMAD.WIDE.U32 R36, R117, 0x100, RZ ;  /* 0x0000010075247825 */ /* 0x000fe200078e00ff */
[----:B------:R-:W-:-:S03]  /*11ed0*/  SHF.R.U32.HI R117, RZ, 0x1d, R112 ;  /* 0x0000001dff757819 */ /* 0x000fc60000011670 */
[----:B------:R-:W-:Y:S01]  /*11ee0*/  IMAD.SHL.U32 R116, R112, 0x8, RZ ;  /* 0x0000000870747824 */ /* 0x000fe200078e00ff */
[----:B------:R-:W-:Y:S02]  /*11ef0*/  LOP3.LUT R113, R36, R114, R38, 0xfe, !PT ;  /* 0x0000007224717212 */ /* 0x000fe400078efe26 */
[----:B------:R-:W-:Y:S02]  /*11f00*/  SEL R38, RZ, 0x1, P6 ;  /* 0x00000001ff267807 */ /* 0x000fe40003000000 */
[----:B------:R-:W-:Y:S02]  /*11f10*/  IADD3 R36, P0, R116, c[0x0][0x190], RZ ;  /* 0x0000640074247a10 */ /* 0x000fe40007f1e0ff */
[----:B------:R-:W-:Y:S02]  /*11f20*/  LOP3.LUT R39, R37, R119, R39, 0xfe, !PT ;  /* 0x0000007725277212 */ /* 0x000fe400078efe27 */
[----:B------:R-:W-:Y:S02]  /*11f30*/  IADD3.X R37, R117, c[0x0][0x194], RZ, P0, !PT ;  /* 0x0000650075257a10 */ /* 0x000fe400007fe4ff */
[----:B------:R-:W-:-:S05]  /*11f40*/  LOP3.LUT R38, R113, R38, RZ, 0xfc, !PT ;  /* 0x0000002671267212 */ /* 0x000fca00078efcff */
        /* <DEDUP_REMOVED lines=22> */
.L_x_1522:
[----:B------:R-:W-:Y:S05]  /*120b0*/  BSYNC B0 ;  /* 0x0000000000007941 */ /* 0x000fea0003800000 */
.L_x_1521:
[----:B0-----:R-:W-:Y:S01]  /*120c0*/  FADD.FTZ R36, RZ, R79 ;  /* 0x0000004fff247221 */ /* 0x001fe20000010000 */
[----:B------:R-:W-:Y:S02]  /*120d0*/  ISETP.NE.AND P0, PT, R24, RZ, PT ;  /* 0x000000ff1800720c */ /* 0x000fe40003f05270 */
[----:B------:R-:W-:Y:S01]  /*120e0*/  ISETP.GT.U32.AND P1, PT, R19, 0xff, PT ;  /* 0x000000ff1300780c */ /* 0x000fe20003f24070 */
        /* <DEDUP_REMOVED lines=31> */
.L_x_1661:
[----:B-1----:R-:W-:Y:S01]  /*122e0*/  FADD.FTZ R37, R36, R37 ;  /* 0x0000002524257221 */ /* 0x002fe20000010000 */
[----:B------:R-:W-:Y:S05]  /*122f0*/  BRA.DIV ~URZ, `(.L_x_1652) ;  /* 0x00000ff27f007947 */ /* 0x000fea000b800000 */
[----:B0-----:R-:W0:Y:S01]  /*12300*/  SHFL.BFLY PT, R36, R37, 0x2, 0x1f ;  /* 0x0c401f0025247f89 */ /* 0x001e2200000e0000 */
[----:B------:R-:W-:Y:S01]  /*12310*/  ISETP.NE.AND P0, PT, R24, RZ, PT ;  /* 0x000000ff1800720c */ /* 0x000fe20003f05270 */
        /* <DEDUP_REMOVED lines=66> */
.L_x_1662:
        /* <DEDUP_REMOVED lines=13> */
[----:B------:R-:W-:Y:S01]  /*12810*/  IMAD.MOV.U32 R115, RZ, RZ, RZ ;  /* 0x000000ffff737224 */ /* 0x000fe200078e00ff */
[----:B------:R-:W-:Y:S01]  /*12820*/  ISETP.NE.AND P2, PT, R24, RZ, PT ;  /* 0x000000ff1800720c */ /* 0x000fe20003f45270 */
[----:B------:R-:W-:Y:S01]  /*12830*/  @!P0 IMAD.MOV.U32 R115, RZ, RZ, R68 ;  /* 0x000000ffff738224 */ /* 0x000fe200078e0044 */
[----:B------:R-:W-:Y:S03]  /*12840*/  BSSY B0, `(.L_x_1653) ;  /* 0x0000054000007945 */ /* 0x000fe60003800000 */
[----:B------:R-:W-:Y:S01]  /*12850*/  I2F R119, R115 ;  /* 0x0000007300777306 */ /* 0x000fe20000201400 */
[----:B------:R-:W0:Y:S04]  /*12860*/  SHFL.DOWN PT, R118, R115, 0x2, 0x1f ;  /* 0x08401f0073767f89 */ /* 0x000e2800000e0000 */
[----:B------:R1:W2:Y:S01]  /*12870*/  @!P0 LDS.64 R36, [R114.X8] ;  /* 0x0000000072248984 */ /* 0x0002a20000008a00 */
[----:B------:R-:W-:Y:S01]  /*12880*/  LOP3.LUT P0, RZ, R38, 0x1f, R23, 0xf8, !PT ;  /* 0x0000001f26ff7812 */ /* 0x000fe2000780f817 */
[----:B0-----:R-:W-:-:S02]  /*12890*/  IMAD.IADD R113, R118, 0x1, R115 ;  /* 0x0000000176717824 */ /* 0x001fc400078e0273 */
[----:B------:R-:W-:Y:S03]  /*128a0*/  I2F R118, R118 ;  /* 0x0000007600767306 */ /* 0x000fe60000201400 */
[----:B------:R-:W0:Y:S05]  /*128b0*/  SHFL.DOWN PT, R112, R113, 0x1, 0x1f ;  /* 0x08201f0071707f89 */ /* 0x000e2a00000e0000 */
[----:B------:R-:W1:Y:S08]  /*128c0*/  I2F R39, R113 ;  /* 0x0000007100277306 */ /* 0x000e700000201400 */
[----:B-1----:R-:W1:Y:S01]  /*128d0*/  MUFU.RCP R114, R39 ;  /* 0x0000002700727308 */ /* 0x002e620000001000 */
[----:B--2---:R-:W2:Y:S01]  /*128e0*/  SHFL.DOWN PT, R117, R36, 0x2, 0x1f ;  /* 0x08401f0024757f89 */ /* 0x004ea200000e0000 */
[----:B0-----:R-:W-:-:S03]  /*128f0*/  IMAD.IADD R115, R113, 0x1, R112 ;  /* 0x0000000171737824 */ /* 0x001fc600078e0270 */
[----:B------:R-:W0:Y:S03]  /*12900*/  SHFL.DOWN PT, R116, R37, 0x2, 0x1f ;  /* 0x08401f0025747f89 */ /* 0x000e2600000e0000 */
[----:B------:R-:W-:Y:S08]  /*12910*/  I2F R112, R112 ;  /* 0x0000007000707306 */ /* 0x000ff00000201400 */
[----:B------:R-:W3:Y:S01]  /*12920*/  I2F R115, R115 ;  /* 0x0000007300737306 */ /* 0x000ee20000201400 */
[----:B--2---:R-:W-:-:S02]  /*12930*/  FMUL.FTZ R120, R117, R118 ;  /* 0x0000007675787220 */ /* 0x004fc40000410000 */
[----:B------:R-:W-:Y:S02]  /*12940*/  FADD.FTZ R117, -R117, R36 ;  /* 0x0000002475757221 */ /* 0x000fe40000010100 */
[----:B------:R-:W-:Y:S02]  /*12950*/  FFMA.FTZ R121, R119, R36, R120 ;  /* 0x0000002477797223 */ /* 0x000fe40000010078 */
[----:B------:R-:W-:Y:S02]  /*12960*/  FMUL.FTZ R117, R117, R117 ;  /* 0x0000007575757220 */ /* 0x000fe40000410000 */
[----:B-1----:R-:W-:Y:S02]  /*12970*/  FMUL.FTZ R36, R114, R121 ;  /* 0x0000007972247220 */ /* 0x002fe40000410000 */
[----:B------:R-:W-:Y:S02]  /*12980*/  FMUL.FTZ R117, R117, R119 ;  /* 0x0000007775757220 */ /* 0x000fe40000410000 */
[----:B0-----:R-:W-:Y:S01]  /*12990*/  FADD.FTZ R37, R116, R37 ;  /* 0x0000002574257221 */ /* 0x001fe20000010000 */
[----:B------:R-:W0:Y:S01]  /*129a0*/  SHFL.DOWN PT, R113, R36, 0x1, 0x1f ;  /* 0x08201f0024717f89 */ /* 0x000e2200000e0000 */
[----:B------:R-:W-:Y:S01]  /*129b0*/  FMUL.FTZ R117, R117, R118 ;  /* 0x0000007675757220 */ /* 0x000fe20000410000 */
[----:B---3--:R-:W1:Y:S03]  /*129c0*/  MUFU.RCP R116, R115 ;  /* 0x0000007300747308 */ /* 0x008e660000001000 */
[----:B------:R-:W-:-:S05]  /*129d0*/  FFMA.FTZ R37, R114, R117, R37 ;  /* 0x0000007572257223 */ /* 0x000fca0000010025 */
[----:B------:R-:W2:Y:S01]  /*129e0*/  SHFL.DOWN PT, R114, R37, 0x1, 0x1f ;  /* 0x08201f0025727f89 */ /* 0x000ea200000e0000 */
[----:B0-----:R-:W-:Y:S02]  /*129f0*/  FADD.FTZ R117, R36, -R113 ;  /* 0x8000007124757221 */ /* 0x001fe40000010000 */
[----:B------:R-:W-:Y:S02]  /*12a00*/  FMUL.FTZ R113, R113, R112 ;  /* 0x0000007071717220 */ /* 0x000fe40000410000 */
[----:B------:R-:W-:Y:S02]  /*12a10*/  FMUL.FTZ R118, R117, R117 ;  /* 0x0000007575767220 */ /* 0x000fe40000410000 */
[C---:B------:R-:W-:Y:S02]  /*12a20*/  FFMA.FTZ R113, R39.reuse, R36, R113 ;  /* 0x0000002427717223 */ /* 0x040fe40000010071 */
[----:B------:R-:W-:Y:S02]  /*12a30*/  FMUL.FTZ R118, R39, R118 ;  /* 0x0000007627767220 */ /* 0x000fe40000410000 */
[----:B-1----:R-:W-:-:S02]  /*12a40*/  FMUL.FTZ R113, R116, R113 ;  /* 0x0000007174717220 */ /* 0x002fc40000410000 */
[----:B--2---:R-:W-:Y:S02]  /*12a50*/  FADD.FTZ R39, R37, R114 ;  /* 0x0000007225277221 */ /* 0x004fe40000010000 */
[----:B------:R-:W-:Y:S02]  /*12a60*/  FMUL.FTZ R118, R118, R112 ;  /* 0x0000007076767220 */ /* 0x000fe40000410000 */
[----:B------:R-:W0:Y:S01]  /*12a70*/  SHFL.IDX PT, R113, R113, RZ, 0x1f ;  /* 0x00001fff71717589 */ /* 0x000e2200000e0000 */
[----:B------:R-:W-:Y:S02]  /*12a80*/  IMAD.MOV.U32 R112, RZ, RZ, c[0x0][0x1e0] ;  /* 0x00007800ff707624 */ /* 0x000fe400078e00ff */
[----:B------:R-:W-:Y:S02]  /*12a90*/  FFMA.FTZ R39, R116, R118, R39 ;  /* 0x0000007674277223 */ /* 0x000fe40000010027 */
[----:B------:R-:W-:-:S04]  /*12aa0*/  @!P0 IMAD.MOV.U32 R117, RZ, RZ, 0x4 ;  /* 0x00000004ff758424 */ /* 0x000fc800078e00ff */
[----:B------:R-:W1:Y:S01]  /*12ab0*/  SHFL.IDX PT, R39, R39, RZ, 0x1f ;  /* 0x00001fff27277589 */ /* 0x000e6200000e0000 */
[C---:B0-----:R-:W-:Y:S01]  /*12ac0*/  FMUL.FTZ R36, R113.reuse, R113 ;  /* 0x0000007171247220 */ /* 0x041fe20000410000 */
[----:B------:R-:W-:-:S04]  /*12ad0*/  FSEL R114, R113, RZ, !P1 ;  /* 0x000000ff71727208 */ /* 0x000fc80004800000 */
[----:B------:R-:W-:Y:S01]  /*12ae0*/  FSEL R37, R36, RZ, P1 ;  /* 0x000000ff24257208 */ /* 0x000fe20000800000 */
[----:B-1----:R-:W-:-:S04]  /*12af0*/  FFMA.FTZ R36, R39, R112, c[0x0][0x228] ;  /* 0x00008a0027247623 */ /* 0x002fc80000010070 */
[----:B------:R-:W-:Y:S02]  /*12b00*/  FADD.FTZ R115, R36, R37 ;  /* 0x0000002524737221 */ /* 0x000fe40000010000 */
[----:B------:R-:W-:-:S04]  /*12b10*/  @!P0 IMAD.MOV.U32 R37, RZ, RZ, 0x4 ;  /* 0x00000004ff258424 */ /* 0x000fc800078e00ff */
[----:B------:R-:W0:Y:S01]  /*12b20*/  MUFU.RSQ R115, R115 ;  /* 0x0000007300737308 */ /* 0x000e220000001400 */
[----:B------:R-:W-:-:S04]  /*12b30*/  @!P0 IMAD.WIDE R38, R18, R37, c[0x0][0x1a0] ;  /* 0x0000680012268625 */ /* 0x000fc800078e0225 */
[----:B------:R-:W-:Y:S01]  /*12b40*/  @!P0 IMAD.WIDE R36, R18, R117, c[0x0][0x1a8] ;  /* 0x00006a0012248625 */ /* 0x000fe200078e0275 */
[----:B------:R1:W-:Y:S04]  /*12b50*/  @!P0 STG.E [R38.64], R113 ;  /* 0x0000007126008986 */ /* 0x0003e8000c101906 */
[----:B0-----:R1:W-:Y:S01]  /*12b60*/  @!P0 STG.E [R36.64], R115 ;  /* 0x0000007324008986 */ /* 0x0013e2000c101906 */
[----:B------:R-:W-:Y:S05]  /*12b70*/  @!P2 BRA `(.L_x_1654) ;  /* 0x000002000000a947 */ /* 0x000fea0003800000 */
[--C-:B-1----:R-:W-:Y:S02]  /*12b80*/  FADD.FTZ R36, R79, -R114.reuse ;  /* 0x800000724f247221 */ /* 0x102fe40000010000 */
[----:B------:R-:W-:Y:S02]  /*12b90*/  FADD.FTZ R38, R91, -R114 ;  /* 0x800000725b267221 */ /* 0x000fe40000010000 */
[----:B------:R-:W-:-:S02]  /*12ba0*/  FMUL.FTZ R36, R115, R36 ;  /* 0x0000002473247220 */ /* 0x000fc40000410000 */
[----:B------:R-:W-:Y:S02]  /*12bb0*/  FMUL.FTZ R37, R115, R38 ;  /* 0x0000002673257220 */ /* 0x000fe40000410000 */
[--C-:B------:R-:W-:Y:S02]  /*12bc0*/  FADD.FTZ R38, R92, -R114.reuse ;  /* 0x800000725c267221 */ /* 0x100fe40000010000 */
[----:B------:R-:W-:Y:S02]  /*12bd0*/  FADD.FTZ R112, R97, -R114 ;  /* 0x8000007261707221 */ /* 0x000fe40000010000 */
[----:B------:R-:W-:Y:S02]  /*12be0*/  FFMA.FTZ R36, R17, R36, R9 ;  /* 0x0000002411247223 */ /* 0x000fe40000010009 */
[----:B------:R-:W-:Y:S02]  /*12bf0*/  FFMA.FTZ R37, R16, R37, R8 ;  /* 0x0000002510257223 */ /* 0x000fe40000010008 */
[----:B------:R-:W-:-:S02]  /*12c00*/  FADD.FTZ R116, R98, -R114 ;  /* 0x8000007262747221 */ /* 0x000fc40000010000 */
[--C-:B------:R-:W-:Y:S01]  /*12c10*/  FADD.FTZ R118, R103, -R114.reuse ;  /* 0x8000007267767221 */ /* 0x100fe20000010000 */
[----:B------:R-:W-:Y:S01]  /*12c20*/  F2FP.BF16.PACK_AB R36, R37, R36 ;  /* 0x000000242524723e */ /* 0x000fe200000010ff */
[--C-:B------:R-:W-:Y:S02]  /*12c30*/  FADD.FTZ R120, R104, -R114.reuse ;  /* 0x8000007268787221 */ /* 0x100fe40000010000 */
[----:B------:R-:W-:Y:S02]  /*12c40*/  FADD.FTZ R122, R109, -R114 ;  /* 0x800000726d7a7221 */ /* 0x000fe40000010000 */
[C---:B------:R-:W-:Y:S02]  /*12c50*/  FMUL.FTZ R38, R115.reuse, R38 ;  /* 0x0000002673267220 */ /* 0x040fe40000410000 */
[C---:B------:R-:W-:Y:S02]  /*12c60*/  FMUL.FTZ R39, R115.reuse, R112 ;  /* 0x0000007073277220 */ /* 0x040fe40000410000 */
[----:B------:R-:W-:-:S02]  /*12c70*/  FMUL.FTZ R116, R115, R116 ;  /* 0x0000007473747220 */ /* 0x000fc40000410000 */
[C---:B------:R-:W-:Y:S02]  /*12c80*/  FMUL.FTZ R113, R115.reuse, R118 ;  /* 0x0000007673717220 */ /* 0x040fe40000410000 */
[C---:B------:R-:W-:Y:S02]  /*12c90*/  FMUL.FTZ R120, R115.reuse, R120 ;  /* 0x0000007873787220 */ /* 0x040fe40000410000 */
[----:B------:R-:W-:Y:S02]  /*12ca0*/  FMUL.FTZ R117, R115, R122 ;  /* 0x0000007a73757220 */ /* 0x000fe40000410000 */
[----:B------:R-:W-:Y:S02]  /*12cb0*/  FFMA.FTZ R37, R15, R38, R7 ;  /* 0x000000260f257223 */ /* 0x000fe40000010007 */
[----:B------:R-:W-:Y:S02]  /*12cc0*/  FFMA.FTZ R38, R14, R39, R6 ;  /* 0x000000270e267223 */ /* 0x000fe40000010006 */
        /* <DEDUP_REMOVED lines=11> */
.L_x_1654:
[----:B------:R-:W-:Y:S05]  /*12d80*/  BSYNC B0 ;  /* 0x0000000000007941 */ /* 0x000fea0003800000 */
.L_x_1653:
[----:B------:R-:W-:Y:S01]  /*12d90*/  ISETP.NE.AND P0, PT, R25, RZ, PT ;  /* 0x000000ff1900720c */ /* 0x000fe20003f05270 */
[----:B------:R-:W-:-:S12]  /*12da0*/  BSSY B0, `(.L_x_1655) ;  /* 0x0000022000007945 */ /* 0x000fd80003800000 */
[----:B------:R-:W-:Y:S05]  /*12db0*/  @!P0 BRA `(.L_x_1656) ;  /* 0x0000020000008947 */ /* 0x000fea0003800000 */
[--C-:B01----:R-:W-:Y:S02]  /*12dc0*/  FADD.FTZ R38, R93, -R114.reuse ;  /* 0x800000725d267221 */ /* 0x103fe40000010000 */
[--C-:B------:R-:W-:Y:S02]  /*12dd0*/  FADD.FTZ R36, R88, -R114.reuse ;  /* 0x8000007258247221 */ /* 0x100fe40000010000 */
[C---:B------:R-:W-:Y:S02]  /*12de0*/  FMUL.FTZ R38, R115.reuse, R38 ;  /* 0x0000002673267220 */ /* 0x040fe40000410000 */
[----:B------:R-:W-:Y:S02]  /*12df0*/  FMUL.FTZ R36, R115, R36 ;  /* 0x0000002473247220 */ /* 0x000fe40000410000 */
[----:B------:R-:W-:Y:S02]  /*12e00*/  FFMA.FTZ R37, R44, R38, R51 ;  /* 0x000000262c257223 */ /* 0x000fe40000010033 */
[----:B------:R-:W-:-:S02]  /*12e10*/  FADD.FTZ R38, R94, -R114 ;  /* 0x800000725e267221 */ /* 0x000fc40000010000 */
[--C-:B------:R-:W-:Y:S02]  /*12e20*/  FADD.FTZ R116, R100, -R114.reuse ;  /* 0x8000007264747221 */ /* 0x100fe40000010000 */
[--C-:B------:R-:W-:Y:S02]  /*12e30*/  FADD.FTZ R118, R105, -R114.reuse ;  /* 0x8000007269767221 */ /* 0x100fe40000010000 */
[----:B------:R-:W-:Y:S02]  /*12e40*/  FFMA.FTZ R36, R0, R36, R49 ;  /* 0x0000002400247223 */ /* 0x000fe40000010031 */
[--C-:B------:R-:W-:Y:S02]  /*12e50*/  FADD.FTZ R112, R99, -R114.reuse ;  /* 0x8000007263707221 */ /* 0x100fe40000010000 */
[--C-:B------:R-:W-:Y:S01]  /*12e60*/  FADD.FTZ R120, R106, -R114.reuse ;  /* 0x800000726a787221 */ /* 0x100fe20000010000 */
[----:B------:R-:W-:Y:S01]  /*12e70*/  F2FP.BF16.PACK_AB R36, R37, R36 ;  /* 0x000000242524723e */ /* 0x000fe200000010ff */
[----:B------:R-:W-:-:S02]  /*12e80*/  FADD.FTZ R122, R110, -R114 ;  /* 0x800000726e7a7221 */ /* 0x000fc40000010000 */
        /* <DEDUP_REMOVED lines=12> */
[----:B------:R-:W-:Y:S01]  /*12f50*/  FFMA.FTZ R113, R50, R122, R43 ;  /* 0x0000007a32717223 */ /* 0x000fe2000001002b */
[----:B------:R-:W-:Y:S01]  /*12f60*/  F2FP.BF16.PACK_AB R37, R112, R37 ;  /* 0x000000257025723e */ /* 0x000fe200000010ff */
[----:B------:R-:W-:-:S03]  /*12f70*/  IMAD.MOV.U32 R117, RZ, RZ, 0x10 ;  /* 0x00000010ff757424 */ /* 0x000fc600078e00ff */
[----:B------:R-:W-:Y:S01]  /*12f80*/  F2FP.BF16.PACK_AB R39, R113, R120 ;  /* 0x000000787127723e */ /* 0x000fe200000010ff */
[C---:B------:R-:W-:Y:S01]  /*12f90*/  IMAD.WIDE.U32 R112, R90.reuse, R117, c[0x0][0x208] ;  /* 0x000082005a707625 */ /* 0x040fe200078e0075 */
[----:B------:R-:W-:-:S04]  /*12fa0*/  IADD3 R90, R90, 0x80, RZ ;  /* 0x000000805a5a7810 */ /* 0x000fc80007ffe0ff */
[----:B------:R0:W-:Y:S03]  /*12fb0*/  STG.E.128 [R112.64], R36 ;  /* 0x0000002470007986 */ /* 0x0001e6000c101d06 */
.L_x_1656:
[----:B------:R-:W-:Y:S05]  /*12fc0*/  BSYNC B0 ;  /* 0x0000000000007941 */ /* 0x000fea0003800000 */
.L_x_1655:
[----:B------:R-:W-:Y:S01]  /*12fd0*/  ISETP.NE.AND P0, PT, R26, RZ, PT ;  /* 0x000000ff1a00720c */ /* 0x000fe20003f05270 */
[----:B------:R-:W-:-:S12]  /*12fe0*/  BSSY B0, `(.L_x_1657) ;  /* 0x0000021000007945 */ /* 0x000fd80003800000 */
[----:B------:R-:W-:Y:S05]  /*12ff0*/  @!P0 BRA `(.L_x_1658) ;  /* 0x000001f000008947 */ /* 0x000fea0003800000 */
[--C-:B------:R-:W-:Y:S02]  /*13000*/  FADD.FTZ R120, R102, -R114.reuse ;  /* 0x8000007266787221 */ /* 0x100fe40000010000 */
[--C-:B01----:R-:W-:Y:S02]  /*13010*/  FADD.FTZ R36, R89, -R114.reuse ;  /* 0x8000007259247221 */ /* 0x103fe40000010000 */
        /* <DEDUP_REMOVED lines=24> */
[----:B------:R-:W-:Y:S01]  /*131a0*/  IMAD.MOV.U32 R117, RZ, RZ, 0x10 ;  /* 0x00000010ff757424 */ /* 0x000fe200078e00ff */
[----:B------:R-:W-:-:S02]  /*131b0*/  F2FP.BF16.PACK_AB R38, R122, R115 ;  /* 0x000000737a26723e */ /* 0x000fc400000010ff */
[----:B------:R-:W-:Y:S01]  /*131c0*/  F2FP.BF16.PACK_AB R37, R114, R37 ;  /* 0x000000257225723e */ /* 0x000fe200000010ff */
[----:B------:R-:W-:-:S05]  /*131d0*/  IMAD.WIDE.U32 R112, R90, R117, c[0x0][0x208] ;  /* 0x000082005a707625 */ /* 0x000fca00078e0075 */
[----:B------:R0:W-:Y:S02]  /*131e0*/  STG.E.128 [R112.64], R36 ;  /* 0x0000002470007986 */ /* 0x0001e4000c101d06 */
.L_x_1658:
[----:B------:R-:W-:Y:S05]  /*131f0*/  BSYNC B0 ;  /* 0x0000000000007941 */ /* 0x000fea0003800000 */
.L_x_1657:
[----:B------:R-:W-:Y:S02]  /*13200*/  IADD3 R18, R18, c[0x0][0x160], RZ ;  /* 0x0000580012127a10 */ /* 0x000fe40007ffe0ff */
[----:B------:R-:W-:Y:S02]  /*13210*/  LOP3.LUT P1, RZ, R66, 0xff, RZ, 0xc0, !PT ;  /* 0x000000ff42ff7812 */ /* 0x000fe4000782c0ff */
[----:B------:R-:W-:Y:S02]  /*13220*/  ISETP.GE.AND P0, PT, R18, c[0x0][0x164], PT ;  /* 0x0000590012007a0c */ /* 0x000fe40003f06270 */
[----:B------:R-:W-:-:S11]  /*13230*/  SEL R66, RZ, 0x1, P1 ;  /* 0x00000001ff427807 */ /* 0x000fd60000800000 */
[----:B01----:R-:W-:Y:S01]  /*13240*/  @P0 CALL.REL.NOINC `(.L_x_1659) ;  /* 0x0000001000000944 */ /* 0x003fe20003c00000 */
[----:B------:R-:W-:Y:S05]  /*13250*/  BRA `(.L_x_1660) ;  /* 0xfffedad000007947 */ /* 0x000fea000383ffff */
.L_x_1659:
[----:B------:R-:W-:Y:S05]  /*13260*/  EXIT ;  /* 0x000000000000794d */ /* 0x000fea0003800000 */
.L_x_1651:
[----:B------:R-:W-:Y:S01]  /*13270*/  IMAD.MOV.U32 R37, RZ, RZ, R36 ;  /* 0x000000ffff257224 */ /* 0x000fe200078e0024 */
[----:B------:R-:W-:Y:S01]  /*13280*/  MOV R38, 0x132d0 ;  /* 0x000132d000267802 */ /* 0x000fe20000000f00 */
[----:B------:R-:W-:Y:S02]  /*13290*/  IMAD.MOV.U32 R116, RZ, RZ, 0x1 ;  /* 0x00000001ff747424 */ /* 0x000fe400078e00ff */
[----:B------:R-:W-:Y:S02]  /*132a0*/  IMAD.MOV.U32 R114, RZ, RZ, 0x1f ;  /* 0x0000001fff727424 */ /* 0x000fe400078e00ff */
[----:B------:R-:W-:Y:S02]  /*132b0*/  IMAD.MOV.U32 R115, RZ, RZ, -0x1 ;  /* 0xffffffffff737424 */ /* 0x000fe400078e00ff */
[----:B------:R-:W-:Y:S05]  /*132c0*/  CALL.REL.NOINC `($__internal_6_$__cuda_sm70_shflsync_bfly_p) ;  /* 0x000006c000007944 */ /* 0x000fea0003c00000 */
[----:B01----:R-:W-:Y:S01]  /*132d0*/  IMAD.MOV.U32 R37, RZ, RZ, R116 ;  /* 0x000000ffff257224 */ /* 0x003fe200078e0074 */
[----:B------:R-:W-:Y:S05]  /*132e0*/  BRA `(.L_x_1661) ;  /* 0xffffeff000007947 */ /* 0x000fea000383ffff */
.L_x_1652:
[----:B------:R-:W-:Y:S01]  /*132f0*/  IMAD.MOV.U32 R116, RZ, RZ, 0x2 ;  /* 0x00000002ff747424 */ /* 0x000fe200078e00ff */
[----:B------:R-:W-:Y:S01]  /*13300*/  MOV R38, 0x13340 ;  /* 0x0001334000267802 */ /* 0x000fe20000000f00 */
[----:B------:R-:W-:Y:S02]  /*13310*/  IMAD.MOV.U32 R114, RZ, RZ, 0x1f ;  /* 0x0000001fff727424 */ /* 0x000fe400078e00ff */
[----:B------:R-:W-:-:S02]  /*13320*/  IMAD.MOV.U32 R115, RZ, RZ, -0x1 ;  /* 0xffffffffff737424 */ /* 0x000fc400078e00ff */
[----:B0-----:R-:W-:Y:S05]  /*13330*/  CALL.REL.NOINC `($__internal_6_$__cuda_sm70_shflsync_bfly_p) ;  /* 0x0000065000007944 */ /* 0x001fea0003c00000 */
[----:B01----:R-:W-:Y:S01]  /*13340*/  FADD.FTZ R37, R37, R116 ;  /* 0x0000007425257221 */ /* 0x003fe20000010000 */
[----:B------:R-:W-:Y:S01]  /*13350*/  MOV R38, 0x133a0 ;  /* 0x000133a000267802 */ /* 0x000fe20000000f00 */
[----:B------:R-:W-:-:S02]  /*13360*/  IMAD.MOV.U32 R116, RZ, RZ, 0x4 ;  /* 0x00000004ff747424 */ /* 0x000fc400078e00ff */
[----:B------:R-:W-:Y:S02]  /*13370*/  IMAD.MOV.U32 R114, RZ, RZ, 0x1f ;  /* 0x0000001fff727424 */ /* 0x000fe400078e00ff */
[----:B------:R-:W-:Y:S02]  /*13380*/  IMAD.MOV.U32 R115, RZ, RZ, -0x1 ;  /* 0xffffffffff737424 */ /* 0x000fe400078e00ff */
[----:B------:R-:W-:Y:S05]  /*13390*/  CALL.REL.NOINC `($__internal_6_$__cuda_sm70_shflsync_bfly_p) ;  /* 0x000005f000007944 */ /* 0x000fea0003c00000 */
[----:B01----:R-:W-:Y:S01]  /*133a0*/  FADD.FTZ R37, R37, R116 ;  /* 0x0000007425257221 */ /* 0x003fe20000010000 */
[----:B------:R-:W-:Y:S01]  /*133b0*/  MOV R38, 0x13400 ;  /* 0x0001340000267802 */ /* 0x000fe20000000f00 */
[----:B------:R-:W-:Y:S02]  /*133c0*/  IMAD.MOV.U32 R116, RZ, RZ, 0x8 ;  /* 0x00000008ff747424 */ /* 0x000fe400078e00ff */
[----:B------:R-:W-:Y:S02]  /*133d0*/  IMAD.MOV.U32 R114, RZ, RZ, 0x1f ;  /* 0x0000001fff727424 */ /* 0x000fe400078e00ff */
[----:B------:R-:W-:Y:S02]  /*133e0*/  IMAD.MOV.U32 R115, RZ, RZ, -0x1 ;  /* 0xffffffffff737424 */ /* 0x000fe400078e00ff */
[----:B------:R-:W-:Y:S05]  /*133f0*/  CALL.REL.NOINC `($__internal_6_$__cuda_sm70_shflsync_bfly_p) ;  /* 0x0000059000007944 */ /* 0x000fea0003c00000 */
[----:B01----:R-:W-:Y:S01]  /*13400*/  FADD.FTZ R37, R37, R116 ;  /* 0x0000007425257221 */ /* 0x003fe20000010000 */
[----:B------:R-:W-:Y:S01]  /*13410*/  MOV R38, 0x13460 ;  /* 0x0001346000267802 */ /* 0x000fe20000000f00 */
[----:B------:R-:W-:-:S02]  /*13420*/  IMAD.MOV.U32 R116, RZ, RZ, 0x10 ;  /* 0x00000010ff747424 */ /* 0x000fc400078e00ff */
[----:B------:R-:W-:Y:S02]  /*13430*/  IMAD.MOV.U32 R114, RZ, RZ, 0x1f ;  /* 0x0000001fff727424 */ /* 0x000fe400078e00ff */
[----:B------:R-:W-:Y:S02]  /*13440*/  IMAD.MOV.U32 R115, RZ, RZ, -0x1 ;  /* 0xffffffffff737424 */ /* 0x000fe400078e00ff */
[----:B------:R-:W-:Y:S05]  /*13450*/  CALL.REL.NOINC `($__internal_6_$__cuda_sm70_shflsync_bfly_p) ;  /* 0x0000053000007944 */ /* 0x000fea0003c00000 */
[----:B01----:R-:W-:Y:S01]  /*13460*/  FADD.FTZ R37, R37, R116 ;  /* 0x0000007425257221 */ /* 0x003fe20000010000 */
[----:B------:R-:W-:Y:S01]  /*13470*/  ISETP.NE.AND P0, PT, R24, RZ, PT ;  /* 0x000000ff1800720c */ /* 0x000fe20003f05270 */
[----:B------:R-:W-:Y:S02]  /*13480*/  IMAD.MOV.U32 R116, RZ, RZ, 0x1 ;  /* 0x00000001ff747424 */ /* 0x000fe400078e00ff */
[----:B------:R-:W-:Y:S02]  /*13490*/  FMUL.FTZ R36, R62, R37 ;  /* 0x000000253e247220 */ /* 0x000fe40000410000 */
[----:B------:R-:W-:Y:S02]  /*134a0*/  IMAD.MOV.U32 R115, RZ, RZ, -0x1 ;  /* 0xffffffffff737424 */ /* 0x000fe400078e00ff */
        /* <DEDUP_REMOVED lines=70> */
[----:B-1----:R-:W-:Y:S01]  /*13910*/  FADD.FTZ R113, R37, R116 ;  /* 0x0000007425717221 */ /* 0x002fe20000010000 */
[----:B------:R-:W-:Y:S01]  /*13920*/  MOV R38, 0x13980 ;  /* 0x0001398000267802 */ /* 0x000fe20000000f00 */
[----:B------:R-:W-:-:S02]  /*13930*/  IMAD.MOV.U32 R116, RZ, RZ, 0x10 ;  /* 0x00000010ff747424 */ /* 0x000fc400078e00ff */
[----:B0-----:R-:W-:Y:S02]  /*13940*/  IMAD.MOV.U32 R114, RZ, RZ, 0x1f ;  /* 0x0000001fff727424 */ /* 0x001fe400078e00ff */
[----:B------:R-:W-:Y:S02]  /*13950*/  IMAD.MOV.U32 R115, RZ, RZ, -0x1 ;  /* 0xffffffffff737424 */ /* 0x000fe400078e00ff */
[----:B------:R-:W-:Y:S02]  /*13960*/  IMAD.MOV.U32 R37, RZ, RZ, R113 ;  /* 0x000000ffff257224 */ /* 0x000fe400078e0071 */
[----:B------:R-:W-:Y:S05]  /*13970*/  CALL.REL.NOINC `($__internal_6_$__cuda_sm70_shflsync_bfly_p) ;  /* 0x0000001000007944 */ /* 0x000fea0003c00000 */
[----:B01----:R-:W-:Y:S05]  /*13980*/  BRA `(.L_x_1662) ;  /* 0xffffedb000007947 */ /* 0x003fea000383ffff */
        .weak           $__internal_6_$__cuda_sm70_shflsync_bfly_p
        .type           $__internal_6_$__cuda_sm70_shflsync_bfly_p,@function
        .size           $__internal_6_$__cuda_sm70_shflsync_bfly_p,(.L_x_19986 - $__internal_6_$__cuda_sm70_shflsync_bfly_p)
$__internal_6_$__cuda_sm70_shflsync_bfly_p:
[----:B------:R-:W-:Y:S01]  /*13990*/  IMAD.MOV.U32 R39, RZ, RZ, 0x0 ;  /* 0x00000000ff277424 */ /* 0x000fe200078e00ff */
[----:B------:R-:W-:Y:S04]  /*139a0*/  WARPSYNC R115 ;  /* 0x0000007300007348 */ /* 0x000fe80003800000 */
[----:B------:R0:W1:Y:S01]  /*139b0*/  SHFL.BFLY PT, R116, R37, R116, R114 ;  /* 0x0c00007425747389 */ /* 0x00006200000e0072 */
[----:B------:R-:W-:Y:S05]  /*139c0*/  RET.REL.NODEC R38 `(_ZN10layer_norm31ln_parallel_residual_fwd_kernelINS_13Kernel_traitsI13__nv_bfloat16S2_S2_S2_fjLj3072ELj1ELj1ELj4ELj16ENS_18Kernel_traits_baseILj3072ES2_S2_S2_S2_fjLj128EEEEELb1ELb1ELb0EEEvNS_9FwdParamsE) ;  /* 0xfffec63026007950 */ /* 0x000fea0003c3ffff */
.L_x_1663:
        /* <DEDUP_REMOVED lines=11> */
.L_x_19986:


//--------------------- .text._ZN10layer_norm31ln_parallel_residual_fwd_kernelINS_13Kernel_traitsI13__nv_bfloat16S2_S2_S2_fjLj3072ELj1ELj1ELj4ELj16ENS_18Kernel_traits_baseILj3072ES2_S2_S2_S2_fjLj128EEEEELb1ELb1ELb1EEEvNS_9FwdParamsE --------------------------
	.section	.text._ZN10layer_norm31ln_parallel_residual_fwd_kernelINS_13Kernel_traitsI13__nv_bfloat16S2_S2_S2_fjLj3072ELj1ELj1ELj4ELj16ENS_18Kernel_traits_baseILj3072ES2_S2_S2_S2_fjLj128EEEEELb1ELb1ELb1EEEvNS_9FwdParamsE,"ax",@progbits
	.sectioninfo	@"SHI_REGISTERS=125"
	.align	128
        .global         _ZN10layer_norm31ln_parallel_residual_fwd_kernelINS_13Kernel_traitsI13__nv_bfloat16S2_S2_S2_fjLj3072ELj1ELj1ELj4ELj16ENS_18Kernel_traits_baseILj3072ES2_S2_S2_S2_fjLj128EEEEELb1ELb1ELb1EEEvNS_9FwdParamsE
        .type           _ZN10layer_norm31ln_parallel_residual_fwd_kernelINS_13Kernel_traitsI13__nv_bfloat16S2_S2_S2_fjLj3072ELj1ELj1ELj4ELj16ENS_18Kernel_traits_baseILj3072ES2_S2_S2_S2_fjLj128EEEEELb1ELb1ELb1EEEvNS_9FwdParamsE,@function
        .size           _ZN10layer_norm31ln_parallel_residual_fwd_kernelINS_13Kernel_traitsI13__nv_bfloat16S2_S2_S2_fjLj3072ELj1ELj1ELj4ELj16ENS_18Kernel_traits_baseILj3072ES2_S2_S2_S2_fjLj128EEEEELb1ELb1ELb1EEEvNS_9FwdParamsE,(.L_x_19987 - _ZN10layer_norm31ln_parallel_residual_fwd_kernelINS_13Kernel_traitsI13__nv_bfloat16S2_S2_S2_fjLj3072ELj1ELj1ELj4ELj16ENS_18Kernel_traits_baseILj3072ES2_S2_S2_S2_fjLj128EEEEELb1ELb1ELb1EEEvNS_9FwdParamsE)
        .other          _ZN10layer_norm31ln_parallel_residual_fwd_kernelINS_13Kernel_traitsI13__nv_bfloat16S2_S2_S2_fjLj3072ELj1ELj1ELj4ELj16ENS_18Kernel_traits_baseILj3072ES2_S2_S2_S2_fjLj128EEEEELb1ELb1ELb1EEEvNS_9FwdParamsE,@"STO_CUDA_ENTRY STV_DEFAULT"
_ZN10layer_norm31ln_parallel_residual_fwd_kernelINS_13Kernel_traitsI13__nv_bfloat16S2_S2_S2_fjLj3072ELj1ELj1ELj4ELj16ENS_18Kernel_traits_baseILj3072ES2_S2_S2_S2_fjLj128EEEEELb1ELb1ELb1EEEvNS_9FwdParamsE:
.text._ZN10layer_norm31ln_parallel_residual_fwd_kernelINS_13Kernel_traitsI13__nv_bfloat16S2_S2_S2_fjLj3072ELj1ELj1ELj4ELj16ENS_18Kernel_traits_baseILj3072ES2_S2_S2_S2_fjLj128EEEEELb1ELb1ELb1EEEvNS_9FwdParamsE:
        /* <DEDUP_REMOVED lines=12> */
[----:B------:R-:W3:Y:S04]  /*00c0*/  @P0 LDG.E.64 R4, [R8.64] ;  /* 0x0000000608040981 */ /* 0x000ee8000c1e1b00 */
[----:B------:R-:W0:Y:S04]  /*00d0*/  S2R R0, SR_TID.X ;  /* 0x0000000000007919 */ /* 0x000e280000002100 */
[----:B------:R-:W0:Y:S02]  /*00e0*/  S2R R23, SR_CTAID.X ;  /* 0x0000000000177919 */ /* 0x000e240000002500 */
[----:B0-----:R-:W-:-:S04]  /*00f0*/  IMAD R21, R23, c[0x0][0x0], R0 ;  /* 0x0000000017157a24 */ /* 0x001fc800078e0200 */
[----:B------:R-:W-:Y:S01]  /*0100*/  IMAD.WIDE.U32 R6, R21, -0x326172a9, RZ ;  /* 0xcd9e8d5715067825 */ /* 0x000fe200078e00ff */
[----:B--2---:R-:W0:Y:S08]  /*0110*/  @P0 R2UR UR4, R2 ;  /* 0x00000000020403c2 */ /* 0x004e3000000e0000 */
[----:B------:R1:W2:Y:S01]  /*0120*/  @P0 R2UR UR5, R3 ;  /* 0x00000000030503c2 */ /* 0x0002a200000e0000 */
[----:B---3--:R-:W-:-:S05]  /*0130*/  @P0 IADD3 R40, P1, R4, c[0x0][0x240], RZ ;  /* 0x0000900004280a10 */ /* 0x008fca0007f3e0ff */
[----:B------:R-:W-:Y:S01]  /*0140*/  @P0 IMAD.X R41, RZ, RZ, R5, P1 ;  /* 0x000000ffff290224 */ /* 0x000fe200008e0605 */
[----:B------:R-:W-:-:S04]  /*0150*/  ISETP.NE.U32.AND P0, PT, RZ, c[0x0][0x218], PT ;  /* 0x00008600ff007a0c */ /* 0x000fc80003f05070 */
[--C-:B------:R-:W-:Y:S02]  /*0160*/  SHF.R.U64 R22, R40, 0x2, R41.reuse ;  /* 0x0000000228167819 */ /* 0x100fe40000001229 */
[----:B------:R-:W-:Y:S02]  /*0170*/  SHF.R.U32.HI R41, RZ, 0x2, R41 ;  /* 0x00000002ff297819 */ /* 0x000fe40000011629 */
[----:B------:R-:W-:Y:S01]  /*0180*/  ISETP.NE.AND.EX P0, PT, RZ, c[0x0][0x21c], PT, P0 ;  /* 0x00008700ff007a0c */ /* 0x000fe20003f05300 */
[----:B------:R-:W-:Y:S01]  /*0190*/  IMAD.WIDE.U32 R4, R22, -0x2daee0ad, RZ ;  /* 0xd2511f5316047825 */ /* 0x000fe200078e00ff */
[----:B0-----:R-:W-:Y:S01]  /*01a0*/  LOP3.LUT R7, R7, UR4, R41, 0x96, !PT ;  /* 0x0000000407077c12 */ /* 0x001fe2000f8e9629 */
[----:B------:R-:W-:Y:S02]  /*01b0*/  UIADD3 UR9, UR4, -0x61c88647, URZ ;  /* 0x9e3779b904097890 */ /* 0x000fe4000fffe03f */
[----:B------:R-:W-:Y:S02]  /*01c0*/  UIADD3 UR11, UR4, 0x3c6ef372, URZ ;  /* 0x3c6ef372040b7890 */ /* 0x000fe4000fffe03f */
[----:B-1----:R-:W-:Y:S01]  /*01d0*/  IMAD.WIDE.U32 R2, R7, -0x2daee0ad, RZ ;  /* 0xd2511f5307027825 */ /* 0x002fe200078e00ff */
[----:B------:R-:W-:Y:S01]  /*01e0*/  UIADD3 UR13, UR4, -0x255992d5, URZ ;  /* 0xdaa66d2b040d7890 */ /* 0x000fe2000fffe03f */
[----:B--2---:R-:W-:Y:S01]  /*01f0*/  LOP3.LUT R8, R5, UR5, RZ, 0x3c, !PT ;  /* 0x0000000505087c12 */ /* 0x004fe2000f8e3cff */
[----:B------:R-:W-:-:S02]  /*0200*/  UIADD3 UR10, UR5, -0x4498517b, URZ ;  /* 0xbb67ae85050a7890 */ /* 0x000fc4000fffe03f */
[----:B------:R-:W-:Y:S02]  /*0210*/  UIADD3 UR12, UR5, 0x76cf5d0a, URZ ;  /* 0x76cf5d0a050c7890 */ /* 0x000fe4000fffe03f */
[----:B------:R-:W-:Y:S01]  /*0220*/  IMAD.WIDE.U32 R8, R8, -0x326172a9, RZ ;  /* 0xcd9e8d5708087825 */ /* 0x000fe200078e00ff */
[----:B------:R-:W-:Y:S01]  /*0230*/  UIADD3 UR14, UR5, 0x32370b8f, URZ ;  /* 0x32370b8f050e7890 */ /* 0x000fe2000fffe03f */
[----:B------:R-:W-:Y:S01]  /*0240*/  LOP3.LUT R7, R3, UR10, R4, 0x96, !PT ;  /* 0x0000000a03077c12 */ /* 0x000fe2000f8e9604 */
[----:B------:R-:W-:Y:S02]  /*0250*/  UIADD3 UR15, UR4, 0x78dde6e4, URZ ;  /* 0x78dde6e4040f7890 */ /* 0x000fe4000fffe03f */
[----:B------:R-:W-:Y:S01]  /*0260*/  LOP3.LUT R4, R9, UR9, R6, 0x96, !PT ;  /* 0x0000000909047c12 */ /* 0x000fe2000f8e9606 */
[----:B------:R-:W-:Y:S01]  /*0270*/  UIADD3 UR16, UR5, -0x126145ec, URZ ;  /* 0xed9eba1405107890 */ /* 0x000fe2000fffe03f */
[----:B------:R-:W-:-:S04]  /*0280*/  IMAD.WIDE.U32 R6, R7, -0x326172a9, RZ ;  /* 0xcd9e8d5707067825 */ /* 0x000fc800078e00ff */
[----:B------:R-:W-:Y:S01]  /*0290*/  IMAD.WIDE.U32 R4, R4, -0x2daee0ad, RZ ;  /* 0xd2511f5304047825 */ /* 0x000fe200078e00ff */
[----:B------:R-:W-:-:S03]  /*02a0*/  LOP3.LUT R3, R7, UR11, R8, 0x96, !PT ;  /* 0x0000000b07037c12 */ /* 0x000fc6000f8e9608 */
[----:B------:R-:W-:Y:S01]  /*02b0*/  IMAD.SHL.U32 R7, R0, 0x10, RZ ;  /* 0x0000001000077824 */ /* 0x000fe200078e00ff */
[----:B------:R-:W-:Y:S01]  /*02c0*/  LOP3.LUT R8, R5, UR12, R2, 0x96, !PT ;  /* 0x0000000c05087c12 */ /* 0x000fe2000f8e9602 */
[----:B------:R-:W-:-:S03]  /*02d0*/  IMAD.WIDE.U32 R2, R3, -0x2daee0ad, RZ ;  /* 0xd2511f5303027825 */ /* 0x000fc600078e00ff */
[----:B------:R-:W-:Y:S01]  /*02e0*/  LOP3.LUT R20, R7, 0x7f0, RZ, 0xc0, !PT ;  /* 0x000007f007147812 */ /* 0x000fe200078ec0ff */
[----:B------:R-:W-:Y:S01]  /*02f0*/  IMAD.WIDE.U32 R8, R8, -0x326172a9, RZ ;  /* 0xcd9e8d5708087825 */ /* 0x000fe200078e00ff */
[----:B------:R-:W-:Y:S02]  /*0300*/  LOP3.LUT R7, R3, UR14, R4, 0x96, !PT ;  /* 0x0000000e03077c12 */ /* 0x000fe4000f8e9604 */
[----:B------:R-:W-:Y:S02]  /*0310*/  IADD3 R36, P1, R20, c[0x0][0x218], RZ ;  /* 0x0000860014247a10 */ /* 0x000fe40007f3e0ff */
[----:B------:R-:W-:Y:S01]  /*0320*/  LOP3.LUT R4, R9, UR13, R6, 0x96, !PT ;  /* 0x0000000d09047c12 */ /* 0x000fe2000f8e9606 */
[----:B------:R-:W-:-:S04]  /*0330*/  IMAD.WIDE.U32 R6, R7, -0x326172a9, RZ ;  /* 0xcd9e8d5707067825 */ /* 0x000fc800078e00ff */
[----:B------:R-:W-:Y:S01]  /*0340*/  IMAD.X R37, RZ, RZ, c[0x0][0x21c], P1 ;  /* 0x00008700ff257624 */ /* 0x000fe200008e06ff */
[----:B------:R-:W-:Y:S01]  /*0350*/  LOP3.LUT R3, R7, UR15, R8, 0x96, !PT ;  /* 0x0000000f07037c12 */ /* 0x000fe2000f8e9608 */
[----:B------:R-:W-:-:S03]  /*0360*/  IMAD.WIDE.U32 R4, R4, -0x2daee0ad, RZ ;  /* 0xd2511f5304047825 */ /* 0x000fc600078e00ff */
[----:B------:R0:W5:Y:S01]  /*0370*/  @P0 LDG.E.128 R8, [R36.64] ;  /* 0x0000000624080981 */ /* 0x000162000c1e1d00 */
[----:B------:R-:W-:Y:S01]  /*0380*/  UIADD3 UR18, UR5, -0x56f99767, URZ ;  /* 0xa906689905127890 */ /* 0x000fe2000fffe03f */
[----:B------:R-:W-:Y:S02]  /*0390*/  LOP3.LUT R12, R5, UR16, R2, 0x96, !PT ;  /* 0x00000010050c7c12 */ /* 0x000fe4000f8e9602 */
[----:B------:R0:W5:Y:S01]  /*03a0*/  @P0 LDG.E.128 R16, [R36.64+0x800] ;  /* 0x0008000624100981 */ /* 0x000162000c1e1d00 */
[----:B------:R-:W-:Y:S01]  /*03b0*/  IMAD.WIDE.U32 R2, R3, -0x2daee0ad, RZ ;  /* 0xd2511f5303027825 */ /* 0x000fe200078e00ff */
[----:B------:R-:W-:Y:S02]  /*03c0*/  UIADD3 UR17, UR4, 0x1715609d, URZ ;  /* 0x1715609d04117890 */ /* 0x000fe4000fffe03f */
[----:B------:R-:W-:Y:S01]  /*03d0*/  UIADD3 UR19, UR4, -0x4ab325aa, URZ ;  /* 0xb54cda5604137890 */ /* 0x000fe2000fffe03f */
[----:B------:R-:W-:Y:S01]  /*03e0*/  IMAD.WIDE.U32 R12, R12, -0x326172a9, RZ ;  /* 0xcd9e8d570c0c7825 */ /* 0x000fe200078e00ff */
[----:B------:R-:W-:Y:S01]  /*03f0*/  LOP3.LUT R7, R3, UR18, R4, 0x96, !PT ;  /* 0x0000001203077c12 */ /* 0x000fe2000f8e9604 */
[----:B------:R-:W-:-:S02]  /*0400*/  UIADD3 UR20, UR5, 0x646e171e, URZ ;  /* 0x646e171e05147890 */ /* 0x000fc4000fffe03f */
[----:B------:R-:W-:Y:S01]  /*0410*/  UIADD3 UR22, UR5, 0x1fd5c5a3, URZ ;  /* 0x1fd5c5a305167890 */ /* 0x000fe2000fffe03f */
[----:B0-----:R-:W5:Y:S01]  /*0420*/  @P0 LDG.E.128 R36, [R36.64+0x1000] ;  /* 0x0010000624240981 */ /* 0x001f62000c1e1d00 */
[----:B------:R-:W-:Y:S01]  /*0430*/  LOP3.LUT R4, R13, UR17, R6, 0x96, !PT ;  /* 0x000000110d047c12 */ /* 0x000fe2000f8e9606 */
[----:B------:R-:W-:Y:S01]  /*0440*/  IMAD.WIDE.U32 R6, R7, -0x326172a9, RZ ;  /* 0xcd9e8d5707067825 */ /* 0x000fe200078e00ff */
[----:B------:R-:W-:-:S03]  /*0450*/  UIADD3 UR21, UR4, 0x5384540f, URZ ;  /* 0x5384540f04157890 */ /* 0x000fc6000fffe03f */
[----:B------:R-:W-:Y:S01]  /*0460*/  IMAD.WIDE.U32 R4, R4, -0x2daee0ad, RZ ;  /* 0xd2511f5304047825 */ /* 0x000fe200078e00ff */
[----:B------:R-:W-:-:S04]  /*0470*/  LOP3.LUT R12, R7, UR19, R12, 0x96, !PT ;  /* 0x00000013070c7c12 */ /* 0x000fc8000f8e960c */
[----:B------:R-:W-:Y:S01]  /*0480*/  LOP3.LUT R14, R5, UR20, R2, 0x96, !PT ;  /* 0x00000014050e7c12 */ /* 0x000fe2000f8e9602 */
[----:B------:R-:W-:Y:S01]  /*0490*/  IMAD.WIDE.U32 R12, R12, -0x2daee0ad, RZ ;  /* 0xd2511f530c0c7825 */ /* 0x000fe200078e00ff */
[----:B------:R-:W-:-:S03]  /*04a0*/  LEA.HI R2, R0, R23, RZ, 0x19 ;  /* 0x0000001700027211 */ /* 0x000fc600078fc8ff */
[----:B------:R-:W-:Y:S01]  /*04b0*/  IMAD.WIDE.U32 R14, R14, -0x326172a9, RZ ;  /* 0xcd9e8d570e0e7825 */ /* 0x000fe200078e00ff */
[----:B------:R-:W-:Y:S02]  /*04c0*/  ISETP.GE.AND P1, PT, R2, c[0x0][0x164], PT ;  /* 0x0000590002007a0c */ /* 0x000fe40003f26270 */
[----:B------:R-:W-:Y:S02]  /*04d0*/  LOP3.LUT R23, R13, UR22, R4, 0x96, !PT ;  /* 0x000000160d177c12 */ /* 0x000fe4000f8e9604 */
[----:B------:R-:W-:Y:S01]  /*04e0*/  LOP3.LUT R75, R15, UR21, R6, 0x96, !PT ;  /* 0x000000150f4b7c12 */ /* 0x000fe2000f8e9606 */
[----:B------:R-:W-:Y:S01]  /*04f0*/  UIADD3 UR23, UR4, -0xe443238, URZ ;  /* 0xf1bbcdc804177890 */ /* 0x000fe2000fffe03f */
[----:B------:R-:W-:Y:S01]  /*0500*/  IADD3 R4, P2, R20, c[0x0][0x1b0], RZ ;  /* 0x00006c0014047a10 */ /* 0x000fe20007f5e0ff */
[----:B------:R-:W-:Y:S01]  /*0510*/  UIADD3 UR24, UR5, -0x24c28bd8, URZ ;  /* 0xdb3d742805187890 */ /* 0x000fe2000fffe03f */
[----:B------:R-:W-:-:S04]  /*0520*/  IMAD.HI.U32 R7, R23, -0x326172a9, RZ ;  /* 0xcd9e8d5717077827 */ /* 0x000fc800078e00ff */
[----:B------:R-:W-:Y:S01]  /*0530*/  IMAD.HI.U32 R3, R75, -0x2daee0ad, RZ ;  /* 0xd2511f534b037827 */ /* 0x000fe200078e00ff */
[----:B------:R-:W-:-:S03]  /*0540*/  LOP3.LUT R76, R7, UR23, R14, 0x96, !PT ;  /* 0x00000017074c7c12 */ /* 0x000fc6000f8e960e */
[----:B------:R-:W-:Y:S01]  /*0550*/  IMAD.X R5, RZ, RZ, c[0x0][0x1b4], P2 ;  /* 0x00006d00ff057624 */ /* 0x000fe200010e06ff */
[----:B------:R-:W-:Y:S01]  /*0560*/  LOP3.LUT R74, R3, UR24, R12, 0x96, !PT ;  /* 0x00000018034a7c12 */ /* 0x000fe2000f8e960c */
[----:B------:R-:W-:Y:S06]  /*0570*/  @P1 EXIT ;  /* 0x000000000000194d */ /* 0x000fec0003800000 */
[----:B-----5:R-:W-:Y:S01]  /*0580*/  @!P0 CS2R R8, SRZ ;  /* 0x0000000000088805 */ /* 0x020fe2000001ff00 */
[----:B------:R-:W-:Y:S01]  /*0590*/  @!P0 CS2R R10, SRZ ;  /* 0x00000000000a8805 */ /* 0x000fe2000001ff00 */
[----:B------:R-:W-:Y:S01]  /*05a0*/  @!P0 CS2R R16, SRZ ;  /* 0x0000000000108805 */ /* 0x000fe2000001ff00 */
[----:B------:R-:W-:Y:S01]  /*05b0*/  @!P0 CS2R R18, SRZ ;  /* 0x0000000000128805 */ /* 0x000fe2000001ff00 */
[----:B------:R0:W5:Y:S01]  /*05c0*/  LDG.E.128 R32, [R4.64] ;  /* 0x0000000604207981 */ /* 0x000162000c1e1d00 */
[----:B------:R-:W-:Y:S01]  /*05d0*/  UIADD3 UR25, UR4, -0x700cb87f, URZ ;  /* 0x8ff3478104197890 */ /* 0x000fe2000fffe03f */
[----:B------:R-:W-:Y:S01]  /*05e0*/  PRMT R3, RZ, 0x5410, R8 ;  /* 0x00005410ff037816 */ /* 0x000fe20000000008 */
[----:B------:R-:W-:Y:S01]  /*05f0*/  UIADD3 UR26, UR5, -0x695add53, URZ ;  /* 0x96a522ad051a7890 */ /* 0x000fe2000fffe03f */
[----:B------:R0:W5:Y:S01]  /*0600*/  LDG.E.128 R28, [R4.64+0x800] ;  /* 0x00080006041c7981 */ /* 0x000162000c1e1d00 */
[----:B------:R-:W-:Y:S01]  /*0610*/  IMAD R23, R23, -0x326172a9, RZ ;  /* 0xcd9e8d5717177824 */ /* 0x000fe200078e02ff */
[----:B------:R-:W-:Y:S01]  /*0620*/  @!P0 CS2R R36, SRZ ;  /* 0x0000000000248805 */ /* 0x000fe2000001ff00 */
[----:B------:R-:W-:Y:S01]  /*0630*/  IMAD.HI.U32 R58, R74, -0x326172a9, RZ ;  /* 0xcd9e8d574a3a7827 */ /* 0x000fe200078e00ff */
[----:B------:R0:W5:Y:S01]  /*0640*/  LDG.E.128 R24, [R4.64+0x1000] ;  /* 0x0010000604187981 */ /* 0x000162000c1e1d00 */
[----:B------:R-:W-:Y:S01]  /*0650*/  @!P0 CS2R R38, SRZ ;  /* 0x0000000000268805 */ /* 0x000fe2000001ff00 */
[----:B------:R-:W-:Y:S01]  /*0660*/  PRMT R6, RZ, 0x7610, R9 ;  /* 0x00007610ff067816 */ /* 0x000fe20000000009 */
[----:B------:R-:W-:Y:S01]  /*0670*/  IMAD R75, R75, -0x2daee0ad, RZ ;  /* 0xd2511f534b4b7824 */ /* 0x000fe200078e02ff */
[----:B------:R-:W-:Y:S01]  /*0680*/  PRMT R7, RZ, 0x5410, R10 ;  /* 0x00005410ff077816 */ /* 0x000fe2000000000a */
[----:B------:R-:W-:Y:S01]  /*0690*/  IMAD.WIDE.U32 R76, R76, -0x2daee0ad, RZ ;  /* 0xd2511f534c4c7825 */ /* 0x000fe200078e00ff */
[----:B------:R-:W-:Y:S01]  /*06a0*/  PRMT R12, RZ, 0x7610, R16 ;  /* 0x00007610ff0c7816 */ /* 0x000fe20000000010 */
[----:B------:R-:W-:Y:S01]  /*06b0*/  ULDC.U8 UR8, c[0x0][0x1f0] ;  /* 0x00007c0000087ab9 */ /* 0x000fe20000000000 */
[----:B------:R-:W-:Y:S01]  /*06c0*/  PRMT R13, RZ, 0x5410, R17 ;  /* 0x00005410ff0d7816 */ /* 0x000fe20000000011 */
[----:B------:R-:W-:Y:S01]  /*06d0*/  IMAD.MOV.U32 R57, RZ, RZ, 0x1 ;  /* 0x00000001ff397424 */ /* 0x000fe200078e00ff */
[----:B0-----:R-:W-:Y:S01]  /*06e0*/  PRMT R4, RZ, 0x7610, R8 ;  /* 0x00007610ff047816 */ /* 0x001fe20000000008 */
[----:B------:R-:W-:Y:S01]  /*06f0*/  IMAD R74, R74, -0x326172a9, RZ ;  /* 0xcd9e8d574a4a7824 */ /* 0x000fe200078e02ff */
[----:B------:R-:W-:Y:S01]  /*0700*/  PRMT R5, RZ, 0x5410, R9 ;  /* 0x00005410ff057816 */ /* 0x000fe20000000009 */
[----:B------:R-:W-:Y:S01]  /*0710*/  IMAD.MOV.U32 R56, RZ, RZ, RZ ;  /* 0x000000ffff387224 */ /* 0x000fe200078e00ff */
[----:B------:R-:W-:-:S02]  /*0720*/  PRMT R8, RZ, 0x7610, R10 ;  /* 0x00007610ff087816 */ /* 0x000fc4000000000a */
[--C-:B------:R-:W-:Y:S02]  /*0730*/  PRMT R9, RZ, 0x5410, R11.reuse ;  /* 0x00005410ff097816 */ /* 0x100fe4000000000b */
[----:B------:R-:W-:Y:S02]  /*0740*/  PRMT R10, RZ, 0x7610, R11 ;  /* 0x00007610ff0a7816 */ /* 0x000fe4000000000b */
[----:B------:R-:W-:Y:S02]  /*0750*/  PRMT R11, RZ, 0x5410, R16 ;  /* 0x00005410ff0b7816 */ /* 0x000fe40000000010 */
[----:B------:R-:W-:Y:S02]  /*0760*/  PRMT R14, RZ, 0x7610, R17 ;  /* 0x00007610ff0e7816 */ /* 0x000fe40000000011 */
[--C-:B------:R-:W-:Y:S02]  /*0770*/  PRMT R15, RZ, 0x5410, R18.reuse ;  /* 0x00005410ff0f7816 */ /* 0x100fe40000000012 */
[----:B------:R-:W-:-:S02]  /*0780*/  PRMT R16, RZ, 0x7610, R18 ;  /* 0x00007610ff107816 */ /* 0x000fc40000000012 */
[--C-:B------:R-:W-:Y:S02]  /*0790*/  PRMT R17, RZ, 0x5410, R19.reuse ;  /* 0x00005410ff117816 */ /* 0x100fe40000000013 */
[----:B------:R-:W-:Y:S02]  /*07a0*/  PRMT R18, RZ, 0x7610, R19 ;  /* 0x00007610ff127816 */ /* 0x000fe40000000013 */
[----:B------:R-:W-:Y:S01]  /*07b0*/  LOP3.LUT R58, R58, UR25, R23, 0x96, !PT ;  /* 0x000000193a3a7c12 */ /* 0x000fe2000f8e9617 */
[----:B------:R-:W-:Y:S01]  /*07c0*/  IMAD.MOV.U32 R23, RZ, RZ, R41 ;  /* 0x000000ffff177224 */ /* 0x000fe200078e0029 */
[----:B------:R-:W-:Y:S02]  /*07d0*/  LOP3.LUT R75, R77, UR26, R75, 0x96, !PT ;  /* 0x0000001a4d4b7c12 */ /* 0x000fe4000f8e964b */
[--C-:B------:R-:W-:Y:S02]  /*07e0*/  PRMT R19, RZ, 0x5410, R36.reuse ;  /* 0x00005410ff137816 */ /* 0x100fe40000000024 */
[----:B------:R-:W-:-:S02]  /*07f0*/  PRMT R20, RZ, 0x7610, R36 ;  /* 0x00007610ff147816 */ /* 0x000fc40000000024 */
[----:B------:R-:W-:Y:S02]  /*0800*/  LOP3.LUT R77, R40, 0x3, RZ, 0xc0, !PT ;  /* 0x00000003284d7812 */ /* 0x000fe400078ec0ff */
[--C-:B------:R-:W-:Y:S02]  /*0810*/  PRMT R59, RZ, 0x5410, R37.reuse ;  /* 0x00005410ff3b7816 */ /* 0x100fe40000000025 */
[----:B------:R-:W-:Y:S02]  /*0820*/  PRMT R60, RZ, 0x7610, R37 ;  /* 0x00007610ff3c7816 */ /* 0x000fe40000000025 */
[--C-:B------:R-:W-:Y:S02]  /*0830*/  PRMT R61, RZ, 0x5410, R38.reuse ;  /* 0x00005410ff3d7816 */ /* 0x100fe40000000026 */
[----:B------:R-:W-:Y:S02]  /*0840*/  PRMT R62, RZ, 0x7610, R38 ;  /* 0x00007610ff3e7816 */ /* 0x000fe40000000026 */
[----:B------:R-:W-:-:S02]  /*0850*/  PRMT R63, RZ, 0x5410, R39 ;  /* 0x00005410ff3f7816 */ /* 0x000fc40000000027 */
[----:B------:R-:W-:Y:S02]  /*0860*/  PRMT R64, RZ, 0x7610, R39 ;  /* 0x00007610ff407816 */ /* 0x000fe40000000027 */
.L_x_2054:
[----:B------:R-:W-:Y:S01]  /*0870*/  IMAD R44, R2, c[0x0][0x168], RZ ;  /* 0x00005a00022c7a24 */ /* 0x000fe200078e02ff */
[----:B------:R-:W-:Y:S01]  /*0880*/  ISETP.NE.U32.AND P0, PT, RZ, c[0x0][0x178], PT ;  /* 0x00005e00ff007a0c */ /* 0x000fe20003f05070 */
[----:B------:R-:W-:Y:S01]  /*0890*/  IMAD.MOV.U32 R85, RZ, RZ, 0x10 ;  /* 0x00000010ff557424 */ /* 0x000fe200078e00ff */
[----:B------:R-:W-:Y:S02]  /*08a0*/  ISETP.NE.U32.AND P1, PT, RZ, c[0x0][0x180], PT ;  /* 0x00006000ff007a0c */ /* 0x000fe40003f25070 */
[----:B------:R-:W-:Y:S02]  /*08b0*/  SHF.R.S32.HI R45, RZ, 0x1f, R44 ;  /* 0x0000001fff2d7819 */ /* 0x000fe4000001142c */
[----:B------:R-:W-:Y:S02]  /*08c0*/  ISETP.NE.AND.EX P2, PT, RZ, c[0x0][0x17c], PT, P0 ;  /* 0x00005f00ff007a0c */ /* 0x000fe40003f45300 */
[----:B------:R-:W-:Y:S02]  /*08d0*/  ISETP.NE.AND.EX P0, PT, RZ, c[0x0][0x184], PT, P1 ;  /* 0x00006100ff007a0c */ /* 0x000fe40003f05310 */
[----:B------:R-:W-:-:S02]  /*08e0*/  LEA.HI R45, R45, R44, RZ, 0x3 ;  /* 0x0000002c2d2d7211 */ /* 0x000fc400078f18ff */
[----:B------:R-:W-:Y:S01]  /*08f0*/  LOP3.LUT R52, R0, 0x7f, RZ, 0xc0, !PT ;  /* 0x0000007f00347812 */ /* 0x000fe200078ec0ff */
        /* <DEDUP_REMOVED lines=20> */
.L_x_1665:
[----:B0-----:R-:W-:Y:S02]  /*0a40*/  IMAD.MOV.U32 R53, RZ, RZ, R74 ;  /* 0x000000ffff357224 */ /* 0x001fe400078e004a */
.L_x_1666:
[----:B------:R-:W-:Y:S05]  /*0a50*/  BSYNC B0 ;  /* 0x0000000000007941 */ /* 0x000fea0003800000 */
.L_x_1664:
        /* <DEDUP_REMOVED lines=16> */
.L_x_1670:
[----:B------:R-:W-:Y:S05]  /*0b60*/  BSYNC B1 ;  /* 0x0000000000017941 */ /* 0x000fea0003800000 */
.L_x_1669:
        /* <DEDUP_REMOVED lines=42> */
.L_x_1668:
[----:B------:R-:W-:Y:S05]  /*0e10*/  BSYNC B0 ;  /* 0x0000000000007941 */ /* 0x000fea0003800000 */
.L_x_1667:
        /* <DEDUP_REMOVED lines=17> */
.L_x_1671:
        /* <DEDUP_REMOVED lines=12> */
.L_x_1674:
[----:B------:R-:W-:Y:S02]  /*0ff0*/  IMAD.MOV.U32 R49, RZ, RZ, R74 ;  /* 0x000000ffff317224 */ /* 0x000fe400078e004a */
.L_x_1675:
[----:B------:R-:W-:Y:S05]  /*1000*/  BSYNC B0 ;  /* 0x0000000000007941 */ /* 0x000fea0003800000 */
.L_x_1673:
        /* <DEDUP_REMOVED lines=16> */
.L_x_1679:
[----:B------:R-:W-:Y:S05]  /*1110*/  BSYNC B1 ;  /* 0x0000000000017941 */ /* 0x000fea0003800000 */
.L_x_1678:
[----:B------:R-:W-:Y:S01]  /*1120*/  IMAD.HI.U32 R50, R21, -0x326172a9, RZ ;  /* 0xcd9e8d5715327827 */ /* 0x000fe200078e00ff */
[----:B------:R-:W-:-:S03]  /*1130*/  LOP3.LUT R51, R51, UR5, R56, 0x96, !PT ;  /* 0x0000000533337c12 */ /* 0x000fc6000f8e9638 */
[----:B------:R-:W-:Y:S01]  /*1140*/  IMAD R53, R21, -0x326172a9, RZ ;  /* 0xcd9e8d5715357824 */ /* 0x000fe200078e02ff */
[----:B------:R-:W-:Y:S01]  /*1150*/  LOP3.LUT R50, R50, UR4, R23, 0x96, !PT ;  /* 0x0000000432327c12 */ /* 0x000fe2000f8e9617 */
[----:B------:R-:W-:-:S04]  /*1160*/  IMAD.WIDE.U32 R74, R51, -0x326172a9, RZ ;  /* 0xcd9e8d57334a7825 */ /* 0x000fc800078e00ff */
[----:B------:R-:W-:Y:S02]  /*1170*/  IMAD R51, R22, -0x2daee0ad, RZ ;  /* 0xd2511f5316337824 */ /* 0x000fe400078e02ff */
        /* <DEDUP_REMOVED lines=36> */
.L_x_1677:
[----:B------:R-:W-:Y:S05]  /*13c0*/  BSYNC B0 ;  /* 0x0000000000007941 */ /* 0x000fea0003800000 */
.L_x_1676:
        /* <DEDUP_REMOVED lines=10> */
.L_x_1672:
        /* <DEDUP_REMOVED lines=12> */
.L_x_1681:
[----:B------:R-:W-:Y:S02]  /*1530*/  IMAD.MOV.U32 R49, RZ, RZ, R74 ;  /* 0x000000ffff317224 */ /* 0x000fe400078e004a */
.L_x_1682:
[----:B------:R-:W-:Y:S05]  /*1540*/  BSYNC B0 ;  /* 0x0000000000007941 */ /* 0x000fea0003800000 */
.L_x_1680:
        /* <DEDUP_REMOVED lines=16> */
.L_x_1686:
[----:B------:R-:W-:Y:S05]  /*1650*/  BSYNC B1 ;  /* 0x0000000000017941 */ /* 0x000fea0003800000 */
.L_x_1685:
        /* <DEDUP_REMOVED lines=43> */
.L_x_1684:
[----:B------:R-:W-:Y:S05]  /*1910*/  BSYNC B0 ;  /* 0x0000000000007941 */ /* 0x000fea0003800000 */
.L_x_1683:
        /* <DEDUP_REMOVED lines=14> */
.L_x_1687:
        /* <DEDUP_REMOVED lines=12> */
.L_x_1690:
[----:B------:R-:W-:Y:S02]  /*1ac0*/  IMAD.MOV.U32 R44, RZ, RZ, R74 ;  /* 0x000000ffff2c7224 */ /* 0x000fe400078e004a */
.L_x_1691:
[----:B------:R-:W-:Y:S05]  /*1ad0*/  BSYNC B0 ;  /* 0x0000000000007941 */ /* 0x000fea0003800000 */
.L_x_1689:
        /* <DEDUP_REMOVED lines=16> */
.L_x_1695:
[----:B------:R-:W-:Y:S05]  /*1be0*/  BSYNC B1 ;  /* 0x0000000000017941 */ /* 0x000fea0003800000 */
.L_x_1694:
        /* <DEDUP_REMOVED lines=41> */
[----:B------:R-:W-:Y:S02]  /*1e80*/  LOP3.LUT R75, R77, UR26, R54, 0x96, !PT ;  /* 0x0000001a4d4b7c12 */ /* 0x000fe4000f8e9636 */
.L_x_1693:
[----:B------:R-:W-:Y:S05]  /*1e90*/  BSYNC B0 ;  /* 0x0000000000007941 */ /* 0x000fea0003800000 */
.L_x_1692:
        /* <DEDUP_REMOVED lines=10> */
.L_x_1688:
        /* <DEDUP_REMOVED lines=12> */
.L_x_1697:
[----:B------:R-:W-:Y:S02]  /*2000*/  IMAD.MOV.U32 R44, RZ, RZ, R74 ;  /* 0x000000ffff2c7224 */ /* 0x000fe400078e004a */
.L_x_1698:
[----:B------:R-:W-:Y:S05]  /*2010*/  BSYNC B0 ;  /* 0x0000000000007941 */ /* 0x000fea0003800000 */
.L_x_1696:
        /* <DEDUP_REMOVED lines=16> */
.L_x_1702:
[----:B------:R-:W-:Y:S05]  /*2120*/  BSYNC B1 ;  /* 0x0000000000017941 */ /* 0x000fea0003800000 */
.L_x_1701:
        /* <DEDUP_REMOVED lines=42> */
.L_x_1700:
[----:B------:R-:W-:Y:S05]  /*23d0*/  BSYNC B0 ;  /* 0x0000000000007941 */ /* 0x000fea0003800000 */
.L_x_1699:
[----:B------:R0:W1:Y:S02]  /*23e0*/  I2F.U32 R49, R44 ;  /* 0x0000002c00317306 */ /* 0x0000640000201000 */
[----:B0-----:R-:W-:Y:S01]  /*23f0*/  PRMT R44, RZ, 0x5410, R45 ;  /* 0x00005410ff2c7816 */ /* 0x001fe2000000002d */
        /* <DEDUP_REMOVED lines=12> */
.L_x_1703:
        /* <DEDUP_REMOVED lines=12> */
.L_x_1706:
[----:B------:R-:W-:Y:S02]  /*2580*/  IMAD.MOV.U32 R44, RZ, RZ, R74 ;  /* 0x000000ffff2c7224 */ /* 0x000fe400078e004a */
.L_x_1707:
[----:B------:R-:W-:Y:S05]  /*2590*/  BSYNC B0 ;  /* 0x0000000000007941 */ /* 0x000fea0003800000 */
.L_x_1705:
        /* <DEDUP_REMOVED lines=16> */
.L_x_1711:
[----:B------:R-:W-:Y:S05]  /*26a0*/  BSYNC B1 ;  /* 0x0000000000017941 */ /* 0x000fea0003800000 */
.L_x_1710:
        /* <DEDUP_REMOVED lines=42> */
.L_x_1709:
[----:B------:R-:W-:Y:S05]  /*2950*/  BSYNC B0 ;  /* 0x0000000000007941 */ /* 0x000fea0003800000 */
.L_x_1708:
        /* <DEDUP_REMOVED lines=10> */
.L_x_1704:
        /* <DEDUP_REMOVED lines=12> */
.L_x_1713:
[----:B------:R-:W-:Y:S02]  /*2ac0*/  IMAD.MOV.U32 R44, RZ, RZ, R74 ;  /* 0x000000ffff2c7224 */ /* 0x000fe400078e004a */
.L_x_1714:
[----:B------:R-:W-:Y:S05]  /*2ad0*/  BSYNC B0 ;  /* 0x0000000000007941 */ /* 0x000fea0003800000 */
.L_x_1712:
        /* <DEDUP_REMOVED lines=16> */
.L_x_1718:
[----:B------:R-:W-:Y:S05]  /*2be0*/  BSYNC B1 ;  /* 0x0000000000017941 */ /* 0x000fea0003800000 */
.L_x_1717:
        /* <DEDUP_REMOVED lines=42> */
.L_x_1716:
[----:B------:R-:W-:Y:S05]  /*2e90*/  BSYNC B0 ;  /* 0x0000000000007941 */ /* 0x000fea0003800000 */
.L_x_1715:
        /* <DEDUP_REMOVED lines=14> */
.L_x_1719:
        /* <DEDUP_REMOVED lines=12> */
.L_x_1722:
[----:B------:R-:W-:Y:S02]  /*3040*/  IMAD.MOV.U32 R53, RZ, RZ, R74 ;  /* 0x000000ffff357224 */ /* 0x000fe400078e004a */
.L_x_1723:
[----:B------:R-:W-:Y:S05]  /*3050*/  BSYNC B0 ;  /* 0x0000000000007941 */ /* 0x000fea0003800000 */
.L_x_1721:
        /* <DEDUP_REMOVED lines=16> */
.L_x_1727:
[----:B------:R-:W-:Y:S05]  /*3160*/  BSYNC B1 ;  /* 0x0000000000017941 */ /* 0x000fea0003800000 */
.L_x_1726:
        /* <DEDUP_REMOVED lines=42> */
.L_x_1725:
[----:B------:R-:W-:Y:S05]  /*3410*/  BSYNC B0 ;  /* 0x0000000000007941 */ /* 0x000fea0003800000 */
.L_x_1724:
        /* <DEDUP_REMOVED lines=10> */
.L_x_1720:
        /* <DEDUP_REMOVED lines=12> */
.L_x_1729:
[----:B------:R-:W-:Y:S02]  /*3580*/  IMAD.MOV.U32 R78, RZ, RZ, R74 ;  /* 0x000000ffff4e7224 */ /* 0x000fe400078e004a */
.L_x_1730:
[----:B------:R-:W-:Y:S05]  /*3590*/  BSYNC B0 ;  /* 0x0000000000007941 */ /* 0x000fea0003800000 */
.L_x_1728:
        /* <DEDUP_REMOVED lines=16> */
.L_x_1734:
[----:B------:R-:W-:Y:S05]  /*36a0*/  BSYNC B1 ;  /* 0x0000000000017941 */ /* 0x000fea0003800000 */
.L_x_1733:
        /* <DEDUP_REMOVED lines=42> */
.L_x_1732:
[----:B------:R-:W-:Y:S05]  /*3950*/  BSYNC B0 ;  /* 0x0000000000007941 */ /* 0x000fea0003800000 */
.L_x_1731:
        /* <DEDUP_REMOVED lines=13> */
.L_x_1735:
        /* <DEDUP_REMOVED lines=12> */
.L_x_1738:
[----:B------:R-:W-:Y:S02]  /*3af0*/  IMAD.MOV.U32 R78, RZ, RZ, R74 ;  /* 0x000000ffff4e7224 */ /* 0x000fe400078e004a */
.L_x_1739:
[----:B------:R-:W-:Y:S05]  /*3b00*/  BSYNC B0 ;  /* 0x0000000000007941 */ /* 0x000fea0003800000 */
.L_x_1737:
        /* <DEDUP_REMOVED lines=16> */
.L_x_1743:
[----:B------:R-:W-:Y:S05]  /*3c10*/  BSYNC B1 ;  /* 0x0000000000017941 */ /* 0x000fea0003800000 */
.L_x_1742:
        /* <DEDUP_REMOVED lines=42> */
.L_x_1741:
[----:B------:R-:W-:Y:S05]  /*3ec0*/  BSYNC B0 ;  /* 0x0000000000007941 */ /* 0x000fea0003800000 */
.L_x_1740:
        /* <DEDUP_REMOVED lines=10> */
.L_x_1736:
        /* <DEDUP_REMOVED lines=12> */
.L_x_1745:
[----:B------:R-:W-:Y:S02]  /*4030*/  IMAD.MOV.U32 R78, RZ, RZ, R74 ;  /* 0x000000ffff4e7224 */ /* 0x000fe400078e004a */
.L_x_1746:
[----:B------:R-:W-:Y:S05]  /*4040*/  BSYNC B0 ;  /* 0x0000000000007941 */ /* 0x000fea0003800000 */
.L_x_1744:
        /* <DEDUP_REMOVED lines=16> */
.L_x_1750:
[----:B------:R-:W-:Y:S05]  /*4150*/  BSYNC B1 ;  /* 0x0000000000017941 */ /* 0x000fea0003800000 */
.L_x_1749:
        /* <DEDUP_REMOVED lines=42> */
.L_x_1748:
[----:B------:R-:W-:Y:S05]  /*4400*/  BSYNC B0 ;  /* 0x0000000000007941 */ /* 0x000fea0003800000 */
.L_x_1747:
        /* <DEDUP_REMOVED lines=13> */
.L_x_1751:
        /* <DEDUP_REMOVED lines=12> */
.L_x_1754:
[----:B------:R-:W-:Y:S02]  /*45a0*/  IMAD.MOV.U32 R46, RZ, RZ, R74 ;  /* 0x000000ffff2e7224 */ /* 0x000fe400078e004a */
.L_x_1755:
[----:B------:R-:W-:Y:S05]  /*45b0*/  BSYNC B0 ;  /* 0x0000000000007941 */ /* 0x000fea0003800000 */
.L_x_1753:
        /* <DEDUP_REMOVED lines=14> */
[----:B------:R-:W-:-:S05]  /*46a0*/  @P5 IMAD.MOV R44, RZ, RZ, R56 ;  /* 0x000000ffff2c5224 */ /* 0x000fca00078e0238 */
[----:B------:R-:W-:Y:S02]  /*46b0*/  @!P4 MOV R56, R44 ;  /* 0x0000002c0038c202 */ /* 0x000fe40000000f00 */
.L_x_1759:
[----:B------:R-:W-:Y:S05]  /*46c0*/  BSYNC B1 ;  /* 0x0000000000017941 */ /* 0x000fea0003800000 */
.L_x_1758:
        /* <DEDUP_REMOVED lines=42> */
.L_x_1757:
[----:B------:R-:W-:Y:S05]  /*4970*/  BSYNC B0 ;  /* 0x0000000000007941 */ /* 0x000fea0003800000 */
.L_x_1756:
        /* <DEDUP_REMOVED lines=10> */
.L_x_1752:
        /* <DEDUP_REMOVED lines=12> */
.L_x_1761:
[----:B------:R-:W-:Y:S02]  /*4ae0*/  IMAD.MOV.U32 R46, RZ, RZ, R74 ;  /* 0x000000ffff2e7224 */ /* 0x000fe400078e004a */
.L_x_1762:
[----:B------:R-:W-:Y:S05]  /*4af0*/  BSYNC B0 ;  /* 0x0000000000007941 */ /* 0x000fea0003800000 */
.L_x_1760:
        /* <DEDUP_REMOVED lines=16> */
.L_x_1766:
[----:B------:R-:W-:Y:S05]  /*4c00*/  BSYNC B1 ;  /* 0x0000000000017941 */ /* 0x000fea0003800000 */
.L_x_1765:
        /* <DEDUP_REMOVED lines=42> */
.L_x_1764:
[----:B------:R-:W-:Y:S05]  /*4eb0*/  BSYNC B0 ;  /* 0x0000000000007941 */ /* 0x000fea0003800000 */
.L_x_1763:
        /* <DEDUP_REMOVED lines=13> */
.L_x_1767:
        /* <DEDUP_REMOVED lines=12> */
.L_x_1770:
[----:B------:R-:W-:Y:S02]  /*5050*/  IMAD.MOV.U32 R46, RZ, RZ, R74 ;  /* 0x000000ffff2e7224 */ /* 0x000fe400078e004a */
.L_x_1771:
[----:B------:R-:W-:Y:S05]  /*5060*/  BSYNC B0 ;  /* 0x0000000000007941 */ /* 0x000fea0003800000 */
.L_x_1769:
        /* <DEDUP_REMOVED lines=16> */
.L_x_1775:
[----:B------:R-:W-:Y:S05]  /*5170*/  BSYNC B1 ;  /* 0x0000000000017941 */ /* 0x000fea0003800000 */
.L_x_1774:
        /* <DEDUP_REMOVED lines=42> */
.L_x_1773:
[----:B------:R-:W-:Y:S05]  /*5420*/  BSYNC B0 ;  /* 0x0000000000007941 */ /* 0x000fea0003800000 */
.L_x_1772:
        /* <DEDUP_REMOVED lines=10> */
.L_x_1768:
        /* <DEDUP_REMOVED lines=12> */
.L_x_1777:
[----:B------:R-:W-:Y:S02]  /*5590*/  IMAD.MOV.U32 R46, RZ, RZ, R74 ;  /* 0x000000ffff2e7224 */ /* 0x000fe400078e004a */
.L_x_1778:
[----:B------:R-:W-:Y:S05]  /*55a0*/  BSYNC B0 ;  /* 0x0000000000007941 */ /* 0x000fea0003800000 */
.L_x_1776:
        /* <DEDUP_REMOVED lines=16> */
.L_x_1782:
[----:B------:R-:W-:Y:S05]  /*56b0*/  BSYNC B1 ;  /* 0x0000000000017941 */ /* 0x000fea0003800000 */
.L_x_1781:
        /* <DEDUP_REMOVED lines=42> */
.L_x_1780:
[----:B------:R-:W-:Y:S05]  /*5960*/  BSYNC B0 ;  /* 0x0000000000007941 */ /* 0x000fea0003800000 */
.L_x_1779:
        /* <DEDUP_REMOVED lines=13> */
.L_x_1783:
        /* <DEDUP_REMOVED lines=12> */
.L_x_1786:
[----:B------:R-:W-:Y:S02]  /*5b00*/  IMAD.MOV.U32 R78, RZ, RZ, R74 ;  /* 0x000000ffff4e7224 */ /* 0x000fe400078e004a */
.L_x_1787:
[----:B------:R-:W-:Y:S05]  /*5b10*/  BSYNC B0 ;  /* 0x0000000000007941 */ /* 0x000fea0003800000 */
.L_x_1785:
        /* <DEDUP_REMOVED lines=18> */
.L_x_1791:
[----:B------:R-:W-:Y:S05]  /*5c40*/  BSYNC B1 ;  /* 0x0000000000017941 */ /* 0x000fea0003800000 */
.L_x_1790:
        /* <DEDUP_REMOVED lines=42> */
.L_x_1789:
[----:B------:R-:W-:Y:S05]  /*5ef0*/  BSYNC B0 ;  /* 0x0000000000007941 */ /* 0x000fea0003800000 */
.L_x_1788:
        /* <DEDUP_REMOVED lines=10> */
.L_x_1784:
[----:B------:R-:W-:Y:S01]  /*5fa0*/  SEL R46, RZ, 0x1000000, P5 ;  /* 0x01000000ff2e7807 */ /* 0x000fe20002800000 */
[----:B------:R-:W-:Y:S01]  /*5fb0*/  IMAD.WIDE.U32 R96, R52, R85, c[0x0][0x188] ;  /* 0x0000620034607625 */ /* 0x000fe200078e0055 */
[----:B------:R-:W-:Y:S02]  /*5fc0*/  ISETP.NE.AND P5, PT, R73, RZ, PT ;  /* 0x000000ff4900720c */ /* 0x000fe40003fa5270 */
[----:B------:R-:W-:Y:S02]  /*5fd0*/  SEL R73, RZ, 0x1, P2 ;  /* 0x00000001ff497807 */ /* 0x000fe40001000000 */
[----:B------:R-:W-:Y:S02]  /*5fe0*/  SEL R45, RZ, 0x10000, P4 ;  /* 0x00010000ff2d7807 */ /* 0x000fe40002000000 */
[----:B------:R-:W-:Y:S02]  /*5ff0*/  SEL R44, RZ, 0x100, P3 ;  /* 0x00000100ff2c7807 */ /* 0x000fe40001800000 */
[----:B------:R-:W-:-:S02]  /*6000*/  ISETP.NE.AND P2, PT, R86, RZ, PT ;  /* 0x000000ff5600720c */ /* 0x000fc40003f45270 */
[----:B------:R-:W-:Y:S01]  /*6010*/  ISETP.NE.AND P4, PT, R82, RZ, PT ;  /* 0x000000ff5200720c */ /* 0x000fe20003f85270 */
[----:B------:R-:W-:Y:S01]  /*6020*/  IMAD.MOV.U32 R82, RZ, RZ, 0x8 ;  /* 0x00000008ff527424 */ /* 0x000fe200078e00ff */
[----:B------:R-:W-:Y:S02]  /*6030*/  ISETP.NE.AND P3, PT, R81, RZ, PT ;  /* 0x000000ff5100720c */ /* 0x000fe40003f65270 */
[----:B------:R-:W-:Y:S01]  /*6040*/  SEL R86, RZ, 0x1, P2 ;  /* 0x00000001ff567807 */ /* 0x000fe20001000000 */
[----:B------:R-:W-:Y:S01]  /*6050*/  IMAD.WIDE.U32 R94, R52, R82, c[0x0][0x190] ;  /* 0x00006400345e7625 */ /* 0x000fe200078e0052 */
[----:B------:R-:W-:Y:S02]  /*6060*/  SEL R78, RZ, 0x1, P3 ;  /* 0x00000001ff4e7807 */ /* 0x000fe40001800000 */
[----:B------:R-:W-:Y:S01]  /*6070*/  SEL R92, RZ, 0x1, P4 ;  /* 0x00000001ff5c7807 */ /* 0x000fe20002000000 */
[----:B------:R-:W-:Y:S01]  /*6080*/  IMAD.WIDE.U32 R86, R86, 0x1000000, RZ ;  /* 0x0100000056567825 */ /* 0x000fe200078e00ff */
[----:B------:R-:W-:-:S02]  /*6090*/  LOP3.LUT R44, R44, R46, R45, 0xfe, !PT ;  /* 0x0000002e2c2c7212 */ /* 0x000fc400078efe2d */
[----:B------:R-:W-:Y:S01]  /*60a0*/  F2FP.BF16.PACK_AB R47, R80, R55 ;  /* 0x00000037502f723e */ /* 0x000fe200000010ff */
[----:B------:R-:W-:Y:S01]  /*60b0*/  IMAD.WIDE.U32 R78, R78, 0x10000, RZ ;  /* 0x000100004e4e7825 */ /* 0x000fe200078e00ff */
[----:B------:R-:W-:Y:S02]  /*60c0*/  LOP3.LUT R73, R87, R44, R73, 0xfe, !PT ;  /* 0x0000002c57497212 */ /* 0x000fe400078efe49 */
[----:B------:R-:W-:Y:S01]  /*60d0*/  F2FP.BF16.PACK_AB R46, R54, R53 ;  /* 0x00000035362e723e */ /* 0x000fe200000010ff */
[----:B------:R-:W-:Y:S01]  /*60e0*/  IMAD.WIDE.U32 R92, R92, 0x100, RZ ;  /* 0x000001005c5c7825 */ /* 0x000fe200078e00ff */
[----:B------:R-:W-:Y:S02]  /*60f0*/  F2FP.BF16.PACK_AB R45, R50, R49 ;  /* 0x00000031322d723e */ /* 0x000fe400000010ff */
[----:B------:R-:W-:Y:S02]  /*6100*/  F2FP.BF16.PACK_AB R44, R51, R48 ;  /* 0x00000030332c723e */ /* 0x000fe400000010ff */
[----:B------:R-:W-:-:S02]  /*6110*/  LOP3.LUT R87, R92, R86, R78, 0xfe, !PT ;  /* 0x000000565c577212 */ /* 0x000fc400078efe4e */
[----:B------:R-:W-:Y:S01]  /*6120*/  SEL R78, RZ, 0x1, P5 ;  /* 0x00000001ff4e7807 */ /* 0x000fe20002800000 */
[----:B------:R0:W-:Y:S01]  /*6130*/  STG.E.128 [R96.64], R44 ;  /* 0x0000002c60007986 */ /* 0x0001e2000c101d06 */
[----:B------:R-:W-:Y:S02]  /*6140*/  LOP3.LUT R93, R93, R73, R79, 0xfe, !PT ;  /* 0x000000495d5d7212 */ /* 0x000fe400078efe4f */
[----:B------:R-:W-:Y:S02]  /*6150*/  LOP3.LUT R92, R87, R78, RZ, 0xfc, !PT ;  /* 0x0000004e575c7212 */ /* 0x000fe400078efcff */
        /* <DEDUP_REMOVED lines=26> */
.L_x_1792:
        /* <DEDUP_REMOVED lines=15> */
.L_x_1794:
[----:B-1----:R-:W-:Y:S02]  /*63f0*/  IMAD.MOV.U32 R73, RZ, RZ, R74 ;  /* 0x000000ffff497224 */ /* 0x002fe400078e004a */
.L_x_1795:
[----:B------:R-:W-:Y:S05]  /*6400*/  BSYNC B0 ;  /* 0x0000000000007941 */ /* 0x000fea0003800000 */
.L_x_1793:
        /* <DEDUP_REMOVED lines=16> */
.L_x_1799:
[----:B------:R-:W-:Y:S05]  /*6510*/  BSYNC B1 ;  /* 0x0000000000017941 */ /* 0x000fea0003800000 */
.L_x_1798:
        /* <DEDUP_REMOVED lines=42> */
.L_x_1797:
[----:B------:R-:W-:Y:S05]  /*67c0*/  BSYNC B0 ;  /* 0x0000000000007941 */ /* 0x000fea0003800000 */
.L_x_1796:
[----:B------:R-:W0:Y:S02]  /*67d0*/  I2F.U32 R73, R73 ;  /* 0x0000004900497306 */ /* 0x000e240000201000 */
        /* <DEDUP_REMOVED lines=13> */
.L_x_1800:
        /* <DEDUP_REMOVED lines=12> */
.L_x_1803:
[----:B------:R-:W-:Y:S02]  /*6970*/  IMAD.MOV.U32 R87, RZ, RZ, R74 ;  /* 0x000000ffff577224 */ /* 0x000fe400078e004a */
.L_x_1804:
[----:B------:R-:W-:Y:S05]  /*6980*/  BSYNC B0 ;  /* 0x0000000000007941 */ /* 0x000fea0003800000 */
.L_x_1802:
        /* <DEDUP_REMOVED lines=16> */
.L_x_1808:
[----:B------:R-:W-:Y:S05]  /*6a90*/  BSYNC B1 ;  /* 0x0000000000017941 */ /* 0x000fea0003800000 */
.L_x_1807:
        /* <DEDUP_REMOVED lines=42> */
.L_x_1806:
[----:B------:R-:W-:Y:S05]  /*6d40*/  BSYNC B0 ;  /* 0x0000000000007941 */ /* 0x000fea0003800000 */
.L_x_1805:
        /* <DEDUP_REMOVED lines=10> */
.L_x_1801:
        /* <DEDUP_REMOVED lines=12> */
.L_x_1810:
[----:B------:R-:W-:Y:S02]  /*6eb0*/  IMAD.MOV.U32 R87, RZ, RZ, R74 ;  /* 0x000000ffff577224 */ /* 0x000fe400078e004a */
.L_x_1811:
[----:B------:R-:W-:Y:S05]  /*6ec0*/  BSYNC B0 ;  /* 0x0000000000007941 */ /* 0x000fea0003800000 */
.L_x_1809:
        /* <DEDUP_REMOVED lines=16> */
.L_x_1815:
[----:B------:R-:W-:Y:S05]  /*6fd0*/  BSYNC B1 ;  /* 0x0000000000017941 */ /* 0x000fea0003800000 */
.L_x_1814:
        /* <DEDUP_REMOVED lines=42> */
.L_x_1813:
[----:B------:R-:W-:Y:S05]  /*7280*/  BSYNC B0 ;  /* 0x0000000000007941 */ /* 0x000fea0003800000 */
.L_x_1812:
        /* <DEDUP_REMOVED lines=14> */
.L_x_1816:
        /* <DEDUP_REMOVED lines=12> */
.L_x_1819:
[----:B------:R-:W-:Y:S02]  /*7430*/  IMAD.MOV.U32 R44, RZ, RZ, R74 ;  /* 0x000000ffff2c7224 */ /* 0x000fe400078e004a */
.L_x_1820:
[----:B------:R-:W-:Y:S05]  /*7440*/  BSYNC B0 ;  /* 0x0000000000007941 */ /* 0x000fea0003800000 */
.L_x_1818:
        /* <DEDUP_REMOVED lines=16> */
.L_x_1824:
[----:B------:R-:W-:Y:S05]  /*7550*/  BSYNC B1 ;  /* 0x0000000000017941 */ /* 0x000fea0003800000 */
.L_x_1823:
        /* <DEDUP_REMOVED lines=42> */
.L_x_1822:
[----:B------:R-:W-:Y:S05]  /*7800*/  BSYNC B0 ;  /* 0x0000000000007941 */ /* 0x000fea0003800000 */
.L_x_1821:
        /* <DEDUP_REMOVED lines=10> */
.L_x_1817:
        /* <DEDUP_REMOVED lines=12> */
.L_x_1826:
[----:B------:R-:W-:Y:S02]  /*7970*/  IMAD.MOV.U32 R44, RZ, RZ, R74 ;  /* 0x000000ffff2c7224 */ /* 0x000fe400078e004a */
.L_x_1827:
[----:B------:R-:W-:Y:S05]  /*7980*/  BSYNC B0 ;  /* 0x0000000000007941 */ /* 0x000fea0003800000 */
.L_x_1825:
        /* <DEDUP_REMOVED lines=16> */
.L_x_1831:
[----:B------:R-:W-:Y:S05]  /*7a90*/  BSYNC B1 ;  /* 0x0000000000017941 */ /* 0x000fea0003800000 */
.L_x_1830:
        /* <DEDUP_REMOVED lines=42> */
.L_x_1829:
[----:B------:R-:W-:Y:S05]  /*7d40*/  BSYNC B0 ;  /* 0x0000000000007941 */ /* 0x000fea0003800000 */
.L_x_1828:
        /* <DEDUP_REMOVED lines=14> */
.L_x_1832:
        /* <DEDUP_REMOVED lines=12> */
.L_x_1835:
[----:B------:R-:W-:Y:S02]  /*7ef0*/  IMAD.MOV.U32 R44, RZ, RZ, R74 ;  /* 0x000000ffff2c7224 */ /* 0x000fe400078e004a */
.L_x_1836:
[----:B------:R-:W-:Y:S05]  /*7f00*/  BSYNC B0 ;  /* 0x0000000000007941 */ /* 0x000fea0003800000 */
.L_x_1834:
        /* <DEDUP_REMOVED lines=16> */
.L_x_1840:
[----:B------:R-:W-:Y:S05]  /*8010*/  BSYNC B1 ;  /* 0x0000000000017941 */ /* 0x000fea0003800000 */
.L_x_1839:
        /* <DEDUP_REMOVED lines=42> */
.L_x_1838:
[----:B------:R-:W-:Y:S05]  /*82c0*/  BSYNC B0 ;  /* 0x0000000000007941 */ /* 0x000fea0003800000 */
.L_x_1837:
        /* <DEDUP_REMOVED lines=10> */
.L_x_1833:
[C---:B------:R-:W-:Y:S01]  /*8370*/  ISETP.NE.AND P2, PT, R77.reuse, 0x1, PT ;  /* 0x000000014d00780c */ /* 0x040fe20003f45270 */
[----:B------:R-:W-:Y:S01]  /*8380*/  BSSY B0, `(.L_x_1841) ;  /* 0x000000c000007945 */ /* 0x000fe20003800000 */
[----:B------:R-:W-:-:S11]  /*8390*/  IADD3 R78, R77, 0x1, RZ ;  /* 0x000000014d4e7810 */ /* 0x000fd60007ffe0ff */
[----:B------:R-:W-:Y:S05]  /*83a0*/  @!P2 BRA `(.L_x_1842) ;  /* 0x000000800000a947 */ /* 0x000fea0003800000 */
[----:B------:R-:W-:Y:S02]  /*83b0*/  ISETP.NE.AND P2, PT, R77, 0x2, PT ;  /* 0x000000024d00780c */ /* 0x000fe40003f45270 */
[----:B------:R-:W-:-:S11]  /*83c0*/  MOV R44, R75 ;  /* 0x0000004b002c7202 */ /* 0x000fd60000000f00 */
[----:B------:R-:W-:Y:S05]  /*83d0*/  @!P2 BRA `(.L_x_1843) ;  /* 0x000000600000a947 */ /* 0x000fea0003800000 */
[----:B------:R-:W-:Y:S01]  /*83e0*/  ISETP.NE.AND P2, PT, R77, 0x3, PT ;  /* 0x000000034d00780c */ /* 0x000fe20003f45270 */
[----:B------:R-:W-:-:S12]  /*83f0*/  IMAD.MOV.U32 R44, RZ, RZ, R58 ;  /* 0x000000ffff2c7224 */ /* 0x000fd800078e003a */
[----:B------:R-:W-:Y:S05]  /*8400*/  @P2 BRA `(.L_x_1843) ;  /* 0x0000003000002947 */ /* 0x000fea0003800000 */
[----:B------:R-:W-:Y:S01]  /*8410*/  IMAD.MOV.U32 R44, RZ, RZ, R76 ;  /* 0x000000ffff2c7224 */ /* 0x000fe200078e004c */
[----:B------:R-:W-:Y:S05]  /*8420*/  BRA `(.L_x_1843) ;  /* 0x0000001000007947 */ /* 0x000fea0003800000 */
.L_x_1842:
[----:B------:R-:W-:Y:S02]  /*8430*/  IMAD.MOV.U32 R44, RZ, RZ, R74 ;  /* 0x000000ffff2c7224 */ /* 0x000fe400078e004a */
.L_x_1843:
[----:B------:R-:W-:Y:S05]  /*8440*/  BSYNC B0 ;  /* 0x0000000000007941 */ /* 0x000fea0003800000 */
.L_x_1841:
        /* <DEDUP_REMOVED lines=16> */
.L_x_1847:
[----:B------:R-:W-:Y:S05]  /*8550*/  BSYNC B1 ;  /* 0x0000000000017941 */ /* 0x000fea0003800000 */
.L_x_1846:
        /* <DEDUP_REMOVED lines=42> */
.L_x_1845:
[----:B------:R-:W-:Y:S05]  /*8800*/  BSYNC B0 ;  /* 0x0000000000007941 */ /* 0x000fea0003800000 */
.L_x_1844:
        /* <DEDUP_REMOVED lines=14> */
.L_x_1848:
        /* <DEDUP_REMOVED lines=12> */
.L_x_1851:
[----:B------:R-:W-:Y:S02]  /*89b0*/  IMAD.MOV.U32 R91, RZ, RZ, R74 ;  /* 0x000000ffff5b7224 */ /* 0x000fe400078e004a */
.L_x_1852:
[----:B------:R-:W-:Y:S05]  /*89c0*/  BSYNC B0 ;  /* 0x0000000000007941 */ /* 0x000fea0003800000 */
.L_x_1850:
        /* <DEDUP_REMOVED lines=16> */
.L_x_1856:
[----:B------:R-:W-:Y:S05]  /*8ad0*/  BSYNC B1 ;  /* 0x0000000000017941 */ /* 0x000fea0003800000 */
.L_x_1855:
        /* <DEDUP_REMOVED lines=42> */
.L_x_1854:
[----:B------:R-:W-:Y:S05]  /*8d80*/  BSYNC B0 ;  /* 0x0000000000007941 */ /* 0x000fea0003800000 */
.L_x_1853:
        /* <DEDUP_REMOVED lines=10> */
.L_x_1849:
        /* <DEDUP_REMOVED lines=12> */
.L_x_1858:
[----:B------:R-:W-:Y:S02]  /*8ef0*/  IMAD.MOV.U32 R94, RZ, RZ, R74 ;  /* 0x000000ffff5e7224 */ /* 0x000fe400078e004a */
.L_x_1859:
[----:B------:R-:W-:Y:S05]  /*8f00*/  BSYNC B0 ;  /* 0x0000000000007941 */ /* 0x000fea0003800000 */
.L_x_1857:
        /* <DEDUP_REMOVED lines=16> */
.L_x_1863:
[----:B------:R-:W-:Y:S05]  /*9010*/  BSYNC B1 ;  /* 0x0000000000017941 */ /* 0x000fea0003800000 */
.L_x_1862:
        /* <DEDUP_REMOVED lines=42> */
.L_x_1861:
[----:B------:R-:W-:Y:S05]  /*92c0*/  BSYNC B0 ;  /* 0x0000000000007941 */ /* 0x000fea0003800000 */
.L_x_1860:
        /* <DEDUP_REMOVED lines=13> */
.L_x_1864:
        /* <DEDUP_REMOVED lines=12> */
.L_x_1867:
[----:B------:R-:W-:Y:S02]  /*9460*/  IMAD.MOV.U32 R94, RZ, RZ, R74 ;  /* 0x000000ffff5e7224 */ /* 0x000fe400078e004a */
.L_x_1868:
[----:B------:R-:W-:Y:S05]  /*9470*/  BSYNC B0 ;  /* 0x0000000000007941 */ /* 0x000fea0003800000 */
.L_x_1866:
        /* <DEDUP_REMOVED lines=16> */
.L_x_1872:
[----:B------:R-:W-:Y:S05]  /*9580*/  BSYNC B1 ;  /* 0x0000000000017941 */ /* 0x000fea0003800000 */
.L_x_1871:
        /* <DEDUP_REMOVED lines=42> */
.L_x_1870:
[----:B------:R-:W-:Y:S05]  /*9830*/  BSYNC B0 ;  /* 0x0000000000007941 */ /* 0x000fea0003800000 */
.L_x_1869:
        /* <DEDUP_REMOVED lines=10> */
.L_x_1865:
        /* <DEDUP_REMOVED lines=12> */
.L_x_1874:
[----:B------:R-:W-:Y:S02]  /*99a0*/  IMAD.MOV.U32 R94, RZ, RZ, R74 ;  /* 0x000000ffff5e7224 */ /* 0x000fe400078e004a */
.L_x_1875:
[----:B------:R-:W-:Y:S05]  /*99b0*/  BSYNC B0 ;  /* 0x0000000000007941 */ /* 0x000fea0003800000 */
.L_x_1873:
        /* <DEDUP_REMOVED lines=16> */
.L_x_1879:
[----:B------:R-:W-:Y:S05]  /*9ac0*/  BSYNC B1 ;  /* 0x0000000000017941 */ /* 0x000fea0003800000 */
.L_x_1878:
        /* <DEDUP_REMOVED lines=42> */
.L_x_1877:
[----:B------:R-:W-:Y:S05]  /*9d70*/  BSYNC B0 ;  /* 0x0000000000007941 */ /* 0x000fea0003800000 */
.L_x_1876:
        /* <DEDUP_REMOVED lines=13> */
.L_x_1880:
        /* <DEDUP_REMOVED lines=12> */
.L_x_1883:
[----:B------:R-:W-:Y:S02]  /*9f10*/  IMAD.MOV.U32 R46, RZ, RZ, R74 ;  /* 0x000000ffff2e7224 */ /* 0x000fe400078e004a */
.L_x_1884:
[----:B------:R-:W-:Y:S05]  /*9f20*/  BSYNC B0 ;  /* 0x0000000000007941 */ /* 0x000fea0003800000 */
.L_x_1882:
        /* <DEDUP_REMOVED lines=16> */
.L_x_1888:
[----:B------:R-:W-:Y:S05]  /*a030*/  BSYNC B1 ;  /* 0x0000000000017941 */ /* 0x000fea0003800000 */
.L_x_1887:
        /* <DEDUP_REMOVED lines=42> */
.L_x_1886:
[----:B------:R-:W-:Y:S05]  /*a2e0*/  BSYNC B0 ;  /* 0x0000000000007941 */ /* 0x000fea0003800000 */
.L_x_1885:
        /* <DEDUP_REMOVED lines=10> */
.L_x_1881:
        /* <DEDUP_REMOVED lines=12> */
.L_x_1890:
[----:B------:R-:W-:Y:S02]  /*a450*/  IMAD.MOV.U32 R46, RZ, RZ, R74 ;  /* 0x000000ffff2e7224 */ /* 0x000fe400078e004a */
.L_x_1891:
[----:B------:R-:W-:Y:S05]  /*a460*/  BSYNC B0 ;  /* 0x0000000000007941 */ /* 0x000fea0003800000 */
.L_x_1889:
        /* <DEDUP_REMOVED lines=16> */
.L_x_1895:
[----:B------:R-:W-:Y:S05]  /*a570*/  BSYNC B1 ;  /* 0x0000000000017941 */ /* 0x000fea0003800000 */
.L_x_1894:
        /* <DEDUP_REMOVED lines=42> */
.L_x_1893:
[----:B------:R-:W-:Y:S05]  /*a820*/  BSYNC B0 ;  /* 0x0000000000007941 */ /* 0x000fea0003800000 */
.L_x_1892:
        /* <DEDUP_REMOVED lines=13> */
.L_x_1896:
        /* <DEDUP_REMOVED lines=12> */
.L_x_1899:
[----:B------:R-:W-:Y:S02]  /*a9c0*/  IMAD.MOV.U32 R46, RZ, RZ, R74 ;  /* 0x000000ffff2e7224 */ /* 0x000fe400078e004a */
.L_x_1900:
[----:B------:R-:W-:Y:S05]  /*a9d0*/  BSYNC B0 ;  /* 0x0000000000007941 */ /* 0x000fea0003800000 */
.L_x_1898:
        /* <DEDUP_REMOVED lines=16> */
.L_x_1904:
[----:B------:R-:W-:Y:S05]  /*aae0*/  BSYNC B1 ;  /* 0x0000000000017941 */ /* 0x000fea0003800000 */
.L_x_1903:
        /* <DEDUP_REMOVED lines=42> */
.L_x_1902:
[----:B------:R-:W-:Y:S05]  /*ad90*/  BSYNC B0 ;  /* 0x0000000000007941 */ /* 0x000fea0003800000 */
.L_x_1901:
        /* <DEDUP_REMOVED lines=10> */
.L_x_1897:
        /* <DEDUP_REMOVED lines=12> */
.L_x_1906:
[----:B------:R-:W-:Y:S02]  /*af00*/  IMAD.MOV.U32 R46, RZ, RZ, R74 ;  /* 0x000000ffff2e7224 */ /* 0x000fe400078e004a */
.L_x_1907:
[----:B------:R-:W-:Y:S05]  /*af10*/  BSYNC B0 ;  /* 0x0000000000007941 */ /* 0x000fea0003800000 */
.L_x_1905:
        /* <DEDUP_REMOVED lines=16> */
.L_x_1911:
[----:B------:R-:W-:Y:S05]  /*b020*/  BSYNC B1 ;  /* 0x0000000000017941 */ /* 0x000fea0003800000 */
.L_x_1910:
        /* <DEDUP_REMOVED lines=42> */
.L_x_1909:
[----:B------:R-:W-:Y:S05]  /*b2d0*/  BSYNC B0 ;  /* 0x0000000000007941 */ /* 0x000fea0003800000 */
.L_x_1908:
        /* <DEDUP_REMOVED lines=13> */
.L_x_1912:
        /* <DEDUP_REMOVED lines=12> */
.L_x_1915:
[----:B------:R-:W-:Y:S02]  /*b470*/  IMAD.MOV.U32 R78, RZ, RZ, R74 ;  /* 0x000000ffff4e7224 */ /* 0x000fe400078e004a */
.L_x_1916:
[----:B------:R-:W-:Y:S05]  /*b480*/  BSYNC B0 ;  /* 0x0000000000007941 */ /* 0x000fea0003800000 */
.L_x_1914:
        /* <DEDUP_REMOVED lines=18> */
.L_x_1920:
[----:B------:R-:W-:Y:S05]  /*b5b0*/  BSYNC B1 ;  /* 0x0000000000017941 */ /* 0x000fea0003800000 */
.L_x_1919:
        /* <DEDUP_REMOVED lines=42> */
.L_x_1918:
[----:B------:R-:W-:Y:S05]  /*b860*/  BSYNC B0 ;  /* 0x0000000000007941 */ /* 0x000fea0003800000 */
.L_x_1917:
        /* <DEDUP_REMOVED lines=10> */
.L_x_1913:
[----:B------:R-:W-:Y:S01]  /*b910*/  SEL R45, RZ, 0x1000000, P5 ;  /* 0x01000000ff2d7807 */ /* 0x000fe20002800000 */
[C---:B------:R-:W-:Y:S01]  /*b920*/  IMAD.WIDE.U32 R108, R86.reuse, R85, c[0x0][0x188] ;  /* 0x00006200566c7625 */ /* 0x040fe200078e0055 */
        /* <DEDUP_REMOVED lines=51> */
.L_x_1921:
        /* <DEDUP_REMOVED lines=13> */
[----:B------:R-:W-:Y:S01]  /*bd30*/  MOV R86, R76 ;  /* 0x0000004c00567202 */ /* 0x000fe20000000f00 */
[----:B------:R-:W-:Y:S05]  /*bd40*/  BRA `(.L_x_1924) ;  /* 0x0000001000007947 */ /* 0x000fea0003800000 */
.L_x_1923:
[----:B-1----:R-:W-:Y:S02]  /*bd50*/  IMAD.MOV.U32 R86, RZ, RZ, R74 ;  /* 0x000000ffff567224 */ /* 0x002fe400078e004a */
.L_x_1924:
[----:B------:R-:W-:Y:S05]  /*bd60*/  BSYNC B0 ;  /* 0x0000000000007941 */ /* 0x000fea0003800000 */
.L_x_1922:
        /* <DEDUP_REMOVED lines=16> */
.L_x_1928:
[----:B------:R-:W-:Y:S05]  /*be70*/  BSYNC B1 ;  /* 0x0000000000017941 */ /* 0x000fea0003800000 */
.L_x_1927:
        /* <DEDUP_REMOVED lines=42> */
.L_x_1926:
[----:B------:R-:W-:Y:S05]  /*c120*/  BSYNC B0 ;  /* 0x0000000000007941 */ /* 0x000fea0003800000 */
.L_x_1925:
        /* <DEDUP_REMOVED lines=14> */
.L_x_1929:
        /* <DEDUP_REMOVED lines=12> */
.L_x_1932:
[----:B------:R-:W-:Y:S02]  /*c2d0*/  IMAD.MOV.U32 R88, RZ, RZ, R74 ;  /* 0x000000ffff587224 */ /* 0x000fe400078e004a */
.L_x_1933:
[----:B------:R-:W-:Y:S05]  /*c2e0*/  BSYNC B0 ;  /* 0x0000000000007941 */ /* 0x000fea0003800000 */
.L_x_1931:
        /* <DEDUP_REMOVED lines=16> */
.L_x_1937:
[----:B------:R-:W-:Y:S05]  /*c3f0*/  BSYNC B1 ;  /* 0x0000000000017941 */ /* 0x000fea0003800000 */
.L_x_1936:
        /* <DEDUP_REMOVED lines=42> */
.L_x_1935:
[----:B------:R-:W-:Y:S05]  /*c6a0*/  BSYNC B0 ;  /* 0x0000000000007941 */ /* 0x000fea0003800000 */
.L_x_1934:
        /* <DEDUP_REMOVED lines=10> */
.L_x_1930:
        /* <DEDUP_REMOVED lines=12> */
.L_x_1939:
[----:B------:R-:W-:Y:S02]  /*c810*/  IMAD.MOV.U32 R88, RZ, RZ, R74 ;  /* 0x000000ffff587224 */ /* 0x000fe400078e004a */
.L_x_1940:
[----:B------:R-:W-:Y:S05]  /*c820*/  BSYNC B0 ;  /* 0x0000000000007941 */ /* 0x000fea0003800000 */
.L_x_1938:
        /* <DEDUP_REMOVED lines=16> */
.L_x_1944:
[----:B------:R-:W-:Y:S05]  /*c930*/  BSYNC B1 ;  /* 0x0000000000017941 */ /* 0x000fea0003800000 */
.L_x_1943:
        /* <DEDUP_REMOVED lines=42> */
.L_x_1942:
[----:B------:R-:W-:Y:S05]  /*cbe0*/  BSYNC B0 ;  /* 0x0000000000007941 */ /* 0x000fea0003800000 */
.L_x_1941:
        /* <DEDUP_REMOVED lines=14> */
.L_x_1945:
        /* <DEDUP_REMOVED lines=12> */
.L_x_1948:
[----:B------:R-:W-:Y:S02]  /*cd90*/  IMAD.MOV.U32 R44, RZ, RZ, R74 ;  /* 0x000000ffff2c7224 */ /* 0x000fe400078e004a */
.L_x_1949:
[----:B------:R-:W-:Y:S05]  /*cda0*/  BSYNC B0 ;  /* 0x0000000000007941 */ /* 0x000fea0003800000 */
.L_x_1947:
        /* <DEDUP_REMOVED lines=16> */
.L_x_1953:
[----:B------:R-:W-:Y:S05]  /*ceb0*/  BSYNC B1 ;  /* 0x0000000000017941 */ /* 0x000fea0003800000 */
.L_x_1952:
        /* <DEDUP_REMOVED lines=42> */
.L_x_1951:
[----:B------:R-:W-:Y:S05]  /*d160*/  BSYNC B0 ;  /* 0x0000000000007941 */ /* 0x000fea0003800000 */
.L_x_1950:
        /* <DEDUP_REMOVED lines=10> */
.L_x_1946:
        /* <DEDUP_REMOVED lines=12> */
.L_x_1955:
[----:B------:R-:W-:Y:S02]  /*d2d0*/  IMAD.MOV.U32 R44, RZ, RZ, R74 ;  /* 0x000000ffff2c7224 */ /* 0x000fe400078e004a */
.L_x_1956:
[----:B------:R-:W-:Y:S05]  /*d2e0*/  BSYNC B0 ;  /* 0x0000000000007941 */ /* 0x000fea0003800000 */
.L_x_1954:
        /* <DEDUP_REMOVED lines=16> */
.L_x_1960:
[----:B------:R-:W-:Y:S05]  /*d3f0*/  BSYNC B1 ;  /* 0x0000000000017941 */ /* 0x000fea0003800000 */
.L_x_1959:
        /* <DEDUP_REMOVED lines=42> */
.L_x_1958:
[----:B------:R-:W-:Y:S05]  /*d6a0*/  BSYNC B0 ;  /* 0x0000000000007941 */ /* 0x000fea0003800000 */
.L_x_1957:
        /* <DEDUP_REMOVED lines=14> */
.L_x_1961:
        /* <DEDUP_REMOVED lines=12> */
.L_x_1964:
[----:B------:R-:W-:Y:S02]  /*d850*/  IMAD.MOV.U32 R44, RZ, RZ, R74 ;  /* 0x000000ffff2c7224 */ /* 0x000fe400078e004a */
.L_x_1965:
[----:B------:R-:W-:Y:S05]  /*d860*/  BSYNC B0 ;  /* 0x0000000000007941 */ /* 0x000fea0003800000 */
.L_x_1963:
        /* <DEDUP_REMOVED lines=16> */
.L_x_1969:
[----:B------:R-:W-:Y:S05]  /*d970*/  BSYNC B1 ;  /* 0x0000000000017941 */ /* 0x000fea0003800000 */
.L_x_1968:
        /* <DEDUP_REMOVED lines=42> */
.L_x_1967:
[----:B------:R-:W-:Y:S05]  /*dc20*/  BSYNC B0 ;  /* 0x0000000000007941 */ /* 0x000fea0003800000 */
.L_x_1966:
        /* <DEDUP_REMOVED lines=10> */
.L_x_1962:
        /* <DEDUP_REMOVED lines=12> */
.L_x_1971:
[----:B------:R-:W-:Y:S02]  /*dd90*/  IMAD.MOV.U32 R44, RZ, RZ, R74 ;  /* 0x000000ffff2c7224 */ /* 0x000fe400078e004a */
.L_x_1972:
[----:B------:R-:W-:Y:S05]  /*dda0*/  BSYNC B0 ;  /* 0x0000000000007941 */ /* 0x000fea0003800000 */
.L_x_1970:
        /* <DEDUP_REMOVED lines=16> */
.L_x_1976:
[----:B------:R-:W-:Y:S05]  /*deb0*/  BSYNC B1 ;  /* 0x0000000000017941 */ /* 0x000fea0003800000 */
.L_x_1975:
        /* <DEDUP_REMOVED lines=42> */
.L_x_1974:
[----:B------:R-:W-:Y:S05]  /*e160*/  BSYNC B0 ;  /* 0x0000000000007941 */ /* 0x000fea0003800000 */
.L_x_1973:
        /* <DEDUP_REMOVED lines=14> */
.L_x_1977:
        /* <DEDUP_REMOVED lines=12> */
.L_x_1980:
[----:B------:R-:W-:Y:S02]  /*e310*/  IMAD.MOV.U32 R94, RZ, RZ, R74 ;  /* 0x000000ffff5e7224 */ /* 0x000fe400078e004a */
.L_x_1981:
[----:B------:R-:W-:Y:S05]  /*e320*/  BSYNC B0 ;  /* 0x0000000000007941 */ /* 0x000fea0003800000 */
.L_x_1979:
        /* <DEDUP_REMOVED lines=16> */
.L_x_1985:
[----:B------:R-:W-:Y:S05]  /*e430*/  BSYNC B1 ;  /* 0x0000000000017941 */ /* 0x000fea0003800000 */
.L_x_1984:
        /* <DEDUP_REMOVED lines=42> */
.L_x_1983:
[----:B------:R-:W-:Y:S05]  /*e6e0*/  BSYNC B0 ;  /* 0x0000000000007941 */ /* 0x000fea0003800000 */
.L_x_1982:
        /* <DEDUP_REMOVED lines=10> */
.L_x_1978:
        /* <DEDUP_REMOVED lines=12> */
.L_x_1987:
[----:B------:R-:W-:Y:S02]  /*e850*/  IMAD.MOV.U32 R94, RZ, RZ, R74 ;  /* 0x000000ffff5e7224 */ /* 0x000fe400078e004a */
.L_x_1988:
[----:B------:R-:W-:Y:S05]  /*e860*/  BSYNC B0 ;  /* 0x0000000000007941 */ /* 0x000fea0003800000 */
.L_x_1986:
        /* <DEDUP_REMOVED lines=16> */
.L_x_1992:
[----:B------:R-:W-:Y:S05]  /*e970*/  BSYNC B1 ;  /* 0x0000000000017941 */ /* 0x000fea0003800000 */
.L_x_1991:
        /* <DEDUP_REMOVED lines=42> */
.L_x_1990:
[----:B------:R-:W-:Y:S05]  /*ec20*/  BSYNC B0 ;  /* 0x0000000000007941 */ /* 0x000fea0003800000 */
.L_x_1989:
        /* <DEDUP_REMOVED lines=13> */
.L_x_1993:
        /* <DEDUP_REMOVED lines=12> */
.L_x_1996:
[----:B------:R-:W-:Y:S02]  /*edc0*/  IMAD.MOV.U32 R94, RZ, RZ, R74 ;  /* 0x000000ffff5e7224 */ /* 0x000fe400078e004a */
.L_x_1997:
[----:B------:R-:W-:Y:S05]  /*edd0*/  BSYNC B0 ;  /* 0x0000000000007941 */ /* 0x000fea0003800000 */
.L_x_1995:
        /* <DEDUP_REMOVED lines=16> */
.L_x_2001:
[----:B------:R-:W-:Y:S05]  /*eee0*/  BSYNC B1 ;  /* 0x0000000000017941 */ /* 0x000fea0003800000 */
.L_x_2000:
        /* <DEDUP_REMOVED lines=42> */
.L_x_1999:
[----:B------:R-:W-:Y:S05]  /*f190*/  BSYNC B0 ;  /* 0x0000000000007941 */ /* 0x000fea0003800000 */
.L_x_1998:
        /* <DEDUP_REMOVED lines=10> */
.L_x_1994:
        /* <DEDUP_REMOVED lines=12> */
.L_x_2003:
[----:B------:R-:W-:Y:S02]  /*f300*/  IMAD.MOV.U32 R94, RZ, RZ, R74 ;  /* 0x000000ffff5e7224 */ /* 0x000fe400078e004a */
.L_x_2004:
[----:B------:R-:W-:Y:S05]  /*f310*/  BSYNC B0 ;  /* 0x0000000000007941 */ /* 0x000fea0003800000 */
.L_x_2002:
        /* <DEDUP_REMOVED lines=10> */
[----:B------:R-:W-:Y:S02]  /*f3c0*/  @!P3 IADD3 R21, R21, 0x1, RZ ;  /* 0x000000011515b810 */ /* 0x000fe40007ffe0ff */
[----:B------:R-:W-:Y:S02]  /*f3d0*/  @!P3 IADD3 R44, R56, 0x1, RZ ;  /* 0x00000001382cb810 */ /* 0x000fe40007ffe0ff */
[----:B------:R-:W-:Y:S02]  /*f3e0*/  ISETP.NE.AND P4, PT, R21, RZ, !P3 ;  /* 0x000000ff1500720c */ /* 0x000fe40005f85270 */
[----:B------:R-:W-:-:S11]  /*f3f0*/  @!P3 MOV R23, RZ ;  /* 0x000000ff0017b202 */ /* 0x000fd60000000f00 */
[----:B------:R-:W-:-:S04]  /*f400*/  @P4 IMAD.MOV R44, RZ, RZ, R56 ;  /* 0x000000ffff2c4224 */ /* 0x000fc800078e0238 */
[----:B------:R-:W-:Y:S02]  /*f410*/  @!P3 IMAD.MOV.U32 R56, RZ, RZ, R44 ;  /* 0x000000ffff38b224 */ /* 0x000fe400078e002c */
.L_x_2008:
[----:B------:R-:W-:Y:S05]  /*f420*/  BSYNC B1 ;  /* 0x0000000000017941 */ /* 0x000fea0003800000 */
.L_x_2007:
        /* <DEDUP_REMOVED lines=42> */
.L_x_2006:
[----:B------:R-:W-:Y:S05]  /*f6d0*/  BSYNC B0 ;  /* 0x0000000000007941 */ /* 0x000fea0003800000 */
.L_x_2005:
        /* <DEDUP_REMOVED lines=13> */
.L_x_2009:
        /* <DEDUP_REMOVED lines=12> */
.L_x_2012:
[----:B------:R-:W-:Y:S02]  /*f870*/  IMAD.MOV.U32 R46, RZ, RZ, R74 ;  /* 0x000000ffff2e7224 */ /* 0x000fe400078e004a */
.L_x_2013:
[----:B------:R-:W-:Y:S05]  /*f880*/  BSYNC B0 ;  /* 0x0000000000007941 */ /* 0x000fea0003800000 */
.L_x_2011:
        /* <DEDUP_REMOVED lines=16> */
.L_x_2017:
[----:B------:R-:W-:Y:S05]  /*f990*/  BSYNC B1 ;  /* 0x0000000000017941 */ /* 0x000fea0003800000 */
.L_x_2016:
        /* <DEDUP_REMOVED lines=42> */
.L_x_2015:
[----:B------:R-:W-:Y:S05]  /*fc40*/  BSYNC B0 ;  /* 0x0000000000007941 */ /* 0x000fea0003800000 */
.L_x_2014:
        /* <DEDUP_REMOVED lines=10> */
.L_x_2010:
        /* <DEDUP_REMOVED lines=12> */
.L_x_2019:
[----:B------:R-:W-:Y:S02]  /*fdb0*/  IMAD.MOV.U32 R46, RZ, RZ, R74 ;  /* 0x000000ffff2e7224 */ /* 0x000fe400078e004a */
.L_x_2020:
[----:B------:R-:W-:Y:S05]  /*fdc0*/  BSYNC B0 ;  /* 0x0000000000007941 */ /* 0x000fea0003800000 */
.L_x_2018:
        /* <DEDUP_REMOVED lines=16> */
.L_x_2024:
[----:B------:R-:W-:Y:S05]  /*fed0*/  BSYNC B1 ;  /* 0x0000000000017941 */ /* 0x000fea0003800000 */
.L_x_2023:
        /* <DEDUP_REMOVED lines=42> */
.L_x_2022:
[----:B------:R-:W-:Y:S05]  /*10180*/  BSYNC B0 ;  /* 0x0000000000007941 */ /* 0x000fea0003800000 */
.L_x_2021:
        /* <DEDUP_REMOVED lines=13> */
.L_x_2025:
        /* <DEDUP_REMOVED lines=12> */
.L_x_2028:
[----:B------:R-:W-:Y:S02]  /*10320*/  IMAD.MOV.U32 R46, RZ, RZ, R74 ;  /* 0x000000ffff2e7224 */ /* 0x000fe400078e004a */
.L_x_2029:
[----:B------:R-:W-:Y:S05]  /*10330*/  BSYNC B0 ;  /* 0x0000000000007941 */ /* 0x000fea0003800000 */
.L_x_2027:
        /* <DEDUP_REMOVED lines=16> */
.L_x_2033:
[----:B------:R-:W-:Y:S05]  /*10440*/  BSYNC B1 ;  /* 0x0000000000017941 */ /* 0x000fea0003800000 */
.L_x_2032:
        /* <DEDUP_REMOVED lines=42> */
.L_x_2031:
[----:B------:R-:W-:Y:S05]  /*106f0*/  BSYNC B0 ;  /* 0x0000000000007941 */ /* 0x000fea0003800000 */
.L_x_2030:
        /* <DEDUP_REMOVED lines=10> */
.L_x_2026:
        /* <DEDUP_REMOVED lines=12> */
.L_x_2035:
[----:B------:R-:W-:Y:S02]  /*10860*/  IMAD.MOV.U32 R46, RZ, RZ, R74 ;  /* 0x000000ffff2e7224 */ /* 0x000fe400078e004a */
.L_x_2036:
[----:B------:R-:W-:Y:S05]  /*10870*/  BSYNC B0 ;  /* 0x0000000000007941 */ /* 0x000fea0003800000 */
.L_x_2034:
        /* <DEDUP_REMOVED lines=16> */
.L_x_2040:
[----:B------:R-:W-:Y:S05]  /*10980*/  BSYNC B1 ;  /* 0x0000000000017941 */ /* 0x000fea0003800000 */
.L_x_2039:
        /* <DEDUP_REMOVED lines=42> */
.L_x_2038:
[----:B------:R-:W-:Y:S05]  /*10c30*/  BSYNC B0 ;  /* 0x0000000000007941 */ /* 0x000fea0003800000 */
.L_x_2037:
        /* <DEDUP_REMOVED lines=13> */
.L_x_2041:
        /* <DEDUP_REMOVED lines=12> */
.L_x_2044:
[----:B------:R-:W-:Y:S02]  /*10dd0*/  IMAD.MOV.U32 R78, RZ, RZ, R74 ;  /* 0x000000ffff4e7224 */ /* 0x000fe400078e004a */
.L_x_2045:
[----:B------:R-:W-:Y:S05]  /*10de0*/  BSYNC B0 ;  /* 0x0000000000007941 */ /* 0x000fea0003800000 */
.L_x_2043:
        /* <DEDUP_REMOVED lines=16> */
.L_x_2049:
[----:B------:R-:W-:Y:S05]  /*10ef0*/  BSYNC B1 ;  /* 0x0000000000017941 */ /* 0x000fea0003800000 */
.L_x_2048:
        /* <DEDUP_REMOVED lines=42> */
.L_x_2047:
[----:B------:R-:W-:Y:S05]  /*111a0*/  BSYNC B0 ;  /* 0x0000000000007941 */ /* 0x000fea0003800000 */
.L_x_2046:
        /* <DEDUP_REMOVED lines=10> */
.L_x_2042:
[----:B------:R-:W-:Y:S01]  /*11250*/  FADD.FTZ R44, RZ, R48 ;  /* 0x00000030ff2c7221 */ /* 0x000fe20000010000 */
[----:B------:R-:W-:Y:S01]  /*11260*/  ISETP.NE.AND P0, PT, R86, RZ, PT ;  /* 0x000000ff5600720c */ /* 0x000fe20003f05270 */
[----:B------:R-:W-:Y:S01]  /*11270*/  IMAD.WIDE.U32 R116, R73, R85, c[0x0][0x188] ;  /* 0x0000620049747625 */ /* 0x000fe200078e0055 */
[----:B------:R-:W-:Y:S02]  /*11280*/  SEL R86, RZ, 0x1000000, P5 ;  /* 0x01000000ff567807 */ /* 0x000fe40002800000 */
[----:B------:R-:W-:Y:S01]  /*11290*/  ISETP.NE.AND P5, PT, R92, RZ, PT ;  /* 0x000000ff5c00720c */ /* 0x000fe20003fa5270 */
[----:B------:R-:W-:Y:S01]  /*112a0*/  FADD.FTZ R44, R44, R51 ;  /* 0x000000332c2c7221 */ /* 0x000fe20000010000 */
[----:B------:R-:W-:Y:S02]  /*112b0*/  ISETP.NE.AND P6, PT, R88, RZ, PT ;  /* 0x000000ff5800720c */ /* 0x000fe40003fc5270 */
[----:B------:R-:W-:Y:S01]  /*112c0*/  ISETP.NE.AND P1, PT, R90, RZ, PT ;  /* 0x000000ff5a00720c */ /* 0x000fe20003f25270 */
[----:B------:R-:W-:Y:S01]  /*112d0*/  FADD.FTZ R45, R44, R49 ;  /* 0x000000312c2d7221 */ /* 0x000fe20000010000 */
[----:B------:R-:W-:-:S02]  /*112e0*/  SEL R47, RZ, 0x10000, P4 ;  /* 0x00010000ff2f7807 */ /* 0x000fc40002000000 */
[----:B------:R-:W-:Y:S01]  /*112f0*/  SEL R84, RZ, 0x100, P3 ;  /* 0x00000100ff547807 */ /* 0x000fe20001800000 */
[----:B------:R-:W-:Y:S01]  /*11300*/  FADD.FTZ R44, R45, R50 ;  /* 0x000000322d2c7221 */ /* 0x000fe20000010000 */
[----:B------:R-:W-:Y:S02]  /*11310*/  SEL R46, RZ, 0x1, P5 ;  /* 0x00000001ff2e7807 */ /* 0x000fe40002800000 */
[----:B------:R-:W-:Y:S01]  /*11320*/  SEL R114, RZ, 0x1, P1 ;  /* 0x00000001ff727807 */ /* 0x000fe20000800000 */
[----:B------:R-:W-:Y:S01]  /*11330*/  FADD.FTZ R45, R44, R53 ;  /* 0x000000352c2d7221 */ /* 0x000fe20000010000 */
[----:B------:R-:W-:Y:S01]  /*11340*/  LOP3.LUT R84, R84, R86, R47, 0xfe, !PT ;  /* 0x0000005654547212 */ /* 0x000fe200078efe2f */
[----:B------:R-:W-:Y:S01]  /*11350*/  IMAD.WIDE.U32 R46, R46, 0x1000000, RZ ;  /* 0x010000002e2e7825 */ /* 0x000fe200078e00ff */
[----:B------:R-:W-:-:S03]  /*11360*/  LOP3.LUT P1, RZ, R57, 0xff, RZ, 0xc0, !PT ;  /* 0x000000ff39ff7812 */ /* 0x000fc6000782c0ff */
[----:B------:R-:W-:Y:S02]  /*11370*/  FADD.FTZ R44, R45, R54 ;  /* 0x000000362d2c7221 */ /* 0x000fe40000010000 */
[----:B------:R-:W-:-:S04]  /*11380*/  IMAD.WIDE.U32 R114, R114, 0x100, RZ ;  /* 0x0000010072727825 */ /* 0x000fc800078e00ff */
        /* <DEDUP_REMOVED lines=9> */
[----:B------:R-:W-:Y:S01]  /*11420*/  FADD.FTZ R78, R78, R97 ;  /* 0x000000614e4e7221 */ /* 0x000fe20000010000 */
[----:B------:R-:W-:Y:S01]  /*11430*/  SEL R83, RZ, 0x1, P2 ;  /* 0x00000001ff537807 */ /* 0x000fe20001000000 */
[----:B------:R-:W-:-:S03]  /*11440*/  IMAD.WIDE.U32 R44, R44, 0x10000, RZ ;  /* 0x000100002c2c7825 */ /* 0x000fc600078e00ff */
[----:B------:R-:W-:Y:S01]  /*11450*/  LOP3.LUT R47, R47, R84, R83, 0xfe, !PT ;  /* 0x000000542f2f7212 */ /* 0x000fe200078efe53 */
[----:B------:R-:W-:Y:S01]  /*11460*/  FADD.FTZ R78, R78, R95 ;  /* 0x0000005f4e4e7221 */ /* 0x000fe20000010000 */
[----:B------:R-:W-:Y:S02]  /*11470*/  LOP3.LUT R83, R114, R46, R44, 0xfe, !PT ;  /* 0x0000002e72537212 */ /* 0x000fe400078efe2c */
[----:B------:R-:W-:Y:S01]  /*11480*/  SEL R84, RZ, 0x1, P0 ;  /* 0x00000001ff547807 */ /* 0x000fe20000000000 */
[----:B------:R-:W-:Y:S01]  /*11490*/  FADD.FTZ R78, R78, R99 ;  /* 0x000000634e4e7221 */ /* 0x000fe20000010000 */
[----:B------:R-:W-:Y:S02]  /*114a0*/  LOP3.LUT R115, R115, R47, R45, 0xfe, !PT ;  /* 0x0000002f73737212 */ /* 0x000fe400078efe2d */
[----:B------:R-:W-:Y:S01]  /*114b0*/  F2FP.BF16.PACK_AB R47, R79, R113 ;  /* 0x000000714f2f723e */ /* 0x000fe200000010ff */
[----:B------:R-:W-:Y:S01]  /*114c0*/  FADD.FTZ R78, R78, R101 ;  /* 0x000000654e4e7221 */ /* 0x000fe20000010000 */
[----:B------:R-:W-:-:S02]  /*114d0*/  F2FP.BF16.PACK_AB R46, R111, R107 ;  /* 0x0000006b6f2e723e */ /* 0x000fc400000010ff */
[----:B------:R-:W-:Y:S01]  /*114e0*/  F2FP.BF16.PACK_AB R45, R109, R103 ;  /* 0x000000676d2d723e */ /* 0x000fe200000010ff */
[----:B------:R-:W-:Y:S01]  /*114f0*/  FADD.FTZ R78, R78, R105 ;  /* 0x000000694e4e7221 */ /* 0x000fe20000010000 */
[----:B------:R-:W-:Y:S02]  /*11500*/  F2FP.BF16.PACK_AB R44, R105, R101 ;  /* 0x00000065692c723e */ /* 0x000fe400000010ff */
[----:B------:R-:W-:Y:S01]  /*11510*/  LOP3.LUT R114, R83, R84, RZ, 0xfc, !PT ;  /* 0x0000005453727212 */ /* 0x000fe200078efcff */
[----:B------:R-:W-:Y:S01]  /*11520*/  IMAD.WIDE.U32 R84, R73, R82, c[0x0][0x190] ;  /* 0x0000640049547625 */ /* 0x000fe200078e0052 */
[----:B------:R-:W-:Y:S01]  /*11530*/  LOP3.LUT P0, RZ, R0, 0x1f, RZ, 0xc0, !PT ;  /* 0x0000001f00ff7812 */ /* 0x000fe2000780c0ff */
[----:B------:R0:W-:Y:S02]  /*11540*/  STG.E.128 [R116.64], R44 ;  /* 0x0000002c74007986 */ /* 0x0001e4000c101d06 */
[----:B------:R-:W-:Y:S02]  /*11550*/  FADD.FTZ R78, R78, R103 ;  /* 0x000000674e4e7221 */ /* 0x000fe40000010000 */
[----:B------:R0:W-:Y:S02]  /*11560*/  STG.E.64 [R84.64], R114 ;  /* 0x0000007254007986 */ /* 0x0001e4000c101b06 */
[----:B------:R-:W-:-:S04]  /*11570*/  FADD.FTZ R78, R78, R109 ;  /* 0x0000006d4e4e7221 */ /* 0x000fc80000010000 */
        /* <DEDUP_REMOVED lines=25> */
.L_x_2050:
[----:B0-----:R-:W-:Y:S01]  /*11710*/  @!P1 IADD3 R78, R78, 0x4, RZ ;  /* 0x000000044e4e9810 */ /* 0x001fe20007ffe0ff */
[----:B------:R-:W-:Y:S01]  /*11720*/  FADD.FTZ R84, R86, R79 ;  /* 0x0000004f56547221 */ /* 0x000fe20000010000 */
[----:B------:R-:W-:Y:S05]  /*11730*/  BRA.DIV ~URZ, `(.L_x_2051) ;  /* 0x000010227f007947 */ /* 0x000fea000b800000 */
[----:B------:R0:W1:Y:S02]  /*11740*/  SHFL.BFLY PT, R44, R84, 0x1, 0x1f ;  /* 0x0c201f00542c7f89 */ /* 0x00006400000e0000 */
.L_x_2055:
        /* <DEDUP_REMOVED lines=68> */
.L_x_2056:
[----:B------:R-:W-:Y:S01]  /*11b90*/  SHF.R.U32.HI R83, RZ, 0x5, R0 ;  /* 0x00000005ff537819 */ /* 0x000fe20000011600 */
[----:B-1----:R-:W-:Y:S01]  /*11ba0*/  FADD.FTZ R45, R85, R84 ;  /* 0x00000054552d7221 */ /* 0x002fe20000010000 */
[----:B------:R-:W-:Y:S01]  /*11bb0*/  WARPSYNC 0xffffffff ;  /* 0xffffffff00007948 */ /* 0x000fe20003800000 */
[----:B------:R-:W-:Y:S02]  /*11bc0*/  LOP3.LUT R47, R0, 0x1f, RZ, 0xc0, !PT ;  /* 0x0000001f002f7812 */ /* 0x000fe400078ec0ff */
[----:B------:R-:W-:Y:S02]  /*11bd0*/  LOP3.LUT R83, R83, 0x3, RZ, 0xc0, !PT ;  /* 0x0000000353537812 */ /* 0x000fe400078ec0ff */
[----:B------:R-:W-:-:S03]  /*11be0*/  ISETP.GT.U32.AND P1, PT, R47, 0x3, PT ;  /* 0x000000032f00780c */ /* 0x000fc60003f24070 */
[----:B------:R-:W-:-:S05]  /*11bf0*/  @!P0 IMAD.IADD R82, R78, 0x1, R83 ;  /* 0x000000014e528824 */ /* 0x000fca00078e0253 */
[----:B------:R-:W-:Y:S04]  /*11c00*/  @!P0 STS.64 [R82.X8], R44 ;  /* 0x0000002c52008388 */ /* 0x000fe80000008a00 */
[----:B------:R-:W-:Y:S01]  /*11c10*/  BAR.SYNC.DEFER_BLOCKING 0x0 ;  /* 0x0000000000007b1d */ /* 0x000fe20000010000 */
[----:B0-----:R-:W-:Y:S01]  /*11c20*/  @!P1 IMAD.IADD R84, R78, 0x1, R47 ;  /* 0x000000014e549824 */ /* 0x001fe200078e022f */
[----:B------:R-:W-:Y:S01]  /*11c30*/  LOP3.LUT P0, RZ, R83, 0x1f, R0, 0xf8, !PT ;  /* 0x0000001f53ff7812 */ /* 0x000fe2000780f800 */
[----:B------:R-:W-:Y:S01]  /*11c40*/  CS2R R46, SRZ ;  /* 0x00000000002e7805 */ /* 0x000fe2000001ff00 */
[----:B------:R-:W-:Y:S02]  /*11c50*/  IMAD.MOV.U32 R78, RZ, RZ, RZ ;  /* 0x000000ffff4e7224 */ /* 0x000fe400078e00ff */
[----:B------:R-:W-:-:S04]  /*11c60*/  @!P1 IMAD.MOV.U32 R78, RZ, RZ, 0x300 ;  /* 0x00000300ff4e9424 */ /* 0x000fc800078e00ff */
[----:B------:R-:W-:Y:S01]  /*11c70*/  I2F R90, R78 ;  /* 0x0000004e005a7306 */ /* 0x000fe20000201400 */
[----:B------:R-:W0:Y:S04]  /*11c80*/  SHFL.DOWN PT, R85, R78, 0x2, 0x1f ;  /* 0x08401f004e557f89 */ /* 0x000e2800000e0000 */
[----:B------:R-:W-:Y:S01]  /*11c90*/  @!P0 IMAD.MOV.U32 R83, RZ, RZ, 0x4 ;  /* 0x00000004ff538424 */ /* 0x000fe200078e00ff */
[----:B------:R-:W1:Y:S01]  /*11ca0*/  @!P1 LDS.64 R46, [R84.X8] ;  /* 0x00000000542e9984 */ /* 0x000e620000008a00 */
[----:B------:R-:W-:Y:S01]  /*11cb0*/  ISETP.NE.AND P1, PT, RZ, UR8, PT ;  /* 0x00000008ff007c0c */ /* 0x000fe2000bf25270 */
[----:B0-----:R-:W-:Y:S01]  /*11cc0*/  IMAD.IADD R86, R85, 0x1, R78 ;  /* 0x0000000155567824 */ /* 0x001fe200078e024e */
[----:B------:R-:W-:Y:S04]  /*11cd0*/  I2F R82, R85 ;  /* 0x0000005500527306 */ /* 0x000fe80000201400 */
[----:B------:R-:W0:Y:S04]  /*11ce0*/  SHFL.DOWN PT, R119, R86, 0x1, 0x1f ;  /* 0x08201f0056777f89 */ /* 0x000e2800000e0000 */
        /* <DEDUP_REMOVED lines=11> */
[----:B--2---:R-:W-:Y:S02]  /*11da0*/  FMUL.FTZ R117, R45, R84 ;  /* 0x000000542d757220 */ /* 0x004fe40000410000 */
[----:B------:R-:W-:Y:S02]  /*11db0*/  FMUL.FTZ R115, R115, R90 ;  /* 0x0000005a73737220 */ /* 0x000fe40000410000 */
[----:B0-----:R-:W-:Y:S01]  /*11dc0*/  FADD.FTZ R44, R44, R47 ;  /* 0x0000002f2c2c7221 */ /* 0x001fe20000010000 */
[----:B------:R-:W0:Y:S01]  /*11dd0*/  SHFL.DOWN PT, R46, R117, 0x1, 0x1f ;  /* 0x08201f00752e7f89 */ /* 0x000e2200000e0000 */
[----:B------:R-:W-:Y:S01]  /*11de0*/  FMUL.FTZ R115, R115, R82 ;  /* 0x0000005273737220 */ /* 0x000fe20000410000 */
[----:B---3--:R1:W2:Y:S03]  /*11df0*/  MUFU.RCP R47, R78 ;  /* 0x0000004e002f7308 */ /* 0x0082a60000001000 */
[----:B------:R-:W-:-:S05]  /*11e00*/  FFMA.FTZ R44, R45, R115, R44 ;  /* 0x000000732d2c7223 */ /* 0x000fca000001002c */
[----:B------:R-:W3:Y:S01]  /*11e10*/  SHFL.DOWN PT, R45, R44, 0x1, 0x1f ;  /* 0x08201f002c2d7f89 */ /* 0x000ee200000e0000 */
[----:B-1----:R-:W-:Y:S02]  /*11e20*/  IMAD.MOV.U32 R78, RZ, RZ, c[0x0][0x1e0] ;  /* 0x00007800ff4e7624 */ /* 0x002fe400078e00ff */
[----:B0-----:R-:W-:Y:S02]  /*11e30*/  FADD.FTZ R82, R117, -R46 ;  /* 0x8000002e75527221 */ /* 0x001fe40000010000 */
[----:B------:R-:W-:Y:S02]  /*11e40*/  FMUL.FTZ R46, R46, R119 ;  /* 0x000000772e2e7220 */ /* 0x000fe40000410000 */
[----:B------:R-:W-:Y:S02]  /*11e50*/  FMUL.FTZ R85, R82, R82 ;  /* 0x0000005252557220 */ /* 0x000fe40000410000 */
[C---:B------:R-:W-:Y:S02]  /*11e60*/  FFMA.FTZ R46, R88.reuse, R117, R46 ;  /* 0x00000075582e7223 */ /* 0x040fe4000001002e */
[----:B------:R-:W-:-:S02]  /*11e70*/  FMUL.FTZ R85, R88, R85 ;  /* 0x0000005558557220 */ /* 0x000fc40000410000 */
[----:B--2---:R-:W-:Y:S02]  /*11e80*/  FMUL.FTZ R82, R47, R46 ;  /* 0x0000002e2f527220 */ /* 0x004fe40000410000 */
[----:B---3--:R-:W-:Y:S02]  /*11e90*/  FADD.FTZ R46, R44, R45 ;  /* 0x0000002d2c2e7221 */ /* 0x008fe40000010000 */
[----:B------:R-:W-:Y:S01]  /*11ea0*/  FMUL.FTZ R85, R85, R119 ;  /* 0x0000007755557220 */ /* 0x000fe20000410000 */
[----:B------:R-:W0:Y:S03]  /*11eb0*/  SHFL.IDX PT, R115, R82, RZ, 0x1f ;  /* 0x00001fff52737589 */ /* 0x000e2600000e0000 */
        /* <DEDUP_REMOVED lines=9> */
[----:B------:R-:W-:Y:S02]  /*11f50*/  FADD.FTZ R84, -R82, R48 ;  /* 0x0000003052547221 */ /* 0x000fe40000010100 */
[----:B-1----:R-:W-:-:S02]  /*11f60*/  FFMA.FTZ R44, R85, R78, c[0x0][0x228] ;  /* 0x00008a00552c7623 */ /* 0x002fc4000001004e */
[----:B------:R-:W-:Y:S02]  /*11f70*/  FADD.FTZ R48, -R82, R51 ;  /* 0x0000003352307221 */ /* 0x000fe40000010100 */
[----:B------:R-:W-:Y:S02]  /*11f80*/  FADD.FTZ R78, R44, R45 ;  /* 0x0000002d2c4e7221 */ /* 0x000fe40000010000 */
[C---:B------:R-:W-:Y:S01]  /*11f90*/  @!P0 IMAD.WIDE R44, R2.reuse, R83, c[0x0][0x1a8] ;  /* 0x00006a00022c8625 */ /* 0x040fe200078e0253 */
[----:B------:R-:W-:Y:S01]  /*11fa0*/  IADD3 R2, R2, c[0x0][0x160], RZ ;  /* 0x0000580002027a10 */ /* 0x000fe20007ffe0ff */
[----:B------:R-:W1:Y:S02]  /*11fb0*/  MUFU.RSQ R49, R78 ;  /* 0x0000004e00317308 */ /* 0x000e640000001400 */
[C---:B------:R-:W-:Y:S02]  /*11fc0*/  FADD.FTZ R50, -R82.reuse, R50 ;  /* 0x0000003252327221 */ /* 0x040fe40000010100 */
[----:B------:R-:W-:-:S02]  /*11fd0*/  FADD.FTZ R80, -R82, R80 ;  /* 0x0000005052507221 */ /* 0x000fc40000010100 */
[C---:B------:R-:W-:Y:S02]  /*11fe0*/  FADD.FTZ R88, -R82.reuse, R53 ;  /* 0x0000003552587221 */ /* 0x040fe40000010100 */
[C---:B------:R-:W-:Y:S02]  /*11ff0*/  FADD.FTZ R90, -R82.reuse, R54 ;  /* 0x00000036525a7221 */ /* 0x040fe40000010100 */
[C---:B------:R-:W-:Y:S02]  /*12000*/  FADD.FTZ R92, -R82.reuse, R55 ;  /* 0x00000037525c7221 */ /* 0x040fe40000010100 */
[C---:B0-----:R-:W-:Y:S02]  /*12010*/  FADD.FTZ R46, -R82.reuse, R81 ;  /* 0x00000051522e7221 */ /* 0x041fe40000010100 */
[C---:B------:R-:W-:Y:S02]  /*12020*/  FADD.FTZ R94, -R82.reuse, R89 ;  /* 0x00000059525e7221 */ /* 0x040fe40000010100 */
[C---:B------:R-:W-:Y:S01]  /*12030*/  FADD.FTZ R96, -R82.reuse, R87 ;  /* 0x0000005752607221 */ /* 0x040fe20000010100 */
[----:B-1----:R0:W-:Y:S01]  /*12040*/  @!P0 STG.E [R44.64], R49 ;  /* 0x000000312c008986 */ /* 0x0021e2000c101906 */
        /* <DEDUP_REMOVED lines=29> */
[C---:B0-----:R-:W-:Y:S02]  /*12220*/  FMUL.FTZ R44, R49.reuse, R108 ;  /* 0x0000006c312c7220 */ /* 0x041fe40000410000 */
[----:B------:R-:W-:-:S02]  /*12230*/  FMUL.FTZ R45, R49, R110 ;  /* 0x0000006e312d7220 */ /* 0x000fc40000410000 */
[C---:B------:R-:W-:Y:S02]  /*12240*/  FMUL.FTZ R50, R49.reuse, R112 ;  /* 0x0000007031327220 */ /* 0x040fe40000410000 */
[C---:B------:R-:W-:Y:S02]  /*12250*/  FMUL.FTZ R51, R49.reuse, R114 ;  /* 0x0000007231337220 */ /* 0x040fe40000410000 */
[C---:B------:R-:W-:Y:S02]  /*12260*/  FMUL.FTZ R80, R49.reuse, R116 ;  /* 0x0000007431507220 */ /* 0x040fe40000410000 */
[C---:B------:R-:W-:Y:S02]  /*12270*/  FMUL.FTZ R55, R49.reuse, R118 ;  /* 0x0000007631377220 */ /* 0x040fe40000410000 */
[C---:B------:R-:W-:Y:S02]  /*12280*/  FMUL.FTZ R120, R49.reuse, R120 ;  /* 0x0000007831787220 */ /* 0x040fe40000410000 */
[----:B------:R-:W-:Y:S01]  /*12290*/  FMUL.FTZ R91, R49, R122 ;  /* 0x0000007a315b7220 */ /* 0x000fe20000410000 */
[----:B------:R-:W-:-:S05]  /*122a0*/  PRMT R49, RZ, 0x5410, R35 ;  /* 0x00005410ff317816 */ /* 0x000fca0000000023 */
[----:B------:R-:W-:Y:S01]  /*122b0*/  FFMA.FTZ R48, R48, R49, R9 ;  /* 0x0000003130307223 */ /* 0x000fe20000010009 */
        /* <DEDUP_REMOVED lines=30> */
[----:B------:R-:W-:Y:S02]  /*124a0*/  PRMT R46, RZ, 0x5410, R27 ;  /* 0x00005410ff2e7816 */ /* 0x000fe4000000001b */
[----:B------:R-:W-:Y:S02]  /*124b0*/  F2FP.BF16.PACK_AB R47, R49, R48 ;  /* 0x00000030312f723e */ /* 0x000fe400000010ff */
[----:B------:R-:W-:Y:S01]  /*124c0*/  F2FP.BF16.PACK_AB R48, R78, R53 ;  /* 0x000000354e30723e */ /* 0x000fe200000010ff */
[----:B------:R-:W-:Y:S01]  /*124d0*/  FFMA.FTZ R120, R120, R46, R63 ;  /* 0x0000002e78787223 */ /* 0x000fe2000001003f */
[----:B------:R-:W-:Y:S02]  /*124e0*/  PRMT R46, RZ, 0x7610, R27 ;  /* 0x00007610ff2e7816 */ /* 0x000fe4000000001b */
[----:B------:R-:W-:Y:S02]  /*124f0*/  LEA R78, P1, R73, c[0x0][0x208], 0x4 ;  /* 0x00008200494e7a11 */ /* 0x000fe400078220ff */
[----:B------:R-:W-:Y:S01]  /*12500*/  F2FP.BF16.PACK_AB R49, R86, R85 ;  /* 0x000000555631723e */ /* 0x000fe200000010ff */
[----:B------:R-:W-:Y:S01]  /*12510*/  FFMA.FTZ R97, R91, R46, R64 ;  /* 0x0000002e5b617223 */ /* 0x000fe20000010040 */
[----:B------:R-:W-:-:S05]  /*12520*/  PRMT R46, RZ, 0x5410, R26 ;  /* 0x00005410ff2e7816 */ /* 0x000fca000000001a */
[----:B------:R-:W-:Y:S01]  /*12530*/  FFMA.FTZ R92, R80, R46, R61 ;  /* 0x0000002e505c7223 */ /* 0x000fe2000001003d */
[----:B------:R-:W-:Y:S02]  /*12540*/  PRMT R46, RZ, 0x7610, R26 ;  /* 0x00007610ff2e7816 */ /* 0x000fe4000000001a */
[----:B------:R-:W-:-:S03]  /*12550*/  LEA R80, P0, R52, c[0x0][0x208], 0x4 ;  /* 0x0000820034507a11 */ /* 0x000fc600078020ff */
[----:B------:R-:W-:Y:S01]  /*12560*/  FFMA.FTZ R95, R55, R46, R62 ;  /* 0x0000002e375f7223 */ /* 0x000fe2000001003e */
[----:B------:R-:W-:Y:S02]  /*12570*/  PRMT R46, RZ, 0x5410, R25 ;  /* 0x00005410ff2e7816 */ /* 0x000fe40000000019 */
[----:B------:R-:W-:-:S03]  /*12580*/  F2FP.BF16.PACK_AB R55, R97, R120 ;  /* 0x000000786137723e */ /* 0x000fc600000010ff */
[----:B------:R-:W-:Y:S01]  /*12590*/  FFMA.FTZ R90, R50, R46, R59 ;  /* 0x0000002e325a7223 */ /* 0x000fe2000001003b */
[----:B------:R-:W-:Y:S02]  /*125a0*/  PRMT R46, RZ, 0x7610, R25 ;  /* 0x00007610ff2e7816 */ /* 0x000fe40000000019 */
[----:B------:R-:W-:-:S03]  /*125b0*/  F2FP.BF16.PACK_AB R50, R87, R100 ;  /* 0x000000645732723e */ /* 0x000fc600000010ff */
[----:B------:R-:W-:Y:S01]  /*125c0*/  FFMA.FTZ R93, R51, R46, R60 ;  /* 0x0000002e335d7223 */ /* 0x000fe2000001003c */
[--C-:B------:R-:W-:Y:S02]  /*125d0*/  PRMT R46, RZ, 0x5410, R24.reuse ;  /* 0x00005410ff2e7816 */ /* 0x100fe40000000018 */
[----:B------:R-:W-:Y:S02]  /*125e0*/  F2FP.BF16.PACK_AB R51, R89, R104 ;  /* 0x000000685933723e */ /* 0x000fe400000010ff */
[----:B------:R-:W-:Y:S01]  /*125f0*/  F2FP.BF16.PACK_AB R53, R93, R90 ;  /* 0x0000005a5d35723e */ /* 0x000fe200000010ff */
[----:B------:R-:W-:Y:S01]  /*12600*/  FFMA.FTZ R88, R44, R46, R19 ;  /* 0x0000002e2c587223 */ /* 0x000fe20000010013 */
[----:B------:R-:W-:Y:S02]  /*12610*/  PRMT R44, RZ, 0x7610, R24 ;  /* 0x00007610ff2c7816 */ /* 0x000fe40000000018 */
[----:B------:R-:W-:Y:S02]  /*12620*/  F2FP.BF16.PACK_AB R46, R81, R54 ;  /* 0x00000036512e723e */ /* 0x000fe400000010ff */
[C---:B------:R-:W-:Y:S01]  /*12630*/  LEA.HI.X R81, R52.reuse, c[0x0][0x20c], RZ, 0x4, P0 ;  /* 0x0000830034517a11 */ /* 0x040fe200000f24ff */
[----:B------:R-:W-:Y:S01]  /*12640*/  FFMA.FTZ R91, R45, R44, R20 ;  /* 0x0000002c2d5b7223 */ /* 0x000fe20000010014 */
[----:B------:R-:W-:Y:S01]  /*12650*/  F2FP.BF16.PACK_AB R45, R83, R82 ;  /* 0x00000052532d723e */ /* 0x000fe200000010ff */
[----:B------:R-:W-:Y:S01]  /*12660*/  IMAD.MOV.U32 R83, RZ, RZ, 0x10 ;  /* 0x00000010ff537424 */ /* 0x000fe200078e00ff */
[----:B------:R-:W-:-:S02]  /*12670*/  IADD3 R82, R52, 0x80, RZ ;  /* 0x0000008034527810 */ /* 0x000fc40007ffe0ff */
[----:B------:R-:W-:Y:S02]  /*12680*/  F2FP.BF16.PACK_AB R44, R79, R84 ;  /* 0x000000544f2c723e */ /* 0x000fe400000010ff */
[----:B------:R-:W-:Y:S01]  /*12690*/  F2FP.BF16.PACK_AB R54, R95, R92 ;  /* 0x0000005c5f36723e */ /* 0x000fe200000010ff */
[----:B------:R-:W-:Y:S01]  /*126a0*/  IMAD.WIDE.U32 R82, R82, R83, c[0x0][0x208] ;  /* 0x0000820052527625 */ /* 0x000fe200078e0053 */
[----:B------:R-:W-:Y:S01]  /*126b0*/  LEA.HI.X R79, R73, c[0x0][0x20c], RZ, 0x4, P1 ;  /* 0x00008300494f7a11 */ /* 0x000fe200008f24ff */
[----:B------:R0:W-:Y:S01]  /*126c0*/  STG.E.128 [R80.64], R44 ;  /* 0x0000002c50007986 */ /* 0x0001e2000c101d06 */
[----:B------:R-:W-:Y:S02]  /*126d0*/  F2FP.BF16.PACK_AB R52, R91, R88 ;  /* 0x000000585b34723e */ /* 0x000fe400000010ff */
[----:B------:R-:W-:Y:S01]  /*126e0*/  ISETP.GE.AND P0, PT, R2, c[0x0][0x164], PT ;  /* 0x0000590002007a0c */ /* 0x000fe20003f06270 */
[----:B------:R0:W-:Y:S01]  /*126f0*/  STG.E.128 [R82.64], R48 ;  /* 0x0000003052007986 */ /* 0x0001e2000c101d06 */
[----:B------:R-:W-:-:S03]  /*12700*/  LOP3.LUT P1, RZ, R57, 0xff, RZ, 0xc0, !PT ;  /* 0x000000ff39ff7812 */ /* 0x000fc6000782c0ff */
[----:B------:R0:W-:Y:S01]  /*12710*/  STG.E.128 [R78.64], R52 ;  /* 0x000000344e007986 */ /* 0x0001e2000c101d06 */
[----:B------:R-:W-:-:S07]  /*12720*/  SEL R57, RZ, 0x1, P1 ;  /* 0x00000001ff397807 */ /* 0x000fce0000800000 */
[----:B0-----:R-:W-:Y:S01]  /*12730*/  @P0 CALL.REL.NOINC `(.L_x_2053) ;  /* 0x0000001000000944 */ /* 0x001fe20003c00000 */
[----:B------:R-:W-:Y:S05]  /*12740*/  BRA `(.L_x_2054) ;  /* 0xfffee12000007947 */ /* 0x000fea000383ffff */
.L_x_2053:
[----:B------:R-:W-:Y:S05]  /*12750*/  EXIT ;  /* 0x000000000000794d */ /* 0x000fea0003800000 */
.L_x_2051:
[----:B------:R-:W-:Y:S01]  /*12760*/  IMAD.MOV.U32 R85, RZ, RZ, 0x1 ;  /* 0x00000001ff557424 */ /* 0x000fe200078e00ff */
[----:B------:R-:W-:Y:S01]  /*12770*/  MOV R46, 0x127b0 ;  /* 0x000127b0002e7802 */ /* 0x000fe20000000f00 */
[----:B------:R-:W-:Y:S02]  /*12780*/  IMAD.MOV.U32 R45, RZ, RZ, 0x1f ;  /* 0x0000001fff2d7424 */ /* 0x000fe400078e00ff */
[----:B------:R-:W-:Y:S02]  /*12790*/  IMAD.MOV.U32 R82, RZ, RZ, -0x1 ;  /* 0xffffffffff527424 */ /* 0x000fe400078e00ff */
[----:B------:R-:W-:Y:S05]  /*127a0*/  CALL.REL.NOINC `($__internal_7_$__cuda_sm70_shflsync_bfly_p) ;  /* 0x0000069000007944 */ /* 0x000fea0003c00000 */
[----:B-1----:R-:W-:Y:S01]  /*127b0*/  IMAD.MOV.U32 R44, RZ, RZ, R85 ;  /* 0x000000ffff2c7224 */ /* 0x002fe200078e0055 */
[----:B0-----:R-:W-:Y:S05]  /*127c0*/  BRA `(.L_x_2055) ;  /* 0xffffef8000007947 */ /* 0x001fea000383ffff */
.L_x_2052:
[----:B------:R-:W-:Y:S01]  /*127d0*/  IMAD.MOV.U32 R85, RZ, RZ, 0x2 ;  /* 0x00000002ff557424 */ /* 0x000fe200078e00ff */
[----:B------:R-:W-:Y:S01]  /*127e0*/  MOV R46, 0x12820 ;  /* 0x00012820002e7802 */ /* 0x000fe20000000f00 */
[----:B------:R-:W-:Y:S02]  /*127f0*/  IMAD.MOV.U32 R45, RZ, RZ, 0x1f ;  /* 0x0000001fff2d7424 */ /* 0x000fe400078e00ff */
[----:B------:R-:W-:Y:S02]  /*12800*/  IMAD.MOV.U32 R82, RZ, RZ, -0x1 ;  /* 0xffffffffff527424 */ /* 0x000fe400078e00ff */
[----:B------:R-:W-:Y:S05]  /*12810*/  CALL.REL.NOINC `($__internal_7_$__cuda_sm70_shflsync_bfly_p) ;  /* 0x0000062000007944 */ /* 0x000fea0003c00000 */
[----:B01----:R-:W-:Y:S01]  /*12820*/  FADD.FTZ R84, R84, R85 ;  /* 0x0000005554547221 */ /* 0x003fe20000010000 */
[----:B------:R-:W-:Y:S01]  /*12830*/  MOV R46, 0x12880 ;  /* 0x00012880002e7802 */ /* 0x000fe20000000f00 */
[----:B------:R-:W-:-:S02]  /*12840*/  IMAD.MOV.U32 R85, RZ, RZ, 0x4 ;  /* 0x00000004ff557424 */ /* 0x000fc400078e00ff */
[----:B------:R-:W-:Y:S02]  /*12850*/  IMAD.MOV.U32 R45, RZ, RZ, 0x1f ;  /* 0x0000001fff2d7424 */ /* 0x000fe400078e00ff */
[----:B------:R-:W-:Y:S02]  /*12860*/  IMAD.MOV.U32 R82, RZ, RZ, -0x1 ;  /* 0xffffffffff527424 */ /* 0x000fe400078e00ff */
[----:B------:R-:W-:Y:S05]  /*12870*/  CALL.REL.NOINC `($__internal_7_$__cuda_sm70_shflsync_bfly_p) ;  /* 0x000005c000007944 */ /* 0x000fea0003c00000 */
[----:B01----:R-:W-:Y:S01]  /*12880*/  FADD.FTZ R84, R84, R85 ;  /* 0x0000005554547221 */ /* 0x003fe20000010000 */
[----:B------:R-:W-:Y:S01]  /*12890*/  MOV R46, 0x128e0 ;  /* 0x000128e0002e7802 */ /* 0x000fe20000000f00 */
[----:B------:R-:W-:Y:S02]  /*128a0*/  IMAD.MOV.U32 R85, RZ, RZ, 0x8 ;  /* 0x00000008ff557424 */ /* 0x000fe400078e00ff */
        /* <DEDUP_REMOVED lines=88> */
[----:B01----:R-:W-:Y:S05]  /*12e30*/  BRA `(.L_x_2056) ;  /* 0xffffed5000007947 */ /* 0x003fea000383ffff */
        .weak           $__internal_7_$__cuda_sm70_shflsync_bfly_p
        .type           $__internal_7_$__cuda_sm70_shflsync_bfly_p,@function
        .size           $__internal_7_$__cuda_sm70_shflsync_bfly_p,(.L_x_19987 - $__internal_7_$__cuda_sm70_shflsync_bfly_p)
$__internal_7_$__cuda_sm70_shflsync_bfly_p:
[----:B------:R-:W-:Y:S01]  /*12e40*/  IMAD.MOV.U32 R47, RZ, RZ, 0x0 ;  /* 0x00000000ff2f7424 */ /* 0x000fe200078e00ff */
[----:B------:R-:W-:Y:S04]  /*12e50*/  WARPSYNC R82 ;  /* 0x0000005200007348 */ /* 0x000fe80003800000 */
[----:B------:R0:W1:Y:S01]  /*12e60*/  SHFL.BFLY PT, R85, R84, R85, R45 ;  /* 0x0c00005554557389 */ /* 0x00006200000e002d */
[----:B------:R-:W-:Y:S05]  /*12e70*/  RET.REL.NODEC R46 `(_ZN10layer_norm31ln_parallel_residual_fwd_kernelINS_13Kernel_traitsI13__nv_bfloat16S2_S2_S2_fjLj3072ELj1ELj1ELj4ELj16ENS_18Kernel_traits_baseILj3072ES2_S2_S2_S2_fjLj128EEEEELb1ELb1ELb1EEEvNS_9FwdParamsE) ;  /* 0xfffed1802e007950 */ /* 0x000fea0003c3ffff */
.L_x_2057:
        /* <DEDUP_REMOVED lines=16> */
.L_x_19987:


//--------------------- .text._ZN10layer_norm31ln_parallel_residual_fwd_kernelINS_13Kernel_traitsI6__halfS2_S2_S2_fjLj3072ELj1ELj1ELj4ELj16ENS_18Kernel_traits_baseILj3072ES2_S2_S2_S2_fjLj128EEEEELb0ELb0ELb0EEEvNS_9FwdParamsE --------------------------
	.section	.text._ZN10layer_norm31ln_parallel_residual_fwd_kernelINS_13Kernel_traitsI6__halfS2_S2_S2_fjLj3072ELj1ELj1ELj4ELj16ENS_18Kernel_traits_baseILj3072ES2_S2_S2_S2_fjLj128EEEEELb0ELb0ELb0EEEvNS_9FwdParamsE,"ax",@progbits
	.sectioninfo	@"SHI_REGISTERS=159"
	.align	128
        .global         _ZN10layer_norm31ln_parallel_residual_fwd_kernelINS_13Kernel_traitsI6__halfS2_S2_S2_fjLj3072ELj1ELj1ELj4ELj16ENS_18Kernel_traits_baseILj3072ES2_S2_S2_S2_fjLj128EEEEELb0ELb0ELb0EEEvNS_9FwdParamsE
        .type           _ZN10layer_norm31ln_parallel_residual_fwd_kernelINS_13Kernel_traitsI6__halfS2_S2_S2_fjLj3072ELj1ELj1ELj4ELj16ENS_18Kernel_traits_baseILj3072ES2_S2_S2_S2_fjLj128EEEEELb0ELb0ELb0EEEvNS_9FwdParamsE,@function
        .size           _ZN10layer_norm31ln_parallel_residual_fwd_kernelINS_13Kernel_traitsI6__halfS2_S2_S2_fjLj3072ELj1ELj1ELj4ELj16ENS_18Kernel_traits_baseILj3072ES2_S2_S2_S2_fjLj128EEEEELb0ELb0ELb0EEEvNS_9FwdParamsE,(.L_x_19988 - _ZN10layer_norm31ln_parallel_residual_fwd_kernelINS_13Kernel_traitsI6__halfS2_S2_S2_fjLj3072ELj1ELj1ELj4ELj16ENS_18Kernel_traits_baseILj3072ES2_S2_S2_S2_fjLj128EEEEELb0ELb0ELb0EEEvNS_9FwdParamsE)
        .other          _ZN10layer_norm31ln_parallel_residual_fwd_kernelINS_13Kernel_traitsI6__halfS2_S2_S2_fjLj3072ELj1ELj1ELj4ELj16ENS_18Kernel_traits_baseILj3072ES2_S2_S2_S2_fjLj128EEEEELb0ELb0ELb0EEEvNS_9FwdParamsE,@"STO_CUDA_ENTRY STV_DEFAULT"
_ZN10layer_norm31ln_parallel_residual_fwd_kernelINS_13Kernel_traitsI6__halfS2_S2_S2_fjLj3072ELj1ELj1ELj4ELj16ENS_18Kernel_traits_baseILj3072ES2_S2_S2_S2_fjLj128EEEEELb0ELb0ELb0EEEvNS_9FwdParamsE:
.text._ZN10layer_norm31ln_parallel_residual_fwd_kernelINS_13Kernel_traitsI6__halfS2_S2_S2_fjLj3072ELj1ELj1ELj4ELj16ENS_18Kernel_traits_baseILj3072ES2_S2_S2_S2_fjLj128EEEEELb0ELb0ELb0EEEvNS_9FwdParamsE:
[----:B------:R-:W-:Y:S02]  /*0000*/  MOV R1, c[0x0][0x28] ;  /* 0x00000a0000017a02 */ /* 0x000fe40000000f00 */
[----:B------:R-:W0:Y:S01]  /*0010*/  S2R R27, SR_TID.X ;  /* 0x00000000001b7919 */ /* 0x000e220000002100 */
[----:B------:R-:W-:Y:S01]  /*0020*/  MOV R0, c[0x0][0x168] ;  /* 0x00005a0000007a02 */ /* 0x000fe20000000f00 */
[----:B------:R-:W-:Y:S01]  /*0030*/  ULDC.64 UR4, c[0x0][0x118] ;  /* 0x0000460000047ab9 */ /* 0x000fe20000000a00 */
[----:B------:R-:W-:Y:S02]  /*0040*/  BSSY B0, `(.L_x_2058) ;  /* 0x0000021000007945 */ /* 0x000fe40003800000 */
        /* <DEDUP_REMOVED lines=9> */
[----:B------:R-:W-:Y:S02]  /*00e0*/  ISETP.NE.U32.AND P0, PT, RZ, c[0x0][0x218], PT ;  /* 0x00008600ff007a0c */ /* 0x000fe40003f05070 */
[----:B------:R-:W-:Y:S02]  /*00f0*/  ISETP.NE.U32.AND P1, PT, RZ, c[0x0][0x220], PT ;  /* 0x00008800ff007a0c */ /* 0x000fe40003f25070 */
[----:B------:R-:W-:Y:S02]  /*0100*/  ISETP.NE.AND.EX P0, PT, RZ, c[0x0][0x21c], PT, P0 ;  /* 0x00008700ff007a0c */ /* 0x000fe40003f05300 */
[----:B------:R-:W-:Y:S02]  /*0110*/  ISETP.NE.AND.EX P1, PT, RZ, c[0x0][0x224], PT, P1 ;  /* 0x00008900ff007a0c */ /* 0x000fe40003f25310 */
[C---:B------:R-:W-:Y:S01]  /*0120*/  SHF.L.U32 R28, R40.reuse, 0x4, RZ ;  /* 0x00000004281c7819 */ /* 0x040fe200000006ff */
[----:B------:R-:W-:Y:S01]  /*0130*/  HFMA2.MMA R9, -RZ, RZ, 0, 9.5367431640625e-07 ;  /* 0x00000010ff097435 */ /* 0x000fe200000001ff */
[----:B------:R-:W-:-:S07]  /*0140*/  SHF.L.U64.HI R0, R40, 0x4, RZ ;  /* 0x0000000428007819 */ /* 0x000fce00000102ff */
        /* <DEDUP_REMOVED lines=16> */
.L_x_2059:
[----:B------:R-:W-:Y:S05]  /*0250*/  BSYNC B0 ;  /* 0x0000000000007941 */ /* 0x000fea0003800000 */
.L_x_2058:
[----:B------:R-:W-:Y:S01]  /*0260*/  BSSY B0, `(.L_x_2060) ;  /* 0x0000019000007945 */ /* 0x000fe20003800000 */
[----:B------:R-:W-:Y:S05]  /*0270*/  @!P4 BRA `(.L_x_2061) ;  /* 0x000001700000c947 */ /* 0x000fea0003800000 */
[----:B------:R-:W-:Y:S02]  /*0280*/  ISETP.NE.U32.AND P0, PT, RZ, c[0x0][0x218], PT ;  /* 0x00008600ff007a0c */ /* 0x000fe40003f05070 */
[----:B------:R-:W-:-:S02]  /*0290*/  ISETP.NE.U32.AND P1, PT, RZ, c[0x0][0x220], PT ;  /* 0x00008800ff007a0c */ /* 0x000fc40003f25070 */
[----:B------:R-:W-:Y:S02]  /*02a0*/  ISETP.NE.AND.EX P0, PT, RZ, c[0x0][0x21c], PT, P0 ;  /* 0x00008700ff007a0c */ /* 0x000fe40003f05300 */
[----:B------:R-:W-:Y:S02]  /*02b0*/  ISETP.NE.AND.EX P1, PT, RZ, c[0x0][0x224], PT, P1 ;  /* 0x00008900ff007a0c */ /* 0x000fe40003f25310 */
[C---:B------:R-:W-:Y:S02]  /*02c0*/  SHF.L.U32 R52, R40.reuse, 0x4, RZ ;  /* 0x0000000428347819 */ /* 0x040fe400000006ff */
[----:B------:R-:W-:Y:S02]  /*02d0*/  SHF.L.U64.HI R0, R40, 0x4, RZ ;  /* 0x0000000428007819 */ /* 0x000fe400000102ff */
[----:B------:R-:W-:-:S05]  /*02e0*/  MOV R57, 0x10 ;  /* 0x0000001000397802 */ /* 0x000fca0000000f00 */
        /* <DEDUP_REMOVED lines=16> */
.L_x_2061:
[----:B------:R-:W-:Y:S05]  /*03f0*/  BSYNC B0 ;  /* 0x0000000000007941 */ /* 0x000fea0003800000 */
.L_x_2060:
[----:B------:R-:W-:Y:S01]  /*0400*/  BSSY B0, `(.L_x_2062) ;  /* 0x0000018000007945 */ /* 0x000fe20003800000 */
[----:B------:R-:W-:Y:S05]  /*0410*/  @!P3 BRA `(.L_x_2063) ;  /* 0x000001600000b947 */ /* 0x000fea0003800000 */
[----:B------:R-:W-:Y:S02]  /*0420*/  ISETP.NE.U32.AND P0, PT, RZ, c[0x0][0x218], PT ;  /* 0x00008600ff007a0c */ /* 0x000fe40003f05070 */
[----:B------:R-:W-:-:S02]  /*0430*/  ISETP.NE.U32.AND P1, PT, RZ, c[0x0][0x220], PT ;  /* 0x00008800ff007a0c */ /* 0x000fc40003f25070 */
[----:B------:R-:W-:Y:S02]  /*0440*/  ISETP.NE.AND.EX P0, PT, RZ, c[0x0][0x21c], PT, P0 ;  /* 0x00008700ff007a0c */ /* 0x000fe40003f05300 */
[----:B------:R-:W-:Y:S02]  /*0450*/  ISETP.NE.AND.EX P1, PT, RZ, c[0x0][0x224], PT, P1 ;  /* 0x00008900ff007a0c */ /* 0x000fe40003f25310 */
[----:B------:R-:W-:Y:S01]  /*0460*/  SHF.L.U32 R36, R40, 0x4, RZ ;  /* 0x0000000428247819 */ /* 0x000fe200000006ff */
[----:B------:R-:W-:Y:S01]  /*0470*/  HFMA2.MMA R41, -RZ, RZ, 0, 9.5367431640625e-07 ;  /* 0x00000010ff297435 */ /* 0x000fe200000001ff */
[----:B------:R-:W-:-:S07]  /*0480*/  SHF.R.U32.HI R0, RZ, 0x1c, R40 ;  /* 0x0000001cff007819 */ /* 0x000fce0000011628 */
        /* <DEDUP_REMOVED lines=15> */
.L_x_2063:
[----:B0-----:R-:W-:Y:S05]  /*0580*/  BSYNC B0 ;  /* 0x0000000000007941 */ /* 0x001fea0003800000 */
.L_x_2062:
[----:B------:R-:W0:Y:S01]  /*0590*/  S2UR UR6, SR_CTAID.X ;  /* 0x00000000000679c3 */ /* 0x000e220000002500 */
[----:B------:R-:W-:-:S02]  /*05a0*/  MOV R0, c[0x0][0x180] ;  /* 0x0000600000007a02 */ /* 0x000fc40000000f00 */
[----:B------:R-:W-:Y:S02]  /*05b0*/  MOV R2, c[0x0][0x184] ;  /* 0x0000610000027a02 */ /* 0x000fe40000000f00 */
[----:B------:R-:W-:-:S04]  /*05c0*/  LOP3.LUT P0, RZ, R0, c[0x0][0x178], RZ, 0xfc, !PT ;  /* 0x00005e0000ff7a12 */ /* 0x000fc8000780fcff */
[----:B------:R-:W-:Y:S02]  /*05d0*/  LOP3.LUT P0, RZ, R2, c[0x0][0x17c], RZ, 0xfc, P0 ;  /* 0x00005f0002ff7a12 */ /* 0x000fe4000000fcff */
[----:B0-----:R-:W-:-:S04]  /*05e0*/  LEA.HI R123, R27, UR6, RZ, 0x19 ;  /* 0x000000061b7b7c11 */ /* 0x001fc8000f8fc8ff */
[----:B------:R-:W-:-:S13]  /*05f0*/  ISETP.GE.AND P1, PT, R123, c[0x0][0x164], PT ;  /* 0x000059007b007a0c */ /* 0x000fda0003f26270 */
[----:B------:R-:W-:Y:S05]  /*0600*/  @P1 EXIT ;  /* 0x000000000000194d */ /* 0x000fea0003800000 */
[--C-:B-----5:R-:W-:Y:S01]  /*0610*/  HADD2.F32 R25, -RZ, R8.reuse.H0_H0 ;  /* 0x20000008ff197230 */ /* 0x120fe20000004100 */
[----:B------:R-:W-:Y:S01]  /*0620*/  HFMA2.MMA R122, -RZ, RZ, 0, 5.9604644775390625e-08 ;  /* 0x00000001ff7a7435 */ /* 0x000fe200000001ff */
[----:B------:R-:W-:Y:S01]  /*0630*/  HADD2.F32 R24, -RZ, R8.H1_H1 ;  /* 0x30000008ff187230 */ /* 0x000fe20000004100 */
[----:B------:R-:W-:Y:S01]  /*0640*/  ULDC.U8 UR6, c[0x0][0x1f0] ;  /* 0x00007c0000067ab9 */ /* 0x000fe20000000000 */
[--C-:B------:R-:W-:Y:S02]  /*0650*/  HADD2.F32 R23, -RZ, R9.reuse.H0_H0 ;  /* 0x20000009ff177230 */ /* 0x100fe40000004100 */
[----:B------:R-:W-:Y:S02]  /*0660*/  HADD2.F32 R22, -RZ, R9.H1_H1 ;  /* 0x30000009ff167230 */ /* 0x000fe40000004100 */
[--C-:B------:R-:W-:Y:S02]  /*0670*/  HADD2.F32 R9, -RZ, R28.reuse.H0_H0 ;  /* 0x2000001cff097230 */ /* 0x100fe40000004100 */
[----:B------:R-:W-:-:S02]  /*0680*/  HADD2.F32 R8, -RZ, R28.H1_H1 ;  /* 0x3000001cff087230 */ /* 0x000fc40000004100 */
[--C-:B------:R-:W-:Y:S02]  /*0690*/  HADD2.F32 R3, -RZ, R31.reuse.H0_H0 ;  /* 0x2000001fff037230 */ /* 0x100fe40000004100 */
[----:B------:R-:W-:Y:S02]  /*06a0*/  HADD2.F32 R2, -RZ, R31.H1_H1 ;  /* 0x3000001fff027230 */ /* 0x000fe40000004100 */
        /* <DEDUP_REMOVED lines=19> */
[----:B------:R-:W-:Y:S01]  /*07e0*/  HADD2.F32 R77, -RZ, R52.H1_H1 ;  /* 0x30000034ff4d7230 */ /* 0x000fe20000004100 */
[----:B------:R-:W-:Y:S01]  /*07f0*/  SHF.R.S32.HI R52, RZ, 0x3, R88 ;  /* 0x00000003ff347819 */ /* 0x000fe20000011458 */
        /* <DEDUP_REMOVED lines=9> */
[----:B------:R-:W-:Y:S01]  /*0890*/  HADD2.F32 R79, -RZ, R53.H1_H1 ;  /* 0x30000035ff4f7230 */ /* 0x000fe20000004100 */
[C---:B------:R-:W-:Y:S01]  /*08a0*/  LOP3.LUT R53, R27.reuse, 0x60, RZ, 0xc0, !PT ;  /* 0x000000601b357812 */ /* 0x040fe200078ec0ff */
[--C-:B------:R-:W-:Y:S02]  /*08b0*/  HADD2.F32 R63, -RZ, R40.reuse.H0_H0 ;  /* 0x20000028ff3f7230 */ /* 0x100fe40000004100 */
[----:B------:R-:W-:Y:S01]  /*08c0*/  HADD2.F32 R89, -RZ, R40.H1_H1 ;  /* 0x30000028ff597230 */ /* 0x000fe20000004100 */
[----:B------:R-:W-:Y:S01]  /*08d0*/  LOP3.LUT R40, R52, 0x7f, RZ, 0xc0, !PT ;  /* 0x0000007f34287812 */ /* 0x000fe200078ec0ff */
[--C-:B------:R-:W-:Y:S01]  /*08e0*/  HADD2.F32 R88, -RZ, R41.reuse.H0_H0 ;  /* 0x20000029ff587230 */ /* 0x100fe20000004100 */
[----:B------:R-:W-:Y:S01]  /*08f0*/  SHF.R.U32.HI R52, RZ, 0x2, R52 ;  /* 0x00000002ff347819 */ /* 0x000fe20000011634 */
[----:B------:R-:W-:Y:S01]  /*0900*/  HADD2.F32 R91, -RZ, R41.H1_H1 ;  /* 0x30000029ff5b7230 */ /* 0x000fe20000004100 */
[----:B------:R-:W-:Y:S01]  /*0910*/  IADD3 R53, R40, -R53, RZ ;  /* 0x8000003528357210 */ /* 0x000fe20007ffe0ff */
[--C-:B------:R-:W-:Y:S01]  /*0920*/  HADD2.F32 R21, -RZ, R10.reuse.H0_H0 ;  /* 0x2000000aff157230 */ /* 0x100fe20000004100 */
[----:B------:R-:W-:Y:S01]  /*0930*/  LOP3.LUT R52, R52, 0x3fffffe0, RZ, 0xc0, !PT ;  /* 0x3fffffe034347812 */ /* 0x000fe200078ec0ff */
[----:B------:R-:W-:Y:S01]  /*0940*/  HADD2.F32 R20, -RZ, R10.H1_H1 ;  /* 0x3000000aff147230 */ /* 0x000fe20000004100 */
[----:B------:R-:W-:Y:S01]  /*0950*/  IMNMX R53, RZ, R53, !PT ;  /* 0x00000035ff357217 */ /* 0x000fe20007800200 */
[--C-:B------:R-:W-:Y:S01]  /*0960*/  HADD2.F32 R19, -RZ, R11.reuse.H0_H0 ;  /* 0x2000000bff137230 */ /* 0x100fe20000004100 */
[----:B------:R-:W-:Y:S01]  /*0970*/  SHF.L.U32 R41, R27, 0x5, RZ ;  /* 0x000000051b297819 */ /* 0x000fe200000006ff */
[----:B------:R-:W-:Y:S01]  /*0980*/  HADD2.F32 R18, -RZ, R11.H1_H1 ;  /* 0x3000000bff127230 */ /* 0x000fe20000004100 */
[----:B------:R-:W-:Y:S01]  /*0990*/  IMNMX R53, R53, 0x20, PT ;  /* 0x0000002035357817 */ /* 0x000fe20003800200 */
[--C-:B------:R-:W-:Y:S01]  /*09a0*/  HADD2.F32 R13, -RZ, R6.reuse.H0_H0 ;  /* 0x20000006ff0d7230 */ /* 0x100fe20000004100 */
[----:B------:R-:W-:Y:S01]  /*09b0*/  LOP3.LUT R41, R41, 0x3e0, RZ, 0xc0, !PT ;  /* 0x000003e029297812 */ /* 0x000fe200078ec0ff */
[----:B------:R-:W-:Y:S01]  /*09c0*/  HADD2.F32 R12, -RZ, R6.H1_H1 ;  /* 0x30000006ff0c7230 */ /* 0x000fe20000004100 */
[----:B------:R-:W-:Y:S01]  /*09d0*/  IADD3 R53, R53, R52, RZ ;  /* 0x0000003435357210 */ /* 0x000fe20007ffe0ff */
[--C-:B------:R-:W-:Y:S01]  /*09e0*/  HADD2.F32 R11, -RZ, R7.reuse.H0_H0 ;  /* 0x20000007ff0b7230 */ /* 0x100fe20000004100 */
[----:B------:R-:W-:Y:S01]  /*09f0*/  IADD3 R41, R40, -R41, RZ ;  /* 0x8000002928297210 */ /* 0x000fe20007ffe0ff */
[----:B------:R-:W-:Y:S01]  /*0a00*/  HADD2.F32 R10, -RZ, R7.H1_H1 ;  /* 0x30000007ff0a7230 */ /* 0x000fe20000004100 */
[----:B------:R-:W-:Y:S01]  /*0a10*/  SHF.L.U32 R53, R53, 0x3, RZ ;  /* 0x0000000335357819 */ /* 0x000fe200000006ff */
[--C-:B------:R-:W-:Y:S01]  /*0a20*/  HADD2.F32 R17, -RZ, R4.reuse.H0_H0 ;  /* 0x20000004ff117230 */ /* 0x100fe20000004100 */
[----:B------:R-:W-:Y:S01]  /*0a30*/  IMNMX R41, RZ, R41, !PT ;  /* 0x00000029ff297217 */ /* 0x000fe20007800200 */
[----:B------:R-:W-:-:S02]  /*0a40*/  HADD2.F32 R16, -RZ, R4.H1_H1 ;  /* 0x30000004ff107230 */ /* 0x000fc40000004100 */
[--C-:B------:R-:W-:Y:S01]  /*0a50*/  HADD2.F32 R15, -RZ, R5.reuse.H0_H0 ;  /* 0x20000005ff0f7230 */ /* 0x100fe20000004100 */
[----:B------:R-:W0:Y:S01]  /*0a60*/  I2F.U32 R53, R53 ;  /* 0x0000003500357306 */ /* 0x000e220000201000 */
[----:B------:R-:W-:Y:S01]  /*0a70*/  IMNMX R41, R41, 0x20, PT ;  /* 0x0000002029297817 */ /* 0x000fe20003800200 */
[----:B------:R-:W-:Y:S02]  /*0a80*/  HADD2.F32 R14, -RZ, R5.H1_H1 ;  /* 0x30000005ff0e7230 */ /* 0x000fe40000004100 */
[--C-:B------:R-:W-:Y:S01]  /*0a90*/  HADD2.F32 R7, -RZ, R29.reuse.H0_H0 ;  /* 0x2000001dff077230 */ /* 0x100fe20000004100 */
[----:B------:R-:W-:Y:S01]  /*0aa0*/  IADD3 R41, R52, R41, RZ ;  /* 0x0000002934297210 */ /* 0x000fe20007ffe0ff */
[----:B------:R-:W-:Y:S02]  /*0ab0*/  HADD2.F32 R6, -RZ, R29.H1_H1 ;  /* 0x3000001dff067230 */ /* 0x000fe40000004100 */
[--C-:B------:R-:W-:Y:S01]  /*0ac0*/  HADD2.F32 R5, -RZ, R30.reuse.H0_H0 ;  /* 0x2000001eff057230 */ /* 0x100fe20000004100 */
[----:B------:R-:W-:Y:S01]  /*0ad0*/  SHF.L.U32 R121, R41, 0x3, RZ ;  /* 0x0000000329797819 */ /* 0x000fe200000006ff */
[----:B------:R-:W-:-:S02]  /*0ae0*/  HADD2.F32 R4, -RZ, R30.H1_H1 ;  /* 0x3000001eff047230 */ /* 0x000fc40000004100 */
[--C-:B------:R-:W-:Y:S02]  /*0af0*/  HADD2.F32 R0, -RZ, R32.reuse.H0_H0 ;  /* 0x20000020ff007230 */ /* 0x100fe40000004100 */
[----:B------:R-:W-:Y:S01]  /*0b00*/  HADD2.F32 R29, -RZ, R32.H1_H1 ;  /* 0x30000020ff1d7230 */ /* 0x000fe20000004100 */
[----:B0-----:R0:W1:Y:S01]  /*0b10*/  MUFU.RCP R112, R53 ;  /* 0x0000003500707308 */ /* 0x0010620000001000 */
[--C-:B------:R-:W-:Y:S02]  /*0b20*/  HADD2.F32 R30, -RZ, R34.reuse.H0_H0 ;  /* 0x20000022ff1e7230 */ /* 0x100fe40000004100 */
[--C-:B------:R-:W-:Y:S02]  /*0b30*/  HADD2.F32 R32, -RZ, R35.reuse.H0_H0 ;  /* 0x20000023ff207230 */ /* 0x100fe40000004100 */
[----:B------:R-:W-:Y:S02]  /*0b40*/  HADD2.F32 R34, -RZ, R34.H1_H1 ;  /* 0x30000022ff227230 */ /* 0x000fe40000004100 */
        /* <DEDUP_REMOVED lines=32> */
[----:B01----:R-:W-:Y:S02]  /*0d50*/  HADD2.F32 R124, -RZ, R47.H1_H1 ;  /* 0x3000002fff7c7230 */ /* 0x003fe40000004100 */
.L_x_2175:
[----:B------:R-:W-:Y:S01]  /*0d60*/  IMAD R48, R123, c[0x0][0x168], RZ ;  /* 0x00005a007b307a24 */ /* 0x000fe200078e02ff */
[----:B------:R-:W-:Y:S01]  /*0d70*/  LOP3.LUT R120, R27, 0x7f, RZ, 0xc0, !PT ;  /* 0x0000007f1b787812 */ /* 0x000fe200078ec0ff */
[----:B------:R-:W-:Y:S03]  /*0d80*/  BSSY B0, `(.L_x_2064) ;  /* 0x0000099000007945 */ /* 0x000fe60003800000 */
[----:B------:R-:W-:-:S04]  /*0d90*/  SHF.R.S32.HI R49, RZ, 0x1f, R48 ;  /* 0x0000001fff317819 */ /* 0x000fc80000011430 */
[----:B------:R-:W-:-:S04]  /*0da0*/  LEA.HI R49, R49, R48, RZ, 0x3 ;  /* 0x0000003031317211 */ /* 0x000fc800078f18ff */
[----:B------:R-:W-:-:S04]  /*0db0*/  LEA.HI.SX32 R120, R49, R120, 0x1d ;  /* 0x0000007831787211 */ /* 0x000fc800078feaff */
[----:B------:R-:W-:Y:S01]  /*0dc0*/  MOV R148, R120 ;  /* 0x0000007800947202 */ /* 0x000fe20000000f00 */
[----:B------:R-:W-:Y:S05]  /*0dd0*/  @!P5 BRA `(.L_x_2065) ;  /* 0x000009300000d947 */ /* 0x000fea0003800000 */
[----:B------:R-:W-:Y:S01]  /*0de0*/  ISETP.NE.U32.AND P2, PT, RZ, c[0x0][0x178], PT ;  /* 0x00005e00ff007a0c */ /* 0x000fe20003f45070 */
[----:B------:R-:W-:Y:S01]  /*0df0*/  HFMA2.MMA R49, -RZ, RZ, 0, 9.5367431640625e-07 ;  /* 0x00000010ff317435 */ /* 0x000fe200000001ff */
        /* <DEDUP_REMOVED lines=8> */
[----:B------:R0:W5:Y:S01]  /*0e80*/  @P2 LDG.E.128 R36, [R54.64] ;  /* 0x0000000436242981 */ /* 0x000162000c1e1d00 */
[----:B------:R-:W-:-:S05]  /*0e90*/  @P1 LEA.HI.X R53, R120, c[0x0][0x184], RZ, 0x4, P6 ;  /* 0x0000610078351a11 */ /* 0x000fca00030f24ff */
[----:B------:R0:W5:Y:S01]  /*0ea0*/  @P1 LDG.E.128 R40, [R52.64] ;  /* 0x0000000434281981 */ /* 0x000162000c1e1d00 */
[----:B------:R-:W-:-:S04]  /*0eb0*/  ISETP.NE.U32.AND P2, PT, RZ, c[0x0][0x178], PT ;  /* 0x00005e00ff007a0c */ /* 0x000fc80003f45070 */
[----:B------:R-:W-:Y:S01]  /*0ec0*/  ISETP.NE.AND.EX P2, PT, RZ, c[0x0][0x17c], PT, P2 ;  /* 0x00005f00ff007a0c */ /* 0x000fe20003f45320 */
[----:B--2---:R-:W-:-:S12]  /*0ed0*/  HADD2.F32 R119, -RZ, R48.H0_H0 ;  /* 0x20000030ff777230 */ /* 0x004fd80000004100 */
[----:B------:R-:W-:Y:S05]  /*0ee0*/  @P2 BRA `(.L_x_2066) ;  /* 0x0000008000002947 */ /* 0x000fea0003800000 */
[----:B0-----:R-:W-:-:S04]  /*0ef0*/  ISETP.NE.U32.AND P6, PT, RZ, c[0x0][0x180], PT ;  /* 0x00006000ff007a0c */ /* 0x001fc80003fc5070 */
[----:B------:R-:W-:-:S13]  /*0f00*/  ISETP.NE.AND.EX P6, PT, RZ, c[0x0][0x184], PT, P6 ;  /* 0x00006100ff007a0c */ /* 0x000fda0003fc5360 */
[----:B------:R-:W-:Y:S05]  /*0f10*/  @P6 BRA `(.L_x_2067) ;  /* 0x0000002000006947 */ /* 0x000fea0003800000 */
[----:B------:R-:W-:Y:S05]  /*0f20*/  @P0 BRA `(.L_x_2068) ;  /* 0x0000008000000947 */ /* 0x000fea0003800000 */
[----:B------:R-:W-:Y:S05]  /*0f30*/  BRA `(.L_x_2069) ;  /* 0x0000009000007947 */ /* 0x000fea0003800000 */
.L_x_2067:
[----:B-----5:R-:W-:-:S05]  /*0f40*/  HADD2.F32 R52, -RZ, R40.H0_H0 ;  /* 0x20000028ff347230 */ /* 0x020fca0000004100 */
[----:B------:R-:W-:Y:S01]  /*0f50*/  FADD.FTZ R119, R52, R119 ;  /* 0x0000007734777221 */ /* 0x000fe20000010000 */
[----:B------:R-:W-:Y:S05]  /*0f60*/  BRA `(.L_x_2068) ;  /* 0x0000004000007947 */ /* 0x000fea0003800000 */
.L_x_2066:
[----:B0----5:R-:W-:Y:S02]  /*0f70*/  HADD2.F32 R52, -RZ, R36.H0_H0 ;  /* 0x20000024ff347230 */ /* 0x021fe40000004100 */
[----:B------:R-:W-:-:S03]  /*0f80*/  @P1 HADD2.F32 R54, -RZ, R40.H0_H0 ;  /* 0x20000028ff361230 */ /* 0x000fc60000004100 */
[----:B------:R-:W-:-:S04]  /*0f90*/  FADD.FTZ R119, R52, R119 ;  /* 0x0000007734777221 */ /* 0x000fc80000010000 */
[----:B------:R-:W-:-:S05]  /*0fa0*/  @P1 FADD.FTZ R119, R54, R119 ;  /* 0x0000007736771221 */ /* 0x000fca0000010000 */
.L_x_2068:
[----:B------:R-:W-:-:S04]  /*0fb0*/  F2FP.PACK_AB R52, RZ, R119 ;  /* 0x00000077ff34723e */ /* 0x000fc800000000ff */
[----:B------:R-:W-:Y:S02]  /*0fc0*/  PRMT R44, R52, 0x7610, R44 ;  /* 0x00007610342c7816 */ /* 0x000fe4000000002c */
.L_x_2069:
[----:B------:R-:W-:Y:S01]  /*0fd0*/  HADD2.F32 R128, -RZ, R48.H1_H1 ;  /* 0x30000030ff807230 */ /* 0x000fe20000004100 */
[----:B------:R-:W-:Y:S05]  /*0fe0*/  @P2 BRA `(.L_x_2070) ;  /* 0x0000008000002947 */ /* 0x000fea0003800000 */
[----:B------:R-:W-:-:S04]  /*0ff0*/  ISETP.NE.U32.AND P6, PT, RZ, c[0x0][0x180], PT ;  /* 0x00006000ff007a0c */ /* 0x000fc80003fc5070 */
[----:B------:R-:W-:-:S13]  /*1000*/  ISETP.NE.AND.EX P6, PT, RZ, c[0x0][0x184], PT, P6 ;  /* 0x00006100ff007a0c */ /* 0x000fda0003fc5360 */
[----:B------:R-:W-:Y:S05]  /*1010*/  @P6 BRA `(.L_x_2071) ;  /* 0x0000002000006947 */ /* 0x000fea0003800000 */
[----:B------:R-:W-:Y:S05]  /*1020*/  @P0 BRA `(.L_x_2072) ;  /* 0x0000008000000947 */ /* 0x000fea0003800000 */
[----:B------:R-:W-:Y:S05]  /*1030*/  BRA `(.L_x_2073) ;  /* 0x0000009000007947 */ /* 0x000fea0003800000 */
.L_x_2071:
[----:B-----5:R-:W-:-:S05]  /*1040*/  HADD2.F32 R53, -RZ, R40.H1_H1 ;  /* 0x30000028ff357230 */ /* 0x020fca0000004100 */
[----:B------:R-:W-:Y:S01]  /*1050*/  FADD.FTZ R128, R53, R128 ;  /* 0x0000008035807221 */ /* 0x000fe20000010000 */
[----:B------:R-:W-:Y:S05]  /*1060*/  BRA `(.L_x_2072) ;  /* 0x0000004000007947 */ /* 0x000fea0003800000 */
.L_x_2070:
[----:B-----5:R-:W-:Y:S02]  /*1070*/  HADD2.F32 R53, -RZ, R36.H1_H1 ;  /* 0x30000024ff357230 */ /* 0x020fe40000004100 */
[----:B------:R-:W-:-:S03]  /*1080*/  @P1 HADD2.F32 R55, -RZ, R40.H1_H1 ;  /* 0x30000028ff371230 */ /* 0x000fc60000004100 */
[----:B------:R-:W-:-:S04]  /*1090*/  FADD.FTZ R128, R53, R128 ;  /* 0x0000008035807221 */ /* 0x000fc80000010000 */
[----:B------:R-:W-:-:S05]  /*10a0*/  @P1 FADD.FTZ R128, R55, R128 ;  /* 0x0000008037801221 */ /* 0x000fca0000010000 */
.L_x_2072:
[----:B------:R-:W-:-:S04]  /*10b0*/  F2FP.PACK_AB R48, RZ, R128 ;  /* 0x00000080ff30723e */ /* 0x000fc800000000ff */
[----:B------:R-:W-:Y:S02]  /*10c0*/  PRMT R44, R44, 0x5410, R48 ;  /* 0x000054102c2c7816 */ /* 0x000fe40000000030 */
.L_x_2073:
[----:B------:R-:W-:Y:S01]  /*10d0*/  HADD2.F32 R127, -RZ, R49.H0_H0 ;  /* 0x20000031ff7f7230 */ /* 0x000fe20000004100 */
[----:B------:R-:W-:Y:S05]  /*10e0*/  @P2 BRA `(.L_x_2074) ;  /* 0x0000008000002947 */ /* 0x000fea0003800000 */
[----:B------:R-:W-:-:S04]  /*10f0*/  ISETP.NE.U32.AND P6, PT, RZ, c[0x0][0x180], PT ;  /* 0x00006000ff007a0c */ /* 0x000fc80003fc5070 */
[----:B------:R-:W-:-:S13]  /*1100*/  ISETP.NE.AND.EX P6, PT, RZ, c[0x0][0x184], PT, P6 ;  /* 0x00006100ff007a0c */ /* 0x000fda0003fc5360 */
[----:B------:R-:W-:Y:S05]  /*1110*/  @P6 BRA `(.L_x_2075) ;  /* 0x0000002000006947 */ /* 0x000fea0003800000 */
[----:B------:R-:W-:Y:S05]  /*1120*/  @P0 BRA `(.L_x_2076) ;  /* 0x0000008000000947 */ /* 0x000fea0003800000 */
[----:B------:R-:W-:Y:S05]  /*1130*/  BRA `(.L_x_2077) ;  /* 0x0000009000007947 */ /* 0x000fea0003800000 */
.L_x_2075:
[----:B-----5:R-:W-:-:S05]  /*1140*/  HADD2.F32 R48, -RZ, R41.H0_H0 ;  /* 0x20000029ff307230 */ /* 0x020fca0000004100 */
[----:B------:R-:W-:Y:S01]  /*1150*/  FADD.FTZ R127, R48, R127 ;  /* 0x0000007f307f7221 */ /* 0x000fe20000010000 */
[----:B------:R-:W-:Y:S05]  /*1160*/  BRA `(.L_x_2076) ;  /* 0x0000004000007947 */ /* 0x000fea0003800000 */
.L_x_2074:
[----:B-----5:R-:W-:Y:S02]  /*1170*/  HADD2.F32 R48, -RZ, R37.H0_H0 ;  /* 0x20000025ff307230 */ /* 0x020fe40000004100 */
[----:B------:R-:W-:-:S03]  /*1180*/  @P1 HADD2.F32 R52, -RZ, R41.H0_H0 ;  /* 0x20000029ff341230 */ /* 0x000fc60000004100 */
[----:B------:R-:W-:-:S04]  /*1190*/  FADD.FTZ R127, R48, R127 ;  /* 0x0000007f307f7221 */ /* 0x000fc80000010000 */
[----:B------:R-:W-:-:S05]  /*11a0*/  @P1 FADD.FTZ R127, R52, R127 ;  /* 0x0000007f347f1221 */ /* 0x000fca0000010000 */
.L_x_2076:
[----:B------:R-:W-:-:S04]  /*11b0*/  F2FP.PACK_AB R48, RZ, R127 ;  /* 0x0000007fff30723e */ /* 0x000fc800000000ff */
[----:B------:R-:W-:Y:S02]  /*11c0*/  PRMT R45, R48, 0x7610, R45 ;  /* 0x00007610302d7816 */ /* 0x000fe4000000002d */
.L_x_2077:
[----:B------:R-:W-:Y:S01]  /*11d0*/  HADD2.F32 R135, -RZ, R49.H1_H1 ;  /* 0x30000031ff877230 */ /* 0x000fe20000004100 */
[----:B------:R-:W-:Y:S05]  /*11e0*/  @P2 BRA `(.L_x_2078) ;  /* 0x0000008000002947 */ /* 0x000fea0003800000 */
[----:B------:R-:W-:-:S04]  /*11f0*/  ISETP.NE.U32.AND P6, PT, RZ, c[0x0][0x180], PT ;  /* 0x00006000ff007a0c */ /* 0x000fc80003fc5070 */
[----:B------:R-:W-:-:S13]  /*1200*/  ISETP.NE.AND.EX P6, PT, RZ, c[0x0][0x184], PT, P6 ;  /* 0x00006100ff007a0c */ /* 0x000fda0003fc5360 */
[----:B------:R-:W-:Y:S05]  /*1210*/  @P6 BRA `(.L_x_2079) ;  /* 0x0000002000006947 */ /* 0x000fea0003800000 */
[----:B------:R-:W-:Y:S05]  /*1220*/  @P0 BRA `(.L_x_2080) ;  /* 0x0000008000000947 */ /* 0x000fea0003800000 */
[----:B------:R-:W-:Y:S05]  /*1230*/  BRA `(.L_x_2081) ;  /* 0x0000009000007947 */ /* 0x000fea0003800000 */
.L_x_2079:
[----:B-----5:R-:W-:-:S05]  /*1240*/  HADD2.F32 R48, -RZ, R41.H1_H1 ;  /* 0x30000029ff307230 */ /* 0x020fca0000004100 */
[----:B------:R-:W-:Y:S01]  /*1250*/  FADD.FTZ R135, R48, R135 ;  /* 0x0000008730877221 */ /* 0x000fe20000010000 */
[----:B------:R-:W-:Y:S05]  /*1260*/  BRA `(.L_x_2080) ;  /* 0x0000004000007947 */ /* 0x000fea0003800000 */
.L_x_2078:
[----:B-----5:R-:W-:Y:S02]  /*1270*/  HADD2.F32 R48, -RZ, R37.H1_H1 ;  /* 0x30000025ff307230 */ /* 0x020fe40000004100 */
[----:B------:R-:W-:-:S03]  /*1280*/  @P1 HADD2.F32 R52, -RZ, R41.H1_H1 ;  /* 0x30000029ff341230 */ /* 0x000fc60000004100 */
[----:B------:R-:W-:-:S04]  /*1290*/  FADD.FTZ R135, R48, R135 ;  /* 0x0000008730877221 */ /* 0x000fc80000010000 */
[----:B------:R-:W-:-:S05]  /*12a0*/  @P1 FADD.FTZ R135, R52, R135 ;  /* 0x0000008734871221 */ /* 0x000fca0000010000 */
.L_x_2080:
[----:B------:R-:W-:-:S04]  /*12b0*/  F2FP.PACK_AB R48, RZ, R135 ;  /* 0x00000087ff30723e */ /* 0x000fc800000000ff */
[----:B------:R-:W-:Y:S02]  /*12c0*/  PRMT R45, R45, 0x5410, R48 ;  /* 0x000054102d2d7816 */ /* 0x000fe40000000030 */
.L_x_2081:
[----:B------:R-:W-:Y:S01]  /*12d0*/  HADD2.F32 R134, -RZ, R50.H0_H0 ;  /* 0x20000032ff867230 */ /* 0x000fe20000004100 */
[----:B------:R-:W-:Y:S05]  /*12e0*/  @P2 BRA `(.L_x_2082) ;  /* 0x0000008000002947 */ /* 0x000fea0003800000 */
[----:B------:R-:W-:-:S04]  /*12f0*/  ISETP.NE.U32.AND P6, PT, RZ, c[0x0][0x180], PT ;  /* 0x00006000ff007a0c */ /* 0x000fc80003fc5070 */
[----:B------:R-:W-:-:S13]  /*1300*/  ISETP.NE.AND.EX P6, PT, RZ, c[0x0][0x184], PT, P6 ;  /* 0x00006100ff007a0c */ /* 0x000fda0003fc5360 */
[----:B------:R-:W-:Y:S05]  /*1310*/  @P6 BRA `(.L_x_2083) ;  /* 0x0000002000006947 */ /* 0x000fea0003800000 */
[----:B------:R-:W-:Y:S05]  /*1320*/  @P0 BRA `(.L_x_2084) ;  /* 0x0000008000000947 */ /* 0x000fea0003800000 */
[----:B------:R-:W-:Y:S05]  /*1330*/  BRA `(.L_x_2085) ;  /* 0x0000009000007947 */ /* 0x000fea0003800000 */
.L_x_2083:
[----:B-----5:R-:W-:-:S05]  /*1340*/  HADD2.F32 R49, -RZ, R42.H0_H0 ;  /* 0x2000002aff317230 */ /* 0x020fca0000004100 */
[----:B------:R-:W-:Y:S01]  /*1350*/  FADD.FTZ R134, R49, R134 ;  /* 0x0000008631867221 */ /* 0x000fe20000010000 */
[----:B------:R-:W-:Y:S05]  /*1360*/  BRA `(.L_x_2084) ;  /* 0x0000004000007947 */ /* 0x000fea0003800000 */
.L_x_2082:
[----:B-----5:R-:W-:Y:S02]  /*1370*/  HADD2.F32 R49, -RZ, R38.H0_H0 ;  /* 0x20000026ff317230 */ /* 0x020fe40000004100 */
[----:B------:R-:W-:-:S03]  /*1380*/  @P1 HADD2.F32 R53, -RZ, R42.H0_H0 ;  /* 0x2000002aff351230 */ /* 0x000fc60000004100 */
[----:B------:R-:W-:-:S04]  /*1390*/  FADD.FTZ R134, R49, R134 ;  /* 0x0000008631867221 */ /* 0x000fc80000010000 */
[----:B------:R-:W-:-:S05]  /*13a0*/  @P1 FADD.FTZ R134, R53, R134 ;  /* 0x0000008635861221 */ /* 0x000fca0000010000 */
.L_x_2084:
[----:B------:R-:W-:-:S04]  /*13b0*/  F2FP.PACK_AB R48, RZ, R134 ;  /* 0x00000086ff30723e */ /* 0x000fc800000000ff */
[----:B------:R-:W-:Y:S02]  /*13c0*/  PRMT R46, R48, 0x7610, R46 ;  /* 0x00007610302e7816 */ /* 0x000fe4000000002e */
.L_x_2085:
[----:B------:R-:W-:Y:S01]  /*13d0*/  HADD2.F32 R139, -RZ, R50.H1_H1 ;  /* 0x30000032ff8b7230 */ /* 0x000fe20000004100 */
[----:B------:R-:W-:Y:S05]  /*13e0*/  @P2 BRA `(.L_x_2086) ;  /* 0x0000008000002947 */ /* 0x000fea0003800000 */
[----:B------:R-:W-:-:S04]  /*13f0*/  ISETP.NE.U32.AND P6, PT, RZ, c[0x0][0x180], PT ;  /* 0x00006000ff007a0c */ /* 0x000fc80003fc5070 */
[----:B------:R-:W-:-:S13]  /*1400*/  ISETP.NE.AND.EX P6, PT, RZ, c[0x0][0x184], PT, P6 ;  /* 0x00006100ff007a0c */ /* 0x000fda0003fc5360 */
[----:B------:R-:W-:Y:S05]  /*1410*/  @P6 BRA `(.L_x_2087) ;  /* 0x0000002000006947 */ /* 0x000fea0003800000 */
[----:B------:R-:W-:Y:S05]  /*1420*/  @P0 BRA `(.L_x_2088) ;  /* 0x0000008000000947 */ /* 0x000fea0003800000 */
[----:B------:R-:W-:Y:S05]  /*1430*/  BRA `(.L_x_2089) ;  /* 0x0000009000007947 */ /* 0x000fea0003800000 */
.L_x_2087:
[----:B-----5:R-:W-:-:S05]  /*1440*/  HADD2.F32 R48, -RZ, R42.H1_H1 ;  /* 0x3000002aff307230 */ /* 0x020fca0000004100 */
[----:B------:R-:W-:Y:S01]  /*1450*/  FADD.FTZ R139, R48, R139 ;  /* 0x0000008b308b7221 */ /* 0x000fe20000010000 */
[----:B------:R-:W-:Y:S05]  /*1460*/  BRA `(.L_x_2088) ;  /* 0x0000004000007947 */ /* 0x000fea0003800000 */
.L_x_2086:
[----:B-----5:R-:W-:Y:S02]  /*1470*/  HADD2.F32 R48, -RZ, R38.H1_H1 ;  /* 0x30000026ff307230 */ /* 0x020fe40000004100 */
[----:B------:R-:W-:-:S03]  /*1480*/  @P1 HADD2.F32 R50, -RZ, R42.H1_H1 ;  /* 0x3000002aff321230 */ /* 0x000fc60000004100 */
[----:B------:R-:W-:-:S04]  /*1490*/  FADD.FTZ R139, R48, R139 ;  /* 0x0000008b308b7221 */ /* 0x000fc80000010000 */
[----:B------:R-:W-:-:S05]  /*14a0*/  @P1 FADD.FTZ R139, R50, R139 ;  /* 0x0000008b328b1221 */ /* 0x000fca0000010000 */
.L_x_2088:
[----:B------:R-:W-:-:S04]  /*14b0*/  F2FP.PACK_AB R48, RZ, R139 ;  /* 0x0000008bff30723e */ /* 0x000fc800000000ff */
[----:B------:R-:W-:Y:S02]  /*14c0*/  PRMT R46, R46, 0x5410, R48 ;  /* 0x000054102e2e7816 */ /* 0x000fe40000000030 */
.L_x_2089:
[----:B------:R-:W-:Y:S01]  /*14d0*/  HADD2.F32 R140, -RZ, R51.H0_H0 ;  /* 0x20000033ff8c7230 */ /* 0x000fe20000004100 */
[----:B------:R-:W-:Y:S05]  /*14e0*/  @P2 BRA `(.L_x_2090) ;  /* 0x0000008000002947 */ /* 0x000fea0003800000 */
[----:B------:R-:W-:-:S04]  /*14f0*/  ISETP.NE.U32.AND P6, PT, RZ, c[0x0][0x180], PT ;  /* 0x00006000ff007a0c */ /* 0x000fc80003fc5070 */
[----:B------:R-:W-:-:S13]  /*1500*/  ISETP.NE.AND.EX P6, PT, RZ, c[0x0][0x184], PT, P6 ;  /* 0x00006100ff007a0c */ /* 0x000fda0003fc5360 */
[----:B------:R-:W-:Y:S05]  /*1510*/  @P6 BRA `(.L_x_2091) ;  /* 0x0000002000006947 */ /* 0x000fea0003800000 */
[----:B------:R-:W-:Y:S05]  /*1520*/  @P0 BRA `(.L_x_2092) ;  /* 0x0000008000000947 */ /* 0x000fea0003800000 */
[----:B------:R-:W-:Y:S05]  /*1530*/  BRA `(.L_x_2093) ;  /* 0x0000009000007947 */ /* 0x000fea0003800000 */
.L_x_2091:
[----:B-----5:R-:W-:-:S05]  /*1540*/  HADD2.F32 R49, -RZ, R43.H0_H0 ;  /* 0x2000002bff317230 */ /* 0x020fca0000004100 */
[----:B------:R-:W-:Y:S01]  /*1550*/  FADD.FTZ R140, R49, R140 ;  /* 0x0000008c318c7221 */ /* 0x000fe20000010000 */
[----:B------:R-:W-:Y:S05]  /*1560*/  BRA `(.L_x_2092) ;  /* 0x0000004000007947 */ /* 0x000fea0003800000 */
.L_x_2090:
[----:B-----5:R-:W-:Y:S02]  /*1570*/  HADD2.F32 R49, -RZ, R39.H0_H0 ;  /* 0x20000027ff317230 */ /* 0x020fe40000004100 */
[----:B------:R-:W-:-:S03]  /*1580*/  @P1 HADD2.F32 R53, -RZ, R43.H0_H0 ;  /* 0x2000002bff351230 */ /* 0x000fc60000004100 */
[----:B------:R-:W-:-:S04]  /*1590*/  FADD.FTZ R140, R49, R140 ;  /* 0x0000008c318c7221 */ /* 0x000fc80000010000 */
[----:B------:R-:W-:-:S05]  /*15a0*/  @P1 FADD.FTZ R140, R53, R140 ;  /* 0x0000008c358c1221 */ /* 0x000fca0000010000 */
.L_x_2092:
[----:B------:R-:W-:-:S04]  /*15b0*/  F2FP.PACK_AB R48, RZ, R140 ;  /* 0x0000008cff30723e */ /* 0x000fc800000000ff */
[----:B------:R-:W-:Y:S02]  /*15c0*/  PRMT R47, R48, 0x7610, R47 ;  /* 0x00007610302f7816 */ /* 0x000fe4000000002f */
.L_x_2093:
[----:B------:R-:W-:Y:S01]  /*15d0*/  HADD2.F32 R145, -RZ, R51.H1_H1 ;  /* 0x30000033ff917230 */ /* 0x000fe20000004100 */
[----:B------:R-:W-:Y:S05]  /*15e0*/  @P2 BRA `(.L_x_2094) ;  /* 0x0000008000002947 */ /* 0x000fea0003800000 */
[----:B------:R-:W-:-:S04]  /*15f0*/  ISETP.NE.U32.AND P1, PT, RZ, c[0x0][0x180], PT ;  /* 0x00006000ff007a0c */ /* 0x000fc80003f25070 */
[----:B------:R-:W-:-:S13]  /*1600*/  ISETP.NE.AND.EX P1, PT, RZ, c[0x0][0x184], PT, P1 ;  /* 0x00006100ff007a0c */ /* 0x000fda0003f25310 */
[----:B------:R-:W-:Y:S05]  /*1610*/  @P1 BRA `(.L_x_2095) ;  /* 0x0000002000001947 */ /* 0x000fea0003800000 */
[----:B------:R-:W-:Y:S05]  /*1620*/  @P0 BRA `(.L_x_2096) ;  /* 0x0000008000000947 */ /* 0x000fea0003800000 */
[----:B------:R-:W-:Y:S05]  /*1630*/  BRA `(.L_x_2097) ;  /* 0x0000009000007947 */ /* 0x000fea0003800000 */
.L_x_2095:
[----:B-----5:R-:W-:-:S05]  /*1640*/  HADD2.F32 R48, -RZ, R43.H1_H1 ;  /* 0x3000002bff307230 */ /* 0x020fca0000004100 */
[----:B------:R-:W-:Y:S01]  /*1650*/  FADD.FTZ R145, R48, R145 ;  /* 0x0000009130917221 */ /* 0x000fe20000010000 */
[----:B------:R-:W-:Y:S05]  /*1660*/  BRA `(.L_x_2096) ;  /* 0x0000004000007947 */ /* 0x000fea0003800000 */
.L_x_2094:
[----:B-----5:R-:W-:Y:S02]  /*1670*/  HADD2.F32 R48, -RZ, R39.H1_H1 ;  /* 0x30000027ff307230 */ /* 0x020fe40000004100 */
[----:B------:R-:W-:-:S03]  /*1680*/  @P1 HADD2.F32 R50, -RZ, R43.H1_H1 ;  /* 0x3000002bff321230 */ /* 0x000fc60000004100 */
[----:B------:R-:W-:-:S04]  /*1690*/  FADD.FTZ R145, R48, R145 ;  /* 0x0000009130917221 */ /* 0x000fc80000010000 */
[----:B------:R-:W-:-:S05]  /*16a0*/  @P1 FADD.FTZ R145, R50, R145 ;  /* 0x0000009132911221 */ /* 0x000fca0000010000 */
.L_x_2096:
[----:B------:R-:W-:-:S04]  /*16b0*/  F2FP.PACK_AB R48, RZ, R145 ;  /* 0x00000091ff30723e */ /* 0x000fc800000000ff */
[----:B------:R-:W-:Y:S02]  /*16c0*/  PRMT R47, R47, 0x5410, R48 ;  /* 0x000054102f2f7816 */ /* 0x000fe40000000030 */
.L_x_2097:
[C---:B------:R-:W-:Y:S02]  /*16d0*/  @P0 LEA R48, P1, R120.reuse, c[0x0][0x188], 0x4 ;  /* 0x0000620078300a11 */ /* 0x040fe400078220ff */
[C---:B------:R-:W-:Y:S02]  /*16e0*/  IADD3 R148, R120.reuse, 0x80, RZ ;  /* 0x0000008078947810 */ /* 0x040fe40007ffe0ff */
[----:B------:R-:W-:-:S05]  /*16f0*/  @P0 LEA.HI.X R49, R120, c[0x0][0x18c], RZ, 0x4, P1 ;  /* 0x0000630078310a11 */ /* 0x000fca00008f24ff */
[----:B------:R0:W-:Y:S04]  /*1700*/  @P0 STG.E.128 [R48.64], R44 ;  /* 0x0000002c30000986 */ /* 0x0001e8000c101d04 */
.L_x_2065:
[----:B------:R-:W-:Y:S05]  /*1710*/  BSYNC B0 ;  /* 0x0000000000007941 */ /* 0x000fea0003800000 */
.L_x_2064:
[----:B------:R-:W-:Y:S01]  /*1720*/  BSSY B0, `(.L_x_2098) ;  /* 0x0000095000007945 */ /* 0x000fe20003800000 */
[----:B------:R-:W-:Y:S05]  /*1730*/  @!P4 BRA `(.L_x_2099) ;  /* 0x000009300000c947 */ /* 0x000fea0003800000 */
[----:B------:R-:W-:Y:S02]  /*1740*/  ISETP.NE.U32.AND P2, PT, RZ, c[0x0][0x178], PT ;  /* 0x00005e00ff007a0c */ /* 0x000fe40003f45070 */
[----:B------:R-:W-:Y:S02]  /*1750*/  ISETP.NE.U32.AND P1, PT, RZ, c[0x0][0x180], PT ;  /* 0x00006000ff007a0c */ /* 0x000fe40003f25070 */
[----:B------:R-:W-:Y:S02]  /*1760*/  ISETP.NE.AND.EX P2, PT, RZ, c[0x0][0x17c], PT, P2 ;  /* 0x00005f00ff007a0c */ /* 0x000fe40003f45320 */
[----:B------:R-:W-:Y:S02]  /*1770*/  ISETP.NE.AND.EX P1, PT, RZ, c[0x0][0x184], PT, P1 ;  /* 0x00006100ff007a0c */ /* 0x000fe40003f25310 */
[----:B0-----:R-:W-:-:S05]  /*1780*/  MOV R49, 0x10 ;  /* 0x0000001000317802 */ /* 0x001fca0000000f00 */
[----:B------:R-:W-:-:S04]  /*1790*/  IMAD.WIDE.U32 R48, R148, R49, c[0x0][0x170] ;  /* 0x00005c0094307625 */ /* 0x000fc800078e0031 */
[C---:B------:R-:W-:Y:S02]  /*17a0*/  @P2 LEA R54, P6, R148.reuse, c[0x0][0x178], 0x4 ;  /* 0x00005e0094362a11 */ /* 0x040fe400078c20ff */
[----:B------:R-:W2:Y:S02]  /*17b0*/  LDG.E.128 R48, [R48.64] ;  /* 0x0000000430307981 */ /* 0x000ea4000c1e1d00 */
[C---:B------:R-:W-:Y:S02]  /*17c0*/  @P2 LEA.HI.X R55, R148.reuse, c[0x0][0x17c], RZ, 0x4, P6 ;  /* 0x00005f0094372a11 */ /* 0x040fe400030f24ff */
[----:B------:R-:W-:-:S03]  /*17d0*/  @P1 LEA R52, P6, R148, c[0x0][0x180], 0x4 ;  /* 0x0000600094341a11 */ /* 0x000fc600078c20ff */
[----:B-----5:R0:W5:Y:S01]  /*17e0*/  @P2 LDG.E.128 R36, [R54.64] ;  /* 0x0000000436242981 */ /* 0x020162000c1e1d00 */
        /* <DEDUP_REMOVED lines=11> */
.L_x_2101:
[----:B-----5:R-:W-:-:S05]  /*18a0*/  HADD2.F32 R52, -RZ, R40.H0_H0 ;  /* 0x20000028ff347230 */ /* 0x020fca0000004100 */
[----:B------:R-:W-:Y:S01]  /*18b0*/  FADD.FTZ R125, R52, R125 ;  /* 0x0000007d347d7221 */ /* 0x000fe20000010000 */
[----:B------:R-:W-:Y:S05]  /*18c0*/  BRA `(.L_x_2102) ;  /* 0x0000004000007947 */ /* 0x000fea0003800000 */
.L_x_2100:
[----:B0----5:R-:W-:Y:S02]  /*18d0*/  HADD2.F32 R52, -RZ, R36.H0_H0 ;  /* 0x20000024ff347230 */ /* 0x021fe40000004100 */
[----:B------:R-:W-:-:S03]  /*18e0*/  @P1 HADD2.F32 R54, -RZ, R40.H0_H0 ;  /* 0x20000028ff361230 */ /* 0x000fc60000004100 */
[----:B------:R-:W-:-:S04]  /*18f0*/  FADD.FTZ R125, R52, R125 ;  /* 0x0000007d347d7221 */ /* 0x000fc80000010000 */
[----:B------:R-:W-:-:S05]  /*1900*/  @P1 FADD.FTZ R125, R54, R125 ;  /* 0x0000007d367d1221 */ /* 0x000fca0000010000 */
.L_x_2102:
[----:B------:R-:W-:-:S04]  /*1910*/  F2FP.PACK_AB R52, RZ, R125 ;  /* 0x0000007dff34723e */ /* 0x000fc800000000ff */
[----:B------:R-:W-:Y:S02]  /*1920*/  PRMT R44, R52, 0x7610, R44 ;  /* 0x00007610342c7816 */ /* 0x000fe4000000002c */
.L_x_2103:
[----:B------:R-:W-:Y:S01]  /*1930*/  HADD2.F32 R129, -RZ, R48.H1_H1 ;  /* 0x30000030ff817230 */ /* 0x000fe20000004100 */
[----:B------:R-:W-:Y:S05]  /*1940*/  @P2 BRA `(.L_x_2104) ;  /* 0x0000008000002947 */ /* 0x000fea0003800000 */
[----:B------:R-:W-:-:S04]  /*1950*/  ISETP.NE.U32.AND P6, PT, RZ, c[0x0][0x180], PT ;  /* 0x00006000ff007a0c */ /* 0x000fc80003fc5070 */
[----:B------:R-:W-:-:S13]  /*1960*/  ISETP.NE.AND.EX P6, PT, RZ, c[0x0][0x184], PT, P6 ;  /* 0x00006100ff007a0c */ /* 0x000fda0003fc5360 */
[----:B------:R-:W-:Y:S05]  /*1970*/  @P6 BRA `(.L_x_2105) ;  /* 0x0000002000006947 */ /* 0x000fea0003800000 */
[----:B------:R-:W-:Y:S05]  /*1980*/  @P0 BRA `(.L_x_2106) ;  /* 0x0000008000000947 */ /* 0x000fea0003800000 */
[----:B------:R-:W-:Y:S05]  /*1990*/  BRA `(.L_x_2107) ;  /* 0x0000009000007947 */ /* 0x000fea0003800000 */
.L_x_2105:
[----:B-----5:R-:W-:-:S05]  /*19a0*/  HADD2.F32 R48, -RZ, R40.H1_H1 ;  /* 0x30000028ff307230 */ /* 0x020fca0000004100 */
[----:B------:R-:W-:Y:S01]  /*19b0*/  FADD.FTZ R129, R48, R129 ;  /* 0x0000008130817221 */ /* 0x000fe20000010000 */
[----:B------:R-:W-:Y:S05]  /*19c0*/  BRA `(.L_x_2106) ;  /* 0x0000004000007947 */ /* 0x000fea0003800000 */
.L_x_2104:
[----:B-----5:R-:W-:Y:S02]  /*19d0*/  HADD2.F32 R48, -RZ, R36.H1_H1 ;  /* 0x30000024ff307230 */ /* 0x020fe40000004100 */
[----:B------:R-:W-:-:S03]  /*19e0*/  @P1 HADD2.F32 R52, -RZ, R40.H1_H1 ;  /* 0x30000028ff341230 */ /* 0x000fc60000004100 */
[----:B------:R-:W-:-:S04]  /*19f0*/  FADD.FTZ R129, R48, R129 ;  /* 0x0000008130817221 */ /* 0x000fc80000010000 */
[----:B------:R-:W-:-:S05]  /*1a00*/  @P1 FADD.FTZ R129, R52, R129 ;  /* 0x0000008134811221 */ /* 0x000fca0000010000 */
.L_x_2106:
[----:B------:R-:W-:-:S04]  /*1a10*/  F2FP.PACK_AB R48, RZ, R129 ;  /* 0x00000081ff30723e */ /* 0x000fc800000000ff */
[----:B------:R-:W-:Y:S02]  /*1a20*/  PRMT R44, R44, 0x5410, R48 ;  /* 0x000054102c2c7816 */ /* 0x000fe40000000030 */
.L_x_2107:
[----:B------:R-:W-:Y:S01]  /*1a30*/  HADD2.F32 R130, -RZ, R49.H0_H0 ;  /* 0x20000031ff827230 */ /* 0x000fe20000004100 */
[----:B------:R-:W-:Y:S05]  /*1a40*/  @P2 BRA `(.L_x_2108) ;  /* 0x0000008000002947 */ /* 0x000fea0003800000 */
[----:B------:R-:W-:-:S04]  /*1a50*/  ISETP.NE.U32.AND P6, PT, RZ, c[0x0][0x180], PT ;  /* 0x00006000ff007a0c */ /* 0x000fc80003fc5070 */
[----:B------:R-:W-:-:S13]  /*1a60*/  ISETP.NE.AND.EX P6, PT, RZ, c[0x0][0x184], PT, P6 ;  /* 0x00006100ff007a0c */ /* 0x000fda0003fc5360 */
[----:B------:R-:W-:Y:S05]  /*1a70*/  @P6 BRA `(.L_x_2109) ;  /* 0x0000002000006947 */ /* 0x000fea0003800000 */
[----:B------:R-:W-:Y:S05]  /*1a80*/  @P0 BRA `(.L_x_2110) ;  /* 0x0000008000000947 */ /* 0x000fea0003800000 */
[----:B------:R-:W-:Y:S05]  /*1a90*/  BRA `(.L_x_2111) ;  /* 0x0000009000007947 */ /* 0x000fea0003800000 */
.L_x_2109:
[----:B-----5:R-:W-:-:S05]  /*1aa0*/  HADD2.F32 R53, -RZ, R41.H0_H0 ;  /* 0x20000029ff357230 */ /* 0x020fca0000004100 */
[----:B------:R-:W-:Y:S01]  /*1ab0*/  FADD.FTZ R130, R53, R130 ;  /* 0x0000008235827221 */ /* 0x000fe20000010000 */
[----:B------:R-:W-:Y:S05]  /*1ac0*/  BRA `(.L_x_2110) ;  /* 0x0000004000007947 */ /* 0x000fea0003800000 */
.L_x_2108:
[----:B-----5:R-:W-:Y:S02]  /*1ad0*/  HADD2.F32 R53, -RZ, R37.H0_H0 ;  /* 0x20000025ff357230 */ /* 0x020fe40000004100 */
[----:B------:R-:W-:-:S03]  /*1ae0*/  @P1 HADD2.F32 R55, -RZ, R41.H0_H0 ;  /* 0x20000029ff371230 */ /* 0x000fc60000004100 */
[----:B------:R-:W-:-:S04]  /*1af0*/  FADD.FTZ R130, R53, R130 ;  /* 0x0000008235827221 */ /* 0x000fc80000010000 */
[----:B------:R-:W-:-:S05]  /*1b00*/  @P1 FADD.FTZ R130, R55, R130 ;  /* 0x0000008237821221 */ /* 0x000fca0000010000 */
.L_x_2110:
[----:B------:R-:W-:-:S04]  /*1b10*/  F2FP.PACK_AB R48, RZ, R130 ;  /* 0x00000082ff30723e */ /* 0x000fc800000000ff */
[----:B------:R-:W-:Y:S02]  /*1b20*/  PRMT R45, R48, 0x7610, R45 ;  /* 0x00007610302d7816 */ /* 0x000fe4000000002d */
.L_x_2111:
[----:B------:R-:W-:Y:S01]  /*1b30*/  HADD2.F32 R133, -RZ, R49.H1_H1 ;  /* 0x30000031ff857230 */ /* 0x000fe20000004100 */
[----:B------:R-:W-:Y:S05]  /*1b40*/  @P2 BRA `(.L_x_2112) ;  /* 0x0000008000002947 */ /* 0x000fea0003800000 */
[----:B------:R-:W-:-:S04]  /*1b50*/  ISETP.NE.U32.AND P6, PT, RZ, c[0x0][0x180], PT ;  /* 0x00006000ff007a0c */ /* 0x000fc80003fc5070 */
[----:B------:R-:W-:-:S13]  /*1b60*/  ISETP.NE.AND.EX P6, PT, RZ, c[0x0][0x184], PT, P6 ;  /* 0x00006100ff007a0c */ /* 0x000fda0003fc5360 */
[----:B------:R-:W-:Y:S05]  /*1b70*/  @P6 BRA `(.L_x_2113) ;  /* 0x0000002000006947 */ /* 0x000fea0003800000 */
[----:B------:R-:W-:Y:S05]  /*1b80*/  @P0 BRA `(.L_x_2114) ;  /* 0x0000008000000947 */ /* 0x000fea0003800000 */
[----:B------:R-:W-:Y:S05]  /*1b90*/  BRA `(.L_x_2115) ;  /* 0x0000009000007947 */ /* 0x000fea0003800000 */
.L_x_2113:
[----:B-----5:R-:W-:-:S05]  /*1ba0*/  HADD2.F32 R48, -RZ, R41.H1_H1 ;  /* 0x30000029ff307230 */ /* 0x020fca0000004100 */
[----:B------:R-:W-:Y:S01]  /*1bb0*/  FADD.FTZ R133, R48, R133 ;  /* 0x0000008530857221 */ /* 0x000fe20000010000 */
[----:B------:R-:W-:Y:S05]  /*1bc0*/  BRA `(.L_x_2114) ;  /* 0x0000004000007947 */ /* 0x000fea0003800000 */
.L_x_2112:
[----:B-----5:R-:W-:Y:S02]  /*1bd0*/  HADD2.F32 R48, -RZ, R37.H1_H1 ;  /* 0x30000025ff307230 */ /* 0x020fe40000004100 */
[----:B------:R-:W-:-:S03]  /*1be0*/  @P1 HADD2.F32 R52, -RZ, R41.H1_H1 ;  /* 0x30000029ff341230 */ /* 0x000fc60000004100 */
[----:B------:R-:W-:-:S04]  /*1bf0*/  FADD.FTZ R133, R48, R133 ;  /* 0x0000008530857221 */ /* 0x000fc80000010000 */
[----:B------:R-:W-:-:S05]  /*1c00*/  @P1 FADD.FTZ R133, R52, R133 ;  /* 0x0000008534851221 */ /* 0x000fca0000010000 */
.L_x_2114:
[----:B------:R-:W-:-:S04]  /*1c10*/  F2FP.PACK_AB R48, RZ, R133 ;  /* 0x00000085ff30723e */ /* 0x000fc800000000ff */
[----:B------:R-:W-:Y:S02]  /*1c20*/  PRMT R45, R45, 0x5410, R48 ;  /* 0x000054102d2d7816 */ /* 0x000fe40000000030 */
.L_x_2115:
[----:B------:R-:W-:Y:S01]  /*1c30*/  HADD2.F32 R136, -RZ, R50.H0_H0 ;  /* 0x20000032ff887230 */ /* 0x000fe20000004100 */
[----:B------:R-:W-:Y:S05]  /*1c40*/  @P2 BRA `(.L_x_2116) ;  /* 0x0000008000002947 */ /* 0x000fea0003800000 */
[----:B------:R-:W-:-:S04]  /*1c50*/  ISETP.NE.U32.AND P6, PT, RZ, c[0x0][0x180], PT ;  /* 0x00006000ff007a0c */ /* 0x000fc80003fc5070 */
[----:B------:R-:W-:-:S13]  /*1c60*/  ISETP.NE.AND.EX P6, PT, RZ, c[0x0][0x184], PT, P6 ;  /* 0x00006100ff007a0c */ /* 0x000fda0003fc5360 */
[----:B------:R-:W-:Y:S05]  /*1c70*/  @P6 BRA `(.L_x_2117) ;  /* 0x0000002000006947 */ /* 0x000fea0003800000 */
[----:B------:R-:W-:Y:S05]  /*1c80*/  @P0 BRA `(.L_x_2118) ;  /* 0x0000008000000947 */ /* 0x000fea0003800000 */
[----:B------:R-:W-:Y:S05]  /*1c90*/  BRA `(.L_x_2119) ;  /* 0x0000009000007947 */ /* 0x000fea0003800000 */
.L_x_2117:
[----:B-----5:R-:W-:-:S05]  /*1ca0*/  HADD2.F32 R49, -RZ, R42.H0_H0 ;  /* 0x2000002aff317230 */ /* 0x020fca0000004100 */
[----:B------:R-:W-:Y:S01]  /*1cb0*/  FADD.FTZ R136, R49, R136 ;  /* 0x0000008831887221 */ /* 0x000fe20000010000 */
[----:B------:R-:W-:Y:S05]  /*1cc0*/  BRA `(.L_x_2118) ;  /* 0x0000004000007947 */ /* 0x000fea0003800000 */
.L_x_2116:
[----:B-----5:R-:W-:Y:S02]  /*1cd0*/  HADD2.F32 R49, -RZ, R38.H0_H0 ;  /* 0x20000026ff317230 */ /* 0x020fe40000004100 */
[----:B------:R-:W-:-:S03]  /*1ce0*/  @P1 HADD2.F32 R53, -RZ, R42.H0_H0 ;  /* 0x2000002aff351230 */ /* 0x000fc60000004100 */
[----:B------:R-:W-:-:S04]  /*1cf0*/  FADD.FTZ R136, R49, R136 ;  /* 0x0000008831887221 */ /* 0x000fc80000010000 */
[----:B------:R-:W-:-:S05]  /*1d00*/  @P1 FADD.FTZ R136, R53, R136 ;  /* 0x0000008835881221 */ /* 0x000fca0000010000 */
.L_x_2118:
[----:B------:R-:W-:-:S04]  /*1d10*/  F2FP.PACK_AB R48, RZ, R136 ;  /* 0x00000088ff30723e */ /* 0x000fc800000000ff */
[----:B------:R-:W-:Y:S02]  /*1d20*/  PRMT R46, R48, 0x7610, R46 ;  /* 0x00007610302e7816 */ /* 0x000fe4000000002e */
.L_x_2119:
[----:B------:R-:W-:Y:S01]  /*1d30*/  HADD2.F32 R141, -RZ, R50.H1_H1 ;  /* 0x30000032ff8d7230 */ /* 0x000fe20000004100 */
[----:B------:R-:W-:Y:S05]  /*1d40*/  @P2 BRA `(.L_x_2120) ;  /* 0x0000008000002947 */ /* 0x000fea0003800000 */
[----:B------:R-:W-:-:S04]  /*1d50*/  ISETP.NE.U32.AND P6, PT, RZ, c[0x0][0x180], PT ;  /* 0x00006000ff007a0c */ /* 0x000fc80003fc5070 */
[----:B------:R-:W-:-:S13]  /*1d60*/  ISETP.NE.AND.EX P6, PT, RZ, c[0x0][0x184], PT, P6 ;  /* 0x00006100ff007a0c */ /* 0x000fda0003fc5360 */
[----:B------:R-:W-:Y:S05]  /*1d70*/  @P6 BRA `(.L_x_2121) ;  /* 0x0000002000006947 */ /* 0x000fea0003800000 */
[----:B------:R-:W-:Y:S05]  /*1d80*/  @P0 BRA `(.L_x_2122) ;  /* 0x0000008000000947 */ /* 0x000fea0003800000 */
[----:B------:R-:W-:Y:S05]  /*1d90*/  BRA `(.L_x_2123) ;  /* 0x0000009000007947 */ /* 0x000fea0003800000 */
.L_x_2121:
[----:B-----5:R-:W-:-:S05]  /*1da0*/  HADD2.F32 R48, -RZ, R42.H1_H1 ;  /* 0x3000002aff307230 */ /* 0x020fca0000004100 */
[----:B------:R-:W-:Y:S01]  /*1db0*/  FADD.FTZ R141, R48, R141 ;  /* 0x0000008d308d7221 */ /* 0x000fe20000010000 */
[----:B------:R-:W-:Y:S05]  /*1dc0*/  BRA `(.L_x_2122) ;  /* 0x0000004000007947 */ /* 0x000fea0003800000 */
.L_x_2120:
[----:B-----5:R-:W-:Y:S02]  /*1dd0*/  HADD2.F32 R48, -RZ, R38.H1_H1 ;  /* 0x30000026ff307230 */ /* 0x020fe40000004100 */
[----:B------:R-:W-:-:S03]  /*1de0*/  @P1 HADD2.F32 R50, -RZ, R42.H1_H1 ;  /* 0x3000002aff321230 */ /* 0x000fc60000004100 */
[----:B------:R-:W-:-:S04]  /*1df0*/  FADD.FTZ R141, R48, R141 ;  /* 0x0000008d308d7221 */ /* 0x000fc80000010000 */
[----:B------:R-:W-:-:S05]  /*1e00*/  @P1 FADD.FTZ R141, R50, R141 ;  /* 0x0000008d328d1221 */ /* 0x000fca0000010000 */
.L_x_2122:
[----:B------:R-:W-:-:S04]  /*1e10*/  F2FP.PACK_AB R48, RZ, R141 ;  /* 0x0000008dff30723e */ /* 0x000fc800000000ff */
[----:B------:R-:W-:Y:S02]  /*1e20*/  PRMT R46, R46, 0x5410, R48 ;  /* 0x000054102e2e7816 */ /* 0x000fe40000000030 */
.L_x_2123:
[----:B------:R-:W-:Y:S01]  /*1e30*/  HADD2.F32 R142, -RZ, R51.H0_H0 ;  /* 0x20000033ff8e7230 */ /* 0x000fe20000004100 */
[----:B------:R-:W-:Y:S05]  /*1e40*/  @P2 BRA `(.L_x_2124) ;  /* 0x0000008000002947 */ /* 0x000fea0003800000 */
[----:B------:R-:W-:-:S04]  /*1e50*/  ISETP.NE.U32.AND P6, PT, RZ, c[0x0][0x180], PT ;  /* 0x00006000ff007a0c */ /* 0x000fc80003fc5070 */
[----:B------:R-:W-:-:S13]  /*1e60*/  ISETP.NE.AND.EX P6, PT, RZ, c[0x0][0x184], PT, P6 ;  /* 0x00006100ff007a0c */ /* 0x000fda0003fc5360 */
[----:B------:R-:W-:Y:S05]  /*1e70*/  @P6 BRA `(.L_x_2125) ;  /* 0x0000002000006947 */ /* 0x000fea0003800000 */
[----:B------:R-:W-:Y:S05]  /*1e80*/  @P0 BRA `(.L_x_2126) ;  /* 0x0000008000000947 */ /* 0x000fea0003800000 */
[----:B------:R-:W-:Y:S05]  /*1e90*/  BRA `(.L_x_2127) ;  /* 0x0000009000007947 */ /* 0x000fea0003800000 */
.L_x_2125:
[----:B-----5:R-:W-:-:S05]  /*1ea0*/  HADD2.F32 R49, -RZ, R43.H0_H0 ;  /* 0x2000002bff317230 */ /* 0x020fca0000004100 */
[----:B------:R-:W-:Y:S01]  /*1eb0*/  FADD.FTZ R142, R49, R142 ;  /* 0x0000008e318e7221 */ /* 0x000fe20000010000 */
[----:B------:R-:W-:Y:S05]  /*1ec0*/  BRA `(.L_x_2126) ;  /* 0x0000004000007947 */ /* 0x000fea0003800000 */
.L_x_2124:
[----:B-----5:R-:W-:Y:S02]  /*1ed0*/  HADD2.F32 R49, -RZ, R39.H0_H0 ;  /* 0x20000027ff317230 */ /* 0x020fe40000004100 */
[----:B------:R-:W-:-:S03]  /*1ee0*/  @P1 HADD2.F32 R53, -RZ, R43.H0_H0 ;  /* 0x2000002bff351230 */ /* 0x000fc60000004100 */
[----:B------:R-:W-:-:S04]  /*1ef0*/  FADD.FTZ R142, R49, R142 ;  /* 0x0000008e318e7221 */ /* 0x000fc80000010000 */
[----:B------:R-:W-:-:S05]  /*1f00*/  @P1 FADD.FTZ R142, R53, R142 ;  /* 0x0000008e358e1221 */ /* 0x000fca0000010000 */
.L_x_2126:
[----:B------:R-:W-:-:S04]  /*1f10*/  F2FP.PACK_AB R48, RZ, R142 ;  /* 0x0000008eff30723e */ /* 0x000fc800000000ff */
[----:B------:R-:W-:Y:S02]  /*1f20*/  PRMT R47, R48, 0x7610, R47 ;  /* 0x00007610302f7816 */ /* 0x000fe4000000002f */
.L_x_2127:
[----:B------:R-:W-:Y:S01]  /*1f30*/  HADD2.F32 R146, -RZ, R51.H1_H1 ;  /* 0x30000033ff927230 */ /* 0x000fe20000004100 */
[----:B------:R-:W-:Y:S05]  /*1f40*/  @P2 BRA `(.L_x_2128) ;  /* 0x0000008000002947 */ /* 0x000fea0003800000 */
[----:B------:R-:W-:-:S04]  /*1f50*/  ISETP.NE.U32.AND P1, PT, RZ, c[0x0][0x180], PT ;  /* 0x00006000ff007a0c */ /* 0x000fc80003f25070 */
[----:B------:R-:W-:-:S13]  /*1f60*/  ISETP.NE.AND.EX P1, PT, RZ, c[0x0][0x184], PT, P1 ;  /* 0x00006100ff007a0c */ /* 0x000fda0003f25310 */
[----:B------:R-:W-:Y:S05]  /*1f70*/  @P1 BRA `(.L_x_2129) ;  /* 0x0000002000001947 */ /* 0x000fea0003800000 */
[----:B------:R-:W-:Y:S05]  /*1f80*/  @P0 BRA `(.L_x_2130) ;  /* 0x0000008000000947 */ /* 0x000fea0003800000 */
[----:B------:R-:W-:Y:S05]  /*1f90*/  BRA `(.L_x_2131) ;  /* 0x0000009000007947 */ /* 0x000fea0003800000 */
.L_x_2129:
[----:B-----5:R-:W-:-:S05]  /*1fa0*/  HADD2.F32 R49, -RZ, R43.H1_H1 ;  /* 0x3000002bff317230 */ /* 0x020fca0000004100 */
[----:B------:R-:W-:Y:S01]  /*1fb0*/  FADD.FTZ R146, R49, R146 ;  /* 0x0000009231927221 */ /* 0x000fe20000010000 */
[----:B------:R-:W-:Y:S05]  /*1fc0*/  BRA `(.L_x_2130) ;  /* 0x0000004000007947 */ /* 0x000fea0003800000 */
.L_x_2128:
[----:B-----5:R-:W-:Y:S02]  /*1fd0*/  HADD2.F32 R49, -RZ, R39.H1_H1 ;  /* 0x30000027ff317230 */ /* 0x020fe40000004100 */
[----:B------:R-:W-:-:S03]  /*1fe0*/  @P1 HADD2.F32 R51, -RZ, R43.H1_H1 ;  /* 0x3000002bff331230 */ /* 0x000fc60000004100 */
[----:B------:R-:W-:-:S04]  /*1ff0*/  FADD.FTZ R146, R49, R146 ;  /* 0x0000009231927221 */ /* 0x000fc80000010000 */
[----:B------:R-:W-:-:S05]  /*2000*/  @P1 FADD.FTZ R146, R51, R146 ;  /* 0x0000009233921221 */ /* 0x000fca0000010000 */
.L_x_2130:
[----:B------:R-:W-:-:S04]  /*2010*/  F2FP.PACK_AB R48, RZ, R146 ;  /* 0x00000092ff30723e */ /* 0x000fc800000000ff */
[----:B------:R-:W-:Y:S02]  /*2020*/  PRMT R47, R47, 0x5410, R48 ;  /* 0x000054102f2f7816 */ /* 0x000fe40000000030 */
.L_x_2131:
[----:B------:R-:W-:-:S04]  /*2030*/  @P0 LEA R48, P1, R148, c[0x0][0x188], 0x4 ;  /* 0x0000620094300a11 */ /* 0x000fc800078220ff */
[C---:B------:R-:W-:Y:S02]  /*2040*/  @P0 LEA.HI.X R49, R148.reuse, c[0x0][0x18c], RZ, 0x4, P1 ;  /* 0x0000630094310a11 */ /* 0x040fe400008f24ff */
[----:B------:R-:W-:-:S03]  /*2050*/  IADD3 R148, R148, 0x80, RZ ;  /* 0x0000008094947810 */ /* 0x000fc60007ffe0ff */
[----:B------:R0:W-:Y:S04]  /*2060*/  @P0 STG.E.128 [R48.64], R44 ;  /* 0x0000002c30000986 */ /* 0x0001e8000c101d04 */
.L_x_2099:
[----:B------:R-:W-:Y:S05]  /*2070*/  BSYNC B0 ;  /* 0x0000000000007941 */ /* 0x000fea0003800000 */
.L_x_2098:
        /* <DEDUP_REMOVED lines=24> */
.L_x_2135:
[----:B-----5:R-:W-:-:S05]  /*2200*/  HADD2.F32 R53, -RZ, R40.H0_H0 ;  /* 0x20000028ff357230 */ /* 0x020fca0000004100 */
[----:B------:R-:W-:Y:S01]  /*2210*/  FADD.FTZ R126, R53, R126 ;  /* 0x0000007e357e7221 */ /* 0x000fe20000010000 */
[----:B------:R-:W-:Y:S05]  /*2220*/  BRA `(.L_x_2136) ;  /* 0x0000004000007947 */ /* 0x000fea0003800000 */
.L_x_2134:
[----:B0----5:R-:W-:Y:S02]  /*2230*/  HADD2.F32 R53, -RZ, R36.H0_H0 ;  /* 0x20000024ff357230 */ /* 0x021fe40000004100 */
[----:B------:R-:W-:-:S03]  /*2240*/  @P1 HADD2.F32 R55, -RZ, R40.H0_H0 ;  /* 0x20000028ff371230 */ /* 0x000fc60000004100 */
[----:B------:R-:W-:-:S04]  /*2250*/  FADD.FTZ R126, R53, R126 ;  /* 0x0000007e357e7221 */ /* 0x000fc80000010000 */
[----:B------:R-:W-:-:S05]  /*2260*/  @P1 FADD.FTZ R126, R55, R126 ;  /* 0x0000007e377e1221 */ /* 0x000fca0000010000 */
.L_x_2136:
[----:B------:R-:W-:-:S04]  /*2270*/  F2FP.PACK_AB R52, RZ, R126 ;  /* 0x0000007eff34723e */ /* 0x000fc800000000ff */
[----:B------:R-:W-:Y:S02]  /*2280*/  PRMT R44, R52, 0x7610, R44 ;  /* 0x00007610342c7816 */ /* 0x000fe4000000002c */
.L_x_2137:
[----:B------:R-:W-:Y:S01]  /*2290*/  HADD2.F32 R131, -RZ, R48.H1_H1 ;  /* 0x30000030ff837230 */ /* 0x000fe20000004100 */
[----:B------:R-:W-:Y:S05]  /*22a0*/  @P2 BRA `(.L_x_2138) ;  /* 0x0000008000002947 */ /* 0x000fea0003800000 */
[----:B------:R-:W-:-:S04]  /*22b0*/  ISETP.NE.U32.AND P6, PT, RZ, c[0x0][0x180], PT ;  /* 0x00006000ff007a0c */ /* 0x000fc80003fc5070 */
[----:B------:R-:W-:-:S13]  /*22c0*/  ISETP.NE.AND.EX P6, PT, RZ, c[0x0][0x184], PT, P6 ;  /* 0x00006100ff007a0c */ /* 0x000fda0003fc5360 */
[----:B------:R-:W-:Y:S05]  /*22d0*/  @P6 BRA `(.L_x_2139) ;  /* 0x0000002000006947 */ /* 0x000fea0003800000 */
[----:B------:R-:W-:Y:S05]  /*22e0*/  @P0 BRA `(.L_x_2140) ;  /* 0x0000008000000947 */ /* 0x000fea0003800000 */
[----:B------:R-:W-:Y:S05]  /*22f0*/  BRA `(.L_x_2141) ;  /* 0x0000009000007947 */ /* 0x000fea0003800000 */
.L_x_2139:
[----:B-----5:R-:W-:-:S05]  /*2300*/  HADD2.F32 R48, -RZ, R40.H1_H1 ;  /* 0x30000028ff307230 */ /* 0x020fca0000004100 */
[----:B------:R-:W-:Y:S01]  /*2310*/  FADD.FTZ R131, R48, R131 ;  /* 0x0000008330837221 */ /* 0x000fe20000010000 */
[----:B------:R-:W-:Y:S05]  /*2320*/  BRA `(.L_x_2140) ;  /* 0x0000004000007947 */ /* 0x000fea0003800000 */
.L_x_2138:
[----:B-----5:R-:W-:Y:S02]  /*2330*/  HADD2.F32 R48, -RZ, R36.H1_H1 ;  /* 0x30000024ff307230 */ /* 0x020fe40000004100 */
[----:B------:R-:W-:-:S03]  /*2340*/  @P1 HADD2.F32 R52, -RZ, R40.H1_H1 ;  /* 0x30000028ff341230 */ /* 0x000fc60000004100 */
[----:B------:R-:W-:-:S04]  /*2350*/  FADD.FTZ R131, R48, R131 ;  /* 0x0000008330837221 */ /* 0x000fc80000010000 */
[----:B------:R-:W-:-:S05]  /*2360*/  @P1 FADD.FTZ R131, R52, R131 ;  /* 0x0000008334831221 */ /* 0x000fca0000010000 */
.L_x_2140:
[----:B------:R-:W-:-:S04]  /*2370*/  F2FP.PACK_AB R48, RZ, R131 ;  /* 0x00000083ff30723e */ /* 0x000fc800000000ff */
[----:B------:R-:W-:Y:S02]  /*2380*/  PRMT R44, R44, 0x5410, R48 ;  /* 0x000054102c2c7816 */ /* 0x000fe40000000030 */
.L_x_2141:
[----:B------:R-:W-:Y:S01]  /*2390*/  HADD2.F32 R132, -RZ, R49.H0_H0 ;  /* 0x20000031ff847230 */ /* 0x000fe20000004100 */
[----:B------:R-:W-:Y:S05]  /*23a0*/  @P2 BRA `(.L_x_2142) ;  /* 0x0000008000002947 */ /* 0x000fea0003800000 */
[----:B------:R-:W-:-:S04]  /*23b0*/  ISETP.NE.U32.AND P6, PT, RZ, c[0x0][0x180], PT ;  /* 0x00006000ff007a0c */ /* 0x000fc80003fc5070 */
[----:B------:R-:W-:-:S13]  /*23c0*/  ISETP.NE.AND.EX P6, PT, RZ, c[0x0][0x184], PT, P6 ;  /* 0x00006100ff007a0c */ /* 0x000fda0003fc5360 */
[----:B------:R-:W-:Y:S05]  /*23d0*/  @P6 BRA `(.L_x_2143) ;  /* 0x0000002000006947 */ /* 0x000fea0003800000 */
[----:B------:R-:W-:Y:S05]  /*23e0*/  @P0 BRA `(.L_x_2144) ;  /* 0x0000008000000947 */ /* 0x000fea0003800000 */
[----:B------:R-:W-:Y:S05]  /*23f0*/  BRA `(.L_x_2145) ;  /* 0x0000009000007947 */ /* 0x000fea0003800000 */
.L_x_2143:
[----:B-----5:R-:W-:-:S05]  /*2400*/  HADD2.F32 R53, -RZ, R41.H0_H0 ;  /* 0x20000029ff357230 */ /* 0x020fca0000004100 */
[----:B------:R-:W-:Y:S01]  /*2410*/  FADD.FTZ R132, R53, R132 ;  /* 0x0000008435847221 */ /* 0x000fe20000010000 */
[----:B------:R-:W-:Y:S05]  /*2420*/  BRA `(.L_x_2144) ;  /* 0x0000004000007947 */ /* 0x000fea0003800000 */
.L_x_2142:
[----:B-----5:R-:W-:Y:S02]  /*2430*/  HADD2.F32 R53, -RZ, R37.H0_H0 ;  /* 0x20000025ff357230 */ /* 0x020fe40000004100 */
[----:B------:R-:W-:-:S03]  /*2440*/  @P1 HADD2.F32 R55, -RZ, R41.H0_H0 ;  /* 0x20000029ff371230 */ /* 0x000fc60000004100 */
[----:B------:R-:W-:-:S04]  /*2450*/  FADD.FTZ R132, R53, R132 ;  /* 0x0000008435847221 */ /* 0x000fc80000010000 */
[----:B------:R-:W-:-:S05]  /*2460*/  @P1 FADD.FTZ R132, R55, R132 ;  /* 0x0000008437841221 */ /* 0x000fca0000010000 */
.L_x_2144:
[----:B------:R-:W-:-:S04]  /*2470*/  F2FP.PACK_AB R48, RZ, R132 ;  /* 0x00000084ff30723e */ /* 0x000fc800000000ff */
[----:B------:R-:W-:Y:S02]  /*2480*/  PRMT R45, R48, 0x7610, R45 ;  /* 0x00007610302d7816 */ /* 0x000fe4000000002d */
.L_x_2145:
[----:B------:R-:W-:Y:S01]  /*2490*/  HADD2.F32 R137, -RZ, R49.H1_H1 ;  /* 0x30000031ff897230 */ /* 0x000fe20000004100 */
[----:B------:R-:W-:Y:S05]  /*24a0*/  @P2 BRA `(.L_x_2146) ;  /* 0x0000008000002947 */ /* 0x000fea0003800000 */
[----:B------:R-:W-:-:S04]  /*24b0*/  ISETP.NE.U32.AND P6, PT, RZ, c[0x0][0x180], PT ;  /* 0x00006000ff007a0c */ /* 0x000fc80003fc5070 */
[----:B------:R-:W-:-:S13]  /*24c0*/  ISETP.NE.AND.EX P6, PT, RZ, c[0x0][0x184], PT, P6 ;  /* 0x00006100ff007a0c */ /* 0x000fda0003fc5360 */
[----:B------:R-:W-:Y:S05]  /*24d0*/  @P6 BRA `(.L_x_2147) ;  /* 0x0000002000006947 */ /* 0x000fea0003800000 */
[----:B------:R-:W-:Y:S05]  /*24e0*/  @P0 BRA `(.L_x_2148) ;  /* 0x0000008000000947 */ /* 0x000fea0003800000 */
[----:B------:R-:W-:Y:S05]  /*24f0*/  BRA `(.L_x_2149) ;  /* 0x0000009000007947 */ /* 0x000fea0003800000 */
.L_x_2147:
[----:B-----5:R-:W-:-:S05]  /*2500*/  HADD2.F32 R48, -RZ, R41.H1_H1 ;  /* 0x30000029ff307230 */ /* 0x020fca0000004100 */
[----:B------:R-:W-:Y:S01]  /*2510*/  FADD.FTZ R137, R48, R137 ;  /* 0x0000008930897221 */ /* 0x000fe20000010000 */
[----:B------:R-:W-:Y:S05]  /*2520*/  BRA `(.L_x_2148) ;  /* 0x0000004000007947 */ /* 0x000fea0003800000 */
.L_x_2146:
[----:B-----5:R-:W-:Y:S02]  /*2530*/  HADD2.F32 R48, -RZ, R37.H1_H1 ;  /* 0x30000025ff307230 */ /* 0x020fe40000004100 */
[----:B------:R-:W-:-:S03]  /*2540*/  @P1 HADD2.F32 R52, -RZ, R41.H1_H1 ;  /* 0x30000029ff341230 */ /* 0x000fc60000004100 */
[----:B------:R-:W-:-:S04]  /*2550*/  FADD.FTZ R137, R48, R137 ;  /* 0x0000008930897221 */ /* 0x000fc80000010000 */
[----:B------:R-:W-:-:S05]  /*2560*/  @P1 FADD.FTZ R137, R52, R137 ;  /* 0x0000008934891221 */ /* 0x000fca0000010000 */
.L_x_2148:
[----:B------:R-:W-:-:S04]  /*2570*/  F2FP.PACK_AB R48, RZ, R137 ;  /* 0x00000089ff30723e */ /* 0x000fc800000000ff */
[----:B------:R-:W-:Y:S02]  /*2580*/  PRMT R45, R45, 0x5410, R48 ;  /* 0x000054102d2d7816 */ /* 0x000fe40000000030 */
.L_x_2149:
[----:B------:R-:W-:Y:S01]  /*2590*/  HADD2.F32 R138, -RZ, R50.H0_H0 ;  /* 0x20000032ff8a7230 */ /* 0x000fe20000004100 */
[----:B------:R-:W-:Y:S05]  /*25a0*/  @P2 BRA `(.L_x_2150) ;  /* 0x0000008000002947 */ /* 0x000fea0003800000 */
[----:B------:R-:W-:-:S04]  /*25b0*/  ISETP.NE.U32.AND P6, PT, RZ, c[0x0][0x180], PT ;  /* 0x00006000ff007a0c */ /* 0x000fc80003fc5070 */
[----:B------:R-:W-:-:S13]  /*25c0*/  ISETP.NE.AND.EX P6, PT, RZ, c[0x0][0x184], PT, P6 ;  /* 0x00006100ff007a0c */ /* 0x000fda0003fc5360 */
[----:B------:R-:W-:Y:S05]  /*25d0*/  @P6 BRA `(.L_x_2151) ;  /* 0x0000002000006947 */ /* 0x000fea0003800000 */
[----:B------:R-:W-:Y:S05]  /*25e0*/  @P0 BRA `(.L_x_2152) ;  /* 0x0000008000000947 */ /* 0x000fea0003800000 */
[----:B------:R-:W-:Y:S05]  /*25f0*/  BRA `(.L_x_2153) ;  /* 0x0000009000007947 */ /* 0x000fea0003800000 */
.L_x_2151:
[----:B-----5:R-:W-:-:S05]  /*2600*/  HADD2.F32 R49, -RZ, R42.H0_H0 ;  /* 0x2000002aff317230 */ /* 0x020fca0000004100 */
[----:B------:R-:W-:Y:S01]  /*2610*/  FADD.FTZ R138, R49, R138 ;  /* 0x0000008a318a7221 */ /* 0x000fe20000010000 */
[----:B------:R-:W-:Y:S05]  /*2620*/  BRA `(.L_x_2152) ;  /* 0x0000004000007947 */ /* 0x000fea0003800000 */
.L_x_2150:
[----:B-----5:R-:W-:Y:S02]  /*2630*/  HADD2.F32 R49, -RZ, R38.H0_H0 ;  /* 0x20000026ff317230 */ /* 0x020fe40000004100 */
[----:B------:R-:W-:-:S03]  /*2640*/  @P1 HADD2.F32 R53, -RZ, R42.H0_H0 ;  /* 0x2000002aff351230 */ /* 0x000fc60000004100 */
[----:B------:R-:W-:-:S04]  /*2650*/  FADD.FTZ R138, R49, R138 ;  /* 0x0000008a318a7221 */ /* 0x000fc80000010000 */
[----:B------:R-:W-:-:S05]  /*2660*/  @P1 FADD.FTZ R138, R53, R138 ;  /* 0x0000008a358a1221 */ /* 0x000fca0000010000 */
.L_x_2152:
[----:B------:R-:W-:-:S04]  /*2670*/  F2FP.PACK_AB R48, RZ, R138 ;  /* 0x0000008aff30723e */ /* 0x000fc800000000ff */
[----:B------:R-:W-:Y:S02]  /*2680*/  PRMT R46, R48, 0x7610, R46 ;  /* 0x00007610302e7816 */ /* 0x000fe4000000002e */
.L_x_2153:
[----:B------:R-:W-:Y:S01]  /*2690*/  HADD2.F32 R143, -RZ, R50.H1_H1 ;  /* 0x30000032ff8f7230 */ /* 0x000fe20000004100 */
[----:B------:R-:W-:Y:S05]  /*26a0*/  @P2 BRA `(.L_x_2154) ;  /* 0x0000008000002947 */ /* 0x000fea0003800000 */
[----:B------:R-:W-:-:S04]  /*26b0*/  ISETP.NE.U32.AND P6, PT, RZ, c[0x0][0x180], PT ;  /* 0x00006000ff007a0c */ /* 0x000fc80003fc5070 */
[----:B------:R-:W-:-:S13]  /*26c0*/  ISETP.NE.AND.EX P6, PT, RZ, c[0x0][0x184], PT, P6 ;  /* 0x00006100ff007a0c */ /* 0x000fda0003fc5360 */
[----:B------:R-:W-:Y:S05]  /*26d0*/  @P6 BRA `(.L_x_2155) ;  /* 0x0000002000006947 */ /* 0x000fea0003800000 */
[----:B------:R-:W-:Y:S05]  /*26e0*/  @P0 BRA `(.L_x_2156) ;  /* 0x0000008000000947 */ /* 0x000fea0003800000 */
[----:B------:R-:W-:Y:S05]  /*26f0*/  BRA `(.L_x_2157) ;  /* 0x0000009000007947 */ /* 0x000fea0003800000 */
.L_x_2155:
[----:B-----5:R-:W-:-:S05]  /*2700*/  HADD2.F32 R48, -RZ, R42.H1_H1 ;  /* 0x3000002aff307230 */ /* 0x020fca0000004100 */
[----:B------:R-:W-:Y:S01]  /*2710*/  FADD.FTZ R143, R48, R143 ;  /* 0x0000008f308f7221 */ /* 0x000fe20000010000 */
[----:B------:R-:W-:Y:S05]  /*2720*/  BRA `(.L_x_2156) ;  /* 0x0000004000007947 */ /* 0x000fea0003800000 */
.L_x_2154:
[----:B-----5:R-:W-:Y:S02]  /*2730*/  HADD2.F32 R48, -RZ, R38.H1_H1 ;  /* 0x30000026ff307230 */ /* 0x020fe40000004100 */
[----:B------:R-:W-:-:S03]  /*2740*/  @P1 HADD2.F32 R50, -RZ, R42.H1_H1 ;  /* 0x3000002aff321230 */ /* 0x000fc60000004100 */
[----:B------:R-:W-:-:S04]  /*2750*/  FADD.FTZ R143, R48, R143 ;  /* 0x0000008f308f7221 */ /* 0x000fc80000010000 */
[----:B------:R-:W-:-:S05]  /*2760*/  @P1 FADD.FTZ R143, R50, R143 ;  /* 0x0000008f328f1221 */ /* 0x000fca0000010000 */
.L_x_2156:
[----:B------:R-:W-:-:S04]  /*2770*/  F2FP.PACK_AB R48, RZ, R143 ;  /* 0x0000008fff30723e */ /* 0x000fc800000000ff */
[----:B------:R-:W-:Y:S02]  /*2780*/  PRMT R46, R46, 0x5410, R48 ;  /* 0x000054102e2e7816 */ /* 0x000fe40000000030 */
.L_x_2157:
[----:B------:R-:W-:Y:S01]  /*2790*/  HADD2.F32 R144, -RZ, R51.H0_H0 ;  /* 0x20000033ff907230 */ /* 0x000fe20000004100 */
[----:B------:R-:W-:Y:S05]  /*27a0*/  @P2 BRA `(.L_x_2158) ;  /* 0x0000008000002947 */ /* 0x000fea0003800000 */
[----:B------:R-:W-:-:S04]  /*27b0*/  ISETP.NE.U32.AND P6, PT, RZ, c[0x0][0x180], PT ;  /* 0x00006000ff007a0c */ /* 0x000fc80003fc5070 */
[----:B------:R-:W-:-:S13]  /*27c0*/  ISETP.NE.AND.EX P6, PT, RZ, c[0x0][0x184], PT, P6 ;  /* 0x00006100ff007a0c */ /* 0x000fda0003fc5360 */
[----:B------:R-:W-:Y:S05]  /*27d0*/  @P6 BRA `(.L_x_2159) ;  /* 0x0000002000006947 */ /* 0x000fea0003800000 */
[----:B------:R-:W-:Y:S05]  /*27e0*/  @P0 BRA `(.L_x_2160) ;  /* 0x0000008000000947 */ /* 0x000fea0003800000 */
[----:B------:R-:W-:Y:S05]  /*27f0*/  BRA `(.L_x_2161) ;  /* 0x0000009000007947 */ /* 0x000fea0003800000 */
.L_x_2159:
[----:B-----5:R-:W-:-:S05]  /*2800*/  HADD2.F32 R49, -RZ, R43.H0_H0 ;  /* 0x2000002bff317230 */ /* 0x020fca0000004100 */
[----:B------:R-:W-:Y:S01]  /*2810*/  FADD.FTZ R144, R49, R144 ;  /* 0x0000009031907221 */ /* 0x000fe20000010000 */
[----:B------:R-:W-:Y:S05]  /*2820*/  BRA `(.L_x_2160) ;  /* 0x0000004000007947 */ /* 0x000fea0003800000 */
.L_x_2158:
[----:B-----5:R-:W-:Y:S02]  /*2830*/  HADD2.F32 R49, -RZ, R39.H0_H0 ;  /* 0x20000027ff317230 */ /* 0x020fe40000004100 */
[----:B------:R-:W-:-:S03]  /*2840*/  @P1 HADD2.F32 R53, -RZ, R43.H0_H0 ;  /* 0x2000002bff351230 */ /* 0x000fc60000004100 */
[----:B------:R-:W-:-:S04]  /*2850*/  FADD.FTZ R144, R49, R144 ;  /* 0x0000009031907221 */ /* 0x000fc80000010000 */
[----:B------:R-:W-:-:S05]  /*2860*/  @P1 FADD.FTZ R144, R53, R144 ;  /* 0x0000009035901221 */ /* 0x000fca0000010000 */
.L_x_2160:
[----:B------:R-:W-:-:S04]  /*2870*/  F2FP.PACK_AB R48, RZ, R144 ;  /* 0x00000090ff30723e */ /* 0x000fc800000000ff */
[----:B------:R-:W-:Y:S02]  /*2880*/  PRMT R47, R48, 0x7610, R47 ;  /* 0x00007610302f7816 */ /* 0x000fe4000000002f */
.L_x_2161:
[----:B------:R-:W-:Y:S01]  /*2890*/  HADD2.F32 R147, -RZ, R51.H1_H1 ;  /* 0x30000033ff937230 */ /* 0x000fe20000004100 */
[----:B------:R-:W-:Y:S05]  /*28a0*/  @P2 BRA `(.L_x_2162) ;  /* 0x0000008000002947 */ /* 0x000fea0003800000 */
[----:B------:R-:W-:-:S04]  /*28b0*/  ISETP.NE.U32.AND P1, PT, RZ, c[0x0][0x180], PT ;  /* 0x00006000ff007a0c */ /* 0x000fc80003f25070 */
[----:B------:R-:W-:-:S13]  /*28c0*/  ISETP.NE.AND.EX P1, PT, RZ, c[0x0][0x184], PT, P1 ;  /* 0x00006100ff007a0c */ /* 0x000fda0003f25310 */
[----:B------:R-:W-:Y:S05]  /*28d0*/  @P1 BRA `(.L_x_2163) ;  /* 0x0000002000001947 */ /* 0x000fea0003800000 */
[----:B------:R-:W-:Y:S05]  /*28e0*/  @P0 BRA `(.L_x_2164) ;  /* 0x0000008000000947 */ /* 0x000fea0003800000 */
[----:B------:R-:W-:Y:S05]  /*28f0*/  BRA `(.L_x_2165) ;  /* 0x0000009000007947 */ /* 0x000fea0003800000 */
.L_x_2163:
[----:B-----5:R-:W-:-:S05]  /*2900*/  HADD2.F32 R48, -RZ, R43.H1_H1 ;  /* 0x3000002bff307230 */ /* 0x020fca0000004100 */
[----:B------:R-:W-:Y:S01]  /*2910*/  FADD.FTZ R147, R48, R147 ;  /* 0x0000009330937221 */ /* 0x000fe20000010000 */
[----:B------:R-:W-:Y:S05]  /*2920*/  BRA `(.L_x_2164) ;  /* 0x0000004000007947 */ /* 0x000fea0003800000 */
.L_x_2162:
[----:B-----5:R-:W-:Y:S02]  /*2930*/  HADD2.F32 R48, -RZ, R39.H1_H1 ;  /* 0x30000027ff307230 */ /* 0x020fe40000004100 */
[----:B------:R-:W-:-:S03]  /*2940*/  @P1 HADD2.F32 R50, -RZ, R43.H1_H1 ;  /* 0x3000002bff321230 */ /* 0x000fc60000004100 */
[----:B------:R-:W-:-:S04]  /*2950*/  FADD.FTZ R147, R48, R147 ;  /* 0x0000009330937221 */ /* 0x000fc80000010000 */
[----:B------:R-:W-:-:S05]  /*2960*/  @P1 FADD.FTZ R147, R50, R147 ;  /* 0x0000009332931221 */ /* 0x000fca0000010000 */
.L_x_2164:
[----:B------:R-:W-:-:S04]  /*2970*/  F2FP.PACK_AB R48, RZ, R147 ;  /* 0x00000093ff30723e */ /* 0x000fc800000000ff */
[----:B------:R-:W-:Y:S02]  /*2980*/  PRMT R47, R47, 0x5410, R48 ;  /* 0x000054102f2f7816 */ /* 0x000fe40000000030 */
.L_x_2165:
[----:B------:R-:W-:-:S04]  /*2990*/  @P0 LEA R48, P1, R148, c[0x0][0x188], 0x4 ;  /* 0x0000620094300a11 */ /* 0x000fc800078220ff */
[----:B------:R-:W-:-:S05]  /*29a0*/  @P0 LEA.HI.X R49, R148, c[0x0][0x18c], RZ, 0x4, P1 ;  /* 0x0000630094310a11 */ /* 0x000fca00008f24ff */
[----:B------:R0:W-:Y:S04]  /*29b0*/  @P0 STG.E.128 [R48.64], R44 ;  /* 0x0000002c30000986 */ /* 0x0001e8000c101d04 */
.L_x_2133:
[----:B------:R-:W-:Y:S05]  /*29c0*/  BSYNC B0 ;  /* 0x0000000000007941 */ /* 0x000fea0003800000 */
.L_x_2132:
        /* <DEDUP_REMOVED lines=33> */
.L_x_2176:
        /* <DEDUP_REMOVED lines=69> */
.L_x_2177:
[C---:B------:R-:W-:Y:S01]  /*3030*/  LOP3.LUT P1, RZ, R27.reuse, 0x1f, RZ, 0xc0, !PT ;  /* 0x0000001f1bff7812 */ /* 0x040fe2000782c0ff */
[----:B-1----:R-:W-:Y:S01]  /*3040*/  FADD.FTZ R49, R148, R53 ;  /* 0x0000003594317221 */ /* 0x002fe20000010000 */
[----:B------:R-:W-:Y:S01]  /*3050*/  SHF.R.U32.HI R50, RZ, 0x5, R27 ;  /* 0x00000005ff327819 */ /* 0x000fe2000001161b */
[----:B------:R-:W-:Y:S01]  /*3060*/  WARPSYNC 0xffffffff ;  /* 0xffffffff00007948 */ /* 0x000fe20003800000 */
[----:B0-----:R-:W-:Y:S02]  /*3070*/  LOP3.LUT R53, R27, 0x1f, RZ, 0xc0, !PT ;  /* 0x0000001f1b357812 */ /* 0x001fe400078ec0ff */
[----:B------:R-:W-:-:S07]  /*3080*/  LOP3.LUT R50, R50, 0x3, RZ, 0xc0, !PT ;  /* 0x0000000332327812 */ /* 0x000fce00078ec0ff */
[----:B------:R-:W-:-:S05]  /*3090*/  @!P1 IADD3 R51, R52, R50, RZ ;  /* 0x0000003234339210 */ /* 0x000fca0007ffe0ff */
[----:B------:R0:W-:Y:S01]  /*30a0*/  @!P1 STS.64 [R51.X8], R48 ;  /* 0x0000003033009388 */ /* 0x0001e20000008a00 */
[----:B------:R-:W-:-:S11]  /*30b0*/  ISETP.GT.U32.AND P1, PT, R53, 0x3, PT ;  /* 0x000000033500780c */ /* 0x000fd60003f24070 */
[----:B------:R-:W-:Y:S01]  /*30c0*/  BAR.SYNC.DEFER_BLOCKING 0x0 ;  /* 0x0000000000007b1d */ /* 0x000fe20000010000 */
[----:B0-----:R-:W-:Y:S01]  /*30d0*/  CS2R R48, SRZ ;  /* 0x0000000000307805 */ /* 0x001fe2000001ff00 */
[----:B------:R-:W-:Y:S02]  /*30e0*/  @!P1 IADD3 R53, R52, R53, RZ ;  /* 0x0000003534359210 */ /* 0x000fe40007ffe0ff */
[----:B------:R-:W-:Y:S02]  /*30f0*/  MOV R52, RZ ;  /* 0x000000ff00347202 */ /* 0x000fe40000000f00 */
[----:B------:R-:W-:Y:S01]  /*3100*/  @!P1 MOV R52, R121 ;  /* 0x0000007900349202 */ /* 0x000fe20000000f00 */
[----:B------:R-:W-:Y:S01]  /*3110*/  BSSY B0, `(.L_x_2168) ;  /* 0x0000063000007945 */ /* 0x000fe20003800000 */
[----:B------:R-:W-:Y:S02]  /*3120*/  ISETP.NE.AND P2, PT, RZ, UR6, PT ;  /* 0x00000006ff007c0c */ /* 0x000fe4000bf45270 */
[----:B------:R-:W-:Y:S01]  /*3130*/  I2F R150, R52 ;  /* 0x0000003400967306 */ /* 0x000fe20000201400 */
[----:B------:R-:W0:Y:S04]  /*3140*/  SHFL.DOWN PT, R55, R52, 0x2, 0x1f ;  /* 0x08401f0034377f89 */ /* 0x000e2800000e0000 */
[----:B------:R1:W2:Y:S01]  /*3150*/  @!P1 LDS.64 R48, [R53.X8] ;  /* 0x0000000035309984 */ /* 0x0002a20000008a00 */
[----:B------:R-:W-:-:S02]  /*3160*/  LOP3.LUT P1, RZ, R50, 0x1f, R27, 0xf8, !PT ;  /* 0x0000001f32ff7812 */ /* 0x000fc4000782f81b */
[----:B0-----:R-:W-:Y:S01]  /*3170*/  IADD3 R148, R55, R52, RZ ;  /* 0x0000003437947210 */ /* 0x001fe20007ffe0ff */
[----:B------:R-:W-:Y:S10]  /*3180*/  I2F R152, R55 ;  /* 0x0000003700987306 */ /* 0x000ff40000201400 */
[----:B------:R-:W-:Y:S01]  /*3190*/  @!P1 MOV R50, 0x4 ;  /* 0x0000000400329802 */ /* 0x000fe20000000f00 */
[----:B------:R-:W-:Y:S01]  /*31a0*/  SHFL.DOWN PT, R153, R148, 0x1, 0x1f ;  /* 0x08201f0094997f89 */ /* 0x000fe200000e0000 */
[----:B------:R-:W1:Y:S08]  /*31b0*/  I2F R51, R148 ;  /* 0x0000009400337306 */ /* 0x000e700000201400 */
[----:B-1----:R-:W0:Y:S01]  /*31c0*/  MUFU.RCP R53, R51 ;  /* 0x0000003300357308 */ /* 0x002e220000001000 */
[----:B--2---:R-:W1:Y:S04]  /*31d0*/  SHFL.DOWN PT, R149, R48, 0x2, 0x1f ;  /* 0x08401f0030957f89 */ /* 0x004e6800000e0000 */
[----:B------:R-:W2:Y:S01]  /*31e0*/  SHFL.DOWN PT, R54, R49, 0x2, 0x1f ;  /* 0x08401f0031367f89 */ /* 0x000ea200000e0000 */
[----:B-1----:R-:W-:-:S02]  /*31f0*/  FMUL.FTZ R151, R149, R152 ;  /* 0x0000009895977220 */ /* 0x002fc40000410000 */
[----:B------:R-:W-:Y:S02]  /*3200*/  FADD.FTZ R149, -R149, R48 ;  /* 0x0000003095957221 */ /* 0x000fe40000010100 */
[----:B------:R-:W-:Y:S01]  /*3210*/  FFMA.FTZ R154, R150, R48, R151 ;  /* 0x00000030969a7223 */ /* 0x000fe20000010097 */
[----:B------:R-:W-:Y:S01]  /*3220*/  IADD3 R48, R148, R153, RZ ;  /* 0x0000009994307210 */ /* 0x000fe20007ffe0ff */
[----:B------:R-:W-:Y:S01]  /*3230*/  FMUL.FTZ R149, R149, R149 ;  /* 0x0000009595957220 */ /* 0x000fe20000410000 */
[----:B------:R-:W-:Y:S01]  /*3240*/  I2F R153, R153 ;  /* 0x0000009900997306 */ /* 0x000fe20000201400 */
[----:B0-----:R-:W-:Y:S02]  /*3250*/  FMUL.FTZ R154, R53, R154 ;  /* 0x0000009a359a7220 */ /* 0x001fe40000410000 */
[----:B------:R-:W-:Y:S02]  /*3260*/  FMUL.FTZ R149, R149, R150 ;  /* 0x0000009695957220 */ /* 0x000fe40000410000 */
[----:B--2---:R-:W-:Y:S01]  /*3270*/  FADD.FTZ R54, R54, R49 ;  /* 0x0000003136367221 */ /* 0x004fe20000010000 */
[----:B------:R-:W0:Y:S01]  /*3280*/  SHFL.DOWN PT, R55, R154, 0x1, 0x1f ;  /* 0x08201f009a377f89 */ /* 0x000e2200000e0000 */
[----:B------:R-:W-:Y:S01]  /*3290*/  FMUL.FTZ R149, R149, R152 ;  /* 0x0000009895957220 */ /* 0x000fe20000410000 */
[----:B------:R-:W1:Y:S03]  /*32a0*/  I2F R48, R48 ;  /* 0x0000003000307306 */ /* 0x000e660000201400 */
[----:B------:R-:W-:-:S05]  /*32b0*/  FFMA.FTZ R54, R53, R149, R54 ;  /* 0x0000009535367223 */ /* 0x000fca0000010036 */
[----:B------:R-:W2:Y:S01]  /*32c0*/  SHFL.DOWN PT, R49, R54, 0x1, 0x1f ;  /* 0x08201f0036317f89 */ /* 0x000ea200000e0000 */
[----:B-1----:R-:W1:Y:S01]  /*32d0*/  MUFU.RCP R52, R48 ;  /* 0x0000003000347308 */ /* 0x002e620000001000 */
[----:B0-----:R-:W-:Y:S02]  /*32e0*/  FADD.FTZ R53, R154, -R55 ;  /* 0x800000379a357221 */ /* 0x001fe40000010000 */
[----:B------:R-:W-:Y:S02]  /*32f0*/  FMUL.FTZ R55, R55, R153 ;  /* 0x0000009937377220 */ /* 0x000fe40000410000 */
[----:B------:R-:W-:Y:S02]  /*3300*/  FMUL.FTZ R148, R53, R53 ;  /* 0x0000003535947220 */ /* 0x000fe40000410000 */
[C---:B------:R-:W-:Y:S02]  /*3310*/  FFMA.FTZ R55, R51.reuse, R154, R55 ;  /* 0x0000009a33377223 */ /* 0x040fe40000010037 */
[----:B------:R-:W-:-:S02]  /*3320*/  FMUL.FTZ R148, R51, R148 ;  /* 0x0000009433947220 */ /* 0x000fc40000410000 */
[----:B-1----:R-:W-:Y:S02]  /*3330*/  FMUL.FTZ R55, R52, R55 ;  /* 0x0000003734377220 */ /* 0x002fe40000410000 */
[----:B--2---:R-:W-:Y:S02]  /*3340*/  FADD.FTZ R49, R54, R49 ;  /* 0x0000003136317221 */ /* 0x004fe40000010000 */
[----:B------:R-:W-:Y:S02]  /*3350*/  FMUL.FTZ R148, R148, R153 ;  /* 0x0000009994947220 */ /* 0x000fe40000410000 */
[----:B------:R-:W0:Y:S02]  /*3360*/  SHFL.IDX PT, R55, R55, RZ, 0x1f ;  /* 0x00001fff37377589 */ /* 0x000e2400000e0000 */
[----:B------:R-:W-:Y:S01]  /*3370*/  FFMA.FTZ R49, R52, R148, R49 ;  /* 0x0000009434317223 */ /* 0x000fe20000010031 */
[----:B------:R-:W-:-:S05]  /*3380*/  MOV R52, c[0x0][0x1e0] ;  /* 0x0000780000347a02 */ /* 0x000fca0000000f00 */
[----:B------:R-:W1:Y:S01]  /*3390*/  SHFL.IDX PT, R49, R49, RZ, 0x1f ;  /* 0x00001fff31317589 */ /* 0x000e6200000e0000 */
[C---:B0-----:R-:W-:Y:S01]  /*33a0*/  FMUL.FTZ R48, R55.reuse, R55 ;  /* 0x0000003737307220 */ /* 0x041fe20000410000 */
[----:B------:R-:W-:-:S04]  /*33b0*/  FSEL R148, R55, RZ, !P2 ;  /* 0x000000ff37947208 */ /* 0x000fc80005000000 */
[----:B------:R-:W-:Y:S01]  /*33c0*/  FSEL R51, R48, RZ, P2 ;  /* 0x000000ff30337208 */ /* 0x000fe20001000000 */
[----:B-1----:R-:W-:-:S04]  /*33d0*/  FFMA.FTZ R48, R49, R52, c[0x0][0x228] ;  /* 0x00008a0031307623 */ /* 0x002fc80000010034 */
[----:B------:R-:W-:Y:S01]  /*33e0*/  FADD.FTZ R54, R48, R51 ;  /* 0x0000003330367221 */ /* 0x000fe20000010000 */
[----:B------:R-:W-:Y:S01]  /*33f0*/  @!P1 MOV R48, 0x4 ;  /* 0x0000000400309802 */ /* 0x000fe20000000f00 */
[----:B------:R-:W-:-:S04]  /*3400*/  @!P1 IMAD.WIDE R50, R123, R50, c[0x0][0x1a0] ;  /* 0x000068007b329625 */ /* 0x000fc800078e0232 */
[----:B------:R-:W0:Y:S01]  /*3410*/  MUFU.RSQ R54, R54 ;  /* 0x0000003600367308 */ /* 0x000e220000001400 */
[----:B------:R-:W-:Y:S01]  /*3420*/  @!P1 IMAD.WIDE R48, R123, R48, c[0x0][0x1a8] ;  /* 0x00006a007b309625 */ /* 0x000fe200078e0230 */
[----:B------:R1:W-:Y:S04]  /*3430*/  @!P1 STG.E [R50.64], R55 ;  /* 0x0000003732009986 */ /* 0x0003e8000c101904 */
[----:B0-----:R1:W-:Y:S01]  /*3440*/  @!P1 STG.E [R48.64], R54 ;  /* 0x0000003630009986 */ /* 0x0013e2000c101904 */
[----:B------:R-:W-:Y:S05]  /*3450*/  @!P5 BRA `(.L_x_2169) ;  /* 0x000002e00000d947 */ /* 0x000fea0003800000 */
[--C-:B-1----:R-:W-:Y:S02]  /*3460*/  FADD.FTZ R49, R119, -R148.reuse ;  /* 0x8000009477317221 */ /* 0x102fe40000010000 */
[--C-:B------:R-:W-:Y:S02]  /*3470*/  FADD.FTZ R55, R128, -R148.reuse ;  /* 0x8000009480377221 */ /* 0x100fe40000010000 */
[----:B------:R-:W-:-:S02]  /*3480*/  FADD.FTZ R51, R127, -R148 ;  /* 0x800000947f337221 */ /* 0x000fc40000010000 */
[--C-:B------:R-:W-:Y:S02]  /*3490*/  FADD.FTZ R149, R135, -R148.reuse ;  /* 0x8000009487957221 */ /* 0x100fe40000010000 */
[C---:B------:R-:W-:Y:S02]  /*34a0*/  FMUL.FTZ R150, R54.reuse, R49 ;  /* 0x0000003136967220 */ /* 0x040fe40000410000 */
[C---:B------:R-:W-:Y:S02]  /*34b0*/  FMUL.FTZ R55, R54.reuse, R55 ;  /* 0x0000003736377220 */ /* 0x040fe40000410000 */
[C---:B------:R-:W-:Y:S02]  /*34c0*/  FMUL.FTZ R152, R54.reuse, R51 ;  /* 0x0000003336987220 */ /* 0x040fe40000410000 */
[----:B------:R-:W-:Y:S02]  /*34d0*/  FMUL.FTZ R149, R54, R149 ;  /* 0x0000009536957220 */ /* 0x000fe40000410000 */
[----:B------:R-:W-:-:S02]  /*34e0*/  FADD.FTZ R53, R134, -R148 ;  /* 0x8000009486357221 */ /* 0x000fc40000010000 */
[----:B------:R-:W-:Y:S02]  /*34f0*/  FADD.FTZ R153, R139, -R148 ;  /* 0x800000948b997221 */ /* 0x000fe40000010000 */
[----:B------:R-:W-:Y:S02]  /*3500*/  FFMA.FTZ R48, R25, R150, R17 ;  /* 0x0000009619307223 */ /* 0x000fe40000010011 */
[----:B------:R-:W-:Y:S02]  /*3510*/  FFMA.FTZ R49, R24, R55, R16 ;  /* 0x0000003718317223 */ /* 0x000fe40000010010 */
[----:B------:R-:W-:Y:S02]  /*3520*/  FFMA.FTZ R50, R23, R152, R15 ;  /* 0x0000009817327223 */ /* 0x000fe4000001000f */
[----:B------:R-:W-:Y:S01]  /*3530*/  FFMA.FTZ R51, R22, R149, R14 ;  /* 0x0000009516337223 */ /* 0x000fe2000001000e */
[----:B------:R-:W-:Y:S01]  /*3540*/  F2FP.PACK_AB R48, R49, R48 ;  /* 0x000000303130723e */ /* 0x000fe200000000ff */
[----:B------:R-:W-:-:S02]  /*3550*/  FMUL.FTZ R154, R54, R53 ;  /* 0x00000035369a7220 */ /* 0x000fc40000410000 */
[----:B------:R-:W-:Y:S01]  /*3560*/  FMUL.FTZ R153, R54, R153 ;  /* 0x0000009936997220 */ /* 0x000fe20000410000 */
[----:B------:R-:W-:Y:S01]  /*3570*/  F2FP.PACK_AB R49, R51, R50 ;  /* 0x000000323331723e */ /* 0x000fe200000000ff */
[--C-:B------:R-:W-:Y:S02]  /*3580*/  FADD.FTZ R151, R145, -R148.reuse ;  /* 0x8000009491977221 */ /* 0x100fe40000010000 */
[----:B------:R-:W-:Y:S02]  /*3590*/  FADD.FTZ R53, R140, -R148 ;  /* 0x800000948c357221 */ /* 0x000fe40000010000 */
[----:B------:R-:W-:Y:S02]  /*35a0*/  FFMA.FTZ R50, R21, R154, R13 ;  /* 0x0000009a15327223 */ /* 0x000fe4000001000d */
[----:B------:R-:W-:Y:S02]  /*35b0*/  FFMA.FTZ R51, R20, R153, R12 ;  /* 0x0000009914337223 */ /* 0x000fe4000001000c */
[C---:B------:R-:W-:Y:S01]  /*35c0*/  FMUL.FTZ R155, R54.reuse, R151 ;  /* 0x00000097369b7220 */ /* 0x040fe20000410000 */
[----:B------:R-:W-:Y:S01]  /*35d0*/  HFMA2.MMA R151, -RZ, RZ, 0, 9.5367431640625e-07 ;  /* 0x00000010ff977435 */ /* 0x000fe200000001ff */
[----:B------:R-:W-:Y:S01]  /*35e0*/  FMUL.FTZ R156, R54, R53 ;  /* 0x00000035369c7220 */ /* 0x000fe20000410000 */
[----:B------:R-:W-:Y:S01]  /*35f0*/  F2FP.PACK_AB R50, R51, R50 ;  /* 0x000000323332723e */ /* 0x000fe200000000ff */
[----:B------:R-:W-:-:S02]  /*3600*/  FFMA.FTZ R52, R18, R155, R10 ;  /* 0x0000009b12347223 */ /* 0x000fc4000001000a */
[----:B------:R-:W-:Y:S02]  /*3610*/  FFMA.FTZ R51, R19, R156, R11 ;  /* 0x0000009c13337223 */ /* 0x000fe4000001000b */
[----:B------:R-:W-:Y:S02]  /*3620*/  FFMA.FTZ R150, R9, R150, R0 ;  /* 0x0000009609967223 */ /* 0x000fe40000010000 */
[----:B------:R-:W-:Y:S01]  /*3630*/  FFMA.FTZ R152, R7, R152, R28 ;  /* 0x0000009807987223 */ /* 0x000fe2000001001c */
[----:B------:R-:W-:Y:S01]  /*3640*/  F2FP.PACK_AB R51, R52, R51 ;  /* 0x000000333433723e */ /* 0x000fe200000000ff */
[----:B------:R-:W-:-:S04]  /*3650*/  IMAD.WIDE.U32 R52, R120, R151, c[0x0][0x208] ;  /* 0x0000820078347625 */ /* 0x000fc800078e0097 */
[----:B------:R-:W-:Y:S01]  /*3660*/  FFMA.FTZ R154, R5, R154, R30 ;  /* 0x0000009a059a7223 */ /* 0x000fe2000001001e */
[----:B------:R0:W-:Y:S01]  /*3670*/  STG.E.128 [R52.64], R48 ;  /* 0x0000003034007986 */ /* 0x0001e2000c101d04 */
[----:B------:R-:W-:Y:S02]  /*3680*/  FFMA.FTZ R156, R3, R156, R32 ;  /* 0x0000009c039c7223 */ /* 0x000fe40000010020 */
[----:B------:R-:W-:Y:S02]  /*3690*/  FFMA.FTZ R155, R2, R155, R35 ;  /* 0x0000009b029b7223 */ /* 0x000fe40000010023 */
[----:B------:R-:W-:Y:S02]  /*36a0*/  FFMA.FTZ R153, R4, R153, R34 ;  /* 0x0000009904997223 */ /* 0x000fe40000010022 */
[----:B------:R-:W-:Y:S02]  /*36b0*/  FFMA.FTZ R149, R6, R149, R31 ;  /* 0x0000009506957223 */ /* 0x000fe4000001001f */
[----:B------:R-:W-:Y:S01]  /*36c0*/  FFMA.FTZ R55, R8, R55, R29 ;  /* 0x0000003708377223 */ /* 0x000fe2000001001d */
[----:B0-----:R-:W-:Y:S01]  /*36d0*/  F2FP.PACK_AB R51, R155, R156 ;  /* 0x0000009c9b33723e */ /* 0x001fe200000000ff */
[----:B------:R-:W-:Y:S01]  /*36e0*/  IMAD.WIDE.U32 R52, R120, R151, c[0x0][0x210] ;  /* 0x0000840078347625 */ /* 0x000fe200078e0097 */
[----:B------:R-:W-:-:S02]  /*36f0*/  F2FP.PACK_AB R50, R153, R154 ;  /* 0x0000009a9932723e */ /* 0x000fc400000000ff */
[----:B------:R-:W-:Y:S02]  /*3700*/  F2FP.PACK_AB R49, R149, R152 ;  /* 0x000000989531723e */ /* 0x000fe400000000ff */
[----:B------:R-:W-:Y:S02]  /*3710*/  F2FP.PACK_AB R48, R55, R150 ;  /* 0x000000963730723e */ /* 0x000fe400000000ff */
[----:B------:R-:W-:-:S03]  /*3720*/  IADD3 R120, R120, 0x80, RZ ;  /* 0x0000008078787810 */ /* 0x000fc60007ffe0ff */
[----:B------:R0:W-:Y:S04]  /*3730*/  STG.E.128 [R52.64], R48 ;  /* 0x0000003034007986 */ /* 0x0001e8000c101d04 */
.L_x_2169:
[----:B------:R-:W-:Y:S05]  /*3740*/  BSYNC B0 ;  /* 0x0000000000007941 */ /* 0x000fea0003800000 */
.L_x_2168:
        /* <DEDUP_REMOVED lines=16> */
[----:B------:R-:W-:Y:S01]  /*3850*/  F2FP.PACK_AB R48, R49, R48 ;  /* 0x000000303130723e */ /* 0x000fe200000000ff */
[C---:B------:R-:W-:Y:S02]  /*3860*/  FMUL.FTZ R154, R54.reuse, R53 ;  /* 0x00000035369a7220 */ /* 0x040fe40000410000 */
[----:B------:R-:W-:Y:S01]  /*3870*/  FMUL.FTZ R153, R54, R153 ;  /* 0x0000009936997220 */ /* 0x000fe20000410000 */
[----:B------:R-:W-:Y:S01]  /*3880*/  F2FP.PACK_AB R49, R51, R50 ;  /* 0x000000323331723e */ /* 0x000fe200000000ff */
[--C-:B------:R-:W-:Y:S02]  /*3890*/  FADD.FTZ R53, R142, -R148.reuse ;  /* 0x800000948e357221 */ /* 0x100fe40000010000 */
[----:B------:R-:W-:-:S02]  /*38a0*/  FADD.FTZ R151, R146, -R148 ;  /* 0x8000009492977221 */ /* 0x000fc40000010000 */
[----:B------:R-:W-:Y:S02]  /*38b0*/  FFMA.FTZ R50, R57, R154, R65 ;  /* 0x0000009a39327223 */ /* 0x000fe40000010041 */
[----:B------:R-:W-:Y:S02]  /*38c0*/  FFMA.FTZ R51, R70, R153, R74 ;  /* 0x0000009946337223 */ /* 0x000fe4000001004a */
[C---:B------:R-:W-:Y:S02]  /*38d0*/  FMUL.FTZ R155, R54.reuse, R53 ;  /* 0x00000035369b7220 */ /* 0x040fe40000410000 */
[----:B------:R-:W-:Y:S01]  /*38e0*/  FMUL.FTZ R156, R54, R151 ;  /* 0x00000097369c7220 */ /* 0x000fe20000410000 */
[----:B------:R-:W-:Y:S01]  /*38f0*/  F2FP.PACK_AB R50, R51, R50 ;  /* 0x000000323332723e */ /* 0x000fe200000000ff */
[----:B------:R-:W-:Y:S01]  /*3900*/  FFMA.FTZ R51, R58, R155, R66 ;  /* 0x0000009b3a337223 */ /* 0x000fe20000010042 */
[----:B------:R-:W-:Y:S01]  /*3910*/  MOV R151, 0x10 ;  /* 0x0000001000977802 */ /* 0x000fe20000000f00 */
[----:B------:R-:W-:-:S02]  /*3920*/  FFMA.FTZ R52, R71, R156, R75 ;  /* 0x0000009c47347223 */ /* 0x000fc4000001004b */
        /* <DEDUP_REMOVED lines=18> */
.L_x_2171:
[----:B------:R-:W-:Y:S05]  /*3a50*/  BSYNC B0 ;  /* 0x0000000000007941 */ /* 0x000fea0003800000 */
.L_x_2170:
[----:B------:R-:W-:Y:S01]  /*3a60*/  BSSY B0, `(.L_x_2172) ;  /* 0x000002f000007945 */ /* 0x000fe20003800000 */
[----:B------:R-:W-:Y:S05]  /*3a70*/  @!P3 BRA `(.L_x_2173) ;  /* 0x000002d00000b947 */ /* 0x000fea0003800000 */
[--C-:B-1----:R-:W-:Y:S02]  /*3a80*/  FADD.FTZ R55, R138, -R148.reuse ;  /* 0x800000948a377221 */ /* 0x102fe40000010000 */
[--C-:B------:R-:W-:Y:S02]  /*3a90*/  FADD.FTZ R151, R143, -R148.reuse ;  /* 0x800000948f977221 */ /* 0x100fe40000010000 */
[--C-:B0-----:R-:W-:Y:S02]  /*3aa0*/  FADD.FTZ R49, R131, -R148.reuse ;  /* 0x8000009483317221 */ /* 0x101fe40000010000 */
[C---:B------:R-:W-:Y:S02]  /*3ab0*/  FMUL.FTZ R55, R54.reuse, R55 ;  /* 0x0000003736377220 */ /* 0x040fe40000410000 */
[----:B------:R-:W-:Y:S02]  /*3ac0*/  FMUL.FTZ R48, R54, R151 ;  /* 0x0000009736307220 */ /* 0x000fe40000410000 */
[----:B------:R-:W-:-:S02]  /*3ad0*/  FADD.FTZ R153, R144, -R148 ;  /* 0x8000009490997221 */ /* 0x000fc40000010000 */
[----:B------:R-:W-:Y:S02]  /*3ae0*/  FADD.FTZ R155, R147, -R148 ;  /* 0x80000094939b7221 */ /* 0x000fe40000010000 */
[----:B------:R-:W-:Y:S02]  /*3af0*/  FMUL.FTZ R52, R54, R49 ;  /* 0x0000003136347220 */ /* 0x000fe40000410000 */
[----:B------:R-:W-:Y:S02]  /*3b00*/  FFMA.FTZ R50, R90, R55, R98 ;  /* 0x000000375a327223 */ /* 0x000fe40000010062 */
[----:B------:R-:W-:Y:S02]  /*3b10*/  FFMA.FTZ R49, R93, R48, R101 ;  /* 0x000000305d317223 */ /* 0x000fe40000010065 */
[--C-:B------:R-:W-:Y:S02]  /*3b20*/  FADD.FTZ R53, R126, -R148.reuse ;  /* 0x800000947e357221 */ /* 0x100fe40000010000 */
[--C-:B------:R-:W-:Y:S01]  /*3b30*/  FADD.FTZ R149, R132, -R148.reuse ;  /* 0x8000009484957221 */ /* 0x100fe20000010000 */
[----:B------:R-:W-:Y:S01]  /*3b40*/  F2FP.PACK_AB R50, R49, R50 ;  /* 0x000000323132723e */ /* 0x000fe200000000ff */
[----:B------:R-:W-:-:S02]  /*3b50*/  FADD.FTZ R51, R137, -R148 ;  /* 0x8000009489337221 */ /* 0x000fc40000010000 */
[C---:B------:R-:W-:Y:S02]  /*3b60*/  FMUL.FTZ R153, R54.reuse, R153 ;  /* 0x0000009936997220 */ /* 0x040fe40000410000 */
[C---:B------:R-:W-:Y:S02]  /*3b70*/  FMUL.FTZ R155, R54.reuse, R155 ;  /* 0x0000009b369b7220 */ /* 0x040fe40000410000 */
[C---:B------:R-:W-:Y:S02]  /*3b80*/  FMUL.FTZ R53, R54.reuse, R53 ;  /* 0x0000003536357220 */ /* 0x040fe40000410000 */
[C---:B------:R-:W-:Y:S02]  /*3b90*/  FMUL.FTZ R149, R54.reuse, R149 ;  /* 0x0000009536957220 */ /* 0x040fe40000410000 */
[----:B------:R-:W-:Y:S02]  /*3ba0*/  FMUL.FTZ R148, R54, R51 ;  /* 0x0000003336947220 */ /* 0x000fe40000410000 */
[----:B------:R-:W-:-:S02]  /*3bb0*/  FFMA.FTZ R54, R106, R55, R115 ;  /* 0x000000376a367223 */ /* 0x000fc40000010073 */
[----:B------:R-:W-:Y:S02]  /*3bc0*/  FFMA.FTZ R49, R109, R48, R118 ;  /* 0x000000306d317223 */ /* 0x000fe40000010076 */
[----:B------:R-:W-:Y:S02]  /*3bd0*/  FFMA.FTZ R51, R92, R153, R100 ;  /* 0x000000995c337223 */ /* 0x000fe40000010064 */
[----:B------:R-:W-:Y:S01]  /*3be0*/  FFMA.FTZ R150, R94, R155, R103 ;  /* 0x0000009b5e967223 */ /* 0x000fe20000010067 */
[----:B------:R-:W-:Y:S01]  /*3bf0*/  F2FP.PACK_AB R54, R49, R54 ;  /* 0x000000363136723e */ /* 0x000fe200000000ff */
[----:B------:R-:W-:Y:S02]  /*3c00*/  FFMA.FTZ R48, R63, R53, R95 ;  /* 0x000000353f307223 */ /* 0x000fe4000001005f */
[----:B------:R-:W-:Y:S01]  /*3c10*/  FFMA.FTZ R49, R89, R52, R97 ;  /* 0x0000003459317223 */ /* 0x000fe20000010061 */
[----:B------:R-:W-:Y:S01]  /*3c20*/  F2FP.PACK_AB R51, R150, R51 ;  /* 0x000000339633723e */ /* 0x000fe200000000ff */
[----:B------:R-:W-:-:S02]  /*3c30*/  FFMA.FTZ R150, R88, R149, R96 ;  /* 0x0000009558967223 */ /* 0x000fc40000010060 */
[----:B------:R-:W-:Y:S01]  /*3c40*/  FFMA.FTZ R151, R91, R148, R99 ;  /* 0x000000945b977223 */ /* 0x000fe20000010063 */
[----:B------:R-:W-:Y:S01]  /*3c50*/  F2FP.PACK_AB R48, R49, R48 ;  /* 0x000000303130723e */ /* 0x000fe200000000ff */
[----:B------:R-:W-:Y:S02]  /*3c60*/  FFMA.FTZ R148, R107, R148, R116 ;  /* 0x000000946b947223 */ /* 0x000fe40000010074 */
[----:B------:R-:W-:Y:S01]  /*3c70*/  FFMA.FTZ R55, R108, R153, R117 ;  /* 0x000000996c377223 */ /* 0x000fe20000010075 */
[----:B------:R-:W-:Y:S01]  /*3c80*/  F2FP.PACK_AB R49, R151, R150 ;  /* 0x000000969731723e */ /* 0x000fe200000000ff */
[----:B------:R-:W-:Y:S01]  /*3c90*/  HFMA2.MMA R151, -RZ, RZ, 0, 9.5367431640625e-07 ;  /* 0x00000010ff977435 */ /* 0x000fe200000001ff */
[----:B------:R-:W-:Y:S02]  /*3ca0*/  FFMA.FTZ R150, R102, R53, R110 ;  /* 0x0000003566967223 */ /* 0x000fe4000001006e */
[----:B------:R-:W-:Y:S02]  /*3cb0*/  FFMA.FTZ R53, R104, R149, R113 ;  /* 0x0000009568357223 */ /* 0x000fe40000010071 */
[----:B------:R-:W-:-:S02]  /*3cc0*/  FFMA.FTZ R149, R105, R52, R114 ;  /* 0x0000003469957223 */ /* 0x000fc40000010072 */
[----:B------:R-:W-:Y:S01]  /*3cd0*/  FFMA.FTZ R152, R111, R155, R124 ;  /* 0x0000009b6f987223 */ /* 0x000fe2000001007c */
[----:B------:R-:W-:Y:S02]  /*3ce0*/  F2FP.PACK_AB R53, R148, R53 ;  /* 0x000000359435723e */ /* 0x000fe400000000ff */
[----:B------:R-:W-:Y:S01]  /*3cf0*/  F2FP.PACK_AB R52, R149, R150 ;  /* 0x000000969534723e */ /* 0x000fe200000000ff */
[----:B------:R-:W-:Y:S01]  /*3d00*/  IMAD.WIDE.U32 R148, R120, R151, c[0x0][0x208] ;  /* 0x0000820078947625 */ /* 0x000fe200078e0097 */
[----:B------:R-:W-:-:S03]  /*3d10*/  F2FP.PACK_AB R55, R152, R55 ;  /* 0x000000379837723e */ /* 0x000fc600000000ff */
[----:B------:R-:W-:Y:S01]  /*3d20*/  IMAD.WIDE.U32 R150, R120, R151, c[0x0][0x210] ;  /* 0x0000840078967625 */ /* 0x000fe200078e0097 */
[----:B------:R0:W-:Y:S04]  /*3d30*/  STG.E.128 [R148.64], R48 ;  /* 0x0000003094007986 */ /* 0x0001e8000c101d04 */
[----:B------:R0:W-:Y:S02]  /*3d40*/  STG.E.128 [R150.64], R52 ;  /* 0x0000003496007986 */ /* 0x0001e4000c101d04 */
.L_x_2173:
[----:B------:R-:W-:Y:S05]  /*3d50*/  BSYNC B0 ;  /* 0x0000000000007941 */ /* 0x000fea0003800000 */
.L_x_2172:
[----:B------:R-:W-:Y:S02]  /*3d60*/  IADD3 R123, R123, c[0x0][0x160], RZ ;  /* 0x000058007b7b7a10 */ /* 0x000fe40007ffe0ff */
[----:B------:R-:W-:Y:S02]  /*3d70*/  LOP3.LUT P2, RZ, R122, 0xff, RZ, 0xc0, !PT ;  /* 0x000000ff7aff7812 */ /* 0x000fe4000784c0ff */
[----:B------:R-:W-:Y:S02]  /*3d80*/  ISETP.GE.AND P1, PT, R123, c[0x0][0x164], PT ;  /* 0x000059007b007a0c */ /* 0x000fe40003f26270 */
[----:B------:R-:W-:-:S11]  /*3d90*/  SEL R122, RZ, 0x1, P2 ;  /* 0x00000001ff7a7807 */ /* 0x000fd60001000000 */
[----:B01---5:R-:W-:Y:S01]  /*3da0*/  @P1 CALL.REL.NOINC `(.L_x_2174) ;  /* 0x0000001000001944 */ /* 0x023fe20003c00000 */
[----:B------:R-:W-:Y:S05]  /*3db0*/  BRA `(.L_x_2175) ;  /* 0xffffcfa000007947 */ /* 0x000fea000383ffff */
.L_x_2174:
[----:B------:R-:W-:Y:S05]  /*3dc0*/  EXIT ;  /* 0x000000000000794d */ /* 0x000fea0003800000 */
.L_x_2166:
[----:B------:R-:W-:Y:S01]  /*3dd0*/  HFMA2.MMA R148, -RZ, RZ, 0, 5.9604644775390625e-08 ;  /* 0x00000001ff947435 */ /* 0x000fe200000001ff */
[----:B------:R-:W-:Y:S02]  /*3de0*/  MOV R49, R48 ;  /* 0x0000003000317202 */ /* 0x000fe40000000f00 */
[----:B------:R-:W-:Y:S02]  /*3df0*/  MOV R54, 0x1f ;  /* 0x0000001f00367802 */ /* 0x000fe40000000f00 */
[----:B------:R-:W-:Y:S02]  /*3e00*/  MOV R55, 0xffffffff ;  /* 0xffffffff00377802 */ /* 0x000fe40000000f00 */
[----:B------:R-:W-:Y:S02]  /*3e10*/  MOV R50, 0x3e30 ;  /* 0x00003e3000327802 */ /* 0x000fe40000000f00 */
[----:B-----5:R-:W-:Y:S05]  /*3e20*/  CALL.REL.NOINC `($__internal_8_$__cuda_sm70_shflsync_bfly_p) ;  /* 0x000006b000007944 */ /* 0x020fea0003c00000 */
[----:B01----:R-:W-:Y:S01]  /*3e30*/  MOV R49, R148 ;  /* 0x0000009400317202 */ /* 0x003fe20000000f00 */
[----:B------:R-:W-:Y:S05]  /*3e40*/  BRA `(.L_x_2176) ;  /* 0xffffed9000007947 */ /* 0x000fea000383ffff */
.L_x_2167:
[----:B------:R-:W-:Y:S01]  /*3e50*/  HFMA2.MMA R148, -RZ, RZ, 0, 1.1920928955078125e-07 ;  /* 0x00000002ff947435 */ /* 0x000fe200000001ff */
[----:B------:R-:W-:Y:S02]  /*3e60*/  MOV R54, 0x1f ;  /* 0x0000001f00367802 */ /* 0x000fe40000000f00 */
[----:B------:R-:W-:-:S02]  /*3e70*/  MOV R55, 0xffffffff ;  /* 0xffffffff00377802 */ /* 0x000fc40000000f00 */
[----:B------:R-:W-:Y:S02]  /*3e80*/  MOV R50, 0x3ea0 ;  /* 0x00003ea000327802 */ /* 0x000fe40000000f00 */
[----:B0----5:R-:W-:Y:S05]  /*3e90*/  CALL.REL.NOINC `($__internal_8_$__cuda_sm70_shflsync_bfly_p) ;  /* 0x0000064000007944 */ /* 0x021fea0003c00000 */
[----:B01----:R-:W-:Y:S01]  /*3ea0*/  FADD.FTZ R49, R49, R148 ;  /* 0x0000009431317221 */ /* 0x003fe20000010000 */
[----:B------:R-:W-:Y:S01]  /*3eb0*/  HFMA2.MMA R148, -RZ, RZ, 0, 2.384185791015625e-07 ;  /* 0x00000004ff947435 */ /* 0x000fe200000001ff */
[----:B------:R-:W-:Y:S02]  /*3ec0*/  MOV R54, 0x1f ;  /* 0x0000001f00367802 */ /* 0x000fe40000000f00 */
[----:B------:R-:W-:Y:S02]  /*3ed0*/  MOV R55, 0xffffffff ;  /* 0xffffffff00377802 */ /* 0x000fe40000000f00 */
[----:B------:R-:W-:Y:S02]  /*3ee0*/  MOV R50, 0x3f00 ;  /* 0x00003f0000327802 */ /* 0x000fe40000000f00 */
[----:B------:R-:W-:Y:S05]  /*3ef0*/  CALL.REL.NOINC `($__internal_8_$__cuda_sm70_shflsync_bfly_p) ;  /* 0x000005e000007944 */ /* 0x000fea0003c00000 */
[----:B01----:R-:W-:Y:S01]  /*3f00*/  FADD.FTZ R49, R49, R148 ;  /* 0x0000009431317221 */ /* 0x003fe20000010000 */
[----:B------:R-:W-:Y:S01]  /*3f10*/  HFMA2.MMA R148, -RZ, RZ, 0, 4.76837158203125e-07 ;  /* 0x00000008ff947435 */ /* 0x000fe200000001ff */
[----:B------:R-:W-:Y:S02]  /*3f20*/  MOV R54, 0x1f ;  /* 0x0000001f00367802 */ /* 0x000fe40000000f00 */
[----:B------:R-:W-:-:S02]  /*3f30*/  MOV R55, 0xffffffff ;  /* 0xffffffff00377802 */ /* 0x000fc40000000f00 */
[----:B------:R-:W-:Y:S02]  /*3f40*/  MOV R50, 0x3f60 ;  /* 0x00003f6000327802 */ /* 0x000fe40000000f00 */
[----:B------:R-:W-:Y:S05]  /*3f50*/  CALL.REL.NOINC `($__internal_8_$__cuda_sm70_shflsync_bfly_p) ;  /* 0x0000058000007944 */ /* 0x000fea0003c00000 */
[----:B01----:R-:W-:Y:S01]  /*3f60*/  FADD.FTZ R49, R49, R148 ;  /* 0x0000009431317221 */ /* 0x003fe20000010000 */
[----:B------:R-:W-:Y:S01]  /*3f70*/  HFMA2.MMA R148, -RZ, RZ, 0, 9.5367431640625e-07 ;  /* 0x00000010ff947435 */ /* 0x000fe200000001ff */
[----:B------:R-:W-:Y:S02]  /*3f80*/  MOV R54, 0x1f ;  /* 0x0000001f00367802 */ /* 0x000fe40000000f00 */
[----:B------:R-:W-:Y:S02]  /*3f90*/  MOV R55, 0xffffffff ;  /* 0xffffffff00377802 */ /* 0x000fe40000000f00 */
[----:B------:R-:W-:Y:S02]  /*3fa0*/  MOV R50, 0x3fc0 ;  /* 0x00003fc000327802 */ /* 0x000fe40000000f00 */
[----:B------:R-:W-:Y:S05]  /*3fb0*/  CALL.REL.NOINC `($__internal_8_$__cuda_sm70_shflsync_bfly_p) ;  /* 0x0000052000007944 */ /* 0x000fea0003c00000 */
[----:B01----:R-:W-:Y:S01]  /*3fc0*/  FADD.FTZ R49, R49, R148 ;  /* 0x0000009431317221 */ /* 0x003fe20000010000 */
[----:B------:R-:W-:Y:S01]  /*3fd0*/  HFMA2.MMA R148, -RZ, RZ, 0, 5.9604644775390625e-08 ;  /* 0x00000001ff947435 */ /* 0x000fe200000001ff */
[----:B------:R-:W-:Y:S02]  /*3fe0*/  MOV R55, 0xffffffff ;  /* 0xffffffff00377802 */ /* 0x000fe40000000f00 */
        /* <DEDUP_REMOVED lines=50> */
[----:B------:R-:W-:Y:S01]  /*4310*/  @P2 FFMA.FTZ R49, R51, R51, R54 ;  /* 0x0000003333312223 */ /* 0x000fe20000010036 */
[----:B------:R-:W-:Y:S02]  /*4320*/  MOV R54, 0x1f ;  /* 0x0000001f00367802 */ /* 0x000fe40000000f00 */
[----:B------:R-:W-:Y:S05]  /*4330*/  CALL.REL.NOINC `($__internal_8_$__cuda_sm70_shflsync_bfly_p) ;  /* 0x000001a000007944 */ /* 0x000fea0003c00000 */
[----:B01----:R-:W-:Y:S01]  /*4340*/  FADD.FTZ R49, R49, R148 ;  /* 0x0000009431317221 */ /* 0x003fe20000010000 */
[----:B------:R-:W-:Y:S01]  /*4350*/  HFMA2.MMA R148, -RZ, RZ, 0, 1.1920928955078125e-07 ;  /* 0x00000002ff947435 */ /* 0x000fe200000001ff */
[----:B------:R-:W-:Y:S02]  /*4360*/  MOV R54, 0x1f ;  /* 0x0000001f00367802 */ /* 0x000fe40000000f00 */
[----:B------:R-:W-:Y:S02]  /*4370*/  MOV R55, 0xffffffff ;  /* 0xffffffff00377802 */ /* 0x000fe40000000f00 */
[----:B------:R-:W-:Y:S02]  /*4380*/  MOV R50, 0x43a0 ;  /* 0x000043a000327802 */ /* 0x000fe40000000f00 */
[----:B------:R-:W-:Y:S05]  /*4390*/  CALL.REL.NOINC `($__internal_8_$__cuda_sm70_shflsync_bfly_p) ;  /* 0x0000014000007944 */ /* 0x000fea0003c00000 */
[----:B01----:R-:W-:Y:S01]  /*43a0*/  FADD.FTZ R49, R49, R148 ;  /* 0x0000009431317221 */ /* 0x003fe20000010000 */
[----:B------:R-:W-:Y:S01]  /*43b0*/  HFMA2.MMA R148, -RZ, RZ, 0, 2.384185791015625e-07 ;  /* 0x00000004ff947435 */ /* 0x000fe200000001ff */
[----:B------:R-:W-:Y:S02]  /*43c0*/  MOV R54, 0x1f ;  /* 0x0000001f00367802 */ /* 0x000fe40000000f00 */
[----:B------:R-:W-:-:S02]  /*43d0*/  MOV R55, 0xffffffff ;  /* 0xffffffff00377802 */ /* 0x000fc40000000f00 */
[----:B------:R-:W-:Y:S02]  /*43e0*/  MOV R50, 0x4400 ;  /* 0x0000440000327802 */ /* 0x000fe40000000f00 */
[----:B------:R-:W-:Y:S05]  /*43f0*/  CALL.REL.NOINC `($__internal_8_$__cuda_sm70_shflsync_bfly_p) ;  /* 0x000000e000007944 */ /* 0x000fea0003c00000 */
[----:B01----:R-:W-:Y:S01]  /*4400*/  FADD.FTZ R49, R49, R148 ;  /* 0x0000009431317221 */ /* 0x003fe20000010000 */
[----:B------:R-:W-:Y:S01]  /*4410*/  HFMA2.MMA R148, -RZ, RZ, 0, 4.76837158203125e-07 ;  /* 0x00000008ff947435 */ /* 0x000fe200000001ff */
[----:B------:R-:W-:Y:S02]  /*4420*/  MOV R54, 0x1f ;  /* 0x0000001f00367802 */ /* 0x000fe40000000f00 */
[----:B------:R-:W-:Y:S02]  /*4430*/  MOV R55, 0xffffffff ;  /* 0xffffffff00377802 */ /* 0x000fe40000000f00 */
[----:B------:R-:W-:Y:S02]  /*4440*/  MOV R50, 0x4460 ;  /* 0x0000446000327802 */ /* 0x000fe40000000f00 */
[----:B------:R-:W-:Y:S05]  /*4450*/  CALL.REL.NOINC `($__internal_8_$__cuda_sm70_shflsync_bfly_p) ;  /* 0x0000008000007944 */ /* 0x000fea0003c00000 */
[----:B-1----:R-:W-:Y:S01]  /*4460*/  FADD.FTZ R53, R49, R148 ;  /* 0x0000009431357221 */ /* 0x002fe20000010000 */
[----:B------:R-:W-:Y:S01]  /*4470*/  HFMA2.MMA R148, -RZ, RZ, 0, 9.5367431640625e-07 ;  /* 0x00000010ff947435 */ /* 0x000fe200000001ff */
[----:B0-----:R-:W-:Y:S02]  /*4480*/  MOV R54, 0x1f ;  /* 0x0000001f00367802 */ /* 0x001fe40000000f00 */
[----:B------:R-:W-:-:S02]  /*4490*/  MOV R55, 0xffffffff ;  /* 0xffffffff00377802 */ /* 0x000fc40000000f00 */
[----:B------:R-:W-:Y:S02]  /*44a0*/  MOV R49, R53 ;  /* 0x0000003500317202 */ /* 0x000fe40000000f00 */
[----:B------:R-:W-:Y:S02]  /*44b0*/  MOV R50, 0x44d0 ;  /* 0x000044d000327802 */ /* 0x000fe40000000f00 */
[----:B------:R-:W-:Y:S05]  /*44c0*/  CALL.REL.NOINC `($__internal_8_$__cuda_sm70_shflsync_bfly_p) ;  /* 0x0000001000007944 */ /* 0x000fea0003c00000 */
[----:B01----:R-:W-:Y:S05]  /*44d0*/  BRA `(.L_x_2177) ;  /* 0xffffeb5000007947 */ /* 0x003fea000383ffff */
        .weak           $__internal_8_$__cuda_sm70_shflsync_bfly_p
        .type           $__internal_8_$__cuda_sm70_shflsync_bfly_p,@function
        .size           $__internal_8_$__cuda_sm70_shflsync_bfly_p,(.L_x_19988 - $__internal_8_$__cuda_sm70_shflsync_bfly_p)
$__internal_8_$__cuda_sm70_shflsync_bfly_p:
[----:B------:R-:W-:Y:S01]  /*44e0*/  HFMA2.MMA R51, -RZ, RZ, 0, 0 ;  /* 0x00000000ff337435 */ /* 0x000fe200000001ff */
[----:B------:R-:W-:Y:S04]  /*44f0*/  WARPSYNC R55 ;  /* 0x0000003700007348 */ /* 0x000fe80003800000 */
[----:B------:R0:W1:Y:S01]  /*4500*/  SHFL.BFLY PT, R148, R49, R148, R54 ;  /* 0x0c00009431947389 */ /* 0x00006200000e0036 */
[----:B------:R-:W-:Y:S05]  /*4510*/  RET.REL.NODEC R50 `(_ZN10layer_norm31ln_parallel_residual_fwd_kernelINS_13Kernel_traitsI6__halfS2_S2_S2_fjLj3072ELj1ELj1ELj4ELj16ENS_18Kernel_traits_baseILj3072ES2_S2_S2_S2_fjLj128EEEEELb0ELb0ELb0EEEvNS_9FwdParamsE) ;  /* 0xffffbae032007950 */ /* 0x000fea0003c3ffff */
.L_x_2178:
        /* <DEDUP_REMOVED lines=14> */
.L_x_19988:


//--------------------- .text._ZN10layer_norm31ln_parallel_residual_fwd_kernelINS_13Kernel_traitsI6__halfS2_S2_S2_fjLj3072ELj1ELj1ELj4ELj16ENS_18Kernel_traits_baseILj3072ES2_S2_S2_S2_fjLj128EEEEELb0ELb0ELb1EEEvNS_9FwdParamsE --------------------------
	.section	.text._ZN10layer_norm31ln_parallel_residual_fwd_kernelINS_13Kernel_traitsI6__halfS2_S2_S2_fjLj3072ELj1ELj1ELj4ELj16ENS_18Kernel_traits_baseILj3072ES2_S2_S2_S2_fjLj128EEEEELb0ELb0ELb1EEEvNS_9FwdParamsE,"ax",@progbits
	.sectioninfo	@"SHI_REGISTERS=168"
	.align	128
        .global         _ZN10layer_norm31ln_parallel_residual_fwd_kernelINS_13Kernel_traitsI6__halfS2_S2_S2_fjLj3072ELj1ELj1ELj4ELj16ENS_18Kernel_traits_baseILj3072ES2_S2_S2_S2_fjLj128EEEEELb0ELb0ELb1EEEvNS_9FwdParamsE
        .type           _ZN10layer_norm31ln_parallel_residual_fwd_kernelINS_13Kernel_traitsI6__halfS2_S2_S2_fjLj3072ELj1ELj1ELj4ELj16ENS_18Kernel_traits_baseILj3072ES2_S2_S2_S2_fjLj128EEEEELb0ELb0ELb1EEEvNS_9FwdParamsE,@function
        .size           _ZN10layer_norm31ln_parallel_residual_fwd_kernelINS_13Kernel_traitsI6__halfS2_S2_S2_fjLj3072ELj1ELj1ELj4ELj16ENS_18Kernel_traits_baseILj3072ES2_S2_S2_S2_fjLj128EEEEELb0ELb0ELb1EEEvNS_9FwdParamsE,(.L_x_19989 - _ZN10layer_norm31ln_parallel_residual_fwd_kernelINS_13Kernel_traitsI6__halfS2_S2_S2_fjLj3072ELj1ELj1ELj4ELj16ENS_18Kernel_traits_baseILj3072ES2_S2_S2_S2_fjLj128EEEEELb0ELb0ELb1EEEvNS_9FwdParamsE)
        .other          _ZN10layer_norm31ln_parallel_residual_fwd_kernelINS_13Kernel_traitsI6__halfS2_S2_S2_fjLj3072ELj1ELj1ELj4ELj16ENS_18Kernel_traits_baseILj3072ES2_S2_S2_S2_fjLj128EEEEELb0ELb0ELb1EEEvNS_9FwdParamsE,@"STO_CUDA_ENTRY STV_DEFAULT"
_ZN10layer_norm31ln_parallel_residual_fwd_kernelINS_13Kernel_traitsI6__halfS2_S2_S2_fjLj3072ELj1ELj1ELj4ELj16ENS_18Kernel_traits_baseILj3072ES2_S2_S2_S2_fjLj128EEEEELb0ELb0ELb1EEEvNS_9FwdParamsE:
.text._ZN10layer_norm31ln_parallel_residual_fwd_kernelINS_13Kernel_traitsI6__halfS2_S2_S2_fjLj3072ELj1ELj1ELj4ELj16ENS_18Kernel_traits_baseILj3072ES2_S2_S2_S2_fjLj128EEEEELb0ELb0ELb1EEEvNS_9FwdParamsE:
[----:B------:R-:W-:Y:S02]  /*0000*/  MOV R1, c[0x0][0x28] ;  /* 0x00000a0000017a02 */ /* 0x000fe40000000f00 */
[----:B------:R-:W0:Y:S01]  /*0010*/  S2R R27, SR_TID.X ;  /* 0x00000000001b7919 */ /* 0x000e220000002100 */
[----:B------:R-:W-:Y:S01]  /*0020*/  ISETP.NE.U32.AND P1, PT, RZ, c[0x0][0x218], PT ;  /* 0x00008600ff007a0c */ /* 0x000fe20003f25070 */
[----:B------:R-:W-:Y:S01]  /*0030*/  ULDC.64 UR4, c[0x0][0x118] ;  /* 0x0000460000047ab9 */ /* 0x000fe20000000a00 */
[----:B------:R-:W-:Y:S02]  /*0040*/  ISETP.NE.U32.AND P2, PT, RZ, c[0x0][0x220], PT ;  /* 0x00008800ff007a0c */ /* 0x000fe40003f45070 */
[----:B------:R-:W-:Y:S02]  /*0050*/  ISETP.NE.AND.EX P1, PT, RZ, c[0x0][0x21c], PT, P1 ;  /* 0x00008700ff007a0c */ /* 0x000fe40003f25310 */
[----:B------:R-:W-:Y:S02]  /*0060*/  ISETP.NE.AND.EX P2, PT, RZ, c[0x0][0x224], PT, P2 ;  /* 0x00008900ff007a0c */ /* 0x000fe40003f45320 */
[C---:B0-----:R-:W-:Y:S02]  /*0070*/  SHF.L.U32 R0, R27.reuse, 0x4, RZ ;  /* 0x000000041b007819 */ /* 0x041fe400000006ff */
[----:B------:R-:W-:-:S02]  /*0080*/  LOP3.LUT R26, R27, 0x7f, RZ, 0xc0, !PT ;  /* 0x0000007f1b1a7812 */ /* 0x000fc400078ec0ff */
[----:B------:R-:W-:Y:S02]  /*0090*/  LOP3.LUT R0, R0, 0x7f0, RZ, 0xc0, !PT ;  /* 0x000007f000007812 */ /* 0x000fe400078ec0ff */
[----:B------:R-:W-:Y:S02]  /*00a0*/  SHF.L.U32 R6, R26, 0x4, RZ ;  /* 0x000000041a067819 */ /* 0x000fe400000006ff */
[----:B------:R-:W-:-:S04]  /*00b0*/  IADD3 R4, P0, R0, c[0x0][0x218], RZ ;  /* 0x0000860000047a10 */ /* 0x000fc80007f1e0ff */
[----:B------:R-:W-:Y:S02]  /*00c0*/  IADD3.X R5, RZ, c[0x0][0x21c], RZ, P0, !PT ;  /* 0x00008700ff057a10 */ /* 0x000fe400007fe4ff */
[----:B------:R-:W-:-:S03]  /*00d0*/  IADD3 R8, P0, R6, c[0x0][0x220], RZ ;  /* 0x0000880006087a10 */ /* 0x000fc60007f1e0ff */
[----:B------:R0:W5:Y:S01]  /*00e0*/  @P1 LDG.E.128 R12, [R4.64] ;  /* 0x00000004040c1981 */ /* 0x000162000c1e1d00 */
[----:B------:R-:W-:-:S03]  /*00f0*/  IADD3.X R9, RZ, c[0x0][0x224], RZ, P0, !PT ;  /* 0x00008900ff097a10 */ /* 0x000fc600007fe4ff */
        /* <DEDUP_REMOVED lines=8> */
[----:B------:R-:W-:Y:S02]  /*0180*/  IADD3 R6, P4, R6, c[0x0][0x1b8], RZ ;  /* 0x00006e0006067a10 */ /* 0x000fe40007f9e0ff */
[----:B------:R-:W-:Y:S02]  /*0190*/  IADD3.X R3, RZ, c[0x0][0x1b4], RZ, P3, !PT ;  /* 0x00006d00ff037a10 */ /* 0x000fe40001ffe4ff */
[----:B------:R-:W-:Y:S02]  /*01a0*/  IADD3.X R7, RZ, c[0x0][0x1bc], RZ, P4, !PT ;  /* 0x00006f00ff077a10 */ /* 0x000fe400027fe4ff */
        /* <DEDUP_REMOVED lines=9> */
[----:B------:R-:W-:Y:S01]  /*0240*/  MOV R0, c[0x0][0x180] ;  /* 0x0000600000007a02 */ /* 0x000fe20000000f00 */
[----:B-----5:R-:W-:Y:S01]  /*0250*/  @!P1 CS2R R12, SRZ ;  /* 0x00000000000c9805 */ /* 0x020fe2000001ff00 */
[----:B------:R-:W-:Y:S01]  /*0260*/  @!P1 CS2R R14, SRZ ;  /* 0x00000000000e9805 */ /* 0x000fe2000001ff00 */
[----:B------:R-:W-:Y:S01]  /*0270*/  @!P1 CS2R R28, SRZ ;  /* 0x00000000001c9805 */ /* 0x000fe2000001ff00 */
[----:B------:R-:W-:Y:S01]  /*0280*/  @!P1 CS2R R30, SRZ ;  /* 0x00000000001e9805 */ /* 0x000fe2000001ff00 */
[----:B------:R-:W-:Y:S01]  /*0290*/  LOP3.LUT P0, RZ, R0, c[0x0][0x178], RZ, 0xfc, !PT ;  /* 0x00005e0000ff7a12 */ /* 0x000fe2000780fcff */
[----:B------:R-:W-:Y:S01]  /*02a0*/  @!P1 CS2R R68, SRZ ;  /* 0x0000000000449805 */ /* 0x000fe2000001ff00 */
[----:B------:R-:W-:Y:S01]  /*02b0*/  @!P1 CS2R R70, SRZ ;  /* 0x0000000000469805 */ /* 0x000fe2000001ff00 */
[----:B------:R-:W-:Y:S01]  /*02c0*/  @!P2 CS2R R40, SRZ ;  /* 0x000000000028a805 */ /* 0x000fe2000001ff00 */
[----:B------:R-:W-:Y:S01]  /*02d0*/  @!P2 CS2R R42, SRZ ;  /* 0x00000000002aa805 */ /* 0x000fe2000001ff00 */
[----:B------:R-:W-:Y:S01]  /*02e0*/  @!P2 CS2R R36, SRZ ;  /* 0x000000000024a805 */ /* 0x000fe2000001ff00 */
[----:B------:R-:W-:Y:S01]  /*02f0*/  @!P2 CS2R R38, SRZ ;  /* 0x000000000026a805 */ /* 0x000fe2000001ff00 */
[----:B------:R-:W-:Y:S01]  /*0300*/  @!P2 CS2R R32, SRZ ;  /* 0x000000000020a805 */ /* 0x000fe2000001ff00 */
[----:B------:R-:W-:Y:S01]  /*0310*/  @!P2 CS2R R34, SRZ ;  /* 0x000000000022a805 */ /* 0x000fe2000001ff00 */
[----:B------:R-:W-:-:S02]  /*0320*/  MOV R0, c[0x0][0x184] ;  /* 0x0000610000007a02 */ /* 0x000fc40000000f00 */
[----:B------:R-:W-:Y:S02]  /*0330*/  SHF.L.U32 R101, R101, 0x2, RZ ;  /* 0x0000000265657819 */ /* 0x000fe400000006ff */
[----:B------:R-:W-:Y:S01]  /*0340*/  SHF.R.U32.HI R120, RZ, 0x5, R27 ;  /* 0x00000005ff787819 */ /* 0x000fe2000001161b */
[----:B------:R-:W-:Y:S01]  /*0350*/  HFMA2.MMA R122, -RZ, RZ, 0, 5.9604644775390625e-08 ;  /* 0x00000001ff7a7435 */ /* 0x000fe200000001ff */
[----:B------:R-:W-:Y:S01]  /*0360*/  LOP3.LUT P0, RZ, R0, c[0x0][0x17c], RZ, 0xfc, P0 ;  /* 0x00005f0000ff7a12 */ /* 0x000fe2000000fcff */
[--C-:B------:R-:W-:Y:S01]  /*0370*/  HADD2.F32 R25, -RZ, R12.reuse.H0_H0 ;  /* 0x2000000cff197230 */ /* 0x100fe20000004100 */
[----:B------:R-:W-:Y:S01]  /*0380*/  LOP3.LUT R99, R27, 0x1f, RZ, 0xc0, !PT ;  /* 0x0000001f1b637812 */ /* 0x000fe200078ec0ff */
[----:B------:R-:W-:Y:S01]  /*0390*/  HADD2.F32 R24, -RZ, R12.H1_H1 ;  /* 0x3000000cff187230 */ /* 0x000fe20000004100 */
[----:B------:R-:W-:Y:S01]  /*03a0*/  LOP3.LUT R120, R120, 0x3, RZ, 0xc0, !PT ;  /* 0x0000000378787812 */ /* 0x000fe200078ec0ff */
[--C-:B------:R-:W-:Y:S01]  /*03b0*/  HADD2.F32 R23, -RZ, R13.reuse.H0_H0 ;  /* 0x2000000dff177230 */ /* 0x100fe20000004100 */
[----:B------:R-:W-:Y:S01]  /*03c0*/  IADD3 R124, R101, 0x4, RZ ;  /* 0x00000004657c7810 */ /* 0x000fe20007ffe0ff */
[----:B------:R-:W-:-:S02]  /*03d0*/  HADD2.F32 R22, -RZ, R13.H1_H1 ;  /* 0x3000000dff167230 */ /* 0x000fc40000004100 */
[--C-:B------:R-:W-:Y:S02]  /*03e0*/  HADD2.F32 R21, -RZ, R14.reuse.H0_H0 ;  /* 0x2000000eff157230 */ /* 0x100fe40000004100 */
[----:B------:R-:W-:Y:S02]  /*03f0*/  HADD2.F32 R20, -RZ, R14.H1_H1 ;  /* 0x3000000eff147230 */ /* 0x000fe40000004100 */
[--C-:B------:R-:W-:Y:S02]  /*0400*/  HADD2.F32 R19, -RZ, R15.reuse.H0_H0 ;  /* 0x2000000fff137230 */ /* 0x100fe40000004100 */
[----:B------:R-:W-:Y:S02]  /*0410*/  HADD2.F32 R18, -RZ, R15.H1_H1 ;  /* 0x3000000fff127230 */ /* 0x000fe40000004100 */
[--C-:B------:R-:W-:Y:S02]  /*0420*/  HADD2.F32 R9, -RZ, R28.reuse.H0_H0 ;  /* 0x2000001cff097230 */ /* 0x100fe40000004100 */
[----:B------:R-:W-:-:S02]  /*0430*/  HADD2.F32 R8, -RZ, R28.H1_H1 ;  /* 0x3000001cff087230 */ /* 0x000fc40000004100 */
[--C-:B0-----:R-:W-:Y:S02]  /*0440*/  HADD2.F32 R7, -RZ, R29.reuse.H0_H0 ;  /* 0x2000001dff077230 */ /* 0x101fe40000004100 */
[----:B------:R-:W-:Y:S02]  /*0450*/  HADD2.F32 R6, -RZ, R29.H1_H1 ;  /* 0x3000001dff067230 */ /* 0x000fe40000004100 */
[--C-:B------:R-:W-:Y:S02]  /*0460*/  HADD2.F32 R5, -RZ, R30.reuse.H0_H0 ;  /* 0x2000001eff057230 */ /* 0x100fe40000004100 */
[----:B------:R-:W-:Y:S02]  /*0470*/  HADD2.F32 R4, -RZ, R30.H1_H1 ;  /* 0x3000001eff047230 */ /* 0x000fe40000004100 */
[--C-:B-1----:R-:W-:Y:S02]  /*0480*/  HADD2.F32 R3, -RZ, R31.reuse.H0_H0 ;  /* 0x2000001fff037230 */ /* 0x102fe40000004100 */
        /* <DEDUP_REMOVED lines=33> */
[----:B------:R-:W-:Y:S01]  /*06a0*/  ULDC.U8 UR6, c[0x0][0x1f0] ;  /* 0x00007c0000067ab9 */ /* 0x000fe20000000000 */
[--C-:B--2---:R-:W-:Y:S02]  /*06b0*/  HADD2.F32 R123, -RZ, R58.reuse.H0_H0 ;  /* 0x2000003aff7b7230 */ /* 0x104fe40000004100 */
[----:B------:R-:W-:Y:S02]  /*06c0*/  HADD2.F32 R116, -RZ, R58.H1_H1 ;  /* 0x3000003aff747230 */ /* 0x000fe40000004100 */
[--C-:B---3--:R-:W-:Y:S02]  /*06d0*/  HADD2.F32 R118, -RZ, R62.reuse.H0_H0 ;  /* 0x2000003eff767230 */ /* 0x108fe40000004100 */
[----:B------:R-:W-:-:S02]  /*06e0*/  HADD2.F32 R127, -RZ, R62.H1_H1 ;  /* 0x3000003eff7f7230 */ /* 0x000fc40000004100 */
[--C-:B----4-:R-:W-:Y:S02]  /*06f0*/  HADD2.F32 R98, -RZ, R44.reuse.H0_H0 ;  /* 0x2000002cff627230 */ /* 0x110fe40000004100 */
[----:B------:R-:W-:Y:S02]  /*0700*/  HADD2.F32 R103, -RZ, R44.H1_H1 ;  /* 0x3000002cff677230 */ /* 0x000fe40000004100 */
[--C-:B------:R-:W-:Y:S02]  /*0710*/  HADD2.F32 R58, -RZ, R60.reuse.H0_H0 ;  /* 0x2000003cff3a7230 */ /* 0x100fe40000004100 */
[----:B------:R-:W-:Y:S02]  /*0720*/  HADD2.F32 R125, -RZ, R60.H1_H1 ;  /* 0x3000003cff7d7230 */ /* 0x000fe40000004100 */
[--C-:B------:R-:W-:Y:S02]  /*0730*/  HADD2.F32 R131, -RZ, R65.reuse.H0_H0 ;  /* 0x20000041ff837230 */ /* 0x100fe40000004100 */
[----:B------:R-:W-:-:S02]  /*0740*/  HADD2.F32 R62, -RZ, R65.H1_H1 ;  /* 0x30000041ff3e7230 */ /* 0x000fc40000004100 */
[----:B------:R-:W-:Y:S02]  /*0750*/  HADD2.F32 R44, -RZ, R45.H0_H0 ;  /* 0x2000002dff2c7230 */ /* 0x000fe40000004100 */
[--C-:B------:R-:W-:Y:S02]  /*0760*/  HADD2.F32 R104, -RZ, R46.reuse.H0_H0 ;  /* 0x2000002eff687230 */ /* 0x100fe40000004100 */
[----:B------:R-:W-:Y:S02]  /*0770*/  HADD2.F32 R107, -RZ, R46.H1_H1 ;  /* 0x3000002eff6b7230 */ /* 0x000fe40000004100 */
[--C-:B------:R-:W-:Y:S02]  /*0780*/  HADD2.F32 R111, -RZ, R50.reuse.H0_H0 ;  /* 0x20000032ff6f7230 */ /* 0x100fe40000004100 */
[----:B------:R-:W-:Y:S02]  /*0790*/  HADD2.F32 R113, -RZ, R50.H1_H1 ;  /* 0x30000032ff717230 */ /* 0x000fe40000004100 */
[----:B------:R-:W-:-:S02]  /*07a0*/  HADD2.F32 R110, -RZ, R54.H0_H0 ;  /* 0x20000036ff6e7230 */ /* 0x000fc40000004100 */
[----:B------:R-:W-:Y:S02]  /*07b0*/  HADD2.F32 R119, -RZ, R54.H1_H1 ;  /* 0x30000036ff777230 */ /* 0x000fe40000004100 */
[----:B------:R-:W-:Y:S02]  /*07c0*/  HADD2.F32 R60, -RZ, R61.H0_H0 ;  /* 0x2000003dff3c7230 */ /* 0x000fe40000004100 */
[----:B------:R-:W-:Y:S02]  /*07d0*/  HADD2.F32 R129, -RZ, R64.H0_H0 ;  /* 0x20000040ff817230 */ /* 0x000fe40000004100 */
[----:B------:R-:W-:Y:S02]  /*07e0*/  HADD2.F32 R65, -RZ, R66.H0_H0 ;  /* 0x20000042ff417230 */ /* 0x000fe40000004100 */
[----:B------:R-:W-:Y:S02]  /*07f0*/  HADD2.F32 R45, -RZ, R45.H1_H1 ;  /* 0x3000002dff2d7230 */ /* 0x000fe40000004100 */
[----:B------:R-:W-:-:S02]  /*0800*/  HADD2.F32 R105, -RZ, R48.H0_H0 ;  /* 0x20000030ff697230 */ /* 0x000fc40000004100 */
[----:B------:R-:W-:Y:S02]  /*0810*/  HADD2.F32 R109, -RZ, R48.H1_H1 ;  /* 0x30000030ff6d7230 */ /* 0x000fe40000004100 */
[--C-:B------:R-:W-:Y:S02]  /*0820*/  HADD2.F32 R46, -RZ, R49.reuse.H0_H0 ;  /* 0x20000031ff2e7230 */ /* 0x100fe40000004100 */
[----:B------:R-:W-:Y:S02]  /*0830*/  HADD2.F32 R106, -RZ, R49.H1_H1 ;  /* 0x30000031ff6a7230 */ /* 0x000fe40000004100 */
[--C-:B------:R-:W-:Y:S02]  /*0840*/  HADD2.F32 R50, -RZ, R52.reuse.H0_H0 ;  /* 0x20000034ff327230 */ /* 0x100fe40000004100 */
[----:B------:R-:W-:Y:S02]  /*0850*/  HADD2.F32 R115, -RZ, R52.H1_H1 ;  /* 0x30000034ff737230 */ /* 0x000fe40000004100 */
[----:B------:R-:W-:-:S02]  /*0860*/  HADD2.F32 R108, -RZ, R53.H0_H0 ;  /* 0x20000035ff6c7230 */ /* 0x000fc40000004100 */
[----:B------:R-:W-:Y:S02]  /*0870*/  HADD2.F32 R117, -RZ, R53.H1_H1 ;  /* 0x30000035ff757230 */ /* 0x000fe40000004100 */
[--C-:B------:R-:W-:Y:S02]  /*0880*/  HADD2.F32 R54, -RZ, R56.reuse.H0_H0 ;  /* 0x20000038ff367230 */ /* 0x100fe40000004100 */
[----:B------:R-:W-:Y:S02]  /*0890*/  HADD2.F32 R112, -RZ, R56.H1_H1 ;  /* 0x30000038ff707230 */ /* 0x000fe40000004100 */
[--C-:B------:R-:W-:Y:S02]  /*08a0*/  HADD2.F32 R121, -RZ, R57.reuse.H0_H0 ;  /* 0x20000039ff797230 */ /* 0x100fe40000004100 */
[----:B------:R-:W-:Y:S02]  /*08b0*/  HADD2.F32 R114, -RZ, R57.H1_H1 ;  /* 0x30000039ff727230 */ /* 0x000fe40000004100 */
[----:B------:R-:W-:-:S02]  /*08c0*/  HADD2.F32 R61, -RZ, R61.H1_H1 ;  /* 0x3000003dff3d7230 */ /* 0x000fc40000004100 */
[----:B------:R-:W-:Y:S02]  /*08d0*/  HADD2.F32 R64, -RZ, R64.H1_H1 ;  /* 0x30000040ff407230 */ /* 0x000fe40000004100 */
[----:B------:R-:W-:Y:S02]  /*08e0*/  HADD2.F32 R66, -RZ, R66.H1_H1 ;  /* 0x30000042ff427230 */ /* 0x000fe40000004100 */
.L_x_2278:
[----:B------:R-:W-:Y:S01]  /*08f0*/  IMAD R48, R100, c[0x0][0x168], RZ ;  /* 0x00005a0064307a24 */ /* 0x000fe200078e02ff */
[----:B------:R-:W-:Y:S02]  /*0900*/  ISETP.NE.U32.AND P1, PT, RZ, c[0x0][0x178], PT ;  /* 0x00005e00ff007a0c */ /* 0x000fe40003f25070 */
[----:B------:R-:W-:Y:S02]  /*0910*/  ISETP.NE.U32.AND P2, PT, RZ, c[0x0][0x180], PT ;  /* 0x00006000ff007a0c */ /* 0x000fe40003f45070 */
[----:B------:R-:W-:Y:S02]  /*0920*/  SHF.R.S32.HI R49, RZ, 0x1f, R48 ;  /* 0x0000001fff317819 */ /* 0x000fe40000011430 */
[----:B------:R-:W-:Y:S02]  /*0930*/  ISETP.NE.AND.EX P1, PT, RZ, c[0x0][0x17c], PT, P1 ;  /* 0x00005f00ff007a0c */ /* 0x000fe40003f25310 */
[----:B------:R-:W-:-:S02]  /*0940*/  ISETP.NE.AND.EX P2, PT, RZ, c[0x0][0x184], PT, P2 ;  /* 0x00006100ff007a0c */ /* 0x000fc40003f45320 */
[----:B------:R-:W-:Y:S02]  /*0950*/  LEA.HI R49, R49, R48, RZ, 0x3 ;  /* 0x0000003031317211 */ /* 0x000fe400078f18ff */
[----:B------:R-:W-:Y:S02]  /*0960*/  MOV R159, 0x10 ;  /* 0x00000010009f7802 */ /* 0x000fe40000000f00 */
        /* <DEDUP_REMOVED lines=18> */
.L_x_2180:
[----:B-----5:R-:W-:-:S05]  /*0a90*/  HADD2.F32 R48, -RZ, R36.H0_H0 ;  /* 0x20000024ff307230 */ /* 0x020fca0000004100 */
[----:B------:R-:W-:Y:S01]  /*0aa0*/  FADD.FTZ R73, R73, R48 ;  /* 0x0000003049497221 */ /* 0x000fe20000010000 */
[----:B------:R-:W-:Y:S05]  /*0ab0*/  BRA `(.L_x_2181) ;  /* 0x0000004000007947 */ /* 0x000fea0003800000 */
.L_x_2179:
[----:B0----5:R-:W-:Y:S02]  /*0ac0*/  HADD2.F32 R48, -RZ, R32.H0_H0 ;  /* 0x20000020ff307230 */ /* 0x021fe40000004100 */
[----:B------:R-:W-:-:S03]  /*0ad0*/  @P2 HADD2.F32 R52, -RZ, R36.H0_H0 ;  /* 0x20000024ff342230 */ /* 0x000fc60000004100 */
[----:B------:R-:W-:-:S04]  /*0ae0*/  FADD.FTZ R73, R73, R48 ;  /* 0x0000003049497221 */ /* 0x000fc80000010000 */
[----:B------:R-:W-:-:S05]  /*0af0*/  @P2 FADD.FTZ R73, R73, R52 ;  /* 0x0000003449492221 */ /* 0x000fca0000010000 */
.L_x_2181:
[----:B------:R-:W-:-:S04]  /*0b00*/  F2FP.PACK_AB R48, RZ, R73 ;  /* 0x00000049ff30723e */ /* 0x000fc800000000ff */
[----:B------:R-:W-:Y:S02]  /*0b10*/  PRMT R40, R48, 0x7610, R40 ;  /* 0x0000761030287816 */ /* 0x000fe40000000028 */
.L_x_2182:
[----:B------:R-:W-:Y:S01]  /*0b20*/  HADD2.F32 R79, -RZ, R68.H1_H1 ;  /* 0x30000044ff4f7230 */ /* 0x000fe20000004100 */
[----:B------:R-:W-:Y:S05]  /*0b30*/  @P3 BRA `(.L_x_2183) ;  /* 0x0000008000003947 */ /* 0x000fea0003800000 */
[----:B------:R-:W-:-:S04]  /*0b40*/  ISETP.NE.U32.AND P4, PT, RZ, c[0x0][0x180], PT ;  /* 0x00006000ff007a0c */ /* 0x000fc80003f85070 */
[----:B------:R-:W-:-:S13]  /*0b50*/  ISETP.NE.AND.EX P4, PT, RZ, c[0x0][0x184], PT, P4 ;  /* 0x00006100ff007a0c */ /* 0x000fda0003f85340 */
[----:B------:R-:W-:Y:S05]  /*0b60*/  @P4 BRA `(.L_x_2184) ;  /* 0x0000002000004947 */ /* 0x000fea0003800000 */
[----:B------:R-:W-:Y:S05]  /*0b70*/  @P0 BRA `(.L_x_2185) ;  /* 0x0000008000000947 */ /* 0x000fea0003800000 */
[----:B------:R-:W-:Y:S05]  /*0b80*/  BRA `(.L_x_2186) ;  /* 0x0000009000007947 */ /* 0x000fea0003800000 */
.L_x_2184:
[----:B-----5:R-:W-:-:S05]  /*0b90*/  HADD2.F32 R48, -RZ, R36.H1_H1 ;  /* 0x30000024ff307230 */ /* 0x020fca0000004100 */
[----:B------:R-:W-:Y:S01]  /*0ba0*/  FADD.FTZ R79, R79, R48 ;  /* 0x000000304f4f7221 */ /* 0x000fe20000010000 */
[----:B------:R-:W-:Y:S05]  /*0bb0*/  BRA `(.L_x_2185) ;  /* 0x0000004000007947 */ /* 0x000fea0003800000 */
.L_x_2183:
[----:B-----5:R-:W-:Y:S02]  /*0bc0*/  HADD2.F32 R48, -RZ, R32.H1_H1 ;  /* 0x30000020ff307230 */ /* 0x020fe40000004100 */
[----:B------:R-:W-:-:S03]  /*0bd0*/  @P2 HADD2.F32 R52, -RZ, R36.H1_H1 ;  /* 0x30000024ff342230 */ /* 0x000fc60000004100 */
[----:B------:R-:W-:-:S04]  /*0be0*/  FADD.FTZ R79, R79, R48 ;  /* 0x000000304f4f7221 */ /* 0x000fc80000010000 */
[----:B------:R-:W-:-:S05]  /*0bf0*/  @P2 FADD.FTZ R79, R79, R52 ;  /* 0x000000344f4f2221 */ /* 0x000fca0000010000 */
.L_x_2185:
[----:B------:R-:W-:-:S04]  /*0c00*/  F2FP.PACK_AB R48, RZ, R79 ;  /* 0x0000004fff30723e */ /* 0x000fc800000000ff */
[----:B------:R-:W-:Y:S02]  /*0c10*/  PRMT R40, R40, 0x5410, R48 ;  /* 0x0000541028287816 */ /* 0x000fe40000000030 */
.L_x_2186:
[----:B------:R-:W-:Y:S01]  /*0c20*/  HADD2.F32 R75, -RZ, R69.H0_H0 ;  /* 0x20000045ff4b7230 */ /* 0x000fe20000004100 */
[----:B------:R-:W-:Y:S05]  /*0c30*/  @P3 BRA `(.L_x_2187) ;  /* 0x0000008000003947 */ /* 0x000fea0003800000 */
[----:B------:R-:W-:-:S04]  /*0c40*/  ISETP.NE.U32.AND P4, PT, RZ, c[0x0][0x180], PT ;  /* 0x00006000ff007a0c */ /* 0x000fc80003f85070 */
[----:B------:R-:W-:-:S13]  /*0c50*/  ISETP.NE.AND.EX P4, PT, RZ, c[0x0][0x184], PT, P4 ;  /* 0x00006100ff007a0c */ /* 0x000fda0003f85340 */
[----:B------:R-:W-:Y:S05]  /*0c60*/  @P4 BRA `(.L_x_2188) ;  /* 0x0000002000004947 */ /* 0x000fea0003800000 */
[----:B------:R-:W-:Y:S05]  /*0c70*/  @P0 BRA `(.L_x_2189) ;  /* 0x0000008000000947 */ /* 0x000fea0003800000 */
[----:B------:R-:W-:Y:S05]  /*0c80*/  BRA `(.L_x_2190) ;  /* 0x0000009000007947 */ /* 0x000fea0003800000 */
.L_x_2188:
[----:B-----5:R-:W-:-:S05]  /*0c90*/  HADD2.F32 R48, -RZ, R37.H0_H0 ;  /* 0x20000025ff307230 */ /* 0x020fca0000004100 */
[----:B------:R-:W-:Y:S01]  /*0ca0*/  FADD.FTZ R75, R75, R48 ;  /* 0x000000304b4b7221 */ /* 0x000fe20000010000 */
[----:B------:R-:W-:Y:S05]  /*0cb0*/  BRA `(.L_x_2189) ;  /* 0x0000004000007947 */ /* 0x000fea0003800000 */
.L_x_2187:
[----:B-----5:R-:W-:Y:S02]  /*0cc0*/  HADD2.F32 R48, -RZ, R33.H0_H0 ;  /* 0x20000021ff307230 */ /* 0x020fe40000004100 */
[----:B------:R-:W-:-:S03]  /*0cd0*/  @P2 HADD2.F32 R52, -RZ, R37.H0_H0 ;  /* 0x20000025ff342230 */ /* 0x000fc60000004100 */
[----:B------:R-:W-:-:S04]  /*0ce0*/  FADD.FTZ R75, R75, R48 ;  /* 0x000000304b4b7221 */ /* 0x000fc80000010000 */
[----:B------:R-:W-:-:S05]  /*0cf0*/  @P2 FADD.FTZ R75, R75, R52 ;  /* 0x000000344b4b2221 */ /* 0x000fca0000010000 */
.L_x_2189:
[----:B------:R-:W-:-:S04]  /*0d00*/  F2FP.PACK_AB R48, RZ, R75 ;  /* 0x0000004bff30723e */ /* 0x000fc800000000ff */
[----:B------:R-:W-:Y:S02]  /*0d10*/  PRMT R41, R48, 0x7610, R41 ;  /* 0x0000761030297816 */ /* 0x000fe40000000029 */
.L_x_2190:
[----:B------:R-:W-:Y:S01]  /*0d20*/  HADD2.F32 R135, -RZ, R69.H1_H1 ;  /* 0x30000045ff877230 */ /* 0x000fe20000004100 */
[----:B------:R-:W-:Y:S05]  /*0d30*/  @P3 BRA `(.L_x_2191) ;  /* 0x0000008000003947 */ /* 0x000fea0003800000 */
[----:B------:R-:W-:-:S04]  /*0d40*/  ISETP.NE.U32.AND P4, PT, RZ, c[0x0][0x180], PT ;  /* 0x00006000ff007a0c */ /* 0x000fc80003f85070 */
[----:B------:R-:W-:-:S13]  /*0d50*/  ISETP.NE.AND.EX P4, PT, RZ, c[0x0][0x184], PT, P4 ;  /* 0x00006100ff007a0c */ /* 0x000fda0003f85340 */
[----:B------:R-:W-:Y:S05]  /*0d60*/  @P4 BRA `(.L_x_2192) ;  /* 0x0000002000004947 */ /* 0x000fea0003800000 */
[----:B------:R-:W-:Y:S05]  /*0d70*/  @P0 BRA `(.L_x_2193) ;  /* 0x0000008000000947 */ /* 0x000fea0003800000 */
[----:B------:R-:W-:Y:S05]  /*0d80*/  BRA `(.L_x_2194) ;  /* 0x0000009000007947 */ /* 0x000fea0003800000 */
.L_x_2192:
[----:B-----5:R-:W-:-:S05]  /*0d90*/  HADD2.F32 R48, -RZ, R37.H1_H1 ;  /* 0x30000025ff307230 */ /* 0x020fca0000004100 */
[----:B------:R-:W-:Y:S01]  /*0da0*/  FADD.FTZ R135, R135, R48 ;  /* 0x0000003087877221 */ /* 0x000fe20000010000 */
[----:B------:R-:W-:Y:S05]  /*0db0*/  BRA `(.L_x_2193) ;  /* 0x0000004000007947 */ /* 0x000fea0003800000 */
.L_x_2191:
[----:B-----5:R-:W-:Y:S02]  /*0dc0*/  HADD2.F32 R48, -RZ, R33.H1_H1 ;  /* 0x30000021ff307230 */ /* 0x020fe40000004100 */
[----:B------:R-:W-:-:S03]  /*0dd0*/  @P2 HADD2.F32 R52, -RZ, R37.H1_H1 ;  /* 0x30000025ff342230 */ /* 0x000fc60000004100 */
[----:B------:R-:W-:-:S04]  /*0de0*/  FADD.FTZ R135, R135, R48 ;  /* 0x0000003087877221 */ /* 0x000fc80000010000 */
[----:B------:R-:W-:-:S05]  /*0df0*/  @P2 FADD.FTZ R135, R135, R52 ;  /* 0x0000003487872221 */ /* 0x000fca0000010000 */
.L_x_2193:
[----:B------:R-:W-:-:S04]  /*0e00*/  F2FP.PACK_AB R48, RZ, R135 ;  /* 0x00000087ff30723e */ /* 0x000fc800000000ff */
[----:B------:R-:W-:Y:S02]  /*0e10*/  PRMT R41, R41, 0x5410, R48 ;  /* 0x0000541029297816 */ /* 0x000fe40000000030 */
.L_x_2194:
[----:B------:R-:W-:Y:S01]  /*0e20*/  HADD2.F32 R133, -RZ, R70.H0_H0 ;  /* 0x20000046ff857230 */ /* 0x000fe20000004100 */
[----:B------:R-:W-:Y:S05]  /*0e30*/  @P3 BRA `(.L_x_2195) ;  /* 0x0000008000003947 */ /* 0x000fea0003800000 */
[----:B------:R-:W-:-:S04]  /*0e40*/  ISETP.NE.U32.AND P4, PT, RZ, c[0x0][0x180], PT ;  /* 0x00006000ff007a0c */ /* 0x000fc80003f85070 */
[----:B------:R-:W-:-:S13]  /*0e50*/  ISETP.NE.AND.EX P4, PT, RZ, c[0x0][0x184], PT, P4 ;  /* 0x00006100ff007a0c */ /* 0x000fda0003f85340 */
[----:B------:R-:W-:Y:S05]  /*0e60*/  @P4 BRA `(.L_x_2196) ;  /* 0x0000002000004947 */ /* 0x000fea0003800000 */
[----:B------:R-:W-:Y:S05]  /*0e70*/  @P0 BRA `(.L_x_2197) ;  /* 0x0000008000000947 */ /* 0x000fea0003800000 */
[----:B------:R-:W-:Y:S05]  /*0e80*/  BRA `(.L_x_2198) ;  /* 0x0000009000007947 */ /* 0x000fea0003800000 */
.L_x_2196:
[----:B-----5:R-:W-:-:S05]  /*0e90*/  HADD2.F32 R48, -RZ, R38.H0_H0 ;  /* 0x20000026ff307230 */ /* 0x020fca0000004100 */
[----:B------:R-:W-:Y:S01]  /*0ea0*/  FADD.FTZ R133, R133, R48 ;  /* 0x0000003085857221 */ /* 0x000fe20000010000 */
[----:B------:R-:W-:Y:S05]  /*0eb0*/  BRA `(.L_x_2197) ;  /* 0x0000004000007947 */ /* 0x000fea0003800000 */
.L_x_2195:
[----:B-----5:R-:W-:Y:S02]  /*0ec0*/  HADD2.F32 R48, -RZ, R34.H0_H0 ;  /* 0x20000022ff307230 */ /* 0x020fe40000004100 */
[----:B------:R-:W-:-:S03]  /*0ed0*/  @P2 HADD2.F32 R52, -RZ, R38.H0_H0 ;  /* 0x20000026ff342230 */ /* 0x000fc60000004100 */
[----:B------:R-:W-:-:S04]  /*0ee0*/  FADD.FTZ R133, R133, R48 ;  /* 0x0000003085857221 */ /* 0x000fc80000010000 */
[----:B------:R-:W-:-:S05]  /*0ef0*/  @P2 FADD.FTZ R133, R133, R52 ;  /* 0x0000003485852221 */ /* 0x000fca0000010000 */
.L_x_2197:
[----:B------:R-:W-:-:S04]  /*0f00*/  F2FP.PACK_AB R48, RZ, R133 ;  /* 0x00000085ff30723e */ /* 0x000fc800000000ff */
[----:B------:R-:W-:Y:S02]  /*0f10*/  PRMT R42, R48, 0x7610, R42 ;  /* 0x00007610302a7816 */ /* 0x000fe4000000002a */
.L_x_2198:
[----:B------:R-:W-:Y:S01]  /*0f20*/  HADD2.F32 R139, -RZ, R70.H1_H1 ;  /* 0x30000046ff8b7230 */ /* 0x000fe20000004100 */
[----:B------:R-:W-:Y:S05]  /*0f30*/  @P3 BRA `(.L_x_2199) ;  /* 0x0000008000003947 */ /* 0x000fea0003800000 */
[----:B------:R-:W-:-:S04]  /*0f40*/  ISETP.NE.U32.AND P4, PT, RZ, c[0x0][0x180], PT ;  /* 0x00006000ff007a0c */ /* 0x000fc80003f85070 */
[----:B------:R-:W-:-:S13]  /*0f50*/  ISETP.NE.AND.EX P4, PT, RZ, c[0x0][0x184], PT, P4 ;  /* 0x00006100ff007a0c */ /* 0x000fda0003f85340 */
[----:B------:R-:W-:Y:S05]  /*0f60*/  @P4 BRA `(.L_x_2200) ;  /* 0x0000002000004947 */ /* 0x000fea0003800000 */
[----:B------:R-:W-:Y:S05]  /*0f70*/  @P0 BRA `(.L_x_2201) ;  /* 0x0000008000000947 */ /* 0x000fea0003800000 */
[----:B------:R-:W-:Y:S05]  /*0f80*/  BRA `(.L_x_2202) ;  /* 0x0000009000007947 */ /* 0x000fea0003800000 */
.L_x_2200:
[----:B-----5:R-:W-:-:S05]  /*0f90*/  HADD2.F32 R48, -RZ, R38.H1_H1 ;  /* 0x30000026ff307230 */ /* 0x020fca0000004100 */
[----:B------:R-:W-:Y:S01]  /*0fa0*/  FADD.FTZ R139, R139, R48 ;  /* 0x000000308b8b7221 */ /* 0x000fe20000010000 */
[----:B------:R-:W-:Y:S05]  /*0fb0*/  BRA `(.L_x_2201) ;  /* 0x0000004000007947 */ /* 0x000fea0003800000 */
.L_x_2199:
[----:B-----5:R-:W-:Y:S02]  /*0fc0*/  HADD2.F32 R48, -RZ, R34.H1_H1 ;  /* 0x30000022ff307230 */ /* 0x020fe40000004100 */
[----:B------:R-:W-:-:S03]  /*0fd0*/  @P2 HADD2.F32 R52, -RZ, R38.H1_H1 ;  /* 0x30000026ff342230 */ /* 0x000fc60000004100 */
[----:B------:R-:W-:-:S04]  /*0fe0*/  FADD.FTZ R139, R139, R48 ;  /* 0x000000308b8b7221 */ /* 0x000fc80000010000 */
[----:B------:R-:W-:-:S05]  /*0ff0*/  @P2 FADD.FTZ R139, R139, R52 ;  /* 0x000000348b8b2221 */ /* 0x000fca0000010000 */
.L_x_2201:
[----:B------:R-:W-:-:S04]  /*1000*/  F2FP.PACK_AB R48, RZ, R139 ;  /* 0x0000008bff30723e */ /* 0x000fc800000000ff */
[----:B------:R-:W-:Y:S02]  /*1010*/  PRMT R42, R42, 0x5410, R48 ;  /* 0x000054102a2a7816 */ /* 0x000fe40000000030 */
.L_x_2202:
[----:B------:R-:W-:Y:S01]  /*1020*/  HADD2.F32 R137, -RZ, R71.H0_H0 ;  /* 0x20000047ff897230 */ /* 0x000fe20000004100 */
[----:B------:R-:W-:Y:S05]  /*1030*/  @P3 BRA `(.L_x_2203) ;  /* 0x0000008000003947 */ /* 0x000fea0003800000 */
[----:B------:R-:W-:-:S04]  /*1040*/  ISETP.NE.U32.AND P4, PT, RZ, c[0x0][0x180], PT ;  /* 0x00006000ff007a0c */ /* 0x000fc80003f85070 */
[----:B------:R-:W-:-:S13]  /*1050*/  ISETP.NE.AND.EX P4, PT, RZ, c[0x0][0x184], PT, P4 ;  /* 0x00006100ff007a0c */ /* 0x000fda0003f85340 */
[----:B------:R-:W-:Y:S05]  /*1060*/  @P4 BRA `(.L_x_2204) ;  /* 0x0000002000004947 */ /* 0x000fea0003800000 */
[----:B------:R-:W-:Y:S05]  /*1070*/  @P0 BRA `(.L_x_2205) ;  /* 0x0000008000000947 */ /* 0x000fea0003800000 */
[----:B------:R-:W-:Y:S05]  /*1080*/  BRA `(.L_x_2206) ;  /* 0x0000009000007947 */ /* 0x000fea0003800000 */
.L_x_2204:
[----:B-----5:R-:W-:-:S05]  /*1090*/  HADD2.F32 R48, -RZ, R39.H0_H0 ;  /* 0x20000027ff307230 */ /* 0x020fca0000004100 */
[----:B------:R-:W-:Y:S01]  /*10a0*/  FADD.FTZ R137, R137, R48 ;  /* 0x0000003089897221 */ /* 0x000fe20000010000 */
[----:B------:R-:W-:Y:S05]  /*10b0*/  BRA `(.L_x_2205) ;  /* 0x0000004000007947 */ /* 0x000fea0003800000 */
.L_x_2203:
[----:B-----5:R-:W-:Y:S02]  /*10c0*/  HADD2.F32 R48, -RZ, R35.H0_H0 ;  /* 0x20000023ff307230 */ /* 0x020fe40000004100 */
[----:B------:R-:W-:-:S03]  /*10d0*/  @P2 HADD2.F32 R52, -RZ, R39.H0_H0 ;  /* 0x20000027ff342230 */ /* 0x000fc60000004100 */
[----:B------:R-:W-:-:S04]  /*10e0*/  FADD.FTZ R137, R137, R48 ;  /* 0x0000003089897221 */ /* 0x000fc80000010000 */
[----:B------:R-:W-:-:S05]  /*10f0*/  @P2 FADD.FTZ R137, R137, R52 ;  /* 0x0000003489892221 */ /* 0x000fca0000010000 */
.L_x_2205:
[----:B------:R-:W-:-:S04]  /*1100*/  F2FP.PACK_AB R48, RZ, R137 ;  /* 0x00000089ff30723e */ /* 0x000fc800000000ff */
[----:B------:R-:W-:Y:S02]  /*1110*/  PRMT R43, R48, 0x7610, R43 ;  /* 0x00007610302b7816 */ /* 0x000fe4000000002b */
.L_x_2206:
[----:B------:R-:W-:Y:S01]  /*1120*/  HADD2.F32 R141, -RZ, R71.H1_H1 ;  /* 0x30000047ff8d7230 */ /* 0x000fe20000004100 */
[----:B------:R-:W-:Y:S05]  /*1130*/  @P3 BRA `(.L_x_2207) ;  /* 0x0000008000003947 */ /* 0x000fea0003800000 */
[----:B------:R-:W-:-:S04]  /*1140*/  ISETP.NE.U32.AND P4, PT, RZ, c[0x0][0x180], PT ;  /* 0x00006000ff007a0c */ /* 0x000fc80003f85070 */
[----:B------:R-:W-:-:S13]  /*1150*/  ISETP.NE.AND.EX P4, PT, RZ, c[0x0][0x184], PT, P4 ;  /* 0x00006100ff007a0c */ /* 0x000fda0003f85340 */
[----:B------:R-:W-:Y:S05]  /*1160*/  @P4 BRA `(.L_x_2208) ;  /* 0x0000002000004947 */ /* 0x000fea0003800000 */
[----:B------:R-:W-:Y:S05]  /*1170*/  @P0 BRA `(.L_x_2209) ;  /* 0x0000008000000947 */ /* 0x000fea0003800000 */
[----:B------:R-:W-:Y:S05]  /*1180*/  BRA `(.L_x_2210) ;  /* 0x0000009000007947 */ /* 0x000fea0003800000 */
.L_x_2208:
[----:B-----5:R-:W-:-:S05]  /*1190*/  HADD2.F32 R48, -RZ, R39.H1_H1 ;  /* 0x30000027ff307230 */ /* 0x020fca0000004100 */
[----:B------:R-:W-:Y:S01]  /*11a0*/  FADD.FTZ R141, R141, R48 ;  /* 0x000000308d8d7221 */ /* 0x000fe20000010000 */
[----:B------:R-:W-:Y:S05]  /*11b0*/  BRA `(.L_x_2209) ;  /* 0x0000004000007947 */ /* 0x000fea0003800000 */
.L_x_2207:
[----:B-----5:R-:W-:Y:S02]  /*11c0*/  HADD2.F32 R48, -RZ, R35.H1_H1 ;  /* 0x30000023ff307230 */ /* 0x020fe40000004100 */
[----:B------:R-:W-:-:S03]  /*11d0*/  @P2 HADD2.F32 R52, -RZ, R39.H1_H1 ;  /* 0x30000027ff342230 */ /* 0x000fc60000004100 */
[----:B------:R-:W-:-:S04]  /*11e0*/  FADD.FTZ R141, R141, R48 ;  /* 0x000000308d8d7221 */ /* 0x000fc80000010000 */
[----:B------:R-:W-:-:S05]  /*11f0*/  @P2 FADD.FTZ R141, R141, R52 ;  /* 0x000000348d8d2221 */ /* 0x000fca0000010000 */
.L_x_2209:
[----:B------:R-:W-:-:S04]  /*1200*/  F2FP.PACK_AB R48, RZ, R141 ;  /* 0x0000008dff30723e */ /* 0x000fc800000000ff */
[----:B------:R-:W-:Y:S02]  /*1210*/  PRMT R43, R43, 0x5410, R48 ;  /* 0x000054102b2b7816 */ /* 0x000fe40000000030 */
.L_x_2210:
        /* <DEDUP_REMOVED lines=12> */
[----:B--2---:R-:W-:Y:S01]  /*12e0*/  HADD2.F32 R143, -RZ, R68.H0_H0 ;  /* 0x20000044ff8f7230 */ /* 0x004fe20000004100 */
[----:B------:R-:W-:Y:S05]  /*12f0*/  @P3 BRA `(.L_x_2211) ;  /* 0x0000008000003947 */ /* 0x000fea0003800000 */
[----:B0-----:R-:W-:-:S04]  /*1300*/  ISETP.NE.U32.AND P4, PT, RZ, c[0x0][0x180], PT ;  /* 0x00006000ff007a0c */ /* 0x001fc80003f85070 */
[----:B------:R-:W-:-:S13]  /*1310*/  ISETP.NE.AND.EX P4, PT, RZ, c[0x0][0x184], PT, P4 ;  /* 0x00006100ff007a0c */ /* 0x000fda0003f85340 */
[----:B------:R-:W-:Y:S05]  /*1320*/  @P4 BRA `(.L_x_2212) ;  /* 0x0000002000004947 */ /* 0x000fea0003800000 */
[----:B------:R-:W-:Y:S05]  /*1330*/  @P0 BRA `(.L_x_2213) ;  /* 0x0000008000000947 */ /* 0x000fea0003800000 */
[----:B------:R-:W-:Y:S05]  /*1340*/  BRA `(.L_x_2214) ;  /* 0x0000009000007947 */ /* 0x000fea0003800000 */
.L_x_2212:
[----:B-----5:R-:W-:-:S05]  /*1350*/  HADD2.F32 R48, -RZ, R36.H0_H0 ;  /* 0x20000024ff307230 */ /* 0x020fca0000004100 */
[----:B------:R-:W-:Y:S01]  /*1360*/  FADD.FTZ R143, R48, R143 ;  /* 0x0000008f308f7221 */ /* 0x000fe20000010000 */
[----:B------:R-:W-:Y:S05]  /*1370*/  BRA `(.L_x_2213) ;  /* 0x0000004000007947 */ /* 0x000fea0003800000 */
.L_x_2211:
[----:B0----5:R-:W-:Y:S02]  /*1380*/  HADD2.F32 R48, -RZ, R32.H0_H0 ;  /* 0x20000020ff307230 */ /* 0x021fe40000004100 */
[----:B------:R-:W-:-:S03]  /*1390*/  @P2 HADD2.F32 R52, -RZ, R36.H0_H0 ;  /* 0x20000024ff342230 */ /* 0x000fc60000004100 */
[----:B------:R-:W-:-:S04]  /*13a0*/  FADD.FTZ R143, R48, R143 ;  /* 0x0000008f308f7221 */ /* 0x000fc80000010000 */
[----:B------:R-:W-:-:S05]  /*13b0*/  @P2 FADD.FTZ R143, R52, R143 ;  /* 0x0000008f348f2221 */ /* 0x000fca0000010000 */
.L_x_2213:
[----:B------:R-:W-:-:S04]  /*13c0*/  F2FP.PACK_AB R48, RZ, R143 ;  /* 0x0000008fff30723e */ /* 0x000fc800000000ff */
[----:B------:R-:W-:Y:S02]  /*13d0*/  PRMT R40, R48, 0x7610, R40 ;  /* 0x0000761030287816 */ /* 0x000fe40000000028 */
.L_x_2214:
[----:B------:R-:W-:Y:S01]  /*13e0*/  HADD2.F32 R147, -RZ, R68.H1_H1 ;  /* 0x30000044ff937230 */ /* 0x000fe20000004100 */
[----:B------:R-:W-:Y:S05]  /*13f0*/  @P3 BRA `(.L_x_2215) ;  /* 0x0000008000003947 */ /* 0x000fea0003800000 */
[----:B------:R-:W-:-:S04]  /*1400*/  ISETP.NE.U32.AND P4, PT, RZ, c[0x0][0x180], PT ;  /* 0x00006000ff007a0c */ /* 0x000fc80003f85070 */
[----:B------:R-:W-:-:S13]  /*1410*/  ISETP.NE.AND.EX P4, PT, RZ, c[0x0][0x184], PT, P4 ;  /* 0x00006100ff007a0c */ /* 0x000fda0003f85340 */
[----:B------:R-:W-:Y:S05]  /*1420*/  @P4 BRA `(.L_x_2216) ;  /* 0x0000002000004947 */ /* 0x000fea0003800000 */
[----:B------:R-:W-:Y:S05]  /*1430*/  @P0 BRA `(.L_x_2217) ;  /* 0x0000008000000947 */ /* 0x000fea0003800000 */
[----:B------:R-:W-:Y:S05]  /*1440*/  BRA `(.L_x_2218) ;  /* 0x0000009000007947 */ /* 0x000fea0003800000 */
.L_x_2216:
[----:B-----5:R-:W-:-:S05]  /*1450*/  HADD2.F32 R48, -RZ, R36.H1_H1 ;  /* 0x30000024ff307230 */ /* 0x020fca0000004100 */
[----:B------:R-:W-:Y:S01]  /*1460*/  FADD.FTZ R147, R48, R147 ;  /* 0x0000009330937221 */ /* 0x000fe20000010000 */
[----:B------:R-:W-:Y:S05]  /*1470*/  BRA `(.L_x_2217) ;  /* 0x0000004000007947 */ /* 0x000fea0003800000 */
.L_x_2215:
[----:B-----5:R-:W-:Y:S02]  /*1480*/  HADD2.F32 R48, -RZ, R32.H1_H1 ;  /* 0x30000020ff307230 */ /* 0x020fe40000004100 */
[----:B------:R-:W-:-:S03]  /*1490*/  @P2 HADD2.F32 R52, -RZ, R36.H1_H1 ;  /* 0x30000024ff342230 */ /* 0x000fc60000004100 */
[----:B------:R-:W-:-:S04]  /*14a0*/  FADD.FTZ R147, R48, R147 ;  /* 0x0000009330937221 */ /* 0x000fc80000010000 */
[----:B------:R-:W-:-:S05]  /*14b0*/  @P2 FADD.FTZ R147, R52, R147 ;  /* 0x0000009334932221 */ /* 0x000fca0000010000 */
.L_x_2217:
[----:B------:R-:W-:-:S04]  /*14c0*/  F2FP.PACK_AB R48, RZ, R147 ;  /* 0x00000093ff30723e */ /* 0x000fc800000000ff */
[----:B------:R-:W-:Y:S02]  /*14d0*/  PRMT R40, R40, 0x5410, R48 ;  /* 0x0000541028287816 */ /* 0x000fe40000000030 */
.L_x_2218:
[----:B------:R-:W-:Y:S01]  /*14e0*/  HADD2.F32 R145, -RZ, R69.H0_H0 ;  /* 0x20000045ff917230 */ /* 0x000fe20000004100 */
[----:B------:R-:W-:Y:S05]  /*14f0*/  @P3 BRA `(.L_x_2219) ;  /* 0x0000008000003947 */ /* 0x000fea0003800000 */
[----:B------:R-:W-:-:S04]  /*1500*/  ISETP.NE.U32.AND P4, PT, RZ, c[0x0][0x180], PT ;  /* 0x00006000ff007a0c */ /* 0x000fc80003f85070 */
[----:B------:R-:W-:-:S13]  /*1510*/  ISETP.NE.AND.EX P4, PT, RZ, c[0x0][0x184], PT, P4 ;  /* 0x00006100ff007a0c */ /* 0x000fda0003f85340 */
[----:B------:R-:W-:Y:S05]  /*1520*/  @P4 BRA `(.L_x_2220) ;  /* 0x0000002000004947 */ /* 0x000fea0003800000 */
[----:B------:R-:W-:Y:S05]  /*1530*/  @P0 BRA `(.L_x_2221) ;  /* 0x0000008000000947 */ /* 0x000fea0003800000 */
[----:B------:R-:W-:Y:S05]  /*1540*/  BRA `(.L_x_2222) ;  /* 0x0000009000007947 */ /* 0x000fea0003800000 */
.L_x_2220:
[----:B-----5:R-:W-:-:S05]  /*1550*/  HADD2.F32 R48, -RZ, R37.H0_H0 ;  /* 0x20000025ff307230 */ /* 0x020fca0000004100 */
[----:B------:R-:W-:Y:S01]  /*1560*/  FADD.FTZ R145, R48, R145 ;  /* 0x0000009130917221 */ /* 0x000fe20000010000 */
[----:B------:R-:W-:Y:S05]  /*1570*/  BRA `(.L_x_2221) ;  /* 0x0000004000007947 */ /* 0x000fea0003800000 */
.L_x_2219:
[----:B-----5:R-:W-:Y:S02]  /*1580*/  HADD2.F32 R48, -RZ, R33.H0_H0 ;  /* 0x20000021ff307230 */ /* 0x020fe40000004100 */
[----:B------:R-:W-:-:S03]  /*1590*/  @P2 HADD2.F32 R52, -RZ, R37.H0_H0 ;  /* 0x20000025ff342230 */ /* 0x000fc60000004100 */
[----:B------:R-:W-:-:S04]  /*15a0*/  FADD.FTZ R145, R48, R145 ;  /* 0x0000009130917221 */ /* 0x000fc80000010000 */
[----:B------:R-:W-:-:S05]  /*15b0*/  @P2 FADD.FTZ R145, R52, R145 ;  /* 0x0000009134912221 */ /* 0x000fca0000010000 */
.L_x_2221:
[----:B------:R-:W-:-:S04]  /*15c0*/  F2FP.PACK_AB R48, RZ, R145 ;  /* 0x00000091ff30723e */ /* 0x000fc800000000ff */
[----:B------:R-:W-:Y:S02]  /*15d0*/  PRMT R41, R48, 0x7610, R41 ;  /* 0x0000761030297816 */ /* 0x000fe40000000029 */
.L_x_2222:
[----:B------:R-:W-:Y:S01]  /*15e0*/  HADD2.F32 R151, -RZ, R69.H1_H1 ;  /* 0x30000045ff977230 */ /* 0x000fe20000004100 */
[----:B------:R-:W-:Y:S05]  /*15f0*/  @P3 BRA `(.L_x_2223) ;  /* 0x0000008000003947 */ /* 0x000fea0003800000 */
[----:B------:R-:W-:-:S04]  /*1600*/  ISETP.NE.U32.AND P4, PT, RZ, c[0x0][0x180], PT ;  /* 0x00006000ff007a0c */ /* 0x000fc80003f85070 */
[----:B------:R-:W-:-:S13]  /*1610*/  ISETP.NE.AND.EX P4, PT, RZ, c[0x0][0x184], PT, P4 ;  /* 0x00006100ff007a0c */ /* 0x000fda0003f85340 */
[----:B------:R-:W-:Y:S05]  /*1620*/  @P4 BRA `(.L_x_2224) ;  /* 0x0000002000004947 */ /* 0x000fea0003800000 */
[----:B------:R-:W-:Y:S05]  /*1630*/  @P0 BRA `(.L_x_2225) ;  /* 0x0000008000000947 */ /* 0x000fea0003800000 */
[----:B------:R-:W-:Y:S05]  /*1640*/  BRA `(.L_x_2226) ;  /* 0x0000009000007947 */ /* 0x000fea0003800000 */
.L_x_2224:
[----:B-----5:R-:W-:-:S05]  /*1650*/  HADD2.F32 R48, -RZ, R37.H1_H1 ;  /* 0x30000025ff307230 */ /* 0x020fca0000004100 */
[----:B------:R-:W-:Y:S01]  /*1660*/  FADD.FTZ R151, R48, R151 ;  /* 0x0000009730977221 */ /* 0x000fe20000010000 */
[----:B------:R-:W-:Y:S05]  /*1670*/  BRA `(.L_x_2225) ;  /* 0x0000004000007947 */ /* 0x000fea0003800000 */
.L_x_2223:
[----:B-----5:R-:W-:Y:S02]  /*1680*/  HADD2.F32 R48, -RZ, R33.H1_H1 ;  /* 0x30000021ff307230 */ /* 0x020fe40000004100 */
[----:B------:R-:W-:-:S03]  /*1690*/  @P2 HADD2.F32 R52, -RZ, R37.H1_H1 ;  /* 0x30000025ff342230 */ /* 0x000fc60000004100 */
[----:B------:R-:W-:-:S04]  /*16a0*/  FADD.FTZ R151, R48, R151 ;  /* 0x0000009730977221 */ /* 0x000fc80000010000 */
[----:B------:R-:W-:-:S05]  /*16b0*/  @P2 FADD.FTZ R151, R52, R151 ;  /* 0x0000009734972221 */ /* 0x000fca0000010000 */
.L_x_2225:
[----:B------:R-:W-:-:S04]  /*16c0*/  F2FP.PACK_AB R48, RZ, R151 ;  /* 0x00000097ff30723e */ /* 0x000fc800000000ff */
[----:B------:R-:W-:Y:S02]  /*16d0*/  PRMT R41, R41, 0x5410, R48 ;  /* 0x0000541029297816 */ /* 0x000fe40000000030 */
.L_x_2226:
[----:B------:R-:W-:Y:S01]  /*16e0*/  HADD2.F32 R149, -RZ, R70.H0_H0 ;  /* 0x20000046ff957230 */ /* 0x000fe20000004100 */
[----:B------:R-:W-:Y:S05]  /*16f0*/  @P3 BRA `(.L_x_2227) ;  /* 0x0000008000003947 */ /* 0x000fea0003800000 */
[----:B------:R-:W-:-:S04]  /*1700*/  ISETP.NE.U32.AND P4, PT, RZ, c[0x0][0x180], PT ;  /* 0x00006000ff007a0c */ /* 0x000fc80003f85070 */
[----:B------:R-:W-:-:S13]  /*1710*/  ISETP.NE.AND.EX P4, PT, RZ, c[0x0][0x184], PT, P4 ;  /* 0x00006100ff007a0c */ /* 0x000fda0003f85340 */
[----:B------:R-:W-:Y:S05]  /*1720*/  @P4 BRA `(.L_x_2228) ;  /* 0x0000002000004947 */ /* 0x000fea0003800000 */
[----:B------:R-:W-:Y:S05]  /*1730*/  @P0 BRA `(.L_x_2229) ;  /* 0x0000008000000947 */ /* 0x000fea0003800000 */
[----:B------:R-:W-:Y:S05]  /*1740*/  BRA `(.L_x_2230) ;  /* 0x0000009000007947 */ /* 0x000fea0003800000 */
.L_x_2228:
[----:B-----5:R-:W-:-:S05]  /*1750*/  HADD2.F32 R48, -RZ, R38.H0_H0 ;  /* 0x20000026ff307230 */ /* 0x020fca0000004100 */
[----:B------:R-:W-:Y:S01]  /*1760*/  FADD.FTZ R149, R48, R149 ;  /* 0x0000009530957221 */ /* 0x000fe20000010000 */
[----:B------:R-:W-:Y:S05]  /*1770*/  BRA `(.L_x_2229) ;  /* 0x0000004000007947 */ /* 0x000fea0003800000 */
.L_x_2227:
[----:B-----5:R-:W-:Y:S02]  /*1780*/  HADD2.F32 R48, -RZ, R34.H0_H0 ;  /* 0x20000022ff307230 */ /* 0x020fe40000004100 */
[----:B------:R-:W-:-:S03]  /*1790*/  @P2 HADD2.F32 R52, -RZ, R38.H0_H0 ;  /* 0x20000026ff342230 */ /* 0x000fc60000004100 */
[----:B------:R-:W-:-:S04]  /*17a0*/  FADD.FTZ R149, R48, R149 ;  /* 0x0000009530957221 */ /* 0x000fc80000010000 */
[----:B------:R-:W-:-:S05]  /*17b0*/  @P2 FADD.FTZ R149, R52, R149 ;  /* 0x0000009534952221 */ /* 0x000fca0000010000 */
.L_x_2229:
[----:B------:R-:W-:-:S04]  /*17c0*/  F2FP.PACK_AB R48, RZ, R149 ;  /* 0x00000095ff30723e */ /* 0x000fc800000000ff */
[----:B------:R-:W-:Y:S02]  /*17d0*/  PRMT R42, R48, 0x7610, R42 ;  /* 0x00007610302a7816 */ /* 0x000fe4000000002a */
.L_x_2230:
[----:B------:R-:W-:Y:S01]  /*17e0*/  HADD2.F32 R153, -RZ, R70.H1_H1 ;  /* 0x30000046ff997230 */ /* 0x000fe20000004100 */
[----:B------:R-:W-:Y:S05]  /*17f0*/  @P3 BRA `(.L_x_2231) ;  /* 0x0000008000003947 */ /* 0x000fea0003800000 */
[----:B------:R-:W-:-:S04]  /*1800*/  ISETP.NE.U32.AND P4, PT, RZ, c[0x0][0x180], PT ;  /* 0x00006000ff007a0c */ /* 0x000fc80003f85070 */
[----:B------:R-:W-:-:S13]  /*1810*/  ISETP.NE.AND.EX P4, PT, RZ, c[0x0][0x184], PT, P4 ;  /* 0x00006100ff007a0c */ /* 0x000fda0003f85340 */
[----:B------:R-:W-:Y:S05]  /*1820*/  @P4 BRA `(.L_x_2232) ;  /* 0x0000002000004947 */ /* 0x000fea0003800000 */
[----:B------:R-:W-:Y:S05]  /*1830*/  @P0 BRA `(.L_x_2233) ;  /* 0x0000008000000947 */ /* 0x000fea0003800000 */
[----:B------:R-:W-:Y:S05]  /*1840*/  BRA `(.L_x_2234) ;  /* 0x0000009000007947 */ /* 0x000fea0003800000 */
.L_x_2232:
[----:B-----5:R-:W-:-:S05]  /*1850*/  HADD2.F32 R48, -RZ, R38.H1_H1 ;  /* 0x30000026ff307230 */ /* 0x020fca0000004100 */
[----:B------:R-:W-:Y:S01]  /*1860*/  FADD.FTZ R153, R48, R153 ;  /* 0x0000009930997221 */ /* 0x000fe20000010000 */
[----:B------:R-:W-:Y:S05]  /*1870*/  BRA `(.L_x_2233) ;  /* 0x0000004000007947 */ /* 0x000fea0003800000 */
.L_x_2231:
[----:B-----5:R-:W-:Y:S02]  /*1880*/  HADD2.F32 R48, -RZ, R34.H1_H1 ;  /* 0x30000022ff307230 */ /* 0x020fe40000004100 */
[----:B------:R-:W-:-:S03]  /*1890*/  @P2 HADD2.F32 R52, -RZ, R38.H1_H1 ;  /* 0x30000026ff342230 */ /* 0x000fc60000004100 */
[----:B------:R-:W-:-:S04]  /*18a0*/  FADD.FTZ R153, R48, R153 ;  /* 0x0000009930997221 */ /* 0x000fc80000010000 */
[----:B------:R-:W-:-:S05]  /*18b0*/  @P2 FADD.FTZ R153, R52, R153 ;  /* 0x0000009934992221 */ /* 0x000fca0000010000 */
.L_x_2233:
[----:B------:R-:W-:-:S04]  /*18c0*/  F2FP.PACK_AB R48, RZ, R153 ;  /* 0x00000099ff30723e */ /* 0x000fc800000000ff */
[----:B------:R-:W-:Y:S02]  /*18d0*/  PRMT R42, R42, 0x5410, R48 ;  /* 0x000054102a2a7816 */ /* 0x000fe40000000030 */
.L_x_2234:
[----:B------:R-:W-:Y:S01]  /*18e0*/  HADD2.F32 R155, -RZ, R71.H0_H0 ;  /* 0x20000047ff9b7230 */ /* 0x000fe20000004100 */
[----:B------:R-:W-:Y:S05]  /*18f0*/  @P3 BRA `(.L_x_2235) ;  /* 0x0000008000003947 */ /* 0x000fea0003800000 */
[----:B------:R-:W-:-:S04]  /*1900*/  ISETP.NE.U32.AND P4, PT, RZ, c[0x0][0x180], PT ;  /* 0x00006000ff007a0c */ /* 0x000fc80003f85070 */
[----:B------:R-:W-:-:S13]  /*1910*/  ISETP.NE.AND.EX P4, PT, RZ, c[0x0][0x184], PT, P4 ;  /* 0x00006100ff007a0c */ /* 0x000fda0003f85340 */
[----:B------:R-:W-:Y:S05]  /*1920*/  @P4 BRA `(.L_x_2236) ;  /* 0x0000002000004947 */ /* 0x000fea0003800000 */
[----:B------:R-:W-:Y:S05]  /*1930*/  @P0 BRA `(.L_x_2237) ;  /* 0x0000008000000947 */ /* 0x000fea0003800000 */
[----:B------:R-:W-:Y:S05]  /*1940*/  BRA `(.L_x_2238) ;  /* 0x0000009000007947 */ /* 0x000fea0003800000 */
.L_x_2236:
[----:B-----5:R-:W-:-:S05]  /*1950*/  HADD2.F32 R48, -RZ, R39.H0_H0 ;  /* 0x20000027ff307230 */ /* 0x020fca0000004100 */
[----:B------:R-:W-:Y:S01]  /*1960*/  FADD.FTZ R155, R48, R155 ;  /* 0x0000009b309b7221 */ /* 0x000fe20000010000 */
[----:B------:R-:W-:Y:S05]  /*1970*/  BRA `(.L_x_2237) ;  /* 0x0000004000007947 */ /* 0x000fea0003800000 */
.L_x_2235:
[----:B-----5:R-:W-:Y:S02]  /*1980*/  HADD2.F32 R48, -RZ, R35.H0_H0 ;  /* 0x20000023ff307230 */ /* 0x020fe40000004100 */
[----:B------:R-:W-:-:S03]  /*1990*/  @P2 HADD2.F32 R52, -RZ, R39.H0_H0 ;  /* 0x20000027ff342230 */ /* 0x000fc60000004100 */
[----:B------:R-:W-:-:S04]  /*19a0*/  FADD.FTZ R155, R48, R155 ;  /* 0x0000009b309b7221 */ /* 0x000fc80000010000 */
[----:B------:R-:W-:-:S05]  /*19b0*/  @P2 FADD.FTZ R155, R52, R155 ;  /* 0x0000009b349b2221 */ /* 0x000fca0000010000 */
.L_x_2237:
[----:B------:R-:W-:-:S04]  /*19c0*/  F2FP.PACK_AB R48, RZ, R155 ;  /* 0x0000009bff30723e */ /* 0x000fc800000000ff */
[----:B------:R-:W-:Y:S02]  /*19d0*/  PRMT R43, R48, 0x7610, R43 ;  /* 0x00007610302b7816 */ /* 0x000fe4000000002b */
.L_x_2238:
[----:B------:R-:W-:Y:S01]  /*19e0*/  HADD2.F32 R157, -RZ, R71.H1_H1 ;  /* 0x30000047ff9d7230 */ /* 0x000fe20000004100 */
[----:B------:R-:W-:Y:S05]  /*19f0*/  @P3 BRA `(.L_x_2239) ;  /* 0x0000008000003947 */ /* 0x000fea0003800000 */
[----:B------:R-:W-:-:S04]  /*1a00*/  ISETP.NE.U32.AND P4, PT, RZ, c[0x0][0x180], PT ;  /* 0x00006000ff007a0c */ /* 0x000fc80003f85070 */
[----:B------:R-:W-:-:S13]  /*1a10*/  ISETP.NE.AND.EX P4, PT, RZ, c[0x0][0x184], PT, P4 ;  /* 0x00006100ff007a0c */ /* 0x000fda0003f85340 */
[----:B------:R-:W-:Y:S05]  /*1a20*/  @P4 BRA `(.L_x_2240) ;  /* 0x0000002000004947 */ /* 0x000fea0003800000 */
[----:B------:R-:W-:Y:S05]  /*1a30*/  @P0 BRA `(.L_x_2241) ;  /* 0x0000008000000947 */ /* 0x000fea0003800000 */
[----:B------:R-:W-:Y:S05]  /*1a40*/  BRA `(.L_x_2242) ;  /* 0x0000009000007947 */ /* 0x000fea0003800000 */
.L_x_2240:
[----:B-----5:R-:W-:-:S05]  /*1a50*/  HADD2.F32 R48, -RZ, R39.H1_H1 ;  /* 0x30000027ff307230 */ /* 0x020fca0000004100 */
[----:B------:R-:W-:Y:S01]  /*1a60*/  FADD.FTZ R157, R48, R157 ;  /* 0x0000009d309d7221 */ /* 0x000fe20000010000 */
[----:B------:R-:W-:Y:S05]  /*1a70*/  BRA `(.L_x_2241) ;  /* 0x0000004000007947 */ /* 0x000fea0003800000 */
.L_x_2239:
[----:B-----5:R-:W-:Y:S02]  /*1a80*/  HADD2.F32 R48, -RZ, R35.H1_H1 ;  /* 0x30000023ff307230 */ /* 0x020fe40000004100 */
[----:B------:R-:W-:-:S03]  /*1a90*/  @P2 HADD2.F32 R52, -RZ, R39.H1_H1 ;  /* 0x30000027ff342230 */ /* 0x000fc60000004100 */
[----:B------:R-:W-:-:S04]  /*1aa0*/  FADD.FTZ R157, R48, R157 ;  /* 0x0000009d309d7221 */ /* 0x000fc80000010000 */
[----:B------:R-:W-:-:S05]  /*1ab0*/  @P2 FADD.FTZ R157, R52, R157 ;  /* 0x0000009d349d2221 */ /* 0x000fca0000010000 */
.L_x_2241:
[----:B------:R-:W-:-:S04]  /*1ac0*/  F2FP.PACK_AB R48, RZ, R157 ;  /* 0x0000009dff30723e */ /* 0x000fc800000000ff */
[----:B------:R-:W-:Y:S02]  /*1ad0*/  PRMT R43, R43, 0x5410, R48 ;  /* 0x000054102b2b7816 */ /* 0x000fe40000000030 */
.L_x_2242:
        /* <DEDUP_REMOVED lines=19> */
.L_x_2244:
[----:B-----5:R-:W-:-:S05]  /*1c10*/  HADD2.F32 R48, -RZ, R36.H0_H0 ;  /* 0x20000024ff307230 */ /* 0x020fca0000004100 */
[----:B------:R-:W-:Y:S01]  /*1c20*/  FADD.FTZ R159, R48, R159 ;  /* 0x0000009f309f7221 */ /* 0x000fe20000010000 */
[----:B------:R-:W-:Y:S05]  /*1c30*/  BRA `(.L_x_2245) ;  /* 0x0000004000007947 */ /* 0x000fea0003800000 */
.L_x_2243:
[----:B0----5:R-:W-:Y:S02]  /*1c40*/  HADD2.F32 R48, -RZ, R32.H0_H0 ;  /* 0x20000020ff307230 */ /* 0x021fe40000004100 */
[----:B------:R-:W-:-:S03]  /*1c50*/  @P2 HADD2.F32 R52, -RZ, R36.H0_H0 ;  /* 0x20000024ff342230 */ /* 0x000fc60000004100 */
[----:B------:R-:W-:-:S04]  /*1c60*/  FADD.FTZ R159, R48, R159 ;  /* 0x0000009f309f7221 */ /* 0x000fc80000010000 */
[----:B------:R-:W-:-:S05]  /*1c70*/  @P2 FADD.FTZ R159, R52, R159 ;  /* 0x0000009f349f2221 */ /* 0x000fca0000010000 */
.L_x_2245:
[----:B------:R-:W-:-:S04]  /*1c80*/  F2FP.PACK_AB R48, RZ, R159 ;  /* 0x0000009fff30723e */ /* 0x000fc800000000ff */
[----:B------:R-:W-:Y:S02]  /*1c90*/  PRMT R40, R48, 0x7610, R40 ;  /* 0x0000761030287816 */ /* 0x000fe40000000028 */
.L_x_2246:
[----:B------:R-:W-:Y:S01]  /*1ca0*/  HADD2.F32 R161, -RZ, R68.H1_H1 ;  /* 0x30000044ffa17230 */ /* 0x000fe20000004100 */
[----:B------:R-:W-:Y:S05]  /*1cb0*/  @P3 BRA `(.L_x_2247) ;  /* 0x0000008000003947 */ /* 0x000fea0003800000 */
[----:B------:R-:W-:-:S04]  /*1cc0*/  ISETP.NE.U32.AND P1, PT, RZ, c[0x0][0x180], PT ;  /* 0x00006000ff007a0c */ /* 0x000fc80003f25070 */
[----:B------:R-:W-:-:S13]  /*1cd0*/  ISETP.NE.AND.EX P1, PT, RZ, c[0x0][0x184], PT, P1 ;  /* 0x00006100ff007a0c */ /* 0x000fda0003f25310 */
[----:B------:R-:W-:Y:S05]  /*1ce0*/  @P1 BRA `(.L_x_2248) ;  /* 0x0000002000001947 */ /* 0x000fea0003800000 */
[----:B------:R-:W-:Y:S05]  /*1cf0*/  @P0 BRA `(.L_x_2249) ;  /* 0x0000008000000947 */ /* 0x000fea0003800000 */
[----:B------:R-:W-:Y:S05]  /*1d00*/  BRA `(.L_x_2250) ;  /* 0x0000009000007947 */ /* 0x000fea0003800000 */
.L_x_2248:
[----:B-----5:R-:W-:-:S05]  /*1d10*/  HADD2.F32 R48, -RZ, R36.H1_H1 ;  /* 0x30000024ff307230 */ /* 0x020fca0000004100 */
[----:B------:R-:W-:Y:S01]  /*1d20*/  FADD.FTZ R161, R48, R161 ;  /* 0x000000a130a17221 */ /* 0x000fe20000010000 */
[----:B------:R-:W-:Y:S05]  /*1d30*/  BRA `(.L_x_2249) ;  /* 0x0000004000007947 */ /* 0x000fea0003800000 */
.L_x_2247:
[----:B-----5:R-:W-:Y:S02]  /*1d40*/  HADD2.F32 R48, -RZ, R32.H1_H1 ;  /* 0x30000020ff307230 */ /* 0x020fe40000004100 */
[----:B------:R-:W-:-:S03]  /*1d50*/  @P2 HADD2.F32 R52, -RZ, R36.H1_H1 ;  /* 0x30000024ff342230 */ /* 0x000fc60000004100 */
[----:B------:R-:W-:-:S04]  /*1d60*/  FADD.FTZ R161, R48, R161 ;  /* 0x000000a130a17221 */ /* 0x000fc80000010000 */
[----:B------:R-:W-:-:S05]  /*1d70*/  @P2 FADD.FTZ R161, R52, R161 ;  /* 0x000000a134a12221 */ /* 0x000fca0000010000 */
.L_x_2249:
[----:B------:R-:W-:-:S04]  /*1d80*/  F2FP.PACK_AB R48, RZ, R161 ;  /* 0x000000a1ff30723e */ /* 0x000fc800000000ff */
[----:B------:R-:W-:Y:S02]  /*1d90*/  PRMT R40, R40, 0x5410, R48 ;  /* 0x0000541028287816 */ /* 0x000fe40000000030 */
.L_x_2250:
[----:B------:R-:W-:Y:S01]  /*1da0*/  HADD2.F32 R57, -RZ, R69.H0_H0 ;  /* 0x20000045ff397230 */ /* 0x000fe20000004100 */
[----:B------:R-:W-:Y:S05]  /*1db0*/  @P3 BRA `(.L_x_2251) ;  /* 0x0000008000003947 */ /* 0x000fea0003800000 */
[----:B------:R-:W-:-:S04]  /*1dc0*/  ISETP.NE.U32.AND P1, PT, RZ, c[0x0][0x180], PT ;  /* 0x00006000ff007a0c */ /* 0x000fc80003f25070 */
[----:B------:R-:W-:-:S13]  /*1dd0*/  ISETP.NE.AND.EX P1, PT, RZ, c[0x0][0x184], PT, P1 ;  /* 0x00006100ff007a0c */ /* 0x000fda0003f25310 */
[----:B------:R-:W-:Y:S05]  /*1de0*/  @P1 BRA `(.L_x_2252) ;  /* 0x0000002000001947 */ /* 0x000fea0003800000 */
[----:B------:R-:W-:Y:S05]  /*1df0*/  @P0 BRA `(.L_x_2253) ;  /* 0x0000008000000947 */ /* 0x000fea0003800000 */
[----:B------:R-:W-:Y:S05]  /*1e00*/  BRA `(.L_x_2254) ;  /* 0x0000009000007947 */ /* 0x000fea0003800000 */
.L_x_2252:
[----:B-----5:R-:W-:-:S05]  /*1e10*/  HADD2.F32 R48, -RZ, R37.H0_H0 ;  /* 0x20000025ff307230 */ /* 0x020fca0000004100 */
[----:B------:R-:W-:Y:S01]  /*1e20*/  FADD.FTZ R57, R48, R57 ;  /* 0x0000003930397221 */ /* 0x000fe20000010000 */
[----:B------:R-:W-:Y:S05]  /*1e30*/  BRA `(.L_x_2253) ;  /* 0x0000004000007947 */ /* 0x000fea0003800000 */
.L_x_2251:
[----:B-----5:R-:W-:Y:S02]  /*1e40*/  HADD2.F32 R48, -RZ, R33.H0_H0 ;  /* 0x20000021ff307230 */ /* 0x020fe40000004100 */
[----:B------:R-:W-:-:S03]  /*1e50*/  @P2 HADD2.F32 R52, -RZ, R37.H0_H0 ;  /* 0x20000025ff342230 */ /* 0x000fc60000004100 */
[----:B------:R-:W-:-:S04]  /*1e60*/  FADD.FTZ R57, R48, R57 ;  /* 0x0000003930397221 */ /* 0x000fc80000010000 */
[----:B------:R-:W-:-:S05]  /*1e70*/  @P2 FADD.FTZ R57, R52, R57 ;  /* 0x0000003934392221 */ /* 0x000fca0000010000 */
.L_x_2253:
[----:B------:R-:W-:-:S04]  /*1e80*/  F2FP.PACK_AB R48, RZ, R57 ;  /* 0x00000039ff30723e */ /* 0x000fc800000000ff */
[----:B------:R-:W-:Y:S02]  /*1e90*/  PRMT R41, R48, 0x7610, R41 ;  /* 0x0000761030297816 */ /* 0x000fe40000000029 */
.L_x_2254:
[----:B------:R-:W-:Y:S01]  /*1ea0*/  HADD2.F32 R163, -RZ, R69.H1_H1 ;  /* 0x30000045ffa37230 */ /* 0x000fe20000004100 */
[----:B------:R-:W-:Y:S05]  /*1eb0*/  @P3 BRA `(.L_x_2255) ;  /* 0x0000008000003947 */ /* 0x000fea0003800000 */
[----:B------:R-:W-:-:S04]  /*1ec0*/  ISETP.NE.U32.AND P1, PT, RZ, c[0x0][0x180], PT ;  /* 0x00006000ff007a0c */ /* 0x000fc80003f25070 */
[----:B------:R-:W-:-:S13]  /*1ed0*/  ISETP.NE.AND.EX P1, PT, RZ, c[0x0][0x184], PT, P1 ;  /* 0x00006100ff007a0c */ /* 0x000fda0003f25310 */
[----:B------:R-:W-:Y:S05]  /*1ee0*/  @P1 BRA `(.L_x_2256) ;  /* 0x0000002000001947 */ /* 0x000fea0003800000 */
[----:B------:R-:W-:Y:S05]  /*1ef0*/  @P0 BRA `(.L_x_2257) ;  /* 0x0000008000000947 */ /* 0x000fea0003800000 */
[----:B------:R-:W-:Y:S05]  /*1f00*/  BRA `(.L_x_2258) ;  /* 0x0000009000007947 */ /* 0x000fea0003800000 */
.L_x_2256:
[----:B-----5:R-:W-:-:S05]  /*1f10*/  HADD2.F32 R48, -RZ, R37.H1_H1 ;  /* 0x30000025ff307230 */ /* 0x020fca0000004100 */
[----:B------:R-:W-:Y:S01]  /*1f20*/  FADD.FTZ R163, R48, R163 ;  /* 0x000000a330a37221 */ /* 0x000fe20000010000 */
[----:B------:R-:W-:Y:S05]  /*1f30*/  BRA `(.L_x_2257) ;  /* 0x0000004000007947 */ /* 0x000fea0003800000 */
.L_x_2255:
[----:B-----5:R-:W-:Y:S02]  /*1f40*/  HADD2.F32 R48, -RZ, R33.H1_H1 ;  /* 0x30000021ff307230 */ /* 0x020fe40000004100 */
[----:B------:R-:W-:-:S03]  /*1f50*/  @P2 HADD2.F32 R52, -RZ, R37.H1_H1 ;  /* 0x30000025ff342230 */ /* 0x000fc60000004100 */
[----:B------:R-:W-:-:S04]  /*1f60*/  FADD.FTZ R163, R48, R163 ;  /* 0x000000a330a37221 */ /* 0x000fc80000010000 */
[----:B------:R-:W-:-:S05]  /*1f70*/  @P2 FADD.FTZ R163, R52, R163 ;  /* 0x000000a334a32221 */ /* 0x000fca0000010000 */
.L_x_2257:
[----:B------:R-:W-:-:S04]  /*1f80*/  F2FP.PACK_AB R48, RZ, R163 ;  /* 0x000000a3ff30723e */ /* 0x000fc800000000ff */
[----:B------:R-:W-:Y:S02]  /*1f90*/  PRMT R41, R41, 0x5410, R48 ;  /* 0x0000541029297816 */ /* 0x000fe40000000030 */
.L_x_2258:
[----:B------:R-:W-:Y:S01]  /*1fa0*/  HADD2.F32 R69, -RZ, R70.H0_H0 ;  /* 0x20000046ff457230 */ /* 0x000fe20000004100 */
[----:B------:R-:W-:Y:S05]  /*1fb0*/  @P3 BRA `(.L_x_2259) ;  /* 0x0000008000003947 */ /* 0x000fea0003800000 */
[----:B------:R-:W-:-:S04]  /*1fc0*/  ISETP.NE.U32.AND P1, PT, RZ, c[0x0][0x180], PT ;  /* 0x00006000ff007a0c */ /* 0x000fc80003f25070 */
[----:B------:R-:W-:-:S13]  /*1fd0*/  ISETP.NE.AND.EX P1, PT, RZ, c[0x0][0x184], PT, P1 ;  /* 0x00006100ff007a0c */ /* 0x000fda0003f25310 */
[----:B------:R-:W-:Y:S05]  /*1fe0*/  @P1 BRA `(.L_x_2260) ;  /* 0x0000002000001947 */ /* 0x000fea0003800000 */
[----:B------:R-:W-:Y:S05]  /*1ff0*/  @P0 BRA `(.L_x_2261) ;  /* 0x0000008000000947 */ /* 0x000fea0003800000 */
[----:B------:R-:W-:Y:S05]  /*2000*/  BRA `(.L_x_2262) ;  /* 0x0000009000007947 */ /* 0x000fea0003800000 */
.L_x_2260:
[----:B-----5:R-:W-:-:S05]  /*2010*/  HADD2.F32 R48, -RZ, R38.H0_H0 ;  /* 0x20000026ff307230 */ /* 0x020fca0000004100 */
[----:B------:R-:W-:Y:S01]  /*2020*/  FADD.FTZ R69, R48, R69 ;  /* 0x0000004530457221 */ /* 0x000fe20000010000 */
[----:B------:R-:W-:Y:S05]  /*2030*/  BRA `(.L_x_2261) ;  /* 0x0000004000007947 */ /* 0x000fea0003800000 */
.L_x_2259:
[----:B-----5:R-:W-:Y:S02]  /*2040*/  HADD2.F32 R48, -RZ, R34.H0_H0 ;  /* 0x20000022ff307230 */ /* 0x020fe40000004100 */
[----:B------:R-:W-:-:S03]  /*2050*/  @P2 HADD2.F32 R52, -RZ, R38.H0_H0 ;  /* 0x20000026ff342230 */ /* 0x000fc60000004100 */
[----:B------:R-:W-:-:S04]  /*2060*/  FADD.FTZ R69, R48, R69 ;  /* 0x0000004530457221 */ /* 0x000fc80000010000 */
[----:B------:R-:W-:-:S05]  /*2070*/  @P2 FADD.FTZ R69, R52, R69 ;  /* 0x0000004534452221 */ /* 0x000fca0000010000 */
.L_x_2261:
[----:B------:R-:W-:-:S04]  /*2080*/  F2FP.PACK_AB R48, RZ, R69 ;  /* 0x00000045ff30723e */ /* 0x000fc800000000ff */
[----:B------:R-:W-:Y:S02]  /*2090*/  PRMT R42, R48, 0x7610, R42 ;  /* 0x00007610302a7816 */ /* 0x000fe4000000002a */
.L_x_2262:
[----:B------:R-:W-:Y:S01]  /*20a0*/  HADD2.F32 R70, -RZ, R70.H1_H1 ;  /* 0x30000046ff467230 */ /* 0x000fe20000004100 */
[----:B------:R-:W-:Y:S05]  /*20b0*/  @P3 BRA `(.L_x_2263) ;  /* 0x0000008000003947 */ /* 0x000fea0003800000 */
[----:B------:R-:W-:-:S04]  /*20c0*/  ISETP.NE.U32.AND P1, PT, RZ, c[0x0][0x180], PT ;  /* 0x00006000ff007a0c */ /* 0x000fc80003f25070 */
[----:B------:R-:W-:-:S13]  /*20d0*/  ISETP.NE.AND.EX P1, PT, RZ, c[0x0][0x184], PT, P1 ;  /* 0x00006100ff007a0c */ /* 0x000fda0003f25310 */
[----:B------:R-:W-:Y:S05]  /*20e0*/  @P1 BRA `(.L_x_2264) ;  /* 0x0000002000001947 */ /* 0x000fea0003800000 */
[----:B------:R-:W-:Y:S05]  /*20f0*/  @P0 BRA `(.L_x_2265) ;  /* 0x0000008000000947 */ /* 0x000fea0003800000 */
[----:B------:R-:W-:Y:S05]  /*2100*/  BRA `(.L_x_2266) ;  /* 0x0000009000007947 */ /* 0x000fea0003800000 */
.L_x_2264:
[----:B-----5:R-:W-:-:S05]  /*2110*/  HADD2.F32 R49, -RZ, R38.H1_H1 ;  /* 0x30000026ff317230 */ /* 0x020fca0000004100 */
[----:B------:R-:W-:Y:S01]  /*2120*/  FADD.FTZ R70, R49, R70 ;  /* 0x0000004631467221 */ /* 0x000fe20000010000 */
[----:B------:R-:W-:Y:S05]  /*2130*/  BRA `(.L_x_2265) ;  /* 0x0000004000007947 */ /* 0x000fea0003800000 */
.L_x_2263:
[----:B-----5:R-:W-:Y:S02]  /*2140*/  HADD2.F32 R49, -RZ, R34.H1_H1 ;  /* 0x30000022ff317230 */ /* 0x020fe40000004100 */
[----:B------:R-:W-:-:S03]  /*2150*/  @P2 HADD2.F32 R53, -RZ, R38.H1_H1 ;  /* 0x30000026ff352230 */ /* 0x000fc60000004100 */
[----:B------:R-:W-:-:S04]  /*2160*/  FADD.FTZ R70, R49, R70 ;  /* 0x0000004631467221 */ /* 0x000fc80000010000 */
[----:B------:R-:W-:-:S05]  /*2170*/  @P2 FADD.FTZ R70, R53, R70 ;  /* 0x0000004635462221 */ /* 0x000fca0000010000 */
.L_x_2265:
[----:B------:R-:W-:-:S04]  /*2180*/  F2FP.PACK_AB R48, RZ, R70 ;  /* 0x00000046ff30723e */ /* 0x000fc800000000ff */
[----:B------:R-:W-:Y:S02]  /*2190*/  PRMT R42, R42, 0x5410, R48 ;  /* 0x000054102a2a7816 */ /* 0x000fe40000000030 */
.L_x_2266:
[----:B------:R-:W-:Y:S01]  /*21a0*/  HADD2.F32 R165, -RZ, R71.H0_H0 ;  /* 0x20000047ffa57230 */ /* 0x000fe20000004100 */
[----:B------:R-:W-:Y:S05]  /*21b0*/  @P3 BRA `(.L_x_2267) ;  /* 0x0000008000003947 */ /* 0x000fea0003800000 */
[----:B------:R-:W-:-:S04]  /*21c0*/  ISETP.NE.U32.AND P1, PT, RZ, c[0x0][0x180], PT ;  /* 0x00006000ff007a0c */ /* 0x000fc80003f25070 */
[----:B------:R-:W-:-:S13]  /*21d0*/  ISETP.NE.AND.EX P1, PT, RZ, c[0x0][0x184], PT, P1 ;  /* 0x00006100ff007a0c */ /* 0x000fda0003f25310 */
[----:B------:R-:W-:Y:S05]  /*21e0*/  @P1 BRA `(.L_x_2268) ;  /* 0x0000002000001947 */ /* 0x000fea0003800000 */
[----:B------:R-:W-:Y:S05]  /*21f0*/  @P0 BRA `(.L_x_2269) ;  /* 0x0000008000000947 */ /* 0x000fea0003800000 */
[----:B------:R-:W-:Y:S05]  /*2200*/  BRA `(.L_x_2270) ;  /* 0x0000009000007947 */ /* 0x000fea0003800000 */
.L_x_2268:
[----:B-----5:R-:W-:-:S05]  /*2210*/  HADD2.F32 R48, -RZ, R39.H0_H0 ;  /* 0x20000027ff307230 */ /* 0x020fca0000004100 */
[----:B------:R-:W-:Y:S01]  /*2220*/  FADD.FTZ R165, R48, R165 ;  /* 0x000000a530a57221 */ /* 0x000fe20000010000 */
[----:B------:R-:W-:Y:S05]  /*2230*/  BRA `(.L_x_2269) ;  /* 0x0000004000007947 */ /* 0x000fea0003800000 */
.L_x_2267:
[----:B-----5:R-:W-:Y:S02]  /*2240*/  HADD2.F32 R48, -RZ, R35.H0_H0 ;  /* 0x20000023ff307230 */ /* 0x020fe40000004100 */
[----:B------:R-:W-:-:S03]  /*2250*/  @P2 HADD2.F32 R52, -RZ, R39.H0_H0 ;  /* 0x20000027ff342230 */ /* 0x000fc60000004100 */
[----:B------:R-:W-:-:S04]  /*2260*/  FADD.FTZ R165, R48, R165 ;  /* 0x000000a530a57221 */ /* 0x000fc80000010000 */
[----:B------:R-:W-:-:S05]  /*2270*/  @P2 FADD.FTZ R165, R52, R165 ;  /* 0x000000a534a52221 */ /* 0x000fca0000010000 */
.L_x_2269:
[----:B------:R-:W-:-:S04]  /*2280*/  F2FP.PACK_AB R48, RZ, R165 ;  /* 0x000000a5ff30723e */ /* 0x000fc800000000ff */
[----:B------:R-:W-:Y:S02]  /*2290*/  PRMT R43, R48, 0x7610, R43 ;  /* 0x00007610302b7816 */ /* 0x000fe4000000002b */
.L_x_2270:
[----:B------:R-:W-:Y:S01]  /*22a0*/  HADD2.F32 R71, -RZ, R71.H1_H1 ;  /* 0x30000047ff477230 */ /* 0x000fe20000004100 */
[----:B------:R-:W-:Y:S05]  /*22b0*/  @P3 BRA `(.L_x_2271) ;  /* 0x0000008000003947 */ /* 0x000fea0003800000 */
[----:B------:R-:W-:-:S04]  /*22c0*/  ISETP.NE.U32.AND P1, PT, RZ, c[0x0][0x180], PT ;  /* 0x00006000ff007a0c */ /* 0x000fc80003f25070 */
[----:B------:R-:W-:-:S13]  /*22d0*/  ISETP.NE.AND.EX P1, PT, RZ, c[0x0][0x184], PT, P1 ;  /* 0x00006100ff007a0c */ /* 0x000fda0003f25310 */
[----:B------:R-:W-:Y:S05]  /*22e0*/  @P1 BRA `(.L_x_2272) ;  /* 0x0000002000001947 */ /* 0x000fea0003800000 */
[----:B------:R-:W-:Y:S05]  /*22f0*/  @P0 BRA `(.L_x_2273) ;  /* 0x0000008000000947 */ /* 0x000fea0003800000 */
[----:B------:R-:W-:Y:S05]  /*2300*/  BRA `(.L_x_2274) ;  /* 0x0000009000007947 */ /* 0x000fea0003800000 */
.L_x_2272:
[----:B-----5:R-:W-:-:S05]  /*2310*/  HADD2.F32 R48, -RZ, R39.H1_H1 ;  /* 0x30000027ff307230 */ /* 0x020fca0000004100 */
[----:B------:R-:W-:Y:S01]  /*2320*/  FADD.FTZ R71, R48, R71 ;  /* 0x0000004730477221 */ /* 0x000fe20000010000 */
[----:B------:R-:W-:Y:S05]  /*2330*/  BRA `(.L_x_2273) ;  /* 0x0000004000007947 */ /* 0x000fea0003800000 */
.L_x_2271:
[----:B-----5:R-:W-:Y:S02]  /*2340*/  HADD2.F32 R48, -RZ, R35.H1_H1 ;  /* 0x30000023ff307230 */ /* 0x020fe40000004100 */
[----:B------:R-:W-:-:S03]  /*2350*/  @P2 HADD2.F32 R52, -RZ, R39.H1_H1 ;  /* 0x30000027ff342230 */ /* 0x000fc60000004100 */
[----:B------:R-:W-:-:S04]  /*2360*/  FADD.FTZ R71, R48, R71 ;  /* 0x0000004730477221 */ /* 0x000fc80000010000 */
[----:B------:R-:W-:-:S05]  /*2370*/  @P2 FADD.FTZ R71, R52, R71 ;  /* 0x0000004734472221 */ /* 0x000fca0000010000 */
.L_x_2273:
[----:B------:R-:W-:-:S04]  /*2380*/  F2FP.PACK_AB R48, RZ, R71 ;  /* 0x00000047ff30723e */ /* 0x000fc800000000ff */
[----:B------:R-:W-:Y:S02]  /*2390*/  PRMT R43, R43, 0x5410, R48 ;  /* 0x000054102b2b7816 */ /* 0x000fe40000000030 */
.L_x_2274:
        /* <DEDUP_REMOVED lines=32> */
.L_x_2279:
        /* <DEDUP_REMOVED lines=68> */
.L_x_2280:
[----:B-1----:R-:W-:Y:S01]  /*29e0*/  FADD.FTZ R49, R76, R74 ;  /* 0x0000004a4c317221 */ /* 0x002fe20000010000 */
[----:B------:R-:W-:Y:S01]  /*29f0*/  @!P2 IADD3 R68, R120, R56, RZ ;  /* 0x000000387844a210 */ /* 0x000fe20007ffe0ff */
[----:B------:R-:W-:Y:S01]  /*2a00*/  WARPSYNC 0xffffffff ;  /* 0xffffffff00007948 */ /* 0x000fe20003800000 */
[----:B------:R-:W-:Y:S01]  /*2a10*/  ISETP.GT.U32.AND P1, PT, R99, 0x3, PT ;  /* 0x000000036300780c */ /* 0x000fe20003f24070 */
[----:B------:R-:W-:Y:S01]  /*2a20*/  CS2R R52, SRZ ;  /* 0x0000000000347805 */ /* 0x000fe2000001ff00 */
[----:B0-----:R-:W-:Y:S01]  /*2a30*/  HFMA2.MMA R74, -RZ, RZ, 0, 0 ;  /* 0x00000000ff4a7435 */ /* 0x001fe200000001ff */
[----:B------:R-:W-:Y:S04]  /*2a40*/  @!P2 STS.64 [R68.X8], R48 ;  /* 0x000000304400a388 */ /* 0x000fe80000008a00 */
[----:B------:R-:W-:Y:S01]  /*2a50*/  BAR.SYNC.DEFER_BLOCKING 0x0 ;  /* 0x0000000000007b1d */ /* 0x000fe20000010000 */
[----:B------:R-:W-:-:S05]  /*2a60*/  ISETP.NE.AND P2, PT, RZ, UR6, PT ;  /* 0x00000006ff007c0c */ /* 0x000fca000bf45270 */
[----:B------:R-:W-:Y:S02]  /*2a70*/  @!P1 IADD3 R76, R99, R56, RZ ;  /* 0x00000038634c9210 */ /* 0x000fe40007ffe0ff */
[----:B------:R-:W-:-:S04]  /*2a80*/  @!P1 MOV R74, 0x300 ;  /* 0x00000300004a9802 */ /* 0x000fc80000000f00 */
[----:B------:R-:W-:Y:S01]  /*2a90*/  I2F R132, R74 ;  /* 0x0000004a00847306 */ /* 0x000fe20000201400 */
[----:B------:R-:W0:Y:S04]  /*2aa0*/  SHFL.DOWN PT, R78, R74, 0x2, 0x1f ;  /* 0x08401f004a4e7f89 */ /* 0x000e2800000e0000 */
[----:B------:R-:W1:Y:S01]  /*2ab0*/  @!P1 LDS.64 R52, [R76.X8] ;  /* 0x000000004c349984 */ /* 0x000e620000008a00 */
[----:B------:R-:W-:Y:S02]  /*2ac0*/  LOP3.LUT P1, RZ, R120, 0x1f, R27, 0xf8, !PT ;  /* 0x0000001f78ff7812 */ /* 0x000fe4000782f81b */
[----:B0-----:R-:W-:Y:S02]  /*2ad0*/  IADD3 R130, R78, R74, RZ ;  /* 0x0000004a4e827210 */ /* 0x001fe40007ffe0ff */
[----:B------:R-:W-:Y:S03]  /*2ae0*/  I2F R78, R78 ;  /* 0x0000004e004e7306 */ /* 0x000fe60000201400 */
[----:B------:R-:W0:Y:S05]  /*2af0*/  SHFL.DOWN PT, R134, R130, 0x1, 0x1f ;  /* 0x08201f0082867f89 */ /* 0x000e2a00000e0000 */
[----:B------:R-:W2:Y:S08]  /*2b00*/  I2F R56, R130 ;  /* 0x0000008200387306 */ /* 0x000eb00000201400 */
[----:B--2---:R-:W2:Y:S01]  /*2b10*/  MUFU.RCP R49, R56 ;  /* 0x0000003800317308 */ /* 0x004ea20000001000 */
[----:B-1----:R-:W1:Y:S01]  /*2b20*/  SHFL.DOWN PT, R128, R52, 0x2, 0x1f ;  /* 0x08401f0034807f89 */ /* 0x002e6200000e0000 */
[----:B0-----:R-:W-:-:S03]  /*2b30*/  IADD3 R74, R130, R134, RZ ;  /* 0x00000086824a7210 */ /* 0x001fc60007ffe0ff */
        /* <DEDUP_REMOVED lines=18> */
[C---:B------:R-:W-:Y:S01]  /*2c60*/  FFMA.FTZ R52, R56.reuse, R68, R52 ;  /* 0x0000004438347223 */ /* 0x040fe20000010034 */
[----:B------:R-:W-:Y:S01]  /*2c70*/  MOV R68, c[0x0][0x1e0] ;  /* 0x0000780000447a02 */ /* 0x000fe20000000f00 */
[----:B------:R-:W-:Y:S02]  /*2c80*/  FMUL.FTZ R76, R56, R76 ;  /* 0x0000004c384c7220 */ /* 0x000fe40000410000 */
[----:B-1----:R-:W-:-:S02]  /*2c90*/  FMUL.FTZ R56, R53, R52 ;  /* 0x0000003435387220 */ /* 0x002fc40000410000 */
[----:B--2---:R-:W-:Y:S02]  /*2ca0*/  FADD.FTZ R52, R48, R49 ;  /* 0x0000003130347221 */ /* 0x004fe40000010000 */
[----:B------:R-:W-:Y:S01]  /*2cb0*/  FMUL.FTZ R76, R76, R134 ;  /* 0x000000864c4c7220 */ /* 0x000fe20000410000 */
[----:B------:R-:W0:Y:S03]  /*2cc0*/  SHFL.IDX PT, R136, R56, RZ, 0x1f ;  /* 0x00001fff38887589 */ /* 0x000e2600000e0000 */
[----:B------:R-:W-:Y:S01]  /*2cd0*/  FFMA.FTZ R76, R53, R76, R52 ;  /* 0x0000004c354c7223 */ /* 0x000fe20000010034 */
[----:B------:R-:W-:-:S05]  /*2ce0*/  @!P1 MOV R53, 0x4 ;  /* 0x0000000400359802 */ /* 0x000fca0000000f00 */
[----:B------:R-:W1:Y:S01]  /*2cf0*/  SHFL.IDX PT, R76, R76, RZ, 0x1f ;  /* 0x00001fff4c4c7589 */ /* 0x000e6200000e0000 */
[----:B------:R-:W-:-:S04]  /*2d00*/  @!P1 IMAD.WIDE R52, R100, R53, c[0x0][0x1a0] ;  /* 0x0000680064349625 */ /* 0x000fc800078e0235 */
[C---:B0-----:R-:W-:Y:S01]  /*2d10*/  FMUL.FTZ R48, R136.reuse, R136 ;  /* 0x0000008888307220 */ /* 0x041fe20000410000 */
[----:B------:R0:W-:Y:S01]  /*2d20*/  @!P1 STG.E [R52.64], R136 ;  /* 0x0000008834009986 */ /* 0x0001e2000c101904 */
[----:B------:R-:W-:-:S03]  /*2d30*/  FSEL R56, R136, RZ, !P2 ;  /* 0x000000ff88387208 */ /* 0x000fc60005000000 */
[----:B------:R-:W-:Y:S02]  /*2d40*/  FSEL R49, R48, RZ, P2 ;  /* 0x000000ff30317208 */ /* 0x000fe40001000000 */
[----:B------:R-:W-:Y:S02]  /*2d50*/  FADD.FTZ R128, -R56, R137 ;  /* 0x0000008938807221 */ /* 0x000fe40000010100 */
[----:B-1----:R-:W-:Y:S01]  /*2d60*/  FFMA.FTZ R48, R76, R68, c[0x0][0x228] ;  /* 0x00008a004c307623 */ /* 0x002fe20000010044 */
[----:B------:R-:W-:Y:S01]  /*2d70*/  @!P1 MOV R68, 0x4 ;  /* 0x0000000400449802 */ /* 0x000fe20000000f00 */
[----:B------:R-:W-:Y:S01]  /*2d80*/  FADD.FTZ R76, -R56, R79 ;  /* 0x0000004f384c7221 */ /* 0x000fe20000010100 */
[----:B------:R-:W-:Y:S01]  /*2d90*/  HADD2.F32 R79, -RZ, R51.H0_H0 ;  /* 0x20000033ff4f7230 */ /* 0x000fe20000004100 */
[----:B------:R-:W-:Y:S02]  /*2da0*/  FADD.FTZ R142, R48, R49 ;  /* 0x00000031308e7221 */ /* 0x000fe40000010000 */
[C---:B------:R-:W-:Y:S01]  /*2db0*/  @!P1 IMAD.WIDE R48, R100.reuse, R68, c[0x0][0x1a8] ;  /* 0x00006a0064309625 */ /* 0x040fe200078e0244 */
[----:B------:R-:W-:Y:S01]  /*2dc0*/  IADD3 R100, R100, c[0x0][0x160], RZ ;  /* 0x0000580064647a10 */ /* 0x000fe20007ffe0ff */
[----:B0-----:R0:W1:Y:S02]  /*2dd0*/  MUFU.RSQ R53, R142 ;  /* 0x0000008e00357308 */ /* 0x0010640000001400 */
[----:B------:R-:W-:-:S02]  /*2de0*/  FADD.FTZ R68, -R56, R139 ;  /* 0x0000008b38447221 */ /* 0x000fc40000010100 */
[C---:B------:R-:W-:Y:S02]  /*2df0*/  FADD.FTZ R130, -R56.reuse, R75 ;  /* 0x0000004b38827221 */ /* 0x040fe40000010100 */
[C---:B------:R-:W-:Y:S01]  /*2e00*/  FADD.FTZ R154, -R56.reuse, R69 ;  /* 0x00000045389a7221 */ /* 0x040fe20000010100 */
[----:B------:R-:W-:Y:S01]  /*2e10*/  HADD2.F32 R69, -RZ, R47.H0_H0 ;  /* 0x2000002fff457230 */ /* 0x000fe20000004100 */
[C---:B------:R-:W-:Y:S02]  /*2e20*/  FADD.FTZ R132, -R56.reuse, R141 ;  /* 0x0000008d38847221 */ /* 0x040fe40000010100 */
[C---:B0-----:R-:W-:Y:S02]  /*2e30*/  FADD.FTZ R142, -R56.reuse, R70 ;  /* 0x00000046388e7221 */ /* 0x041fe40000010100 */
[C---:B------:R-:W-:Y:S02]  /*2e40*/  FADD.FTZ R70, -R56.reuse, R165 ;  /* 0x000000a538467221 */ /* 0x040fe40000010100 */
[----:B------:R-:W-:-:S02]  /*2e50*/  FADD.FTZ R158, -R56, R155 ;  /* 0x0000009b389e7221 */ /* 0x000fc40000010100 */
[C---:B-1----:R-:W-:Y:S01]  /*2e60*/  FMUL.FTZ R75, R53.reuse, R68 ;  /* 0x00000044354b7220 */ /* 0x042fe20000410000 */
[----:B------:R0:W-:Y:S01]  /*2e70*/  @!P1 STG.E [R48.64], R53 ;  /* 0x0000003530009986 */ /* 0x0001e2000c101904 */
[C---:B------:R-:W-:Y:S02]  /*2e80*/  FMUL.FTZ R68, R53.reuse, R128 ;  /* 0x0000008035447220 */ /* 0x040fe40000410000 */
[C---:B------:R-:W-:Y:S02]  /*2e90*/  FADD.FTZ R160, -R56.reuse, R157 ;  /* 0x0000009d38a07221 */ /* 0x040fe40000010100 */
[C---:B------:R-:W-:Y:S02]  /*2ea0*/  FADD.FTZ R134, -R56.reuse, R73 ;  /* 0x0000004938867221 */ /* 0x040fe40000010100 */
[C---:B------:R-:W-:Y:S02]  /*2eb0*/  FADD.FTZ R78, -R56.reuse, R135 ;  /* 0x00000087384e7221 */ /* 0x040fe40000010100 */
[----:B------:R-:W-:Y:S01]  /*2ec0*/  FADD.FTZ R136, -R56, R143 ;  /* 0x0000008f38887221 */ /* 0x000fe20000010100 */
[----:B------:R-:W-:Y:S01]  /*2ed0*/  HADD2.F32 R143, -RZ, R55.H1_H1 ;  /* 0x30000037ff8f7230 */ /* 0x000fe20000004100 */
[----:B------:R-:W-:-:S02]  /*2ee0*/  FMUL.FTZ R135, R53, R132 ;  /* 0x0000008435877220 */ /* 0x000fc40000410000 */
[C---:B0-----:R-:W-:Y:S01]  /*2ef0*/  FFMA.FTZ R48, R68.reuse, R69, R19 ;  /* 0x0000004544307223 */ /* 0x041fe20000010013 */
[----:B------:R-:W-:Y:S01]  /*2f00*/  HADD2.F32 R69, -RZ, R59.H0_H0 ;  /* 0x2000003bff457230 */ /* 0x000fe20000004100 */
[----:B------:R-:W-:Y:S01]  /*2f10*/  FFMA.FTZ R49, R68, R79, R81 ;  /* 0x0000004f44317223 */ /* 0x000fe20000010051 */
[----:B------:R-:W-:Y:S01]  /*2f20*/  HADD2.F32 R68, -RZ, R51.H1_H1 ;  /* 0x30000033ff447230 */ /* 0x000fe20000004100 */
[C---:B------:R-:W-:Y:S01]  /*2f30*/  FADD.FTZ R74, -R56.reuse, R133 ;  /* 0x00000085384a7221 */ /* 0x040fe20000010100 */
[----:B------:R-:W-:Y:S01]  /*2f40*/  HADD2.F32 R79, -RZ, R55.H0_H0 ;  /* 0x20000037ff4f7230 */ /* 0x000fe20000004100 */
[C---:B------:R-:W-:Y:S02]  /*2f50*/  FADD.FTZ R146, -R56.reuse, R147 ;  /* 0x0000009338927221 */ /* 0x040fe40000010100 */
[C---:B------:R-:W-:Y:S01]  /*2f60*/  FADD.FTZ R140, -R56.reuse, R151 ;  /* 0x00000097388c7221 */ /* 0x040fe20000010100 */
[----:B------:R-:W-:Y:S01]  /*2f70*/  HADD2.F32 R151, -RZ, R67.H0_H0 ;  /* 0x20000043ff977230 */ /* 0x000fe20000004100 */
[----:B------:R-:W-:-:S02]  /*2f80*/  FADD.FTZ R144, -R56, R163 ;  /* 0x000000a338907221 */ /* 0x000fc40000010100 */
[----:B------:R-:W-:Y:S01]  /*2f90*/  FMUL.FTZ R132, R53, R70 ;  /* 0x0000004635847220 */ /* 0x000fe20000410000 */
[----:B------:R-:W-:Y:S01]  /*2fa0*/  HADD2.F32 R70, -RZ, R59.H1_H1 ;  /* 0x3000003bff467230 */ /* 0x000fe20000004100 */
[C---:B------:R-:W-:Y:S02]  /*2fb0*/  FADD.FTZ R138, -R56.reuse, R145 ;  /* 0x00000091388a7221 */ /* 0x040fe40000010100 */
[C---:B------:R-:W-:Y:S02]  /*2fc0*/  FADD.FTZ R148, -R56.reuse, R149 ;  /* 0x0000009538947221 */ /* 0x040fe40000010100 */
[C---:B------:R-:W-:Y:S02]  /*2fd0*/  FADD.FTZ R156, -R56.reuse, R153 ;  /* 0x00000099389c7221 */ /* 0x040fe40000010100 */
[C---:B------:R-:W-:Y:S02]  /*2fe0*/  FADD.FTZ R162, -R56.reuse, R159 ;  /* 0x0000009f38a27221 */ /* 0x040fe40000010100 */
[----:B------:R-:W-:-:S02]  /*2ff0*/  FADD.FTZ R150, -R56, R161 ;  /* 0x000000a138967221 */ /* 0x000fc40000010100 */
[C---:B------:R-:W-:Y:S02]  /*3000*/  FADD.FTZ R152, -R56.reuse, R57 ;  /* 0x0000003938987221 */ /* 0x040fe40000010100 */
[----:B------:R-:W-:Y:S02]  /*3010*/  FADD.FTZ R164, -R56, R71 ;  /* 0x0000004738a47221 */ /* 0x000fe40000010100 */
        /* <DEDUP_REMOVED lines=13> */
[----:B------:R-:W-:Y:S01]  /*30f0*/  FMUL.FTZ R140, R53, R148 ;  /* 0x00000094358c7220 */ /* 0x000fe20000410000 */
[----:B------:R-:W-:Y:S01]  /*3100*/  SHF.L.U32 R148, R77, 0x4, RZ ;  /* 0x000000044d947819 */ /* 0x000fe200000006ff */
[C---:B------:R-:W-:Y:S02]  /*3110*/  FMUL.FTZ R141, R53.reuse, R156 ;  /* 0x0000009c358d7220 */ /* 0x040fe40000410000 */
[----:B------:R-:W-:-:S02]  /*3120*/  FMUL.FTZ R57, R53, R162 ;  /* 0x000000a235397220 */ /* 0x000fc40000410000 */
[C---:B------:R-:W-:Y:S02]  /*3130*/  FMUL.FTZ R128, R53.reuse, R150 ;  /* 0x0000009635807220 */ /* 0x040fe40000410000 */
[C---:B------:R-:W-:Y:S02]  /*3140*/  FMUL.FTZ R56, R53.reuse, R152 ;  /* 0x0000009835387220 */ /* 0x040fe40000410000 */
[C---:B------:R-:W-:Y:S02]  /*3150*/  FMUL.FTZ R134, R53.reuse, R154 ;  /* 0x0000009a35867220 */ /* 0x040fe40000410000 */
[----:B------:R-:W-:Y:S01]  /*3160*/  FMUL.FTZ R145, R53, R164 ;  /* 0x000000a435917220 */ /* 0x000fe20000410000 */
[----:B------:R-:W-:Y:S01]  /*3170*/  HADD2.F32 R53, -RZ, R47.H1_H1 ;  /* 0x3000002fff357230 */ /* 0x000fe20000004100 */
[----:B------:R-:W-:Y:S02]  /*3180*/  FFMA.FTZ R146, R135, R68, R82 ;  /* 0x0000004487927223 */ /* 0x000fe40000010052 */
[----:B------:R-:W-:-:S02]  /*3190*/  FFMA.FTZ R142, R158, R69, R88 ;  /* 0x000000459e8e7223 */ /* 0x000fc40000010058 */
[C---:B------:R-:W-:Y:S02]  /*31a0*/  FFMA.FTZ R144, R160.reuse, R143, R10 ;  /* 0x0000008fa0907223 */ /* 0x040fe4000001000a */
[----:B------:R-:W-:Y:S02]  /*31b0*/  FFMA.FTZ R143, R160, R70, R91 ;  /* 0x00000046a08f7223 */ /* 0x000fe4000001005b */
[----:B------:R-:W-:Y:S02]  /*31c0*/  FFMA.FTZ R68, R98, R52, R25 ;  /* 0x0000003462447223 */ /* 0x000fe40000010019 */
[----:B------:R-:W-:Y:S02]  /*31d0*/  FFMA.FTZ R69, R103, R76, R24 ;  /* 0x0000004c67457223 */ /* 0x000fe40000010018 */
[----:B------:R-:W-:Y:S02]  /*31e0*/  FFMA.FTZ R70, R44, R71, R23 ;  /* 0x000000472c467223 */ /* 0x000fe40000010017 */
[----:B------:R-:W-:Y:S01]  /*31f0*/  FFMA.FTZ R147, R45, R73, R22 ;  /* 0x000000492d937223 */ /* 0x000fe20000010016 */
[----:B------:R-:W-:Y:S01]  /*3200*/  F2FP.PACK_AB R68, R69, R68 ;  /* 0x000000444544723e */ /* 0x000fe200000000ff */
[----:B------:R-:W-:-:S02]  /*3210*/  FFMA.FTZ R78, R104, R74, R21 ;  /* 0x0000004a684e7223 */ /* 0x000fc40000010015 */
[----:B------:R-:W-:Y:S01]  /*3220*/  FFMA.FTZ R149, R107, R75, R20 ;  /* 0x0000004b6b957223 */ /* 0x000fe20000010014 */
[----:B------:R-:W-:Y:S01]  /*3230*/  F2FP.PACK_AB R69, R147, R70 ;  /* 0x000000469345723e */ /* 0x000fe200000000ff */
[----:B------:R-:W-:Y:S01]  /*3240*/  FFMA.FTZ R53, R135, R53, R18 ;  /* 0x0000003587357223 */ /* 0x000fe20000010012 */
[--C-:B------:R-:W-:Y:S01]  /*3250*/  HADD2.F32 R135, -RZ, R63.reuse.H0_H0 ;  /* 0x2000003fff877230 */ /* 0x100fe20000004100 */
[----:B------:R-:W-:Y:S01]  /*3260*/  FFMA.FTZ R147, R113, R75, R80 ;  /* 0x0000004b71937223 */ /* 0x000fe20000010050 */
[----:B------:R-:W-:Y:S01]  /*3270*/  F2FP.PACK_AB R70, R149, R78 ;  /* 0x0000004e9546723e */ /* 0x000fe200000000ff */
[----:B------:R-:W-:Y:S01]  /*3280*/  FFMA.FTZ R78, R46, R71, R29 ;  /* 0x000000472e4e7223 */ /* 0x000fe2000001001d */
[----:B------:R-:W-:Y:S01]  /*3290*/  F2FP.PACK_AB R75, R146, R49 ;  /* 0x00000031924b723e */ /* 0x000fe200000000ff */
[----:B------:R-:W-:Y:S01]  /*32a0*/  FFMA.FTZ R73, R106, R73, R31 ;  /* 0x000000496a497223 */ /* 0x000fe2000001001f */
[----:B------:R-:W-:Y:S01]  /*32b0*/  F2FP.PACK_AB R71, R53, R48 ;  /* 0x000000303547723e */ /* 0x000fe200000000ff */
[----:B------:R-:W-:Y:S01]  /*32c0*/  FFMA.FTZ R53, R109, R76, R28 ;  /* 0x0000004c6d357223 */ /* 0x000fe2000001001c */
[----:B------:R-:W-:Y:S01]  /*32d0*/  SHF.L.U32 R49, R72, 0x4, RZ ;  /* 0x0000000448317819 */ /* 0x000fe200000006ff */
[----:B------:R-:W-:Y:S01]  /*32e0*/  HADD2.F32 R146, -RZ, R63.H1_H1 ;  /* 0x3000003fff927230 */ /* 0x000fe20000004100 */
[----:B------:R-:W-:Y:S01]  /*32f0*/  FFMA.FTZ R74, R111, R74, R30 ;  /* 0x0000004a6f4a7223 */ /* 0x000fe2000001001e */
[----:B------:R-:W-:Y:S01]  /*3300*/  HADD2.F32 R76, -RZ, R67.H1_H1 ;  /* 0x30000043ff4c7230 */ /* 0x000fe20000004100 */
[----:B------:R-:W-:Y:S01]  /*3310*/  F2FP.PACK_AB R73, R73, R78 ;  /* 0x0000004e4949723e */ /* 0x000fe200000000ff */
[----:B------:R-:W-:Y:S01]  /*3320*/  FFMA.FTZ R135, R132, R135, R3 ;  /* 0x0000008784877223 */ /* 0x000fe20000010003 */
[----:B------:R-:W-:Y:S01]  /*3330*/  SHF.R.U32.HI R78, RZ, 0x1c, R72 ;  /* 0x0000001cff4e7819 */ /* 0x000fe20000011648 */
[----:B------:R-:W-:Y:S01]  /*3340*/  FFMA.FTZ R72, R105, R52, R0 ;  /* 0x0000003469487223 */ /* 0x000fe20000010000 */
[----:B------:R-:W-:Y:S01]  /*3350*/  IADD3 R48, P1, R49, c[0x0][0x208], RZ ;  /* 0x0000820031307a10 */ /* 0x000fe20007f3e0ff */
[----:B------:R-:W-:Y:S01]  /*3360*/  FFMA.FTZ R146, R145, R146, R2 ;  /* 0x0000009291927223 */ /* 0x000fe20000010002 */
[----:B------:R-:W-:Y:S01]  /*3370*/  F2FP.PACK_AB R74, R147, R74 ;  /* 0x0000004a934a723e */ /* 0x000fe200000000ff */
[----:B------:R-:W-:Y:S01]  /*3380*/  FFMA.FTZ R145, R145, R76, R102 ;  /* 0x0000004c91917223 */ /* 0x000fe20000010066 */
[----:B------:R-:W-:Y:S01]  /*3390*/  IADD3 R52, P2, R49, c[0x0][0x210], RZ ;  /* 0x0000840031347a10 */ /* 0x000fe20007f5e0ff */
[----:B------:R-:W-:Y:S01]  /*33a0*/  FFMA.FTZ R76, R50, R137, R17 ;  /* 0x00000089324c7223 */ /* 0x000fe20000010011 */
[----:B------:R-:W-:Y:S01]  /*33b0*/  IADD3.X R49, R78, c[0x0][0x20c], RZ, P1, !PT ;  /* 0x000083004e317a10 */ /* 0x000fe20000ffe4ff */
[----:B------:R-:W-:Y:S01]  /*33c0*/  FFMA.FTZ R147, R115, R136, R16 ;  /* 0x0000008873937223 */ /* 0x000fe20000010010 */
[----:B------:R-:W-:Y:S01]  /*33d0*/  F2FP.PACK_AB R72, R53, R72 ;  /* 0x000000483548723e */ /* 0x000fe200000000ff */
[----:B------:R-:W-:Y:S01]  /*33e0*/  FFMA.FTZ R132, R132, R151, R96 ;  /* 0x0000009784847223 */ /* 0x000fe20000010060 */
[----:B------:R-:W-:Y:S01]  /*33f0*/  IADD3.X R53, R78, c[0x0][0x214], RZ, P2, !PT ;  /* 0x000085004e357a10 */ /* 0x000fe200017fe4ff */
[----:B------:R-:W-:Y:S01]  /*3400*/  FFMA.FTZ R78, R108, R138, R15 ;  /* 0x0000008a6c4e7223 */ /* 0x000fe2000001000f */
[----:B------:R0:W-:Y:S01]  /*3410*/  STG.E.128 [R48.64], R68 ;  /* 0x0000004430007986 */ /* 0x0001e2000c101d04 */
[----:B------:R-:W-:Y:S01]  /*3420*/  FFMA.FTZ R149, R117, R139, R14 ;  /* 0x0000008b75957223 */ /* 0x000fe2000001000e */
[----:B------:R-:W-:Y:S01]  /*3430*/  F2FP.PACK_AB R76, R147, R76 ;  /* 0x0000004c934c723e */ /* 0x000fe200000000ff */
[----:B------:R-:W-:Y:S01]  /*3440*/  FFMA.FTZ R79, R158, R79, R11 ;  /* 0x0000004f9e4f7223 */ /* 0x000fe2000001000b */
[----:B------:R-:W-:Y:S01]  /*3450*/  SHF.R.U32.HI R147, RZ, 0x1c, R77 ;  /* 0x0000001cff937819 */ /* 0x000fe2000001164d */
[----:B------:R-:W-:Y:S01]  /*3460*/  FFMA.FTZ R150, R110, R140, R13 ;  /* 0x0000008c6e967223 */ /* 0x000fe2000001000d */
[----:B------:R-:W-:Y:S01]  /*3470*/  F2FP.PACK_AB R77, R149, R78 ;  /* 0x0000004e954d723e */ /* 0x000fe200000000ff */
[----:B------:R-:W-:Y:S01]  /*3480*/  FFMA.FTZ R151, R119, R141, R12 ;  /* 0x0000008d77977223 */ /* 0x000fe2000001000c */
[----:B------:R-:W-:Y:S01]  /*3490*/  F2FP.PACK_AB R79, R144, R79 ;  /* 0x0000004f904f723e */ /* 0x000fe200000000ff */
[----:B------:R1:W-:Y:S01]  /*34a0*/  STG.E.128 [R52.64], R72 ;  /* 0x0000004834007986 */ /* 0x0003e2000c101d04 */
[----:B------:R-:W-:-:S02]  /*34b0*/  FFMA.FTZ R141, R116, R141, R89 ;  /* 0x0000008d748d7223 */ /* 0x000fc40000010059 */
[----:B------:R-:W-:Y:S02]  /*34c0*/  F2FP.PACK_AB R78, R151, R150 ;  /* 0x00000096974e723e */ /* 0x000fe400000000ff */
[----:B0-----:R-:W-:Y:S01]  /*34d0*/  IADD3 R48, P1, R148, c[0x0][0x208], RZ ;  /* 0x0000820094307a10 */ /* 0x001fe20007f3e0ff */
[----:B------:R-:W-:Y:S01]  /*34e0*/  FFMA.FTZ R69, R121, R138, R84 ;  /* 0x0000008a79457223 */ /* 0x000fe20000010054 */
[----:B------:R-:W-:Y:S01]  /*34f0*/  F2FP.PACK_AB R71, R143, R142 ;  /* 0x0000008e8f47723e */ /* 0x000fe200000000ff */
[----:B------:R-:W-:Y:S01]  /*3500*/  FFMA.FTZ R70, R123, R140, R86 ;  /* 0x0000008c7b467223 */ /* 0x000fe20000010056 */
[----:B------:R-:W-:Y:S01]  /*3510*/  IADD3.X R49, R147, c[0x0][0x20c], RZ, P1, !PT ;  /* 0x0000830093317a10 */ /* 0x000fe20000ffe4ff */
[----:B------:R-:W-:-:S03]  /*3520*/  FFMA.FTZ R68, R54, R137, R83 ;  /* 0x0000008936447223 */ /* 0x000fc60000010053 */
[----:B------:R-:W-:Y:S01]  /*3530*/  F2FP.PACK_AB R70, R141, R70 ;  /* 0x000000468d46723e */ /* 0x000fe200000000ff */
[----:B-1----:R-:W-:Y:S01]  /*3540*/  FFMA.FTZ R52, R114, R139, R87 ;  /* 0x0000008b72347223 */ /* 0x002fe20000010057 */
[----:B------:R0:W-:Y:S01]  /*3550*/  STG.E.128 [R48.64], R76 ;  /* 0x0000004c30007986 */ /* 0x0001e2000c101d04 */
[----:B------:R-:W-:Y:S02]  /*3560*/  FFMA.FTZ R74, R118, R134, R5 ;  /* 0x00000086764a7223 */ /* 0x000fe40000010005 */
[----:B------:R-:W-:Y:S01]  /*3570*/  FFMA.FTZ R72, R58, R57, R9 ;  /* 0x000000393a487223 */ /* 0x000fe20000010009 */
[----:B------:R-:W-:Y:S01]  /*3580*/  F2FP.PACK_AB R69, R52, R69 ;  /* 0x000000453445723e */ /* 0x000fe200000000ff */
[----:B------:R-:W-:Y:S02]  /*3590*/  FFMA.FTZ R73, R125, R128, R8 ;  /* 0x000000807d497223 */ /* 0x000fe40000010008 */
[----:B------:R-:W-:Y:S02]  /*35a0*/  FFMA.FTZ R52, R60, R56, R7 ;  /* 0x000000383c347223 */ /* 0x000fe40000010007 */
[----:B------:R-:W-:Y:S01]  /*35b0*/  FFMA.FTZ R75, R61, R130, R6 ;  /* 0x000000823d4b7223 */ /* 0x000fe20000010006 */
[----:B------:R-:W-:Y:S01]  /*35c0*/  F2FP.PACK_AB R72, R73, R72 ;  /* 0x000000484948723e */ /* 0x000fe200000000ff */
[----:B------:R-:W-:-:S02]  /*35d0*/  FFMA.FTZ R53, R112, R136, R85 ;  /* 0x0000008870357223 */ /* 0x000fc40000010055 */
[----:B------:R-:W-:Y:S01]  /*35e0*/  FFMA.FTZ R130, R62, R130, R95 ;  /* 0x000000823e827223 */ /* 0x000fe2000001005f */
[----:B------:R-:W-:Y:S02]  /*35f0*/  F2FP.PACK_AB R73, R75, R52 ;  /* 0x000000344b49723e */ /* 0x000fe400000000ff */
[----:B------:R-:W-:Y:S01]  /*3600*/  F2FP.PACK_AB R68, R53, R68 ;  /* 0x000000443544723e */ /* 0x000fe200000000ff */
[----:B0-----:R-:W-:Y:S01]  /*3610*/  FFMA.FTZ R49, R127, R133, R4 ;  /* 0x000000857f317223 */ /* 0x001fe20000010004 */
[----:B------:R-:W-:Y:S01]  /*3620*/  IADD3 R48, P1, R148, c[0x0][0x210], RZ ;  /* 0x0000840094307a10 */ /* 0x000fe20007f3e0ff */
[----:B------:R-:W-:Y:S01]  /*3630*/  FFMA.FTZ R76, R129, R57, R90 ;  /* 0x00000039814c7223 */ /* 0x000fe2000001005a */
[----:B------:R-:W-:Y:S01]  /*3640*/  F2FP.PACK_AB R75, R146, R135 ;  /* 0x00000087924b723e */ /* 0x000fe200000000ff */
[----:B------:R-:W-:Y:S01]  /*3650*/  FFMA.FTZ R57, R64, R128, R93 ;  /* 0x0000008040397223 */ /* 0x000fe2000001005d */
[----:B------:R-:W-:Y:S01]  /*3660*/  F2FP.PACK_AB R74, R49, R74 ;  /* 0x0000004a314a723e */ /* 0x000fe200000000ff */
[----:B------:R-:W-:Y:S01]  /*3670*/  FFMA.FTZ R78, R65, R134, R94 ;  /* 0x00000086414e7223 */ /* 0x000fe2000001005e */
[----:B------:R-:W-:Y:S01]  /*3680*/  SHF.L.U32 R49, R126, 0x4, RZ ;  /* 0x000000047e317819 */ /* 0x000fe200000006ff */
[----:B------:R-:W-:Y:S01]  /*3690*/  FFMA.FTZ R133, R66, R133, R97 ;  /* 0x0000008542857223 */ /* 0x000fe20000010061 */
[----:B------:R-:W-:Y:S01]  /*36a0*/  SHF.R.U32.HI R126, RZ, 0x1c, R126 ;  /* 0x0000001cff7e7819 */ /* 0x000fe2000001167e */
[----:B------:R-:W-:Y:S01]  /*36b0*/  FFMA.FTZ R77, R131, R56, R92 ;  /* 0x00000038834d7223 */ /* 0x000fe2000001005c */
[----:B------:R-:W-:-:S02]  /*36c0*/  IADD3 R52, P2, R49, c[0x0][0x208], RZ ;  /* 0x0000820031347a10 */ /* 0x000fc40007f5e0ff */
[----:B------:R-:W-:Y:S02]  /*36d0*/  IADD3 R56, P3, R49, c[0x0][0x210], RZ ;  /* 0x0000840031387a10 */ /* 0x000fe40007f7e0ff */
[----:B------:R-:W-:Y:S02]  /*36e0*/  IADD3.X R49, R147, c[0x0][0x214], RZ, P1, !PT ;  /* 0x0000850093317a10 */ /* 0x000fe40000ffe4ff */
[----:B------:R-:W-:Y:S02]  /*36f0*/  IADD3.X R53, R126, c[0x0][0x20c], RZ, P2, !PT ;  /* 0x000083007e357a10 */ /* 0x000fe400017fe4ff */
[----:B------:R-:W-:Y:S01]  /*3700*/  F2FP.PACK_AB R76, R57, R76 ;  /* 0x0000004c394c723e */ /* 0x000fe200000000ff */
[----:B------:R0:W-:Y:S01]  /*3710*/  STG.E.128 [R48.64], R68 ;  /* 0x0000004430007986 */ /* 0x0001e2000c101d04 */
[----:B------:R-:W-:Y:S02]  /*3720*/  F2FP.PACK_AB R79, R145, R132 ;  /* 0x00000084914f723e */ /* 0x000fe400000000ff */
[----:B------:R-:W-:Y:S01]  /*3730*/  F2FP.PACK_AB R78, R133, R78 ;  /* 0x0000004e854e723e */ /* 0x000fe200000000ff */
[----:B------:R0:W-:Y:S01]  /*3740*/  STG.E.128 [R52.64], R72 ;  /* 0x0000004834007986 */ /* 0x0001e2000c101d04 */
[----:B------:R-:W-:-:S02]  /*3750*/  F2FP.PACK_AB R77, R130, R77 ;  /* 0x0000004d824d723e */ /* 0x000fc400000000ff */
[----:B------:R-:W-:Y:S02]  /*3760*/  IADD3.X R57, R126, c[0x0][0x214], RZ, P3, !PT ;  /* 0x000085007e397a10 */ /* 0x000fe40001ffe4ff */
[----:B------:R-:W-:Y:S02]  /*3770*/  ISETP.GE.AND P1, PT, R100, c[0x0][0x164], PT ;  /* 0x0000590064007a0c */ /* 0x000fe40003f26270 */
[----:B------:R-:W-:Y:S01]  /*3780*/  LOP3.LUT P2, RZ, R122, 0xff, RZ, 0xc0, !PT ;  /* 0x000000ff7aff7812 */ /* 0x000fe2000784c0ff */
[----:B------:R0:W-:Y:S03]  /*3790*/  STG.E.128 [R56.64], R76 ;  /* 0x0000004c38007986 */ /* 0x0001e6000c101d04 */
[----:B------:R-:W-:-:S07]  /*37a0*/  SEL R122, RZ, 0x1, P2 ;  /* 0x00000001ff7a7807 */ /* 0x000fce0001000000 */
[----:B0----5:R-:W-:Y:S01]  /*37b0*/  @P1 CALL.REL.NOINC `(.L_x_2277) ;  /* 0x0000001000001944 */ /* 0x021fe20003c00000 */
[----:B------:R-:W-:Y:S05]  /*37c0*/  BRA `(.L_x_2278) ;  /* 0xffffd12000007947 */ /* 0x000fea000383ffff */
.L_x_2277:
[----:B------:R-:W-:Y:S05]  /*37d0*/  EXIT ;  /* 0x000000000000794d */ /* 0x000fea0003800000 */
.L_x_2275:
[----:B0-----:R-:W-:Y:S01]  /*37e0*/  HFMA2.MMA R49, -RZ, RZ, 0, 5.9604644775390625e-08 ;  /* 0x00000001ff317435 */ /* 0x001fe200000001ff */
[----:B------:R-:W-:Y:S02]  /*37f0*/  MOV R76, 0x1f ;  /* 0x0000001f004c7802 */ /* 0x000fe40000000f00 */
[----:B------:R-:W-:Y:S02]  /*3800*/  MOV R68, 0xffffffff ;  /* 0xffffffff00447802 */ /* 0x000fe40000000f00 */
[----:B------:R-:W-:Y:S02]  /*3810*/  MOV R52, 0x3830 ;  /* 0x0000383000347802 */ /* 0x000fe40000000f00 */
[----:B-----5:R-:W-:Y:S05]  /*3820*/  CALL.REL.NOINC `($__internal_9_$__cuda_sm70_shflsync_bfly_p) ;  /* 0x0000069000007944 */ /* 0x020fea0003c00000 */
[----:B-1----:R-:W-:Y:S01]  /*3830*/  MOV R48, R76 ;  /* 0x0000004c00307202 */ /* 0x002fe20000000f00 */
[----:B0-----:R-:W-:Y:S05]  /*3840*/  BRA `(.L_x_2279) ;  /* 0xffffed5000007947 */ /* 0x001fea000383ffff */
.L_x_2276:
[----:B------:R-:W-:Y:S01]  /*3850*/  HFMA2.MMA R49, -RZ, RZ, 0, 1.1920928955078125e-07 ;  /* 0x00000002ff317435 */ /* 0x000fe200000001ff */
[----:B------:R-:W-:Y:S02]  /*3860*/  MOV R76, 0x1f ;  /* 0x0000001f004c7802 */ /* 0x000fe40000000f00 */
[----:B------:R-:W-:Y:S02]  /*3870*/  MOV R68, 0xffffffff ;  /* 0xffffffff00447802 */ /* 0x000fe40000000f00 */
[----:B------:R-:W-:-:S02]  /*3880*/  MOV R52, 0x38a0 ;  /* 0x000038a000347802 */ /* 0x000fc40000000f00 */
[----:B-----5:R-:W-:Y:S05]  /*3890*/  CALL.REL.NOINC `($__internal_9_$__cuda_sm70_shflsync_bfly_p) ;  /* 0x0000062000007944 */ /* 0x020fea0003c00000 */
[----:B0-----:R-:W-:Y:S01]  /*38a0*/  HFMA2.MMA R49, -RZ, RZ, 0, 2.384185791015625e-07 ;  /* 0x00000004ff317435 */ /* 0x001fe200000001ff */
[----:B-1----:R-:W-:Y:S01]  /*38b0*/  FADD.FTZ R74, R74, R76 ;  /* 0x0000004c4a4a7221 */ /* 0x002fe20000010000 */
[----:B------:R-:W-:-:S02]  /*38c0*/  MOV R76, 0x1f ;  /* 0x0000001f004c7802 */ /* 0x000fc40000000f00 */
[----:B------:R-:W-:Y:S02]  /*38d0*/  MOV R68, 0xffffffff ;  /* 0xffffffff00447802 */ /* 0x000fe40000000f00 */
[----:B------:R-:W-:Y:S02]  /*38e0*/  MOV R52, 0x3900 ;  /* 0x0000390000347802 */ /* 0x000fe40000000f00 */
[----:B------:R-:W-:Y:S05]  /*38f0*/  CALL.REL.NOINC `($__internal_9_$__cuda_sm70_shflsync_bfly_p) ;  /* 0x000005c000007944 */ /* 0x000fea0003c00000 */
[----:B0-----:R-:W-:Y:S01]  /*3900*/  HFMA2.MMA R49, -RZ, RZ, 0, 4.76837158203125e-07 ;  /* 0x00000008ff317435 */ /* 0x001fe200000001ff */
[----:B-1----:R-:W-:Y:S01]  /*3910*/  FADD.FTZ R74, R74, R76 ;  /* 0x0000004c4a4a7221 */ /* 0x002fe20000010000 */
[----:B------:R-:W-:Y:S02]  /*3920*/  MOV R76, 0x1f ;  /* 0x0000001f004c7802 */ /* 0x000fe40000000f00 */
[----:B------:R-:W-:Y:S02]  /*3930*/  MOV R68, 0xffffffff ;  /* 0xffffffff00447802 */ /* 0x000fe40000000f00 */
[----:B------:R-:W-:Y:S02]  /*3940*/  MOV R52, 0x3960 ;  /* 0x0000396000347802 */ /* 0x000fe40000000f00 */
[----:B------:R-:W-:Y:S05]  /*3950*/  CALL.REL.NOINC `($__internal_9_$__cuda_sm70_shflsync_bfly_p) ;  /* 0x0000056000007944 */ /* 0x000fea0003c00000 */
[----:B0-----:R-:W-:Y:S01]  /*3960*/  HFMA2.MMA R49, -RZ, RZ, 0, 9.5367431640625e-07 ;  /* 0x00000010ff317435 */ /* 0x001fe200000001ff */
[----:B-1----:R-:W-:Y:S01]  /*3970*/  FADD.FTZ R74, R74, R76 ;  /* 0x0000004c4a4a7221 */ /* 0x002fe20000010000 */
[----:B------:R-:W-:-:S02]  /*3980*/  MOV R76, 0x1f ;  /* 0x0000001f004c7802 */ /* 0x000fc40000000f00 */
[----:B------:R-:W-:Y:S02]  /*3990*/  MOV R68, 0xffffffff ;  /* 0xffffffff00447802 */ /* 0x000fe40000000f00 */
[----:B------:R-:W-:Y:S02]  /*39a0*/  MOV R52, 0x39c0 ;  /* 0x000039c000347802 */ /* 0x000fe40000000f00 */
[----:B------:R-:W-:Y:S05]  /*39b0*/  CALL.REL.NOINC `($__internal_9_$__cuda_sm70_shflsync_bfly_p) ;  /* 0x0000050000007944 */ /* 0x000fea0003c00000 */
[----:B-1----:R-:W-:Y:S01]  /*39c0*/  FADD.FTZ R48, R74, R76 ;  /* 0x0000004c4a307221 */ /* 0x002fe20000010000 */
[----:B------:R-:W-:-:S03]  /*39d0*/  MOV R76, 0x1f ;  /* 0x0000001f004c7802 */ /* 0x000fc60000000f00 */
        /* <DEDUP_REMOVED lines=47> */
[----:B------:R-:W-:Y:S01]  /*3cd0*/  FFMA.FTZ R49, R68, R68, R49 ;  /* 0x0000004444317223 */ /* 0x000fe20000010031 */
[----:B------:R-:W-:-:S03]  /*3ce0*/  MOV R68, 0xffffffff ;  /* 0xffffffff00447802 */ /* 0x000fc60000000f00 */
[----:B------:R-:W-:Y:S01]  /*3cf0*/  FFMA.FTZ R74, R52, R52, R49 ;  /* 0x00000034344a7223 */ /* 0x000fe20000010031 */
[----:B------:R-:W-:Y:S01]  /*3d00*/  HFMA2.MMA R49, -RZ, RZ, 0, 5.9604644775390625e-08 ;  /* 0x00000001ff317435 */ /* 0x000fe200000001ff */
[----:B------:R-:W-:-:S05]  /*3d10*/  MOV R52, 0x3d30 ;  /* 0x00003d3000347802 */ /* 0x000fca0000000f00 */
[----:B------:R-:W-:Y:S05]  /*3d20*/  CALL.REL.NOINC `($__internal_9_$__cuda_sm70_shflsync_bfly_p) ;  /* 0x0000019000007944 */ /* 0x000fea0003c00000 */
[----:B0-----:R-:W-:Y:S01]  /*3d30*/  HFMA2.MMA R49, -RZ, RZ, 0, 1.1920928955078125e-07 ;  /* 0x00000002ff317435 */ /* 0x001fe200000001ff */
[----:B-1----:R-:W-:Y:S01]  /*3d40*/  FADD.FTZ R74, R74, R76 ;  /* 0x0000004c4a4a7221 */ /* 0x002fe20000010000 */
[----:B------:R-:W-:Y:S02]  /*3d50*/  MOV R76, 0x1f ;  /* 0x0000001f004c7802 */ /* 0x000fe40000000f00 */
[----:B------:R-:W-:Y:S02]  /*3d60*/  MOV R68, 0xffffffff ;  /* 0xffffffff00447802 */ /* 0x000fe40000000f00 */
[----:B------:R-:W-:Y:S02]  /*3d70*/  MOV R52, 0x3d90 ;  /* 0x00003d9000347802 */ /* 0x000fe40000000f00 */
[----:B------:R-:W-:Y:S05]  /*3d80*/  CALL.REL.NOINC `($__internal_9_$__cuda_sm70_shflsync_bfly_p) ;  /* 0x0000013000007944 */ /* 0x000fea0003c00000 */
        /* <DEDUP_REMOVED lines=18> */
[----:B01----:R-:W-:Y:S05]  /*3eb0*/  BRA `(.L_x_2280) ;  /* 0xffffeb2000007947 */ /* 0x003fea000383ffff */
        .weak           $__internal_9_$__cuda_sm70_shflsync_bfly_p
        .type           $__internal_9_$__cuda_sm70_shflsync_bfly_p,@function
        .size           $__internal_9_$__cuda_sm70_shflsync_bfly_p,(.L_x_19989 - $__internal_9_$__cuda_sm70_shflsync_bfly_p)
$__internal_9_$__cuda_sm70_shflsync_bfly_p:
[----:B------:R-:W-:Y:S01]  /*3ec0*/  HFMA2.MMA R53, -RZ, RZ, 0, 0 ;  /* 0x00000000ff357435 */ /* 0x000fe200000001ff */
[----:B------:R-:W-:Y:S04]  /*3ed0*/  WARPSYNC R68 ;  /* 0x0000004400007348 */ /* 0x000fe80003800000 */
[----:B------:R0:W1:Y:S01]  /*3ee0*/  SHFL.BFLY PT, R76, R74, R49, R76 ;  /* 0x0c0000314a4c7389 */ /* 0x00006200000e004c */
[----:B------:R-:W-:Y:S05]  /*3ef0*/  RET.REL.NODEC R52 `(_ZN10layer_norm31ln_parallel_residual_fwd_kernelINS_13Kernel_traitsI6__halfS2_S2_S2_fjLj3072ELj1ELj1ELj4ELj16ENS_18Kernel_traits_baseILj3072ES2_S2_S2_S2_fjLj128EEEEELb0ELb0ELb1EEEvNS_9FwdParamsE) ;  /* 0xffffc10034007950 */ /* 0x000fea0003c3ffff */
.L_x_2281:
        /* <DEDUP_REMOVED lines=16> */
.L_x_19989:


//--------------------- .text._ZN10layer_norm31ln_parallel_residual_fwd_kernelINS_13Kernel_traitsI6__halfS2_S2_S2_fjLj3072ELj1ELj1ELj4ELj16ENS_18Kernel_traits_baseILj3072ES2_S2_S2_S2_fjLj128EEEEELb0ELb1ELb0EEEvNS_9FwdParamsE --------------------------
	.section	.text._ZN10layer_norm31ln_parallel_residual_fwd_kernelINS_13Kernel_traitsI6__halfS2_S2_S2_fjLj3072ELj1ELj1ELj4ELj16ENS_18Kernel_traits_baseILj3072ES2_S2_S2_S2_fjLj128EEEEELb0ELb1ELb0EEEvNS_9FwdParamsE,"ax",@progbits
	.sectioninfo	@"SHI_REGISTERS=128"
	.align	128
        .global         _ZN10layer_norm31ln_parallel_residual_fwd_kernelINS_13Kernel_traitsI6__halfS2_S2_S2_fjLj3072ELj1ELj1ELj4ELj16ENS_18Kernel_traits_baseILj3072ES2_S2_S2_S2_fjLj128EEEEELb0ELb1ELb0EEEvNS_9FwdParamsE
        .type           _ZN10layer_norm31ln_parallel_residual_fwd_kernelINS_13Kernel_traitsI6__halfS2_S2_S2_fjLj3072ELj1ELj1ELj4ELj16ENS_18Kernel_traits_baseILj3072ES2_S2_S2_S2_fjLj128EEEEELb0ELb1ELb0EEEvNS_9FwdParamsE,@function
        .size           _ZN10layer_norm31ln_parallel_residual_fwd_kernelINS_13Kernel_traitsI6__halfS2_S2_S2_fjLj3072ELj1ELj1ELj4ELj16ENS_18Kernel_traits_baseILj3072ES2_S2_S2_S2_fjLj128EEEEELb0ELb1ELb0EEEvNS_9FwdParamsE,(.L_x_19990 - _ZN10layer_norm31ln_parallel_residual_fwd_kernelINS_13Kernel_traitsI6__halfS2_S2_S2_fjLj3072ELj1ELj1ELj4ELj16ENS_18Kernel_traits_baseILj3072ES2_S2_S2_S2_fjLj128EEEEELb0ELb1ELb0EEEvNS_9FwdParamsE)
        .other          _ZN10layer_norm31ln_parallel_residual_fwd_kernelINS_13Kernel_traitsI6__halfS2_S2_S2_fjLj3072ELj1ELj1ELj4ELj16ENS_18Kernel_traits_baseILj3072ES2_S2_S2_S2_fjLj128EEEEELb0ELb1ELb0EEEvNS_9FwdParamsE,@"STO_CUDA_ENTRY STV_DEFAULT"
_ZN10layer_norm31ln_parallel_residual_fwd_kernelINS_13Kernel_traitsI6__halfS2_S2_S2_fjLj3072ELj1ELj1ELj4ELj16ENS_18Kernel_traits_baseILj3072ES2_S2_S2_S2_fjLj128EEEEELb0ELb1ELb0EEEvNS_9FwdParamsE:
.text._ZN10layer_norm31ln_parallel_residual_fwd_kernelINS_13Kernel_traitsI6__halfS2_S2_S2_fjLj3072ELj1ELj1ELj4ELj16ENS_18Kernel_traits_baseILj3072ES2_S2_S2_S2_fjLj128EEEEELb0ELb1ELb0EEEvNS_9FwdParamsE:
        /* <DEDUP_REMOVED lines=15> */
[----:B------:R-:W-:-:S03]  /*00f0*/  HFMA2.MMA R3, -RZ, RZ, 0, 9.5367431640625e-07 ;  /* 0x00000010ff037435 */ /* 0x000fc600000001ff */
[----:B------:R-:W-:-:S13]  /*0100*/  ISETP.NE.AND.EX P0, PT, RZ, c[0x0][0x21c], PT, P0 ;  /* 0x00008700ff007a0c */ /* 0x000fda0003f05300 */
[----:B------:R-:W-:-:S04]  /*0110*/  @P0 LEA R8, P1, R28, c[0x0][0x218], 0x4 ;  /* 0x000086001c080a11 */ /* 0x000fc800078220ff */
[C---:B------:R-:W-:Y:S01]  /*0120*/  @P0 LEA.HI.X R9, R28.reuse, c[0x0][0x21c], RZ, 0x4, P1 ;  /* 0x000087001c090a11 */ /* 0x040fe200008f24ff */
[----:B------:R-:W-:-:S04]  /*0130*/  IMAD.WIDE.U32 R2, R28, R3, c[0x0][0x1b0] ;  /* 0x00006c001c027625 */ /* 0x000fc800078e0003 */
[----:B------:R0:W5:Y:S04]  /*0140*/  @P0 LDG.E.128 R4, [R8.64] ;  /* 0x0000000408040981 */ /* 0x000168000c1e1d00 */
[----:B------:R0:W5:Y:S01]  /*0150*/  LDG.E.128 R16, [R2.64] ;  /* 0x0000000402107981 */ /* 0x000162000c1e1d00 */
[----:B------:R-:W-:Y:S01]  /*0160*/  LOP3.LUT R28, R28, 0x80, RZ, 0xfc, !PT ;  /* 0x000000801c1c7812 */ /* 0x000fe200078efcff */
[----:B------:R-:W-:Y:S01]  /*0170*/  @!P0 CS2R R4, SRZ ;  /* 0x0000000000048805 */ /* 0x000fe2000001ff00 */
[----:B------:R-:W-:Y:S02]  /*0180*/  @!P0 CS2R R6, SRZ ;  /* 0x0000000000068805 */ /* 0x000fe4000001ff00 */
.L_x_2283:
[----:B0-----:R-:W-:Y:S05]  /*0190*/  BSYNC B0 ;  /* 0x0000000000007941 */ /* 0x001fea0003800000 */
.L_x_2282:
[----:B------:R-:W-:Y:S01]  /*01a0*/  BSSY B0, `(.L_x_2284) ;  /* 0x000000d000007945 */ /* 0x000fe20003800000 */
[----:B------:R-:W-:Y:S05]  /*01b0*/  @!P4 BRA `(.L_x_2285) ;  /* 0x000000b00000c947 */ /* 0x000fea0003800000 */
[----:B------:R-:W-:Y:S02]  /*01c0*/  ISETP.NE.U32.AND P0, PT, RZ, c[0x0][0x218], PT ;  /* 0x00008600ff007a0c */ /* 0x000fe40003f05070 */
[----:B------:R-:W-:-:S02]  /*01d0*/  MOV R41, 0x10 ;  /* 0x0000001000297802 */ /* 0x000fc40000000f00 */
[----:B------:R-:W-:-:S03]  /*01e0*/  ISETP.NE.AND.EX P0, PT, RZ, c[0x0][0x21c], PT, P0 ;  /* 0x00008700ff007a0c */ /* 0x000fc60003f05300 */
[----:B------:R-:W-:-:S06]  /*01f0*/  IMAD.WIDE.U32 R40, R28, R41, c[0x0][0x1b0] ;  /* 0x00006c001c287625 */ /* 0x000fcc00078e0029 */
[----:B------:R-:W5:Y:S04]  /*0200*/  LDG.E.128 R40, [R40.64] ;  /* 0x0000000428287981 */ /* 0x000f68000c1e1d00 */
[----:B------:R-:W-:-:S04]  /*0210*/  @P0 LEA R2, P1, R28, c[0x0][0x218], 0x4 ;  /* 0x000086001c020a11 */ /* 0x000fc800078220ff */
[----:B------:R-:W-:-:S05]  /*0220*/  @P0 LEA.HI.X R3, R28, c[0x0][0x21c], RZ, 0x4, P1 ;  /* 0x000087001c030a11 */ /* 0x000fca00008f24ff */
[----:B------:R0:W5:Y:S01]  /*0230*/  @P0 LDG.E.128 R36, [R2.64] ;  /* 0x0000000402240981 */ /* 0x000162000c1e1d00 */
[----:B------:R-:W-:Y:S01]  /*0240*/  IADD3 R28, R28, 0x80, RZ ;  /* 0x000000801c1c7810 */ /* 0x000fe20007ffe0ff */
[----:B------:R-:W-:Y:S01]  /*0250*/  @!P0 CS2R R36, SRZ ;  /* 0x0000000000248805 */ /* 0x000fe2000001ff00 */
[----:B------:R-:W-:Y:S02]  /*0260*/  @!P0 CS2R R38, SRZ ;  /* 0x0000000000268805 */ /* 0x000fe4000001ff00 */
.L_x_2285:
[----:B0-----:R-:W-:Y:S05]  /*0270*/  BSYNC B0 ;  /* 0x0000000000007941 */ /* 0x001fea0003800000 */
.L_x_2284:
[----:B------:R-:W-:Y:S01]  /*0280*/  BSSY B0, `(.L_x_2286) ;  /* 0x000000c000007945 */ /* 0x000fe20003800000 */
        /* <DEDUP_REMOVED lines=11> */
.L_x_2287:
[----:B0-----:R-:W-:Y:S05]  /*0340*/  BSYNC B0 ;  /* 0x0000000000007941 */ /* 0x001fea0003800000 */
.L_x_2286:
[----:B------:R-:W0:Y:S01]  /*0350*/  S2UR UR6, SR_CTAID.X ;  /* 0x00000000000679c3 */ /* 0x000e220000002500 */
[----:B------:R-:W-:Y:S02]  /*0360*/  MOV R2, c[0x0][0x180] ;  /* 0x0000600000027a02 */ /* 0x000fe40000000f00 */
[----:B------:R-:W-:Y:S02]  /*0370*/  MOV R3, c[0x0][0x184] ;  /* 0x0000610000037a02 */ /* 0x000fe40000000f00 */
[----:B------:R-:W-:-:S04]  /*0380*/  LOP3.LUT P0, RZ, R2, c[0x0][0x178], RZ, 0xfc, !PT ;  /* 0x00005e0002ff7a12 */ /* 0x000fc8000780fcff */
[----:B------:R-:W-:Y:S02]  /*0390*/  LOP3.LUT P0, RZ, R3, c[0x0][0x17c], RZ, 0xfc, P0 ;  /* 0x00005f0003ff7a12 */ /* 0x000fe4000000fcff */
[----:B0-----:R-:W-:-:S04]  /*03a0*/  LEA.HI R72, R27, UR6, RZ, 0x19 ;  /* 0x000000061b487c11 */ /* 0x001fc8000f8fc8ff */
[----:B------:R-:W-:-:S13]  /*03b0*/  ISETP.GE.AND P1, PT, R72, c[0x0][0x164], PT ;  /* 0x0000590048007a0c */ /* 0x000fda0003f26270 */
[----:B------:R-:W-:Y:S05]  /*03c0*/  @P1 EXIT ;  /* 0x000000000000194d */ /* 0x000fea0003800000 */
[----:B------:R-:W-:Y:S01]  /*03d0*/  SHF.R.S32.HI R0, RZ, 0x3, R0 ;  /* 0x00000003ff007819 */ /* 0x000fe20000011400 */
[--C-:B-----5:R-:W-:Y:S01]  /*03e0*/  HADD2.F32 R9, -RZ, R40.reuse.H0_H0 ;  /* 0x20000028ff097230 */ /* 0x120fe20000004100 */
[C---:B------:R-:W-:Y:S01]  /*03f0*/  LOP3.LUT R3, R27.reuse, 0x60, RZ, 0xc0, !PT ;  /* 0x000000601b037812 */ /* 0x040fe200078ec0ff */
[----:B------:R-:W-:Y:S01]  /*0400*/  HADD2.F32 R8, -RZ, R40.H1_H1 ;  /* 0x30000028ff087230 */ /* 0x000fe20000004100 */
[----:B------:R-:W-:Y:S01]  /*0410*/  LOP3.LUT R40, R0, 0x7f, RZ, 0xc0, !PT ;  /* 0x0000007f00287812 */ /* 0x000fe200078ec0ff */
[--C-:B------:R-:W-:Y:S01]  /*0420*/  HADD2.F32 R13, -RZ, R6.reuse.H0_H0 ;  /* 0x20000006ff0d7230 */ /* 0x100fe20000004100 */
[----:B------:R-:W-:Y:S01]  /*0430*/  SHF.R.U32.HI R2, RZ, 0x2, R0 ;  /* 0x00000002ff027819 */ /* 0x000fe20000011600 */
[----:B------:R-:W-:Y:S01]  /*0440*/  HADD2.F32 R12, -RZ, R6.H1_H1 ;  /* 0x30000006ff0c7230 */ /* 0x000fe20000004100 */
[----:B------:R-:W-:Y:S01]  /*0450*/  IADD3 R3, R40, -R3, RZ ;  /* 0x8000000328037210 */ /* 0x000fe20007ffe0ff */
[--C-:B------:R-:W-:Y:S01]  /*0460*/  HADD2.F32 R11, -RZ, R7.reuse.H0_H0 ;  /* 0x20000007ff0b7230 */ /* 0x100fe20000004100 */
[----:B------:R-:W-:Y:S01]  /*0470*/  HFMA2.MMA R69, -RZ, RZ, 0, 5.9604644775390625e-08 ;  /* 0x00000001ff457435 */ /* 0x000fe200000001ff */
[----:B------:R-:W-:Y:S01]  /*0480*/  HADD2.F32 R10, -RZ, R7.H1_H1 ;  /* 0x30000007ff0a7230 */ /* 0x000fe20000004100 */
[----:B------:R-:W-:Y:S01]  /*0490*/  IMNMX R0, RZ, R3, !PT ;  /* 0x00000003ff007217 */ /* 0x000fe20007800200 */
[--C-:B------:R-:W-:Y:S01]  /*04a0*/  HADD2.F32 R7, -RZ, R41.reuse.H0_H0 ;  /* 0x20000029ff077230 */ /* 0x100fe20000004100 */
[----:B------:R-:W-:Y:S01]  /*04b0*/  ULDC.U8 UR6, c[0x0][0x1f0] ;  /* 0x00007c0000067ab9 */ /* 0x000fe20000000000 */
[----:B------:R-:W-:Y:S01]  /*04c0*/  HADD2.F32 R6, -RZ, R41.H1_H1 ;  /* 0x30000029ff067230 */ /* 0x000fe20000004100 */
[----:B------:R-:W-:Y:S01]  /*04d0*/  SHF.L.U32 R41, R27, 0x5, RZ ;  /* 0x000000051b297819 */ /* 0x000fe200000006ff */
[----:B------:R-:W-:-:S02]  /*04e0*/  HADD2.F32 R24, -RZ, R16.H0_H0 ;  /* 0x20000010ff187230 */ /* 0x000fc40000004100 */
[----:B------:R-:W-:Y:S01]  /*04f0*/  HADD2.F32 R25, -RZ, R16.H1_H1 ;  /* 0x30000010ff197230 */ /* 0x000fe20000004100 */
[----:B------:R-:W-:Y:S01]  /*0500*/  LOP3.LUT R45, R41, 0x3e0, RZ, 0xc0, !PT ;  /* 0x000003e0292d7812 */ /* 0x000fe200078ec0ff */
[--C-:B------:R-:W-:Y:S01]  /*0510*/  HADD2.F32 R22, -RZ, R17.reuse.H0_H0 ;  /* 0x20000011ff167230 */ /* 0x100fe20000004100 */
[----:B------:R-:W-:Y:S01]  /*0520*/  IMNMX R41, R0, 0x20, PT ;  /* 0x0000002000297817 */ /* 0x000fe20003800200 */
[----:B------:R-:W-:Y:S01]  /*0530*/  HADD2.F32 R23, -RZ, R17.H1_H1 ;  /* 0x30000011ff177230 */ /* 0x000fe20000004100 */
[----:B------:R-:W-:Y:S01]  /*0540*/  IADD3 R40, R40, -R45, RZ ;  /* 0x8000002d28287210 */ /* 0x000fe20007ffe0ff */
[--C-:B------:R-:W-:Y:S02]  /*0550*/  HADD2.F32 R17, -RZ, R4.reuse.H0_H0 ;  /* 0x20000004ff117230 */ /* 0x100fe40000004100 */
[----:B------:R-:W-:Y:S01]  /*0560*/  HADD2.F32 R16, -RZ, R4.H1_H1 ;  /* 0x30000004ff107230 */ /* 0x000fe20000004100 */
[----:B------:R-:W-:Y:S01]  /*0570*/  IMNMX R40, RZ, R40, !PT ;  /* 0x00000028ff287217 */ /* 0x000fe20007800200 */
[----:B------:R-:W-:-:S02]  /*0580*/  HADD2.F32 R15, -RZ, R5.H0_H0 ;  /* 0x20000005ff0f7230 */ /* 0x000fc40000004100 */
[----:B------:R-:W-:Y:S02]  /*0590*/  HADD2.F32 R14, -RZ, R5.H1_H1 ;  /* 0x30000005ff0e7230 */ /* 0x000fe40000004100 */
[--C-:B------:R-:W-:Y:S02]  /*05a0*/  HADD2.F32 R5, -RZ, R42.reuse.H0_H0 ;  /* 0x2000002aff057230 */ /* 0x100fe40000004100 */
[----:B------:R-:W-:Y:S01]  /*05b0*/  HADD2.F32 R4, -RZ, R42.H1_H1 ;  /* 0x3000002aff047230 */ /* 0x000fe20000004100 */
[----:B------:R-:W-:Y:S01]  /*05c0*/  LOP3.LUT R42, R2, 0x3fffffe0, RZ, 0xc0, !PT ;  /* 0x3fffffe0022a7812 */ /* 0x000fe200078ec0ff */
[--C-:B------:R-:W-:Y:S02]  /*05d0*/  HADD2.F32 R52, -RZ, R29.reuse.H0_H0 ;  /* 0x2000001dff347230 */ /* 0x100fe40000004100 */
[----:B------:R-:W-:Y:S01]  /*05e0*/  HADD2.F32 R55, -RZ, R29.H1_H1 ;  /* 0x3000001dff377230 */ /* 0x000fe20000004100 */
[----:B------:R-:W-:Y:S01]  /*05f0*/  IADD3 R41, R41, R42, RZ ;  /* 0x0000002a29297210 */ /* 0x000fe20007ffe0ff */
[--C-:B------:R-:W-:Y:S01]  /*0600*/  HADD2.F32 R20, -RZ, R18.reuse.H0_H0 ;  /* 0x20000012ff147230 */ /* 0x100fe20000004100 */
[----:B------:R-:W-:Y:S01]  /*0610*/  IMNMX R29, R40, 0x20, PT ;  /* 0x00000020281d7817 */ /* 0x000fe20003800200 */
[----:B------:R-:W-:Y:S01]  /*0620*/  HADD2.F32 R21, -RZ, R18.H1_H1 ;  /* 0x30000012ff157230 */ /* 0x000fe20000004100 */
[----:B------:R-:W-:Y:S01]  /*0630*/  SHF.L.U32 R41, R41, 0x3, RZ ;  /* 0x0000000329297819 */ /* 0x000fe200000006ff */
[--C-:B------:R-:W-:Y:S01]  /*0640*/  HADD2.F32 R18, -RZ, R19.reuse.H0_H0 ;  /* 0x20000013ff127230 */ /* 0x100fe20000004100 */
[----:B------:R-:W-:Y:S01]  /*0650*/  IADD3 R29, R42, R29, RZ ;  /* 0x0000001d2a1d7210 */ /* 0x000fe20007ffe0ff */
[----:B------:R-:W-:-:S02]  /*0660*/  HADD2.F32 R19, -RZ, R19.H1_H1 ;  /* 0x30000013ff137230 */ /* 0x000fc40000004100 */
[--C-:B------:R-:W-:Y:S01]  /*0670*/  HADD2.F32 R3, -RZ, R43.reuse.H0_H0 ;  /* 0x2000002bff037230 */ /* 0x100fe20000004100 */
[----:B------:R-:W0:Y:S01]  /*0680*/  I2F.U32 R41, R41 ;  /* 0x0000002900297306 */ /* 0x000e220000201000 */
[----:B------:R-:W-:Y:S01]  /*0690*/  HADD2.F32 R2, -RZ, R43.H1_H1 ;  /* 0x3000002bff027230 */ /* 0x000fe20000004100 */
[----:B------:R-:W-:Y:S01]  /*06a0*/  SHF.L.U32 R68, R29, 0x3, RZ ;  /* 0x000000031d447819 */ /* 0x000fe200000006ff */
[--C-:B------:R-:W-:Y:S02]  /*06b0*/  HADD2.F32 R0, -RZ, R36.reuse.H0_H0 ;  /* 0x20000024ff007230 */ /* 0x100fe40000004100 */
[----:B------:R-:W-:Y:S02]  /*06c0*/  HADD2.F32 R45, -RZ, R36.H1_H1 ;  /* 0x30000024ff2d7230 */ /* 0x000fe40000004100 */
[--C-:B------:R-:W-:Y:S02]  /*06d0*/  HADD2.F32 R44, -RZ, R37.reuse.H0_H0 ;  /* 0x20000025ff2c7230 */ /* 0x100fe40000004100 */
[----:B------:R-:W-:-:S02]  /*06e0*/  HADD2.F32 R47, -RZ, R37.H1_H1 ;  /* 0x30000025ff2f7230 */ /* 0x000fc40000004100 */
[--C-:B------:R-:W-:Y:S02]  /*06f0*/  HADD2.F32 R46, -RZ, R38.reuse.H0_H0 ;  /* 0x20000026ff2e7230 */ /* 0x100fe40000004100 */
[----:B------:R-:W-:Y:S02]  /*0700*/  HADD2.F32 R49, -RZ, R38.H1_H1 ;  /* 0x30000026ff317230 */ /* 0x000fe40000004100 */
[--C-:B------:R-:W-:Y:S01]  /*0710*/  HADD2.F32 R48, -RZ, R39.reuse.H0_H0 ;  /* 0x20000027ff307230 */ /* 0x100fe20000004100 */
[----:B0-----:R0:W1:Y:S01]  /*0720*/  MUFU.RCP R60, R41 ;  /* 0x00000029003c7308 */ /* 0x0010620000001000 */
        /* <DEDUP_REMOVED lines=14> */
[----:B01----:R-:W-:-:S02]  /*0810*/  HADD2.F32 R73, -RZ, R35.H1_H1 ;  /* 0x30000023ff497230 */ /* 0x003fc40000004100 */
.L_x_2399:
        /* <DEDUP_REMOVED lines=30> */
.L_x_2291:
[----:B-----5:R-:W-:-:S05]  /*0a00*/  HADD2.F32 R70, -RZ, R32.H0_H0 ;  /* 0x20000020ff467230 */ /* 0x020fca0000004100 */
[----:B------:R-:W-:Y:S01]  /*0a10*/  FADD.FTZ R67, R70, R67 ;  /* 0x0000004346437221 */ /* 0x000fe20000010000 */
[----:B------:R-:W-:Y:S05]  /*0a20*/  BRA `(.L_x_2292) ;  /* 0x0000004000007947 */ /* 0x000fea0003800000 */
.L_x_2290:
[----:B0----5:R-:W-:Y:S02]  /*0a30*/  HADD2.F32 R70, -RZ, R36.H0_H0 ;  /* 0x20000024ff467230 */ /* 0x021fe40000004100 */
[----:B------:R-:W-:-:S03]  /*0a40*/  @P1 HADD2.F32 R76, -RZ, R32.H0_H0 ;  /* 0x20000020ff4c1230 */ /* 0x000fc60000004100 */
[----:B------:R-:W-:-:S04]  /*0a50*/  FADD.FTZ R67, R70, R67 ;  /* 0x0000004346437221 */ /* 0x000fc80000010000 */
[----:B------:R-:W-:-:S05]  /*0a60*/  @P1 FADD.FTZ R67, R76, R67 ;  /* 0x000000434c431221 */ /* 0x000fca0000010000 */
.L_x_2292:
[----:B------:R-:W-:-:S04]  /*0a70*/  F2FP.PACK_AB R70, RZ, R67 ;  /* 0x00000043ff46723e */ /* 0x000fc800000000ff */
[----:B------:R-:W-:Y:S02]  /*0a80*/  PRMT R28, R70, 0x7610, R28 ;  /* 0x00007610461c7816 */ /* 0x000fe4000000001c */
.L_x_2293:
[----:B------:R-:W-:Y:S01]  /*0a90*/  HADD2.F32 R81, -RZ, R40.H1_H1 ;  /* 0x30000028ff517230 */ /* 0x000fe20000004100 */
[----:B------:R-:W-:Y:S05]  /*0aa0*/  @P2 BRA `(.L_x_2294) ;  /* 0x0000008000002947 */ /* 0x000fea0003800000 */
[----:B------:R-:W-:-:S04]  /*0ab0*/  ISETP.NE.U32.AND P6, PT, RZ, c[0x0][0x180], PT ;  /* 0x00006000ff007a0c */ /* 0x000fc80003fc5070 */
[----:B------:R-:W-:-:S13]  /*0ac0*/  ISETP.NE.AND.EX P6, PT, RZ, c[0x0][0x184], PT, P6 ;  /* 0x00006100ff007a0c */ /* 0x000fda0003fc5360 */
[----:B------:R-:W-:Y:S05]  /*0ad0*/  @P6 BRA `(.L_x_2295) ;  /* 0x0000002000006947 */ /* 0x000fea0003800000 */
[----:B------:R-:W-:Y:S05]  /*0ae0*/  @P0 BRA `(.L_x_2296) ;  /* 0x0000008000000947 */ /* 0x000fea0003800000 */
[----:B------:R-:W-:Y:S05]  /*0af0*/  BRA `(.L_x_2297) ;  /* 0x0000009000007947 */ /* 0x000fea0003800000 */
.L_x_2295:
[----:B-----5:R-:W-:-:S05]  /*0b00*/  HADD2.F32 R40, -RZ, R32.H1_H1 ;  /* 0x30000020ff287230 */ /* 0x020fca0000004100 */
[----:B------:R-:W-:Y:S01]  /*0b10*/  FADD.FTZ R81, R40, R81 ;  /* 0x0000005128517221 */ /* 0x000fe20000010000 */
[----:B------:R-:W-:Y:S05]  /*0b20*/  BRA `(.L_x_2296) ;  /* 0x0000004000007947 */ /* 0x000fea0003800000 */
.L_x_2294:
[----:B-----5:R-:W-:Y:S02]  /*0b30*/  HADD2.F32 R40, -RZ, R36.H1_H1 ;  /* 0x30000024ff287230 */ /* 0x020fe40000004100 */
[----:B------:R-:W-:-:S03]  /*0b40*/  @P1 HADD2.F32 R70, -RZ, R32.H1_H1 ;  /* 0x30000020ff461230 */ /* 0x000fc60000004100 */
[----:B------:R-:W-:-:S04]  /*0b50*/  FADD.FTZ R81, R40, R81 ;  /* 0x0000005128517221 */ /* 0x000fc80000010000 */
[----:B------:R-:W-:-:S05]  /*0b60*/  @P1 FADD.FTZ R81, R70, R81 ;  /* 0x0000005146511221 */ /* 0x000fca0000010000 */
.L_x_2296:
[----:B------:R-:W-:-:S04]  /*0b70*/  F2FP.PACK_AB R40, RZ, R81 ;  /* 0x00000051ff28723e */ /* 0x000fc800000000ff */
[----:B------:R-:W-:Y:S02]  /*0b80*/  PRMT R28, R28, 0x5410, R40 ;  /* 0x000054101c1c7816 */ /* 0x000fe40000000028 */
.L_x_2297:
[----:B------:R-:W-:Y:S01]  /*0b90*/  HADD2.F32 R79, -RZ, R41.H0_H0 ;  /* 0x20000029ff4f7230 */ /* 0x000fe20000004100 */
[----:B------:R-:W-:Y:S05]  /*0ba0*/  @P2 BRA `(.L_x_2298) ;  /* 0x0000008000002947 */ /* 0x000fea0003800000 */
[----:B------:R-:W-:-:S04]  /*0bb0*/  ISETP.NE.U32.AND P6, PT, RZ, c[0x0][0x180], PT ;  /* 0x00006000ff007a0c */ /* 0x000fc80003fc5070 */
[----:B------:R-:W-:-:S13]  /*0bc0*/  ISETP.NE.AND.EX P6, PT, RZ, c[0x0][0x184], PT, P6 ;  /* 0x00006100ff007a0c */ /* 0x000fda0003fc5360 */
[----:B------:R-:W-:Y:S05]  /*0bd0*/  @P6 BRA `(.L_x_2299) ;  /* 0x0000002000006947 */ /* 0x000fea0003800000 */
[----:B------:R-:W-:Y:S05]  /*0be0*/  @P0 BRA `(.L_x_2300) ;  /* 0x0000008000000947 */ /* 0x000fea0003800000 */
[----:B------:R-:W-:Y:S05]  /*0bf0*/  BRA `(.L_x_2301) ;  /* 0x0000009000007947 */ /* 0x000fea0003800000 */
.L_x_2299:
[----:B-----5:R-:W-:-:S05]  /*0c00*/  HADD2.F32 R40, -RZ, R33.H0_H0 ;  /* 0x20000021ff287230 */ /* 0x020fca0000004100 */
[----:B------:R-:W-:Y:S01]  /*0c10*/  FADD.FTZ R79, R40, R79 ;  /* 0x0000004f284f7221 */ /* 0x000fe20000010000 */
[----:B------:R-:W-:Y:S05]  /*0c20*/  BRA `(.L_x_2300) ;  /* 0x0000004000007947 */ /* 0x000fea0003800000 */
.L_x_2298:
[----:B-----5:R-:W-:Y:S02]  /*0c30*/  HADD2.F32 R40, -RZ, R37.H0_H0 ;  /* 0x20000025ff287230 */ /* 0x020fe40000004100 */
[----:B------:R-:W-:-:S03]  /*0c40*/  @P1 HADD2.F32 R70, -RZ, R33.H0_H0 ;  /* 0x20000021ff461230 */ /* 0x000fc60000004100 */
[----:B------:R-:W-:-:S04]  /*0c50*/  FADD.FTZ R79, R40, R79 ;  /* 0x0000004f284f7221 */ /* 0x000fc80000010000 */
[----:B------:R-:W-:-:S05]  /*0c60*/  @P1 FADD.FTZ R79, R70, R79 ;  /* 0x0000004f464f1221 */ /* 0x000fca0000010000 */
.L_x_2300:
[----:B------:R-:W-:-:S04]  /*0c70*/  F2FP.PACK_AB R40, RZ, R79 ;  /* 0x0000004fff28723e */ /* 0x000fc800000000ff */
[----:B------:R-:W-:Y:S02]  /*0c80*/  PRMT R29, R40, 0x7610, R29 ;  /* 0x00007610281d7816 */ /* 0x000fe4000000001d */
.L_x_2301:
[----:B------:R-:W-:Y:S01]  /*0c90*/  HADD2.F32 R97, -RZ, R41.H1_H1 ;  /* 0x30000029ff617230 */ /* 0x000fe20000004100 */
[----:B------:R-:W-:Y:S05]  /*0ca0*/  @P2 BRA `(.L_x_2302) ;  /* 0x0000008000002947 */ /* 0x000fea0003800000 */
[----:B------:R-:W-:-:S04]  /*0cb0*/  ISETP.NE.U32.AND P6, PT, RZ, c[0x0][0x180], PT ;  /* 0x00006000ff007a0c */ /* 0x000fc80003fc5070 */
[----:B------:R-:W-:-:S13]  /*0cc0*/  ISETP.NE.AND.EX P6, PT, RZ, c[0x0][0x184], PT, P6 ;  /* 0x00006100ff007a0c */ /* 0x000fda0003fc5360 */
[----:B------:R-:W-:Y:S05]  /*0cd0*/  @P6 BRA `(.L_x_2303) ;  /* 0x0000002000006947 */ /* 0x000fea0003800000 */
[----:B------:R-:W-:Y:S05]  /*0ce0*/  @P0 BRA `(.L_x_2304) ;  /* 0x0000008000000947 */ /* 0x000fea0003800000 */
[----:B------:R-:W-:Y:S05]  /*0cf0*/  BRA `(.L_x_2305) ;  /* 0x0000009000007947 */ /* 0x000fea0003800000 */
.L_x_2303:
[----:B-----5:R-:W-:-:S05]  /*0d00*/  HADD2.F32 R40, -RZ, R33.H1_H1 ;  /* 0x30000021ff287230 */ /* 0x020fca0000004100 */
[----:B------:R-:W-:Y:S01]  /*0d10*/  FADD.FTZ R97, R40, R97 ;  /* 0x0000006128617221 */ /* 0x000fe20000010000 */
[----:B------:R-:W-:Y:S05]  /*0d20*/  BRA `(.L_x_2304) ;  /* 0x0000004000007947 */ /* 0x000fea0003800000 */
.L_x_2302:
[----:B-----5:R-:W-:Y:S02]  /*0d30*/  HADD2.F32 R40, -RZ, R37.H1_H1 ;  /* 0x30000025ff287230 */ /* 0x020fe40000004100 */
[----:B------:R-:W-:-:S03]  /*0d40*/  @P1 HADD2.F32 R70, -RZ, R33.H1_H1 ;  /* 0x30000021ff461230 */ /* 0x000fc60000004100 */
[----:B------:R-:W-:-:S04]  /*0d50*/  FADD.FTZ R97, R40, R97 ;  /* 0x0000006128617221 */ /* 0x000fc80000010000 */
[----:B------:R-:W-:-:S05]  /*0d60*/  @P1 FADD.FTZ R97, R70, R97 ;  /* 0x0000006146611221 */ /* 0x000fca0000010000 */
.L_x_2304:
[----:B------:R-:W-:-:S04]  /*0d70*/  F2FP.PACK_AB R40, RZ, R97 ;  /* 0x00000061ff28723e */ /* 0x000fc800000000ff */
[----:B------:R-:W-:Y:S02]  /*0d80*/  PRMT R29, R29, 0x5410, R40 ;  /* 0x000054101d1d7816 */ /* 0x000fe40000000028 */
.L_x_2305:
[----:B------:R-:W-:Y:S01]  /*0d90*/  HADD2.F32 R95, -RZ, R42.H0_H0 ;  /* 0x2000002aff5f7230 */ /* 0x000fe20000004100 */
[----:B------:R-:W-:Y:S05]  /*0da0*/  @P2 BRA `(.L_x_2306) ;  /* 0x0000008000002947 */ /* 0x000fea0003800000 */
[----:B------:R-:W-:-:S04]  /*0db0*/  ISETP.NE.U32.AND P6, PT, RZ, c[0x0][0x180], PT ;  /* 0x00006000ff007a0c */ /* 0x000fc80003fc5070 */
[----:B------:R-:W-:-:S13]  /*0dc0*/  ISETP.NE.AND.EX P6, PT, RZ, c[0x0][0x184], PT, P6 ;  /* 0x00006100ff007a0c */ /* 0x000fda0003fc5360 */
[----:B------:R-:W-:Y:S05]  /*0dd0*/  @P6 BRA `(.L_x_2307) ;  /* 0x0000002000006947 */ /* 0x000fea0003800000 */
[----:B------:R-:W-:Y:S05]  /*0de0*/  @P0 BRA `(.L_x_2308) ;  /* 0x0000008000000947 */ /* 0x000fea0003800000 */
[----:B------:R-:W-:Y:S05]  /*0df0*/  BRA `(.L_x_2309) ;  /* 0x0000009000007947 */ /* 0x000fea0003800000 */
.L_x_2307:
[----:B-----5:R-:W-:-:S05]  /*0e00*/  HADD2.F32 R40, -RZ, R34.H0_H0 ;  /* 0x20000022ff287230 */ /* 0x020fca0000004100 */
[----:B------:R-:W-:Y:S01]  /*0e10*/  FADD.FTZ R95, R40, R95 ;  /* 0x0000005f285f7221 */ /* 0x000fe20000010000 */
[----:B------:R-:W-:Y:S05]  /*0e20*/  BRA `(.L_x_2308) ;  /* 0x0000004000007947 */ /* 0x000fea0003800000 */
.L_x_2306:
[----:B-----5:R-:W-:Y:S02]  /*0e30*/  HADD2.F32 R40, -RZ, R38.H0_H0 ;  /* 0x20000026ff287230 */ /* 0x020fe40000004100 */
[----:B------:R-:W-:-:S03]  /*0e40*/  @P1 HADD2.F32 R70, -RZ, R34.H0_H0 ;  /* 0x20000022ff461230 */ /* 0x000fc60000004100 */
[----:B------:R-:W-:-:S04]  /*0e50*/  FADD.FTZ R95, R40, R95 ;  /* 0x0000005f285f7221 */ /* 0x000fc80000010000 */
[----:B------:R-:W-:-:S05]  /*0e60*/  @P1 FADD.FTZ R95, R70, R95 ;  /* 0x0000005f465f1221 */ /* 0x000fca0000010000 */
.L_x_2308:
[----:B------:R-:W-:-:S04]  /*0e70*/  F2FP.PACK_AB R40, RZ, R95 ;  /* 0x0000005fff28723e */ /* 0x000fc800000000ff */
[----:B------:R-:W-:Y:S02]  /*0e80*/  PRMT R30, R40, 0x7610, R30 ;  /* 0x00007610281e7816 */ /* 0x000fe4000000001e */
.L_x_2309:
[----:B------:R-:W-:Y:S01]  /*0e90*/  HADD2.F32 R113, -RZ, R42.H1_H1 ;  /* 0x3000002aff717230 */ /* 0x000fe20000004100 */
[----:B------:R-:W-:Y:S05]  /*0ea0*/  @P2 BRA `(.L_x_2310) ;  /* 0x0000008000002947 */ /* 0x000fea0003800000 */
[----:B------:R-:W-:-:S04]  /*0eb0*/  ISETP.NE.U32.AND P6, PT, RZ, c[0x0][0x180], PT ;  /* 0x00006000ff007a0c */ /* 0x000fc80003fc5070 */
[----:B------:R-:W-:-:S13]  /*0ec0*/  ISETP.NE.AND.EX P6, PT, RZ, c[0x0][0x184], PT, P6 ;  /* 0x00006100ff007a0c */ /* 0x000fda0003fc5360 */
[----:B------:R-:W-:Y:S05]  /*0ed0*/  @P6 BRA `(.L_x_2311) ;  /* 0x0000002000006947 */ /* 0x000fea0003800000 */
[----:B------:R-:W-:Y:S05]  /*0ee0*/  @P0 BRA `(.L_x_2312) ;  /* 0x0000008000000947 */ /* 0x000fea0003800000 */
[----:B------:R-:W-:Y:S05]  /*0ef0*/  BRA `(.L_x_2313) ;  /* 0x0000009000007947 */ /* 0x000fea0003800000 */
.L_x_2311:
[----:B-----5:R-:W-:-:S05]  /*0f00*/  HADD2.F32 R40, -RZ, R34.H1_H1 ;  /* 0x30000022ff287230 */ /* 0x020fca0000004100 */
[----:B------:R-:W-:Y:S01]  /*0f10*/  FADD.FTZ R113, R40, R113 ;  /* 0x0000007128717221 */ /* 0x000fe20000010000 */
[----:B------:R-:W-:Y:S05]  /*0f20*/  BRA `(.L_x_2312) ;  /* 0x0000004000007947 */ /* 0x000fea0003800000 */
.L_x_2310:
[----:B-----5:R-:W-:Y:S02]  /*0f30*/  HADD2.F32 R40, -RZ, R38.H1_H1 ;  /* 0x30000026ff287230 */ /* 0x020fe40000004100 */
[----:B------:R-:W-:-:S03]  /*0f40*/  @P1 HADD2.F32 R42, -RZ, R34.H1_H1 ;  /* 0x30000022ff2a1230 */ /* 0x000fc60000004100 */
[----:B------:R-:W-:-:S04]  /*0f50*/  FADD.FTZ R113, R40, R113 ;  /* 0x0000007128717221 */ /* 0x000fc80000010000 */
[----:B------:R-:W-:-:S05]  /*0f60*/  @P1 FADD.FTZ R113, R42, R113 ;  /* 0x000000712a711221 */ /* 0x000fca0000010000 */
.L_x_2312:
[----:B------:R-:W-:-:S04]  /*0f70*/  F2FP.PACK_AB R40, RZ, R113 ;  /* 0x00000071ff28723e */ /* 0x000fc800000000ff */
[----:B------:R-:W-:Y:S02]  /*0f80*/  PRMT R30, R30, 0x5410, R40 ;  /* 0x000054101e1e7816 */ /* 0x000fe40000000028 */
.L_x_2313:
[----:B------:R-:W-:Y:S01]  /*0f90*/  HADD2.F32 R111, -RZ, R43.H0_H0 ;  /* 0x2000002bff6f7230 */ /* 0x000fe20000004100 */
[----:B------:R-:W-:Y:S05]  /*0fa0*/  @P2 BRA `(.L_x_2314) ;  /* 0x0000008000002947 */ /* 0x000fea0003800000 */
[----:B------:R-:W-:-:S04]  /*0fb0*/  ISETP.NE.U32.AND P6, PT, RZ, c[0x0][0x180], PT ;  /* 0x00006000ff007a0c */ /* 0x000fc80003fc5070 */
[----:B------:R-:W-:-:S13]  /*0fc0*/  ISETP.NE.AND.EX P6, PT, RZ, c[0x0][0x184], PT, P6 ;  /* 0x00006100ff007a0c */ /* 0x000fda0003fc5360 */
[----:B------:R-:W-:Y:S05]  /*0fd0*/  @P6 BRA `(.L_x_2315) ;  /* 0x0000002000006947 */ /* 0x000fea0003800000 */
[----:B------:R-:W-:Y:S05]  /*0fe0*/  @P0 BRA `(.L_x_2316) ;  /* 0x0000008000000947 */ /* 0x000fea0003800000 */
[----:B------:R-:W-:Y:S05]  /*0ff0*/  BRA `(.L_x_2317) ;  /* 0x0000009000007947 */ /* 0x000fea0003800000 */
.L_x_2315:
[----:B-----5:R-:W-:-:S05]  /*1000*/  HADD2.F32 R40, -RZ, R35.H0_H0 ;  /* 0x20000023ff287230 */ /* 0x020fca0000004100 */
[----:B------:R-:W-:Y:S01]  /*1010*/  FADD.FTZ R111, R40, R111 ;  /* 0x0000006f286f7221 */ /* 0x000fe20000010000 */
[----:B------:R-:W-:Y:S05]  /*1020*/  BRA `(.L_x_2316) ;  /* 0x0000004000007947 */ /* 0x000fea0003800000 */
.L_x_2314:
[----:B-----5:R-:W-:Y:S02]  /*1030*/  HADD2.F32 R40, -RZ, R39.H0_H0 ;  /* 0x20000027ff287230 */ /* 0x020fe40000004100 */
[----:B------:R-:W-:-:S03]  /*1040*/  @P1 HADD2.F32 R42, -RZ, R35.H0_H0 ;  /* 0x20000023ff2a1230 */ /* 0x000fc60000004100 */
[----:B------:R-:W-:-:S04]  /*1050*/  FADD.FTZ R111, R40, R111 ;  /* 0x0000006f286f7221 */ /* 0x000fc80000010000 */
[----:B------:R-:W-:-:S05]  /*1060*/  @P1 FADD.FTZ R111, R42, R111 ;  /* 0x0000006f2a6f1221 */ /* 0x000fca0000010000 */
.L_x_2316:
[----:B------:R-:W-:-:S04]  /*1070*/  F2FP.PACK_AB R40, RZ, R111 ;  /* 0x0000006fff28723e */ /* 0x000fc800000000ff */
[----:B------:R-:W-:Y:S02]  /*1080*/  PRMT R31, R40, 0x7610, R31 ;  /* 0x00007610281f7816 */ /* 0x000fe4000000001f */
.L_x_2317:
[----:B------:R-:W-:Y:S01]  /*1090*/  HADD2.F32 R115, -RZ, R43.H1_H1 ;  /* 0x3000002bff737230 */ /* 0x000fe20000004100 */
[----:B------:R-:W-:Y:S05]  /*10a0*/  @P2 BRA `(.L_x_2318) ;  /* 0x0000008000002947 */ /* 0x000fea0003800000 */
[----:B------:R-:W-:-:S04]  /*10b0*/  ISETP.NE.U32.AND P1, PT, RZ, c[0x0][0x180], PT ;  /* 0x00006000ff007a0c */ /* 0x000fc80003f25070 */
[----:B------:R-:W-:-:S13]  /*10c0*/  ISETP.NE.AND.EX P1, PT, RZ, c[0x0][0x184], PT, P1 ;  /* 0x00006100ff007a0c */ /* 0x000fda0003f25310 */
[----:B------:R-:W-:Y:S05]  /*10d0*/  @P1 BRA `(.L_x_2319) ;  /* 0x0000002000001947 */ /* 0x000fea0003800000 */
[----:B------:R-:W-:Y:S05]  /*10e0*/  @P0 BRA `(.L_x_2320) ;  /* 0x0000008000000947 */ /* 0x000fea0003800000 */
[----:B------:R-:W-:Y:S05]  /*10f0*/  BRA `(.L_x_2321) ;  /* 0x0000009000007947 */ /* 0x000fea0003800000 */
.L_x_2319:
[----:B-----5:R-:W-:-:S05]  /*1100*/  HADD2.F32 R40, -RZ, R35.H1_H1 ;  /* 0x30000023ff287230 */ /* 0x020fca0000004100 */
[----:B------:R-:W-:Y:S01]  /*1110*/  FADD.FTZ R115, R40, R115 ;  /* 0x0000007328737221 */ /* 0x000fe20000010000 */
[----:B------:R-:W-:Y:S05]  /*1120*/  BRA `(.L_x_2320) ;  /* 0x0000004000007947 */ /* 0x000fea0003800000 */
.L_x_2318:
[----:B-----5:R-:W-:Y:S02]  /*1130*/  HADD2.F32 R40, -RZ, R39.H1_H1 ;  /* 0x30000027ff287230 */ /* 0x020fe40000004100 */
[----:B------:R-:W-:-:S03]  /*1140*/  @P1 HADD2.F32 R42, -RZ, R35.H1_H1 ;  /* 0x30000023ff2a1230 */ /* 0x000fc60000004100 */
[----:B------:R-:W-:-:S04]  /*1150*/  FADD.FTZ R115, R40, R115 ;  /* 0x0000007328737221 */ /* 0x000fc80000010000 */
[----:B------:R-:W-:-:S05]  /*1160*/  @P1 FADD.FTZ R115, R42, R115 ;  /* 0x000000732a731221 */ /* 0x000fca0000010000 */
.L_x_2320:
[----:B------:R-:W-:-:S04]  /*1170*/  F2FP.PACK_AB R40, RZ, R115 ;  /* 0x00000073ff28723e */ /* 0x000fc800000000ff */
[----:B------:R-:W-:Y:S02]  /*1180*/  PRMT R31, R31, 0x5410, R40 ;  /* 0x000054101f1f7816 */ /* 0x000fe40000000028 */
.L_x_2321:
[C---:B------:R-:W-:Y:S02]  /*1190*/  @P0 LEA R40, P1, R74.reuse, c[0x0][0x188], 0x4 ;  /* 0x000062004a280a11 */ /* 0x040fe400078220ff */
[C---:B------:R-:W-:Y:S02]  /*11a0*/  IADD3 R76, R74.reuse, 0x80, RZ ;  /* 0x000000804a4c7810 */ /* 0x040fe40007ffe0ff */
[----:B------:R-:W-:-:S05]  /*11b0*/  @P0 LEA.HI.X R41, R74, c[0x0][0x18c], RZ, 0x4, P1 ;  /* 0x000063004a290a11 */ /* 0x000fca00008f24ff */
[----:B------:R0:W-:Y:S04]  /*11c0*/  @P0 STG.E.128 [R40.64], R28 ;  /* 0x0000001c28000986 */ /* 0x0001e8000c101d04 */
.L_x_2289:
[----:B------:R-:W-:Y:S05]  /*11d0*/  BSYNC B0 ;  /* 0x0000000000007941 */ /* 0x000fea0003800000 */
.L_x_2288:
        /* <DEDUP_REMOVED lines=24> */
.L_x_2325:
[----:B-----5:R-:W-:-:S05]  /*1360*/  HADD2.F32 R70, -RZ, R32.H0_H0 ;  /* 0x20000020ff467230 */ /* 0x020fca0000004100 */
[----:B------:R-:W-:Y:S01]  /*1370*/  FADD.FTZ R75, R70, R75 ;  /* 0x0000004b464b7221 */ /* 0x000fe20000010000 */
[----:B------:R-:W-:Y:S05]  /*1380*/  BRA `(.L_x_2326) ;  /* 0x0000004000007947 */ /* 0x000fea0003800000 */
.L_x_2324:
[----:B0----5:R-:W-:Y:S02]  /*1390*/  HADD2.F32 R70, -RZ, R36.H0_H0 ;  /* 0x20000024ff467230 */ /* 0x021fe40000004100 */
[----:B------:R-:W-:-:S03]  /*13a0*/  @P1 HADD2.F32 R78, -RZ, R32.H0_H0 ;  /* 0x20000020ff4e1230 */ /* 0x000fc60000004100 */
[----:B------:R-:W-:-:S04]  /*13b0*/  FADD.FTZ R75, R70, R75 ;  /* 0x0000004b464b7221 */ /* 0x000fc80000010000 */
[----:B------:R-:W-:-:S05]  /*13c0*/  @P1 FADD.FTZ R75, R78, R75 ;  /* 0x0000004b4e4b1221 */ /* 0x000fca0000010000 */
.L_x_2326:
[----:B------:R-:W-:-:S04]  /*13d0*/  F2FP.PACK_AB R70, RZ, R75 ;  /* 0x0000004bff46723e */ /* 0x000fc800000000ff */
[----:B------:R-:W-:Y:S02]  /*13e0*/  PRMT R28, R70, 0x7610, R28 ;  /* 0x00007610461c7816 */ /* 0x000fe4000000001c */
.L_x_2327:
[----:B------:R-:W-:Y:S01]  /*13f0*/  HADD2.F32 R83, -RZ, R40.H1_H1 ;  /* 0x30000028ff537230 */ /* 0x000fe20000004100 */
[----:B------:R-:W-:Y:S05]  /*1400*/  @P2 BRA `(.L_x_2328) ;  /* 0x0000008000002947 */ /* 0x000fea0003800000 */
[----:B------:R-:W-:-:S04]  /*1410*/  ISETP.NE.U32.AND P6, PT, RZ, c[0x0][0x180], PT ;  /* 0x00006000ff007a0c */ /* 0x000fc80003fc5070 */
[----:B------:R-:W-:-:S13]  /*1420*/  ISETP.NE.AND.EX P6, PT, RZ, c[0x0][0x184], PT, P6 ;  /* 0x00006100ff007a0c */ /* 0x000fda0003fc5360 */
[----:B------:R-:W-:Y:S05]  /*1430*/  @P6 BRA `(.L_x_2329) ;  /* 0x0000002000006947 */ /* 0x000fea0003800000 */
[----:B------:R-:W-:Y:S05]  /*1440*/  @P0 BRA `(.L_x_2330) ;  /* 0x0000008000000947 */ /* 0x000fea0003800000 */
[----:B------:R-:W-:Y:S05]  /*1450*/  BRA `(.L_x_2331) ;  /* 0x0000009000007947 */ /* 0x000fea0003800000 */
.L_x_2329:
[----:B-----5:R-:W-:-:S05]  /*1460*/  HADD2.F32 R40, -RZ, R32.H1_H1 ;  /* 0x30000020ff287230 */ /* 0x020fca0000004100 */
[----:B------:R-:W-:Y:S01]  /*1470*/  FADD.FTZ R83, R40, R83 ;  /* 0x0000005328537221 */ /* 0x000fe20000010000 */
[----:B------:R-:W-:Y:S05]  /*1480*/  BRA `(.L_x_2330) ;  /* 0x0000004000007947 */ /* 0x000fea0003800000 */
.L_x_2328:
[----:B-----5:R-:W-:Y:S02]  /*1490*/  HADD2.F32 R40, -RZ, R36.H1_H1 ;  /* 0x30000024ff287230 */ /* 0x020fe40000004100 */
[----:B------:R-:W-:-:S03]  /*14a0*/  @P1 HADD2.F32 R70, -RZ, R32.H1_H1 ;  /* 0x30000020ff461230 */ /* 0x000fc60000004100 */
[----:B------:R-:W-:-:S04]  /*14b0*/  FADD.FTZ R83, R40, R83 ;  /* 0x0000005328537221 */ /* 0x000fc80000010000 */
[----:B------:R-:W-:-:S05]  /*14c0*/  @P1 FADD.FTZ R83, R70, R83 ;  /* 0x0000005346531221 */ /* 0x000fca0000010000 */
.L_x_2330:
[----:B------:R-:W-:-:S04]  /*14d0*/  F2FP.PACK_AB R40, RZ, R83 ;  /* 0x00000053ff28723e */ /* 0x000fc800000000ff */
[----:B------:R-:W-:Y:S02]  /*14e0*/  PRMT R28, R28, 0x5410, R40 ;  /* 0x000054101c1c7816 */ /* 0x000fe40000000028 */
.L_x_2331:
[----:B------:R-:W-:Y:S01]  /*14f0*/  HADD2.F32 R85, -RZ, R41.H0_H0 ;  /* 0x20000029ff557230 */ /* 0x000fe20000004100 */
[----:B------:R-:W-:Y:S05]  /*1500*/  @P2 BRA `(.L_x_2332) ;  /* 0x0000008000002947 */ /* 0x000fea0003800000 */
[----:B------:R-:W-:-:S04]  /*1510*/  ISETP.NE.U32.AND P6, PT, RZ, c[0x0][0x180], PT ;  /* 0x00006000ff007a0c */ /* 0x000fc80003fc5070 */
[----:B------:R-:W-:-:S13]  /*1520*/  ISETP.NE.AND.EX P6, PT, RZ, c[0x0][0x184], PT, P6 ;  /* 0x00006100ff007a0c */ /* 0x000fda0003fc5360 */
[----:B------:R-:W-:Y:S05]  /*1530*/  @P6 BRA `(.L_x_2333) ;  /* 0x0000002000006947 */ /* 0x000fea0003800000 */
[----:B------:R-:W-:Y:S05]  /*1540*/  @P0 BRA `(.L_x_2334) ;  /* 0x0000008000000947 */ /* 0x000fea0003800000 */
[----:B------:R-:W-:Y:S05]  /*1550*/  BRA `(.L_x_2335) ;  /* 0x0000009000007947 */ /* 0x000fea0003800000 */
.L_x_2333:
[----:B-----5:R-:W-:-:S05]  /*1560*/  HADD2.F32 R40, -RZ, R33.H0_H0 ;  /* 0x20000021ff287230 */ /* 0x020fca0000004100 */
[----:B------:R-:W-:Y:S01]  /*1570*/  FADD.FTZ R85, R40, R85 ;  /* 0x0000005528557221 */ /* 0x000fe20000010000 */
[----:B------:R-:W-:Y:S05]  /*1580*/  BRA `(.L_x_2334) ;  /* 0x0000004000007947 */ /* 0x000fea0003800000 */
.L_x_2332:
[----:B-----5:R-:W-:Y:S02]  /*1590*/  HADD2.F32 R40, -RZ, R37.H0_H0 ;  /* 0x20000025ff287230 */ /* 0x020fe40000004100 */
[----:B------:R-:W-:-:S03]  /*15a0*/  @P1 HADD2.F32 R70, -RZ, R33.H0_H0 ;  /* 0x20000021ff461230 */ /* 0x000fc60000004100 */
[----:B------:R-:W-:-:S04]  /*15b0*/  FADD.FTZ R85, R40, R85 ;  /* 0x0000005528557221 */ /* 0x000fc80000010000 */
[----:B------:R-:W-:-:S05]  /*15c0*/  @P1 FADD.FTZ R85, R70, R85 ;  /* 0x0000005546551221 */ /* 0x000fca0000010000 */
.L_x_2334:
[----:B------:R-:W-:-:S04]  /*15d0*/  F2FP.PACK_AB R40, RZ, R85 ;  /* 0x00000055ff28723e */ /* 0x000fc800000000ff */
[----:B------:R-:W-:Y:S02]  /*15e0*/  PRMT R29, R40, 0x7610, R29 ;  /* 0x00007610281d7816 */ /* 0x000fe4000000001d */
.L_x_2335:
[----:B------:R-:W-:Y:S01]  /*15f0*/  HADD2.F32 R93, -RZ, R41.H1_H1 ;  /* 0x30000029ff5d7230 */ /* 0x000fe20000004100 */
[----:B------:R-:W-:Y:S05]  /*1600*/  @P2 BRA `(.L_x_2336) ;  /* 0x0000008000002947 */ /* 0x000fea0003800000 */
[----:B------:R-:W-:-:S04]  /*1610*/  ISETP.NE.U32.AND P6, PT, RZ, c[0x0][0x180], PT ;  /* 0x00006000ff007a0c */ /* 0x000fc80003fc5070 */
[----:B------:R-:W-:-:S13]  /*1620*/  ISETP.NE.AND.EX P6, PT, RZ, c[0x0][0x184], PT, P6 ;  /* 0x00006100ff007a0c */ /* 0x000fda0003fc5360 */
[----:B------:R-:W-:Y:S05]  /*1630*/  @P6 BRA `(.L_x_2337) ;  /* 0x0000002000006947 */ /* 0x000fea0003800000 */
[----:B------:R-:W-:Y:S05]  /*1640*/  @P0 BRA `(.L_x_2338) ;  /* 0x0000008000000947 */ /* 0x000fea0003800000 */
[----:B------:R-:W-:Y:S05]  /*1650*/  BRA `(.L_x_2339) ;  /* 0x0000009000007947 */ /* 0x000fea0003800000 */
.L_x_2337:
[----:B-----5:R-:W-:-:S05]  /*1660*/  HADD2.F32 R40, -RZ, R33.H1_H1 ;  /* 0x30000021ff287230 */ /* 0x020fca0000004100 */
[----:B------:R-:W-:Y:S01]  /*1670*/  FADD.FTZ R93, R40, R93 ;  /* 0x0000005d285d7221 */ /* 0x000fe20000010000 */
[----:B------:R-:W-:Y:S05]  /*1680*/  BRA `(.L_x_2338) ;  /* 0x0000004000007947 */ /* 0x000fea0003800000 */
.L_x_2336:
[----:B-----5:R-:W-:Y:S02]  /*1690*/  HADD2.F32 R40, -RZ, R37.H1_H1 ;  /* 0x30000025ff287230 */ /* 0x020fe40000004100 */
[----:B------:R-:W-:-:S03]  /*16a0*/  @P1 HADD2.F32 R70, -RZ, R33.H1_H1 ;  /* 0x30000021ff461230 */ /* 0x000fc60000004100 */
[----:B------:R-:W-:-:S04]  /*16b0*/  FADD.FTZ R93, R40, R93 ;  /* 0x0000005d285d7221 */ /* 0x000fc80000010000 */
[----:B------:R-:W-:-:S05]  /*16c0*/  @P1 FADD.FTZ R93, R70, R93 ;  /* 0x0000005d465d1221 */ /* 0x000fca0000010000 */
.L_x_2338:
[----:B------:R-:W-:-:S04]  /*16d0*/  F2FP.PACK_AB R40, RZ, R93 ;  /* 0x0000005dff28723e */ /* 0x000fc800000000ff */
[----:B------:R-:W-:Y:S02]  /*16e0*/  PRMT R29, R29, 0x5410, R40 ;  /* 0x000054101d1d7816 */ /* 0x000fe40000000028 */
.L_x_2339:
[----:B------:R-:W-:Y:S01]  /*16f0*/  HADD2.F32 R91, -RZ, R42.H0_H0 ;  /* 0x2000002aff5b7230 */ /* 0x000fe20000004100 */
[----:B------:R-:W-:Y:S05]  /*1700*/  @P2 BRA `(.L_x_2340) ;  /* 0x0000008000002947 */ /* 0x000fea0003800000 */
[----:B------:R-:W-:-:S04]  /*1710*/  ISETP.NE.U32.AND P6, PT, RZ, c[0x0][0x180], PT ;  /* 0x00006000ff007a0c */ /* 0x000fc80003fc5070 */
[----:B------:R-:W-:-:S13]  /*1720*/  ISETP.NE.AND.EX P6, PT, RZ, c[0x0][0x184], PT, P6 ;  /* 0x00006100ff007a0c */ /* 0x000fda0003fc5360 */
[----:B------:R-:W-:Y:S05]  /*1730*/  @P6 BRA `(.L_x_2341) ;  /* 0x0000002000006947 */ /* 0x000fea0003800000 */
[----:B------:R-:W-:Y:S05]  /*1740*/  @P0 BRA `(.L_x_2342) ;  /* 0x0000008000000947 */ /* 0x000fea0003800000 */
[----:B------:R-:W-:Y:S05]  /*1750*/  BRA `(.L_x_2343) ;  /* 0x0000009000007947 */ /* 0x000fea0003800000 */
.L_x_2341:
[----:B-----5:R-:W-:-:S05]  /*1760*/  HADD2.F32 R40, -RZ, R34.H0_H0 ;  /* 0x20000022ff287230 */ /* 0x020fca0000004100 */
[----:B------:R-:W-:Y:S01]  /*1770*/  FADD.FTZ R91, R40, R91 ;  /* 0x0000005b285b7221 */ /* 0x000fe20000010000 */
[----:B------:R-:W-:Y:S05]  /*1780*/  BRA `(.L_x_2342) ;  /* 0x0000004000007947 */ /* 0x000fea0003800000 */
.L_x_2340:
[----:B-----5:R-:W-:Y:S02]  /*1790*/  HADD2.F32 R40, -RZ, R38.H0_H0 ;  /* 0x20000026ff287230 */ /* 0x020fe40000004100 */
[----:B------:R-:W-:-:S03]  /*17a0*/  @P1 HADD2.F32 R70, -RZ, R34.H0_H0 ;  /* 0x20000022ff461230 */ /* 0x000fc60000004100 */
[----:B------:R-:W-:-:S04]  /*17b0*/  FADD.FTZ R91, R40, R91 ;  /* 0x0000005b285b7221 */ /* 0x000fc80000010000 */
[----:B------:R-:W-:-:S05]  /*17c0*/  @P1 FADD.FTZ R91, R70, R91 ;  /* 0x0000005b465b1221 */ /* 0x000fca0000010000 */
.L_x_2342:
[----:B------:R-:W-:-:S04]  /*17d0*/  F2FP.PACK_AB R40, RZ, R91 ;  /* 0x0000005bff28723e */ /* 0x000fc800000000ff */
[----:B------:R-:W-:Y:S02]  /*17e0*/  PRMT R30, R40, 0x7610, R30 ;  /* 0x00007610281e7816 */ /* 0x000fe4000000001e */
.L_x_2343:
[----:B------:R-:W-:Y:S01]  /*17f0*/  HADD2.F32 R109, -RZ, R42.H1_H1 ;  /* 0x3000002aff6d7230 */ /* 0x000fe20000004100 */
[----:B------:R-:W-:Y:S05]  /*1800*/  @P2 BRA `(.L_x_2344) ;  /* 0x0000008000002947 */ /* 0x000fea0003800000 */
[----:B------:R-:W-:-:S04]  /*1810*/  ISETP.NE.U32.AND P6, PT, RZ, c[0x0][0x180], PT ;  /* 0x00006000ff007a0c */ /* 0x000fc80003fc5070 */
[----:B------:R-:W-:-:S13]  /*1820*/  ISETP.NE.AND.EX P6, PT, RZ, c[0x0][0x184], PT, P6 ;  /* 0x00006100ff007a0c */ /* 0x000fda0003fc5360 */
[----:B------:R-:W-:Y:S05]  /*1830*/  @P6 BRA `(.L_x_2345) ;  /* 0x0000002000006947 */ /* 0x000fea0003800000 */
[----:B------:R-:W-:Y:S05]  /*1840*/  @P0 BRA `(.L_x_2346) ;  /* 0x0000008000000947 */ /* 0x000fea0003800000 */
[----:B------:R-:W-:Y:S05]  /*1850*/  BRA `(.L_x_2347) ;  /* 0x0000009000007947 */ /* 0x000fea0003800000 */
.L_x_2345:
[----:B-----5:R-:W-:-:S05]  /*1860*/  HADD2.F32 R40, -RZ, R34.H1_H1 ;  /* 0x30000022ff287230 */ /* 0x020fca0000004100 */
[----:B------:R-:W-:Y:S01]  /*1870*/  FADD.FTZ R109, R40, R109 ;  /* 0x0000006d286d7221 */ /* 0x000fe20000010000 */
[----:B------:R-:W-:Y:S05]  /*1880*/  BRA `(.L_x_2346) ;  /* 0x0000004000007947 */ /* 0x000fea0003800000 */
.L_x_2344:
[----:B-----5:R-:W-:Y:S02]  /*1890*/  HADD2.F32 R40, -RZ, R38.H1_H1 ;  /* 0x30000026ff287230 */ /* 0x020fe40000004100 */
[----:B------:R-:W-:-:S03]  /*18a0*/  @P1 HADD2.F32 R42, -RZ, R34.H1_H1 ;  /* 0x30000022ff2a1230 */ /* 0x000fc60000004100 */
[----:B------:R-:W-:-:S04]  /*18b0*/  FADD.FTZ R109, R40, R109 ;  /* 0x0000006d286d7221 */ /* 0x000fc80000010000 */
[----:B------:R-:W-:-:S05]  /*18c0*/  @P1 FADD.FTZ R109, R42, R109 ;  /* 0x0000006d2a6d1221 */ /* 0x000fca0000010000 */
.L_x_2346:
[----:B------:R-:W-:-:S04]  /*18d0*/  F2FP.PACK_AB R40, RZ, R109 ;  /* 0x0000006dff28723e */ /* 0x000fc800000000ff */
[----:B------:R-:W-:Y:S02]  /*18e0*/  PRMT R30, R30, 0x5410, R40 ;  /* 0x000054101e1e7816 */ /* 0x000fe40000000028 */
.L_x_2347:
[----:B------:R-:W-:Y:S01]  /*18f0*/  HADD2.F32 R107, -RZ, R43.H0_H0 ;  /* 0x2000002bff6b7230 */ /* 0x000fe20000004100 */
[----:B------:R-:W-:Y:S05]  /*1900*/  @P2 BRA `(.L_x_2348) ;  /* 0x0000008000002947 */ /* 0x000fea0003800000 */
[----:B------:R-:W-:-:S04]  /*1910*/  ISETP.NE.U32.AND P6, PT, RZ, c[0x0][0x180], PT ;  /* 0x00006000ff007a0c */ /* 0x000fc80003fc5070 */
[----:B------:R-:W-:-:S13]  /*1920*/  ISETP.NE.AND.EX P6, PT, RZ, c[0x0][0x184], PT, P6 ;  /* 0x00006100ff007a0c */ /* 0x000fda0003fc5360 */
[----:B------:R-:W-:Y:S05]  /*1930*/  @P6 BRA `(.L_x_2349) ;  /* 0x0000002000006947 */ /* 0x000fea0003800000 */
[----:B------:R-:W-:Y:S05]  /*1940*/  @P0 BRA `(.L_x_2350) ;  /* 0x0000008000000947 */ /* 0x000fea0003800000 */
[----:B------:R-:W-:Y:S05]  /*1950*/  BRA `(.L_x_2351) ;  /* 0x0000009000007947 */ /* 0x000fea0003800000 */
.L_x_2349:
[----:B-----5:R-:W-:-:S05]  /*1960*/  HADD2.F32 R40, -RZ, R35.H0_H0 ;  /* 0x20000023ff287230 */ /* 0x020fca0000004100 */
[----:B------:R-:W-:Y:S01]  /*1970*/  FADD.FTZ R107, R40, R107 ;  /* 0x0000006b286b7221 */ /* 0x000fe20000010000 */
[----:B------:R-:W-:Y:S05]  /*1980*/  BRA `(.L_x_2350) ;  /* 0x0000004000007947 */ /* 0x000fea0003800000 */
.L_x_2348:
[----:B-----5:R-:W-:Y:S02]  /*1990*/  HADD2.F32 R40, -RZ, R39.H0_H0 ;  /* 0x20000027ff287230 */ /* 0x020fe40000004100 */
[----:B------:R-:W-:-:S03]  /*19a0*/  @P1 HADD2.F32 R42, -RZ, R35.H0_H0 ;  /* 0x20000023ff2a1230 */ /* 0x000fc60000004100 */
[----:B------:R-:W-:-:S04]  /*19b0*/  FADD.FTZ R107, R40, R107 ;  /* 0x0000006b286b7221 */ /* 0x000fc80000010000 */
[----:B------:R-:W-:-:S05]  /*19c0*/  @P1 FADD.FTZ R107, R42, R107 ;  /* 0x0000006b2a6b1221 */ /* 0x000fca0000010000 */
.L_x_2350:
[----:B------:R-:W-:-:S04]  /*19d0*/  F2FP.PACK_AB R40, RZ, R107 ;  /* 0x0000006bff28723e */ /* 0x000fc800000000ff */
[----:B------:R-:W-:Y:S02]  /*19e0*/  PRMT R31, R40, 0x7610, R31 ;  /* 0x00007610281f7816 */ /* 0x000fe4000000001f */
.L_x_2351:
[----:B------:R-:W-:Y:S01]  /*19f0*/  HADD2.F32 R117, -RZ, R43.H1_H1 ;  /* 0x3000002bff757230 */ /* 0x000fe20000004100 */
[----:B------:R-:W-:Y:S05]  /*1a00*/  @P2 BRA `(.L_x_2352) ;  /* 0x0000008000002947 */ /* 0x000fea0003800000 */
[----:B------:R-:W-:-:S04]  /*1a10*/  ISETP.NE.U32.AND P1, PT, RZ, c[0x0][0x180], PT ;  /* 0x00006000ff007a0c */ /* 0x000fc80003f25070 */
[----:B------:R-:W-:-:S13]  /*1a20*/  ISETP.NE.AND.EX P1, PT, RZ, c[0x0][0x184], PT, P1 ;  /* 0x00006100ff007a0c */ /* 0x000fda0003f25310 */
[----:B------:R-:W-:Y:S05]  /*1a30*/  @P1 BRA `(.L_x_2353) ;  /* 0x0000002000001947 */ /* 0x000fea0003800000 */
[----:B------:R-:W-:Y:S05]  /*1a40*/  @P0 BRA `(.L_x_2354) ;  /* 0x0000008000000947 */ /* 0x000fea0003800000 */
[----:B------:R-:W-:Y:S05]  /*1a50*/  BRA `(.L_x_2355) ;  /* 0x0000009000007947 */ /* 0x000fea0003800000 */
.L_x_2353:
[----:B-----5:R-:W-:-:S05]  /*1a60*/  HADD2.F32 R40, -RZ, R35.H1_H1 ;  /* 0x30000023ff287230 */ /* 0x020fca0000004100 */
[----:B------:R-:W-:Y:S01]  /*1a70*/  FADD.FTZ R117, R40, R117 ;  /* 0x0000007528757221 */ /* 0x000fe20000010000 */
[----:B------:R-:W-:Y:S05]  /*1a80*/  BRA `(.L_x_2354) ;  /* 0x0000004000007947 */ /* 0x000fea0003800000 */
.L_x_2352:
[----:B-----5:R-:W-:Y:S02]  /*1a90*/  HADD2.F32 R40, -RZ, R39.H1_H1 ;  /* 0x30000027ff287230 */ /* 0x020fe40000004100 */
[----:B------:R-:W-:-:S03]  /*1aa0*/  @P1 HADD2.F32 R42, -RZ, R35.H1_H1 ;  /* 0x30000023ff2a1230 */ /* 0x000fc60000004100 */
[----:B------:R-:W-:-:S04]  /*1ab0*/  FADD.FTZ R117, R40, R117 ;  /* 0x0000007528757221 */ /* 0x000fc80000010000 */
[----:B------:R-:W-:-:S05]  /*1ac0*/  @P1 FADD.FTZ R117, R42, R117 ;  /* 0x000000752a751221 */ /* 0x000fca0000010000 */
.L_x_2354:
[----:B------:R-:W-:-:S04]  /*1ad0*/  F2FP.PACK_AB R40, RZ, R117 ;  /* 0x00000075ff28723e */ /* 0x000fc800000000ff */
[----:B------:R-:W-:Y:S02]  /*1ae0*/  PRMT R31, R31, 0x5410, R40 ;  /* 0x000054101f1f7816 */ /* 0x000fe40000000028 */
.L_x_2355:
[----:B------:R-:W-:-:S04]  /*1af0*/  @P0 LEA R40, P1, R76, c[0x0][0x188], 0x4 ;  /* 0x000062004c280a11 */ /* 0x000fc800078220ff */
[C---:B------:R-:W-:Y:S02]  /*1b00*/  @P0 LEA.HI.X R41, R76.reuse, c[0x0][0x18c], RZ, 0x4, P1 ;  /* 0x000063004c290a11 */ /* 0x040fe400008f24ff */
[----:B------:R-:W-:-:S03]  /*1b10*/  IADD3 R76, R76, 0x80, RZ ;  /* 0x000000804c4c7810 */ /* 0x000fc60007ffe0ff */
[----:B------:R0:W-:Y:S04]  /*1b20*/  @P0 STG.E.128 [R40.64], R28 ;  /* 0x0000001c28000986 */ /* 0x0001e8000c101d04 */
.L_x_2323:
[----:B------:R-:W-:Y:S05]  /*1b30*/  BSYNC B0 ;  /* 0x0000000000007941 */ /* 0x000fea0003800000 */
.L_x_2322:
        /* <DEDUP_REMOVED lines=24> */
.L_x_2359:
[----:B-----5:R-:W-:-:S05]  /*1cc0*/  HADD2.F32 R70, -RZ, R32.H0_H0 ;  /* 0x20000020ff467230 */ /* 0x020fca0000004100 */
[----:B------:R-:W-:Y:S01]  /*1cd0*/  FADD.FTZ R77, R70, R77 ;  /* 0x0000004d464d7221 */ /* 0x000fe20000010000 */
[----:B------:R-:W-:Y:S05]  /*1ce0*/  BRA `(.L_x_2360) ;  /* 0x0000004000007947 */ /* 0x000fea0003800000 */
.L_x_2358:
[----:B0----5:R-:W-:Y:S02]  /*1cf0*/  HADD2.F32 R70, -RZ, R36.H0_H0 ;  /* 0x20000024ff467230 */ /* 0x021fe40000004100 */
[----:B------:R-:W-:-:S03]  /*1d00*/  @P1 HADD2.F32 R78, -RZ, R32.H0_H0 ;  /* 0x20000020ff4e1230 */ /* 0x000fc60000004100 */
[----:B------:R-:W-:-:S04]  /*1d10*/  FADD.FTZ R77, R70, R77 ;  /* 0x0000004d464d7221 */ /* 0x000fc80000010000 */
[----:B------:R-:W-:-:S05]  /*1d20*/  @P1 FADD.FTZ R77, R78, R77 ;  /* 0x0000004d4e4d1221 */ /* 0x000fca0000010000 */
.L_x_2360:
[----:B------:R-:W-:-:S04]  /*1d30*/  F2FP.PACK_AB R70, RZ, R77 ;  /* 0x0000004dff46723e */ /* 0x000fc800000000ff */
[----:B------:R-:W-:Y:S02]  /*1d40*/  PRMT R28, R70, 0x7610, R28 ;  /* 0x00007610461c7816 */ /* 0x000fe4000000001c */
.L_x_2361:
[----:B------:R-:W-:Y:S01]  /*1d50*/  HADD2.F32 R87, -RZ, R40.H1_H1 ;  /* 0x30000028ff577230 */ /* 0x000fe20000004100 */
[----:B------:R-:W-:Y:S05]  /*1d60*/  @P2 BRA `(.L_x_2362) ;  /* 0x0000008000002947 */ /* 0x000fea0003800000 */
[----:B------:R-:W-:-:S04]  /*1d70*/  ISETP.NE.U32.AND P6, PT, RZ, c[0x0][0x180], PT ;  /* 0x00006000ff007a0c */ /* 0x000fc80003fc5070 */
[----:B------:R-:W-:-:S13]  /*1d80*/  ISETP.NE.AND.EX P6, PT, RZ, c[0x0][0x184], PT, P6 ;  /* 0x00006100ff007a0c */ /* 0x000fda0003fc5360 */
[----:B------:R-:W-:Y:S05]  /*1d90*/  @P6 BRA `(.L_x_2363) ;  /* 0x0000002000006947 */ /* 0x000fea0003800000 */
[----:B------:R-:W-:Y:S05]  /*1da0*/  @P0 BRA `(.L_x_2364) ;  /* 0x0000008000000947 */ /* 0x000fea0003800000 */
[----:B------:R-:W-:Y:S05]  /*1db0*/  BRA `(.L_x_2365) ;  /* 0x0000009000007947 */ /* 0x000fea0003800000 */
.L_x_2363:
[----:B-----5:R-:W-:-:S05]  /*1dc0*/  HADD2.F32 R40, -RZ, R32.H1_H1 ;  /* 0x30000020ff287230 */ /* 0x020fca0000004100 */
[----:B------:R-:W-:Y:S01]  /*1dd0*/  FADD.FTZ R87, R40, R87 ;  /* 0x0000005728577221 */ /* 0x000fe20000010000 */
[----:B------:R-:W-:Y:S05]  /*1de0*/  BRA `(.L_x_2364) ;  /* 0x0000004000007947 */ /* 0x000fea0003800000 */
.L_x_2362:
[----:B-----5:R-:W-:Y:S02]  /*1df0*/  HADD2.F32 R40, -RZ, R36.H1_H1 ;  /* 0x30000024ff287230 */ /* 0x020fe40000004100 */
[----:B------:R-:W-:-:S03]  /*1e00*/  @P1 HADD2.F32 R70, -RZ, R32.H1_H1 ;  /* 0x30000020ff461230 */ /* 0x000fc60000004100 */
[----:B------:R-:W-:-:S04]  /*1e10*/  FADD.FTZ R87, R40, R87 ;  /* 0x0000005728577221 */ /* 0x000fc80000010000 */
[----:B------:R-:W-:-:S05]  /*1e20*/  @P1 FADD.FTZ R87, R70, R87 ;  /* 0x0000005746571221 */ /* 0x000fca0000010000 */
.L_x_2364:
[----:B------:R-:W-:-:S04]  /*1e30*/  F2FP.PACK_AB R40, RZ, R87 ;  /* 0x00000057ff28723e */ /* 0x000fc800000000ff */
[----:B------:R-:W-:Y:S02]  /*1e40*/  PRMT R28, R28, 0x5410, R40 ;  /* 0x000054101c1c7816 */ /* 0x000fe40000000028 */
.L_x_2365:
[----:B------:R-:W-:Y:S01]  /*1e50*/  HADD2.F32 R89, -RZ, R41.H0_H0 ;  /* 0x20000029ff597230 */ /* 0x000fe20000004100 */
[----:B------:R-:W-:Y:S05]  /*1e60*/  @P2 BRA `(.L_x_2366) ;  /* 0x0000008000002947 */ /* 0x000fea0003800000 */
[----:B------:R-:W-:-:S04]  /*1e70*/  ISETP.NE.U32.AND P6, PT, RZ, c[0x0][0x180], PT ;  /* 0x00006000ff007a0c */ /* 0x000fc80003fc5070 */
[----:B------:R-:W-:-:S13]  /*1e80*/  ISETP.NE.AND.EX P6, PT, RZ, c[0x0][0x184], PT, P6 ;  /* 0x00006100ff007a0c */ /* 0x000fda0003fc5360 */
[----:B------:R-:W-:Y:S05]  /*1e90*/  @P6 BRA `(.L_x_2367) ;  /* 0x0000002000006947 */ /* 0x000fea0003800000 */
[----:B------:R-:W-:Y:S05]  /*1ea0*/  @P0 BRA `(.L_x_2368) ;  /* 0x0000008000000947 */ /* 0x000fea0003800000 */
[----:B------:R-:W-:Y:S05]  /*1eb0*/  BRA `(.L_x_2369) ;  /* 0x0000009000007947 */ /* 0x000fea0003800000 */
.L_x_2367:
[----:B-----5:R-:W-:-:S05]  /*1ec0*/  HADD2.F32 R40, -RZ, R33.H0_H0 ;  /* 0x20000021ff287230 */ /* 0x020fca0000004100 */
[----:B------:R-:W-:Y:S01]  /*1ed0*/  FADD.FTZ R89, R40, R89 ;  /* 0x0000005928597221 */ /* 0x000fe20000010000 */
[----:B------:R-:W-:Y:S05]  /*1ee0*/  BRA `(.L_x_2368) ;  /* 0x0000004000007947 */ /* 0x000fea0003800000 */
.L_x_2366:
[----:B-----5:R-:W-:Y:S02]  /*1ef0*/  HADD2.F32 R40, -RZ, R37.H0_H0 ;  /* 0x20000025ff287230 */ /* 0x020fe40000004100 */
[----:B------:R-:W-:-:S03]  /*1f00*/  @P1 HADD2.F32 R70, -RZ, R33.H0_H0 ;  /* 0x20000021ff461230 */ /* 0x000fc60000004100 */
[----:B------:R-:W-:-:S04]  /*1f10*/  FADD.FTZ R89, R40, R89 ;  /* 0x0000005928597221 */ /* 0x000fc80000010000 */
[----:B------:R-:W-:-:S05]  /*1f20*/  @P1 FADD.FTZ R89, R70, R89 ;  /* 0x0000005946591221 */ /* 0x000fca0000010000 */
.L_x_2368:
[----:B------:R-:W-:-:S04]  /*1f30*/  F2FP.PACK_AB R40, RZ, R89 ;  /* 0x00000059ff28723e */ /* 0x000fc800000000ff */
[----:B------:R-:W-:Y:S02]  /*1f40*/  PRMT R29, R40, 0x7610, R29 ;  /* 0x00007610281d7816 */ /* 0x000fe4000000001d */
.L_x_2369:
[----:B------:R-:W-:Y:S01]  /*1f50*/  HADD2.F32 R99, -RZ, R41.H1_H1 ;  /* 0x30000029ff637230 */ /* 0x000fe20000004100 */
[----:B------:R-:W-:Y:S05]  /*1f60*/  @P2 BRA `(.L_x_2370) ;  /* 0x0000008000002947 */ /* 0x000fea0003800000 */
[----:B------:R-:W-:-:S04]  /*1f70*/  ISETP.NE.U32.AND P6, PT, RZ, c[0x0][0x180], PT ;  /* 0x00006000ff007a0c */ /* 0x000fc80003fc5070 */
[----:B------:R-:W-:-:S13]  /*1f80*/  ISETP.NE.AND.EX P6, PT, RZ, c[0x0][0x184], PT, P6 ;  /* 0x00006100ff007a0c */ /* 0x000fda0003fc5360 */
[----:B------:R-:W-:Y:S05]  /*1f90*/  @P6 BRA `(.L_x_2371) ;  /* 0x0000002000006947 */ /* 0x000fea0003800000 */
[----:B------:R-:W-:Y:S05]  /*1fa0*/  @P0 BRA `(.L_x_2372) ;  /* 0x0000008000000947 */ /* 0x000fea0003800000 */
[----:B------:R-:W-:Y:S05]  /*1fb0*/  BRA `(.L_x_2373) ;  /* 0x0000009000007947 */ /* 0x000fea0003800000 */
.L_x_2371:
[----:B-----5:R-:W-:-:S05]  /*1fc0*/  HADD2.F32 R40, -RZ, R33.H1_H1 ;  /* 0x30000021ff287230 */ /* 0x020fca0000004100 */
[----:B------:R-:W-:Y:S01]  /*1fd0*/  FADD.FTZ R99, R40, R99 ;  /* 0x0000006328637221 */ /* 0x000fe20000010000 */
[----:B------:R-:W-:Y:S05]  /*1fe0*/  BRA `(.L_x_2372) ;  /* 0x0000004000007947 */ /* 0x000fea0003800000 */
.L_x_2370:
[----:B-----5:R-:W-:Y:S02]  /*1ff0*/  HADD2.F32 R40, -RZ, R37.H1_H1 ;  /* 0x30000025ff287230 */ /* 0x020fe40000004100 */
[----:B------:R-:W-:-:S03]  /*2000*/  @P1 HADD2.F32 R70, -RZ, R33.H1_H1 ;  /* 0x30000021ff461230 */ /* 0x000fc60000004100 */
[----:B------:R-:W-:-:S04]  /*2010*/  FADD.FTZ R99, R40, R99 ;  /* 0x0000006328637221 */ /* 0x000fc80000010000 */
[----:B------:R-:W-:-:S05]  /*2020*/  @P1 FADD.FTZ R99, R70, R99 ;  /* 0x0000006346631221 */ /* 0x000fca0000010000 */
.L_x_2372:
[----:B------:R-:W-:-:S04]  /*2030*/  F2FP.PACK_AB R40, RZ, R99 ;  /* 0x00000063ff28723e */ /* 0x000fc800000000ff */
[----:B------:R-:W-:Y:S02]  /*2040*/  PRMT R29, R29, 0x5410, R40 ;  /* 0x000054101d1d7816 */ /* 0x000fe40000000028 */
.L_x_2373:
[----:B------:R-:W-:Y:S01]  /*2050*/  HADD2.F32 R101, -RZ, R42.H0_H0 ;  /* 0x2000002aff657230 */ /* 0x000fe20000004100 */
[----:B------:R-:W-:Y:S05]  /*2060*/  @P2 BRA `(.L_x_2374) ;  /* 0x0000008000002947 */ /* 0x000fea0003800000 */
[----:B------:R-:W-:-:S04]  /*2070*/  ISETP.NE.U32.AND P6, PT, RZ, c[0x0][0x180], PT ;  /* 0x00006000ff007a0c */ /* 0x000fc80003fc5070 */
[----:B------:R-:W-:-:S13]  /*2080*/  ISETP.NE.AND.EX P6, PT, RZ, c[0x0][0x184], PT, P6 ;  /* 0x00006100ff007a0c */ /* 0x000fda0003fc5360 */
[----:B------:R-:W-:Y:S05]  /*2090*/  @P6 BRA `(.L_x_2375) ;  /* 0x0000002000006947 */ /* 0x000fea0003800000 */
[----:B------:R-:W-:Y:S05]  /*20a0*/  @P0 BRA `(.L_x_2376) ;  /* 0x0000008000000947 */ /* 0x000fea0003800000 */
[----:B------:R-:W-:Y:S05]  /*20b0*/  BRA `(.L_x_2377) ;  /* 0x0000009000007947 */ /* 0x000fea0003800000 */
.L_x_2375:
[----:B-----5:R-:W-:-:S05]  /*20c0*/  HADD2.F32 R40, -RZ, R34.H0_H0 ;  /* 0x20000022ff287230 */ /* 0x020fca0000004100 */
[----:B------:R-:W-:Y:S01]  /*20d0*/  FADD.FTZ R101, R40, R101 ;  /* 0x0000006528657221 */ /* 0x000fe20000010000 */
[----:B------:R-:W-:Y:S05]  /*20e0*/  BRA `(.L_x_2376) ;  /* 0x0000004000007947 */ /* 0x000fea0003800000 */
.L_x_2374:
[----:B-----5:R-:W-:Y:S02]  /*20f0*/  HADD2.F32 R40, -RZ, R38.H0_H0 ;  /* 0x20000026ff287230 */ /* 0x020fe40000004100 */
[----:B------:R-:W-:-:S03]  /*2100*/  @P1 HADD2.F32 R70, -RZ, R34.H0_H0 ;  /* 0x20000022ff461230 */ /* 0x000fc60000004100 */
[----:B------:R-:W-:-:S04]  /*2110*/  FADD.FTZ R101, R40, R101 ;  /* 0x0000006528657221 */ /* 0x000fc80000010000 */
[----:B------:R-:W-:-:S05]  /*2120*/  @P1 FADD.FTZ R101, R70, R101 ;  /* 0x0000006546651221 */ /* 0x000fca0000010000 */
.L_x_2376:
[----:B------:R-:W-:-:S04]  /*2130*/  F2FP.PACK_AB R40, RZ, R101 ;  /* 0x00000065ff28723e */ /* 0x000fc800000000ff */
[----:B------:R-:W-:Y:S02]  /*2140*/  PRMT R30, R40, 0x7610, R30 ;  /* 0x00007610281e7816 */ /* 0x000fe4000000001e */
.L_x_2377:
[----:B------:R-:W-:Y:S01]  /*2150*/  HADD2.F32 R105, -RZ, R42.H1_H1 ;  /* 0x3000002aff697230 */ /* 0x000fe20000004100 */
[----:B------:R-:W-:Y:S05]  /*2160*/  @P2 BRA `(.L_x_2378) ;  /* 0x0000008000002947 */ /* 0x000fea0003800000 */
[----:B------:R-:W-:-:S04]  /*2170*/  ISETP.NE.U32.AND P6, PT, RZ, c[0x0][0x180], PT ;  /* 0x00006000ff007a0c */ /* 0x000fc80003fc5070 */
[----:B------:R-:W-:-:S13]  /*2180*/  ISETP.NE.AND.EX P6, PT, RZ, c[0x0][0x184], PT, P6 ;  /* 0x00006100ff007a0c */ /* 0x000fda0003fc5360 */
[----:B------:R-:W-:Y:S05]  /*2190*/  @P6 BRA `(.L_x_2379) ;  /* 0x0000002000006947 */ /* 0x000fea0003800000 */
[----:B------:R-:W-:Y:S05]  /*21a0*/  @P0 BRA `(.L_x_2380) ;  /* 0x0000008000000947 */ /* 0x000fea0003800000 */
[----:B------:R-:W-:Y:S05]  /*21b0*/  BRA `(.L_x_2381) ;  /* 0x0000009000007947 */ /* 0x000fea0003800000 */
.L_x_2379:
[----:B-----5:R-:W-:-:S05]  /*21c0*/  HADD2.F32 R40, -RZ, R34.H1_H1 ;  /* 0x30000022ff287230 */ /* 0x020fca0000004100 */
[----:B------:R-:W-:Y:S01]  /*21d0*/  FADD.FTZ R105, R40, R105 ;  /* 0x0000006928697221 */ /* 0x000fe20000010000 */
[----:B------:R-:W-:Y:S05]  /*21e0*/  BRA `(.L_x_2380) ;  /* 0x0000004000007947 */ /* 0x000fea0003800000 */
.L_x_2378:
[----:B-----5:R-:W-:Y:S02]  /*21f0*/  HADD2.F32 R40, -RZ, R38.H1_H1 ;  /* 0x30000026ff287230 */ /* 0x020fe40000004100 */
[----:B------:R-:W-:-:S03]  /*2200*/  @P1 HADD2.F32 R42, -RZ, R34.H1_H1 ;  /* 0x30000022ff2a1230 */ /* 0x000fc60000004100 */
[----:B------:R-:W-:-:S04]  /*2210*/  FADD.FTZ R105, R40, R105 ;  /* 0x0000006928697221 */ /* 0x000fc80000010000 */
[----:B------:R-:W-:-:S05]  /*2220*/  @P1 FADD.FTZ R105, R42, R105 ;  /* 0x000000692a691221 */ /* 0x000fca0000010000 */
.L_x_2380:
[----:B------:R-:W-:-:S04]  /*2230*/  F2FP.PACK_AB R40, RZ, R105 ;  /* 0x00000069ff28723e */ /* 0x000fc800000000ff */
[----:B------:R-:W-:Y:S02]  /*2240*/  PRMT R30, R30, 0x5410, R40 ;  /* 0x000054101e1e7816 */ /* 0x000fe40000000028 */
.L_x_2381:
[----:B------:R-:W-:Y:S01]  /*2250*/  HADD2.F32 R103, -RZ, R43.H0_H0 ;  /* 0x2000002bff677230 */ /* 0x000fe20000004100 */
[----:B------:R-:W-:Y:S05]  /*2260*/  @P2 BRA `(.L_x_2382) ;  /* 0x0000008000002947 */ /* 0x000fea0003800000 */
[----:B------:R-:W-:-:S04]  /*2270*/  ISETP.NE.U32.AND P6, PT, RZ, c[0x0][0x180], PT ;  /* 0x00006000ff007a0c */ /* 0x000fc80003fc5070 */
[----:B------:R-:W-:-:S13]  /*2280*/  ISETP.NE.AND.EX P6, PT, RZ, c[0x0][0x184], PT, P6 ;  /* 0x00006100ff007a0c */ /* 0x000fda0003fc5360 */
[----:B------:R-:W-:Y:S05]  /*2290*/  @P6 BRA `(.L_x_2383) ;  /* 0x0000002000006947 */ /* 0x000fea0003800000 */
[----:B------:R-:W-:Y:S05]  /*22a0*/  @P0 BRA `(.L_x_2384) ;  /* 0x0000008000000947 */ /* 0x000fea0003800000 */
[----:B------:R-:W-:Y:S05]  /*22b0*/  BRA `(.L_x_2385) ;  /* 0x0000009000007947 */ /* 0x000fea0003800000 */
.L_x_2383:
[----:B-----5:R-:W-:-:S05]  /*22c0*/  HADD2.F32 R40, -RZ, R35.H0_H0 ;  /* 0x20000023ff287230 */ /* 0x020fca0000004100 */
[----:B------:R-:W-:Y:S01]  /*22d0*/  FADD.FTZ R103, R40, R103 ;  /* 0x0000006728677221 */ /* 0x000fe20000010000 */
[----:B------:R-:W-:Y:S05]  /*22e0*/  BRA `(.L_x_2384) ;  /* 0x0000004000007947 */ /* 0x000fea0003800000 */
.L_x_2382:
[----:B-----5:R-:W-:Y:S02]  /*22f0*/  HADD2.F32 R40, -RZ, R39.H0_H0 ;  /* 0x20000027ff287230 */ /* 0x020fe40000004100 */
[----:B------:R-:W-:-:S03]  /*2300*/  @P1 HADD2.F32 R42, -RZ, R35.H0_H0 ;  /* 0x20000023ff2a1230 */ /* 0x000fc60000004100 */
[----:B------:R-:W-:-:S04]  /*2310*/  FADD.FTZ R103, R40, R103 ;  /* 0x0000006728677221 */ /* 0x000fc80000010000 */
[----:B------:R-:W-:-:S05]  /*2320*/  @P1 FADD.FTZ R103, R42, R103 ;  /* 0x000000672a671221 */ /* 0x000fca0000010000 */
.L_x_2384:
[----:B------:R-:W-:-:S04]  /*2330*/  F2FP.PACK_AB R40, RZ, R103 ;  /* 0x00000067ff28723e */ /* 0x000fc800000000ff */
[----:B------:R-:W-:Y:S02]  /*2340*/  PRMT R31, R40, 0x7610, R31 ;  /* 0x00007610281f7816 */ /* 0x000fe4000000001f */
.L_x_2385:
[----:B------:R-:W-:Y:S01]  /*2350*/  HADD2.F32 R119, -RZ, R43.H1_H1 ;  /* 0x3000002bff777230 */ /* 0x000fe20000004100 */
[----:B------:R-:W-:Y:S05]  /*2360*/  @P2 BRA `(.L_x_2386) ;  /* 0x0000008000002947 */ /* 0x000fea0003800000 */
[----:B------:R-:W-:-:S04]  /*2370*/  ISETP.NE.U32.AND P1, PT, RZ, c[0x0][0x180], PT ;  /* 0x00006000ff007a0c */ /* 0x000fc80003f25070 */
[----:B------:R-:W-:-:S13]  /*2380*/  ISETP.NE.AND.EX P1, PT, RZ, c[0x0][0x184], PT, P1 ;  /* 0x00006100ff007a0c */ /* 0x000fda0003f25310 */
[----:B------:R-:W-:Y:S05]  /*2390*/  @P1 BRA `(.L_x_2387) ;  /* 0x0000002000001947 */ /* 0x000fea0003800000 */
[----:B------:R-:W-:Y:S05]  /*23a0*/  @P0 BRA `(.L_x_2388) ;  /* 0x0000008000000947 */ /* 0x000fea0003800000 */
[----:B------:R-:W-:Y:S05]  /*23b0*/  BRA `(.L_x_2389) ;  /* 0x0000009000007947 */ /* 0x000fea0003800000 */
.L_x_2387:
[----:B-----5:R-:W-:-:S05]  /*23c0*/  HADD2.F32 R40, -RZ, R35.H1_H1 ;  /* 0x30000023ff287230 */ /* 0x020fca0000004100 */
[----:B------:R-:W-:Y:S01]  /*23d0*/  FADD.FTZ R119, R40, R119 ;  /* 0x0000007728777221 */ /* 0x000fe20000010000 */
[----:B------:R-:W-:Y:S05]  /*23e0*/  BRA `(.L_x_2388) ;  /* 0x0000004000007947 */ /* 0x000fea0003800000 */
.L_x_2386:
[----:B-----5:R-:W-:Y:S02]  /*23f0*/  HADD2.F32 R40, -RZ, R39.H1_H1 ;  /* 0x30000027ff287230 */ /* 0x020fe40000004100 */
[----:B------:R-:W-:-:S03]  /*2400*/  @P1 HADD2.F32 R42, -RZ, R35.H1_H1 ;  /* 0x30000023ff2a1230 */ /* 0x000fc60000004100 */
[----:B------:R-:W-:-:S04]  /*2410*/  FADD.FTZ R119, R40, R119 ;  /* 0x0000007728777221 */ /* 0x000fc80000010000 */
[----:B------:R-:W-:-:S05]  /*2420*/  @P1 FADD.FTZ R119, R42, R119 ;  /* 0x000000772a771221 */ /* 0x000fca0000010000 */
.L_x_2388:
[----:B------:R-:W-:-:S04]  /*2430*/  F2FP.PACK_AB R40, RZ, R119 ;  /* 0x00000077ff28723e */ /* 0x000fc800000000ff */
[----:B------:R-:W-:Y:S02]  /*2440*/  PRMT R31, R31, 0x5410, R40 ;  /* 0x000054101f1f7816 */ /* 0x000fe40000000028 */
.L_x_2389:
[----:B------:R-:W-:-:S04]  /*2450*/  @P0 LEA R40, P1, R76, c[0x0][0x188], 0x4 ;  /* 0x000062004c280a11 */ /* 0x000fc800078220ff */
[----:B------:R-:W-:-:S05]  /*2460*/  @P0 LEA.HI.X R41, R76, c[0x0][0x18c], RZ, 0x4, P1 ;  /* 0x000063004c290a11 */ /* 0x000fca00008f24ff */
[----:B------:R0:W-:Y:S04]  /*2470*/  @P0 STG.E.128 [R40.64], R28 ;  /* 0x0000001c28000986 */ /* 0x0001e8000c101d04 */
.L_x_2357:
[----:B------:R-:W-:Y:S05]  /*2480*/  BSYNC B0 ;  /* 0x0000000000007941 */ /* 0x000fea0003800000 */
.L_x_2356:
        /* <DEDUP_REMOVED lines=33> */
.L_x_2400:
        /* <DEDUP_REMOVED lines=69> */
.L_x_2401:
[----:B------:R-:W-:Y:S01]  /*2af0*/  LOP3.LUT P1, RZ, R27, 0x1f, RZ, 0xc0, !PT ;  /* 0x0000001f1bff7812 */ /* 0x000fe2000782c0ff */
[----:B-1----:R-:W-:Y:S01]  /*2b00*/  FADD.FTZ R41, R43, R78 ;  /* 0x0000004e2b297221 */ /* 0x002fe20000010000 */
[----:B------:R-:W-:Y:S01]  /*2b10*/  SHF.R.U32.HI R42, RZ, 0x5, R27 ;  /* 0x00000005ff2a7819 */ /* 0x000fe2000001161b */
[----:B------:R-:W-:Y:S01]  /*2b20*/  WARPSYNC 0xffffffff ;  /* 0xffffffff00007948 */ /* 0x000fe20003800000 */
[----:B------:R-:W-:Y:S02]  /*2b30*/  LOP3.LUT R71, R27, 0x1f, RZ, 0xc0, !PT ;  /* 0x0000001f1b477812 */ /* 0x000fe400078ec0ff */
[----:B------:R-:W-:-:S07]  /*2b40*/  LOP3.LUT R42, R42, 0x3, RZ, 0xc0, !PT ;  /* 0x000000032a2a7812 */ /* 0x000fce00078ec0ff */
[----:B------:R-:W-:-:S05]  /*2b50*/  @!P1 IADD3 R43, R70, R42, RZ ;  /* 0x0000002a462b9210 */ /* 0x000fca0007ffe0ff */
[----:B------:R1:W-:Y:S01]  /*2b60*/  @!P1 STS.64 [R43.X8], R40 ;  /* 0x000000282b009388 */ /* 0x0003e20000008a00 */
[----:B------:R-:W-:-:S11]  /*2b70*/  ISETP.GT.U32.AND P1, PT, R71, 0x3, PT ;  /* 0x000000034700780c */ /* 0x000fd60003f24070 */
[----:B------:R-:W-:Y:S01]  /*2b80*/  BAR.SYNC.DEFER_BLOCKING 0x0 ;  /* 0x0000000000007b1d */ /* 0x000fe20000010000 */
[----:B-1----:R-:W-:Y:S01]  /*2b90*/  CS2R R40, SRZ ;  /* 0x0000000000287805 */ /* 0x002fe2000001ff00 */
[----:B------:R-:W-:Y:S02]  /*2ba0*/  @!P1 IADD3 R70, R70, R71, RZ ;  /* 0x0000004746469210 */ /* 0x000fe40007ffe0ff */
[----:B------:R-:W-:Y:S02]  /*2bb0*/  MOV R43, RZ ;  /* 0x000000ff002b7202 */ /* 0x000fe40000000f00 */
[----:B------:R-:W-:Y:S01]  /*2bc0*/  @!P1 MOV R43, R68 ;  /* 0x00000044002b9202 */ /* 0x000fe20000000f00 */
[----:B------:R-:W-:Y:S01]  /*2bd0*/  BSSY B0, `(.L_x_2392) ;  /* 0x0000055000007945 */ /* 0x000fe20003800000 */
[----:B------:R-:W-:Y:S02]  /*2be0*/  ISETP.NE.AND P2, PT, RZ, UR6, PT ;  /* 0x00000006ff007c0c */ /* 0x000fe4000bf45270 */
[----:B------:R-:W-:Y:S01]  /*2bf0*/  I2F R84, R43 ;  /* 0x0000002b00547306 */ /* 0x000fe20000201400 */
[----:B------:R-:W1:Y:S04]  /*2c00*/  SHFL.DOWN PT, R76, R43, 0x2, 0x1f ;  /* 0x08401f002b4c7f89 */ /* 0x000e6800000e0000 */
[----:B------:R2:W3:Y:S01]  /*2c10*/  @!P1 LDS.64 R40, [R70.X8] ;  /* 0x0000000046289984 */ /* 0x0004e20000008a00 */
[----:B------:R-:W-:-:S02]  /*2c20*/  LOP3.LUT P1, RZ, R42, 0x1f, R27, 0xf8, !PT ;  /* 0x0000001f2aff7812 */ /* 0x000fc4000782f81b */
[----:B-1----:R-:W-:Y:S02]  /*2c30*/  IADD3 R80, R76, R43, RZ ;  /* 0x0000002b4c507210 */ /* 0x002fe40007ffe0ff */
        /* <DEDUP_REMOVED lines=26> */
[----:B--2---:R-:W-:Y:S01]  /*2de0*/  FADD.FTZ R70, R43, R70 ;  /* 0x000000462b467221 */ /* 0x004fe20000010000 */
[----:B------:R-:W-:Y:S01]  /*2df0*/  MOV R43, c[0x0][0x1e0] ;  /* 0x00007800002b7a02 */ /* 0x000fe20000000f00 */
[----:B------:R-:W-:-:S02]  /*2e00*/  FMUL.FTZ R71, R71, R123 ;  /* 0x0000007b47477220 */ /* 0x000fc40000410000 */
[C---:B0-----:R-:W-:Y:S02]  /*2e10*/  FMUL.FTZ R40, R41.reuse, R40 ;  /* 0x0000002829287220 */ /* 0x041fe40000410000 */
[----:B------:R-:W-:-:S03]  /*2e20*/  FFMA.FTZ R70, R41, R71, R70 ;  /* 0x0000004729467223 */ /* 0x000fc60000010046 */
[----:B------:R-:W0:Y:S04]  /*2e30*/  SHFL.IDX PT, R123, R40, RZ, 0x1f ;  /* 0x00001fff287b7589 */ /* 0x000e2800000e0000 */
[----:B------:R-:W1:Y:S01]  /*2e40*/  SHFL.IDX PT, R70, R70, RZ, 0x1f ;  /* 0x00001fff46467589 */ /* 0x000e6200000e0000 */
[C---:B0-----:R-:W-:Y:S01]  /*2e50*/  FMUL.FTZ R41, R123.reuse, R123 ;  /* 0x0000007b7b297220 */ /* 0x041fe20000410000 */
[----:B------:R-:W-:-:S04]  /*2e60*/  FSEL R76, R123, RZ, !P2 ;  /* 0x000000ff7b4c7208 */ /* 0x000fc80005000000 */
[----:B------:R-:W-:Y:S01]  /*2e70*/  FSEL R42, R41, RZ, P2 ;  /* 0x000000ff292a7208 */ /* 0x000fe20001000000 */
[----:B-1----:R-:W-:Y:S01]  /*2e80*/  FFMA.FTZ R41, R70, R43, c[0x0][0x228] ;  /* 0x00008a0046297623 */ /* 0x002fe2000001002b */
[----:B------:R-:W-:-:S03]  /*2e90*/  @!P1 MOV R43, 0x4 ;  /* 0x00000004002b9802 */ /* 0x000fc60000000f00 */
        /* <DEDUP_REMOVED lines=8> */
[--C-:B-1----:R-:W-:Y:S01]  /*2f20*/  FADD.FTZ R40, R67, -R76.reuse ;  /* 0x8000004c43287221 */ /* 0x102fe20000010000 */
[----:B------:R-:W-:Y:S01]  /*2f30*/  HFMA2.MMA R125, -RZ, RZ, 0, 9.5367431640625e-07 ;  /* 0x00000010ff7d7435 */ /* 0x000fe200000001ff */
[--C-:B------:R-:W-:Y:S02]  /*2f40*/  FADD.FTZ R42, R81, -R76.reuse ;  /* 0x8000004c512a7221 */ /* 0x100fe40000010000 */
[----:B------:R-:W-:-:S02]  /*2f50*/  FADD.FTZ R70, R79, -R76 ;  /* 0x8000004c4f467221 */ /* 0x000fc40000010000 */
[--C-:B------:R-:W-:Y:S02]  /*2f60*/  FADD.FTZ R78, R97, -R76.reuse ;  /* 0x8000004c614e7221 */ /* 0x100fe40000010000 */
[--C-:B------:R-:W-:Y:S02]  /*2f70*/  FADD.FTZ R80, R95, -R76.reuse ;  /* 0x8000004c5f507221 */ /* 0x100fe40000010000 */
[--C-:B------:R-:W-:Y:S02]  /*2f80*/  FADD.FTZ R82, R113, -R76.reuse ;  /* 0x8000004c71527221 */ /* 0x100fe40000010000 */
[--C-:B------:R-:W-:Y:S02]  /*2f90*/  FADD.FTZ R84, R111, -R76.reuse ;  /* 0x8000004c6f547221 */ /* 0x100fe40000010000 */
[----:B------:R-:W-:Y:S02]  /*2fa0*/  FADD.FTZ R86, R115, -R76 ;  /* 0x8000004c73567221 */ /* 0x000fe40000010000 */
[----:B------:R-:W-:-:S02]  /*2fb0*/  FMUL.FTZ R40, R121, R40 ;  /* 0x0000002879287220 */ /* 0x000fc40000410000 */
[C---:B------:R-:W-:Y:S02]  /*2fc0*/  FMUL.FTZ R42, R121.reuse, R42 ;  /* 0x0000002a792a7220 */ /* 0x040fe40000410000 */
[C---:B------:R-:W-:Y:S02]  /*2fd0*/  FMUL.FTZ R70, R121.reuse, R70 ;  /* 0x0000004679467220 */ /* 0x040fe40000410000 */
[C---:B------:R-:W-:Y:S02]  /*2fe0*/  FMUL.FTZ R78, R121.reuse, R78 ;  /* 0x0000004e794e7220 */ /* 0x040fe40000410000 */
[C---:B------:R-:W-:Y:S02]  /*2ff0*/  FMUL.FTZ R80, R121.reuse, R80 ;  /* 0x0000005079507220 */ /* 0x040fe40000410000 */
[C---:B------:R-:W-:Y:S02]  /*3000*/  FMUL.FTZ R82, R121.reuse, R82 ;  /* 0x0000005279527220 */ /* 0x040fe40000410000 */
[----:B------:R-:W-:-:S02]  /*3010*/  FMUL.FTZ R84, R121, R84 ;  /* 0x0000005479547220 */ /* 0x000fc40000410000 */
[----:B------:R-:W-:Y:S02]  /*3020*/  FMUL.FTZ R86, R121, R86 ;  /* 0x0000005679567220 */ /* 0x000fe40000410000 */
        /* <DEDUP_REMOVED lines=11> */
[C---:B------:R-:W-:Y:S01]  /*30e0*/  IMAD.WIDE.U32 R70, R74.reuse, R125, c[0x0][0x208] ;  /* 0x000082004a467625 */ /* 0x040fe200078e007d */
[----:B------:R-:W-:Y:S02]  /*30f0*/  IADD3 R74, R74, 0x80, RZ ;  /* 0x000000804a4a7810 */ /* 0x000fe40007ffe0ff */
[----:B------:R-:W-:-:S05]  /*3100*/  F2FP.PACK_AB R43, R123, R84 ;  /* 0x000000547b2b723e */ /* 0x000fca00000000ff */
[----:B------:R0:W-:Y:S02]  /*3110*/  STG.E.128 [R70.64], R40 ;  /* 0x0000002846007986 */ /* 0x0001e4000c101d04 */
.L_x_2393:
[----:B------:R-:W-:Y:S05]  /*3120*/  BSYNC B0 ;  /* 0x0000000000007941 */ /* 0x000fea0003800000 */
.L_x_2392:
        /* <DEDUP_REMOVED lines=23> */
[----:B------:R-:W-:Y:S01]  /*32a0*/  F2FP.PACK_AB R40, R41, R40 ;  /* 0x000000282928723e */ /* 0x000fe200000000ff */
[----:B------:R-:W-:Y:S02]  /*32b0*/  FFMA.FTZ R42, R5, R80, R46 ;  /* 0x00000050052a7223 */ /* 0x000fe4000001002e */
[----:B------:R-:W-:Y:S01]  /*32c0*/  FFMA.FTZ R71, R4, R82, R49 ;  /* 0x0000005204477223 */ /* 0x000fe20000010031 */
[----:B------:R-:W-:Y:S01]  /*32d0*/  F2FP.PACK_AB R41, R43, R70 ;  /* 0x000000462b29723e */ /* 0x000fe200000000ff */
[----:B------:R-:W-:Y:S02]  /*32e0*/  FFMA.FTZ R84, R3, R84, R48 ;  /* 0x0000005403547223 */ /* 0x000fe40000010030 */
[----:B------:R-:W-:Y:S01]  /*32f0*/  FFMA.FTZ R123, R2, R86, R51 ;  /* 0x00000056027b7223 */ /* 0x000fe20000010033 */
[----:B------:R-:W-:Y:S01]  /*3300*/  F2FP.PACK_AB R42, R71, R42 ;  /* 0x0000002a472a723e */ /* 0x000fe200000000ff */
[C---:B------:R-:W-:Y:S01]  /*3310*/  IMAD.WIDE.U32 R70, R74.reuse, R125, c[0x0][0x208] ;  /* 0x000082004a467625 */ /* 0x040fe200078e007d */
[----:B------:R-:W-:-:S02]  /*3320*/  IADD3 R74, R74, 0x80, RZ ;  /* 0x000000804a4a7810 */ /* 0x000fc40007ffe0ff */
[----:B------:R-:W-:-:S05]  /*3330*/  F2FP.PACK_AB R43, R123, R84 ;  /* 0x000000547b2b723e */ /* 0x000fca00000000ff */
[----:B------:R0:W-:Y:S02]  /*3340*/  STG.E.128 [R70.64], R40 ;  /* 0x0000002846007986 */ /* 0x0001e4000c101d04 */
.L_x_2395:
[----:B------:R-:W-:Y:S05]  /*3350*/  BSYNC B0 ;  /* 0x0000000000007941 */ /* 0x000fea0003800000 */
.L_x_2394:
[----:B------:R-:W-:Y:S01]  /*3360*/  BSSY B0, `(.L_x_2396) ;  /* 0x0000021000007945 */ /* 0x000fe20003800000 */
[----:B------:R-:W-:Y:S05]  /*3370*/  @!P3 BRA `(.L_x_2397) ;  /* 0x000001f00000b947 */ /* 0x000fea0003800000 */
[--C-:B01----:R-:W-:Y:S01]  /*3380*/  FADD.FTZ R40, R77, -R76.reuse ;  /* 0x8000004c4d287221 */ /* 0x103fe20000010000 */
[----:B------:R-:W-:Y:S01]  /*3390*/  HFMA2.MMA R123, -RZ, RZ, 0, 9.5367431640625e-07 ;  /* 0x00000010ff7b7435 */ /* 0x000fe200000001ff */
        /* <DEDUP_REMOVED lines=21> */
[----:B------:R-:W-:Y:S02]  /*34f0*/  FFMA.FTZ R76, R58, R76, R73 ;  /* 0x0000004c3a4c7223 */ /* 0x000fe40000010049 */
[----:B------:R-:W-:Y:S02]  /*3500*/  FFMA.FTZ R121, R57, R82, R66 ;  /* 0x0000005239797223 */ /* 0x000fe40000010042 */
[----:B------:R-:W-:Y:S01]  /*3510*/  FFMA.FTZ R78, R55, R78, R64 ;  /* 0x0000004e374e7223 */ /* 0x000fe20000010040 */
[----:B------:R-:W-:Y:S01]  /*3520*/  F2FP.PACK_AB R43, R76, R43 ;  /* 0x0000002b4c2b723e */ /* 0x000fe200000000ff */
[----:B------:R-:W-:Y:S01]  /*3530*/  IMAD.WIDE.U32 R70, R74, R123, c[0x0][0x208] ;  /* 0x000082004a467625 */ /* 0x000fe200078e007b */
[----:B------:R-:W-:-:S02]  /*3540*/  F2FP.PACK_AB R42, R121, R80 ;  /* 0x00000050792a723e */ /* 0x000fc400000000ff */
[----:B------:R-:W-:-:S05]  /*3550*/  F2FP.PACK_AB R41, R78, R41 ;  /* 0x000000294e29723e */ /* 0x000fca00000000ff */
[----:B------:R0:W-:Y:S02]  /*3560*/  STG.E.128 [R70.64], R40 ;  /* 0x0000002846007986 */ /* 0x0001e4000c101d04 */
.L_x_2397:
[----:B------:R-:W-:Y:S05]  /*3570*/  BSYNC B0 ;  /* 0x0000000000007941 */ /* 0x000fea0003800000 */
.L_x_2396:
[----:B------:R-:W-:Y:S02]  /*3580*/  IADD3 R72, R72, c[0x0][0x160], RZ ;  /* 0x0000580048487a10 */ /* 0x000fe40007ffe0ff */
[----:B------:R-:W-:Y:S02]  /*3590*/  LOP3.LUT P2, RZ, R69, 0xff, RZ, 0xc0, !PT ;  /* 0x000000ff45ff7812 */ /* 0x000fe4000784c0ff */
[----:B------:R-:W-:Y:S02]  /*35a0*/  ISETP.GE.AND P1, PT, R72, c[0x0][0x164], PT ;  /* 0x0000590048007a0c */ /* 0x000fe40003f26270 */
[----:B------:R-:W-:-:S11]  /*35b0*/  SEL R69, RZ, 0x1, P2 ;  /* 0x00000001ff457807 */ /* 0x000fd60001000000 */
[----:B01---5:R-:W-:Y:S01]  /*35c0*/  @P1 CALL.REL.NOINC `(.L_x_2398) ;  /* 0x0000001000001944 */ /* 0x023fe20003c00000 */
[----:B------:R-:W-:Y:S05]  /*35d0*/  BRA `(.L_x_2399) ;  /* 0xffffd24000007947 */ /* 0x000fea000383ffff */
.L_x_2398:
[----:B------:R-:W-:Y:S05]  /*35e0*/  EXIT ;  /* 0x000000000000794d */ /* 0x000fea0003800000 */
.L_x_2390:
[----:B------:R-:W-:Y:S01]  /*35f0*/  HFMA2.MMA R76, -RZ, RZ, 0, 5.9604644775390625e-08 ;  /* 0x00000001ff4c7435 */ /* 0x000fe200000001ff */
[----:B------:R-:W-:Y:S02]  /*3600*/  MOV R41, R40 ;  /* 0x0000002800297202 */ /* 0x000fe40000000f00 */
[----:B------:R-:W-:Y:S02]  /*3610*/  MOV R71, 0x1f ;  /* 0x0000001f00477802 */ /* 0x000fe40000000f00 */
[----:B------:R-:W-:Y:S02]  /*3620*/  MOV R80, 0xffffffff ;  /* 0xffffffff00507802 */ /* 0x000fe40000000f00 */
[----:B------:R-:W-:Y:S02]  /*3630*/  MOV R42, 0x3650 ;  /* 0x00003650002a7802 */ /* 0x000fe40000000f00 */
[----:B-----5:R-:W-:Y:S05]  /*3640*/  CALL.REL.NOINC `($__internal_10_$__cuda_sm70_shflsync_bfly_p) ;  /* 0x000006c000007944 */ /* 0x020fea0003c00000 */
[----:B01----:R-:W-:Y:S01]  /*3650*/  MOV R41, R76 ;  /* 0x0000004c00297202 */ /* 0x003fe20000000f00 */
[----:B------:R-:W-:Y:S05]  /*3660*/  BRA `(.L_x_2400) ;  /* 0xfffff03000007947 */ /* 0x000fea000383ffff */
.L_x_2391:
[----:B------:R-:W-:Y:S01]  /*3670*/  HFMA2.MMA R76, -RZ, RZ, 0, 1.1920928955078125e-07 ;  /* 0x00000002ff4c7435 */ /* 0x000fe200000001ff */
[----:B------:R-:W-:Y:S02]  /*3680*/  MOV R71, 0x1f ;  /* 0x0000001f00477802 */ /* 0x000fe40000000f00 */
[----:B------:R-:W-:-:S02]  /*3690*/  MOV R80, 0xffffffff ;  /* 0xffffffff00507802 */ /* 0x000fc40000000f00 */
[----:B------:R-:W-:Y:S02]  /*36a0*/  MOV R42, 0x36c0 ;  /* 0x000036c0002a7802 */ /* 0x000fe40000000f00 */
[----:B0----5:R-:W-:Y:S05]  /*36b0*/  CALL.REL.NOINC `($__internal_10_$__cuda_sm70_shflsync_bfly_p) ;  /* 0x0000065000007944 */ /* 0x021fea0003c00000 */
[----:B01----:R-:W-:Y:S01]  /*36c0*/  FADD.FTZ R41, R41, R76 ;  /* 0x0000004c29297221 */ /* 0x003fe20000010000 */
[----:B------:R-:W-:Y:S01]  /*36d0*/  HFMA2.MMA R76, -RZ, RZ, 0, 2.384185791015625e-07 ;  /* 0x00000004ff4c7435 */ /* 0x000fe200000001ff */
[----:B------:R-:W-:Y:S02]  /*36e0*/  MOV R71, 0x1f ;  /* 0x0000001f00477802 */ /* 0x000fe40000000f00 */
[----:B------:R-:W-:Y:S02]  /*36f0*/  MOV R80, 0xffffffff ;  /* 0xffffffff00507802 */ /* 0x000fe40000000f00 */
[----:B------:R-:W-:Y:S02]  /*3700*/  MOV R42, 0x3720 ;  /* 0x00003720002a7802 */ /* 0x000fe40000000f00 */
[----:B------:R-:W-:Y:S05]  /*3710*/  CALL.REL.NOINC `($__internal_10_$__cuda_sm70_shflsync_bfly_p) ;  /* 0x000005f000007944 */ /* 0x000fea0003c00000 */
[----:B01----:R-:W-:Y:S01]  /*3720*/  FADD.FTZ R41, R41, R76 ;  /* 0x0000004c29297221 */ /* 0x003fe20000010000 */
[----:B------:R-:W-:Y:S01]  /*3730*/  HFMA2.MMA R76, -RZ, RZ, 0, 4.76837158203125e-07 ;  /* 0x00000008ff4c7435 */ /* 0x000fe200000001ff */
[----:B------:R-:W-:Y:S02]  /*3740*/  MOV R71, 0x1f ;  /* 0x0000001f00477802 */ /* 0x000fe40000000f00 */
[----:B------:R-:W-:-:S02]  /*3750*/  MOV R80, 0xffffffff ;  /* 0xffffffff00507802 */ /* 0x000fc40000000f00 */
[----:B------:R-:W-:Y:S02]  /*3760*/  MOV R42, 0x3780 ;  /* 0x00003780002a7802 */ /* 0x000fe40000000f00 */
[----:B------:R-:W-:Y:S05]  /*3770*/  CALL.REL.NOINC `($__internal_10_$__cuda_sm70_shflsync_bfly_p) ;  /* 0x0000059000007944 */ /* 0x000fea0003c00000 */
[----:B01----:R-:W-:Y:S01]  /*3780*/  FADD.FTZ R41, R41, R76 ;  /* 0x0000004c29297221 */ /* 0x003fe20000010000 */
[----:B------:R-:W-:Y:S01]  /*3790*/  HFMA2.MMA R76, -RZ, RZ, 0, 9.5367431640625e-07 ;  /* 0x00000010ff4c7435 */ /* 0x000fe200000001ff */
[----:B------:R-:W-:Y:S02]  /*37a0*/  MOV R71, 0x1f ;  /* 0x0000001f00477802 */ /* 0x000fe40000000f00 */
[----:B------:R-:W-:Y:S02]  /*37b0*/  MOV R80, 0xffffffff ;  /* 0xffffffff00507802 */ /* 0x000fe40000000f00 */
[----:B------:R-:W-:Y:S02]  /*37c0*/  MOV R42, 0x37e0 ;  /* 0x000037e0002a7802 */ /* 0x000fe40000000f00 */
[----:B------:R-:W-:Y:S05]  /*37d0*/  CALL.REL.NOINC `($__internal_10_$__cuda_sm70_shflsync_bfly_p) ;  /* 0x0000053000007944 */ /* 0x000fea0003c00000 */
[----:B01----:R-:W-:Y:S01]  /*37e0*/  FADD.FTZ R41, R41, R76 ;  /* 0x0000004c29297221 */ /* 0x003fe20000010000 */
[----:B------:R-:W-:-:S03]  /*37f0*/  MOV R80, 0xffffffff ;  /* 0xffffffff00507802 */ /* 0x000fc60000000f00 */
        /* <DEDUP_REMOVED lines=49> */
[----:B------:R-:W-:Y:S01]  /*3b10*/  FFMA.FTZ R76, R71, R71, R76 ;  /* 0x00000047474c7223 */ /* 0x000fe2000001004c */
[----:B------:R-:W-:-:S03]  /*3b20*/  MOV R71, 0x1f ;  /* 0x0000001f00477802 */ /* 0x000fc60000000f00 */
[----:B------:R-:W-:Y:S01]  /*3b30*/  @P2 FFMA.FTZ R41, R43, R43, R76 ;  /* 0x0000002b2b292223 */ /* 0x000fe2000001004c */
[----:B------:R-:W-:-:S06]  /*3b40*/  HFMA2.MMA R76, -RZ, RZ, 0, 5.9604644775390625e-08 ;  /* 0x00000001ff4c7435 */ /* 0x000fcc00000001ff */
[----:B------:R-:W-:Y:S05]  /*3b50*/  CALL.REL.NOINC `($__internal_10_$__cuda_sm70_shflsync_bfly_p) ;  /* 0x000001b000007944 */ /* 0x000fea0003c00000 */
[----:B01----:R-:W-:Y:S01]  /*3b60*/  FADD.FTZ R41, R41, R76 ;  /* 0x0000004c29297221 */ /* 0x003fe20000010000 */
[----:B------:R-:W-:Y:S01]  /*3b70*/  HFMA2.MMA R76, -RZ, RZ, 0, 1.1920928955078125e-07 ;  /* 0x00000002ff4c7435 */ /* 0x000fe200000001ff */
[----:B------:R-:W-:Y:S02]  /*3b80*/  MOV R71, 0x1f ;  /* 0x0000001f00477802 */ /* 0x000fe40000000f00 */
[----:B------:R-:W-:Y:S02]  /*3b90*/  MOV R80, 0xffffffff ;  /* 0xffffffff00507802 */ /* 0x000fe40000000f00 */
[----:B------:R-:W-:Y:S02]  /*3ba0*/  MOV R42, 0x3bc0 ;  /* 0x00003bc0002a7802 */ /* 0x000fe40000000f00 */
[----:B------:R-:W-:Y:S05]  /*3bb0*/  CALL.REL.NOINC `($__internal_10_$__cuda_sm70_shflsync_bfly_p) ;  /* 0x0000015000007944 */ /* 0x000fea0003c00000 */
[----:B01----:R-:W-:Y:S01]  /*3bc0*/  FADD.FTZ R41, R41, R76 ;  /* 0x0000004c29297221 */ /* 0x003fe20000010000 */
[----:B------:R-:W-:Y:S01]  /*3bd0*/  HFMA2.MMA R76, -RZ, RZ, 0, 2.384185791015625e-07 ;  /* 0x00000004ff4c7435 */ /* 0x000fe200000001ff */
[----:B------:R-:W-:Y:S02]  /*3be0*/  MOV R71, 0x1f ;  /* 0x0000001f00477802 */ /* 0x000fe40000000f00 */
[----:B------:R-:W-:-:S02]  /*3bf0*/  MOV R80, 0xffffffff ;  /* 0xffffffff00507802 */ /* 0x000fc40000000f00 */
[----:B------:R-:W-:Y:S02]  /*3c00*/  MOV R42, 0x3c20 ;  /* 0x00003c20002a7802 */ /* 0x000fe40000000f00 */
[----:B------:R-:W-:Y:S05]  /*3c10*/  CALL.REL.NOINC `($__internal_10_$__cuda_sm70_shflsync_bfly_p) ;  /* 0x000000f000007944 */ /* 0x000fea0003c00000 */
[----:B01----:R-:W-:Y:S01]  /*3c20*/  FADD.FTZ R41, R41, R76 ;  /* 0x0000004c29297221 */ /* 0x003fe20000010000 */
[----:B------:R-:W-:Y:S01]  /*3c30*/  HFMA2.MMA R76, -RZ, RZ, 0, 4.76837158203125e-07 ;  /* 0x00000008ff4c7435 */ /* 0x000fe200000001ff */
[----:B------:R-:W-:Y:S02]  /*3c40*/  MOV R71, 0x1f ;  /* 0x0000001f00477802 */ /* 0x000fe40000000f00 */
[----:B------:R-:W-:Y:S02]  /*3c50*/  MOV R80, 0xffffffff ;  /* 0xffffffff00507802 */ /* 0x000fe40000000f00 */
[----:B------:R-:W-:Y:S02]  /*3c60*/  MOV R42, 0x3c80 ;  /* 0x00003c80002a7802 */ /* 0x000fe40000000f00 */
[----:B------:R-:W-:Y:S05]  /*3c70*/  CALL.REL.NOINC `($__internal_10_$__cuda_sm70_shflsync_bfly_p) ;  /* 0x0000009000007944 */ /* 0x000fea0003c00000 */
[----:B-1----:R-:W-:Y:S01]  /*3c80*/  FADD.FTZ R78, R41, R76 ;  /* 0x0000004c294e7221 */ /* 0x002fe20000010000 */
[----:B------:R-:W-:Y:S01]  /*3c90*/  HFMA2.MMA R76, -RZ, RZ, 0, 9.5367431640625e-07 ;  /* 0x00000010ff4c7435 */ /* 0x000fe200000001ff */
[----:B0-----:R-:W-:Y:S02]  /*3ca0*/  MOV R71, 0x1f ;  /* 0x0000001f00477802 */ /* 0x001fe40000000f00 */
[----:B------:R-:W-:-:S02]  /*3cb0*/  MOV R80, 0xffffffff ;  /* 0xffffffff00507802 */ /* 0x000fc40000000f00 */
[----:B------:R-:W-:Y:S02]  /*3cc0*/  MOV R41, R78 ;  /* 0x0000004e00297202 */ /* 0x000fe40000000f00 */
[----:B------:R-:W-:Y:S02]  /*3cd0*/  MOV R42, 0x3cf0 ;  /* 0x00003cf0002a7802 */ /* 0x000fe40000000f00 */
[----:B------:R-:W-:Y:S05]  /*3ce0*/  CALL.REL.NOINC `($__internal_10_$__cuda_sm70_shflsync_bfly_p) ;  /* 0x0000002000007944 */ /* 0x000fea0003c00000 */
[----:B-1----:R-:W-:Y:S01]  /*3cf0*/  MOV R43, R76 ;  /* 0x0000004c002b7202 */ /* 0x002fe20000000f00 */
[----:B0-----:R-:W-:Y:S05]  /*3d00*/  BRA `(.L_x_2401) ;  /* 0xffffede000007947 */ /* 0x001fea000383ffff */
        .weak           $__internal_10_$__cuda_sm70_shflsync_bfly_p
        .type           $__internal_10_$__cuda_sm70_shflsync_bfly_p,@function
        .size           $__internal_10_$__cuda_sm70_shflsync_bfly_p,(.L_x_19990 - $__internal_10_$__cuda_sm70_shflsync_bfly_p)
$__internal_10_$__cuda_sm70_shflsync_bfly_p:
[----:B------:R-:W-:Y:S01]  /*3d10*/  HFMA2.MMA R43, -RZ, RZ, 0, 0 ;  /* 0x00000000ff2b7435 */ /* 0x000fe200000001ff */
[----:B------:R-:W-:Y:S04]  /*3d20*/  WARPSYNC R80 ;  /* 0x0000005000007348 */ /* 0x000fe80003800000 */
[----:B------:R0:W1:Y:S01]  /*3d30*/  SHFL.BFLY PT, R76, R41, R76, R71 ;  /* 0x0c00004c294c7389 */ /* 0x00006200000e0047 */
[----:B------:R-:W-:Y:S05]  /*3d40*/  RET.REL.NODEC R42 `(_ZN10layer_norm31ln_parallel_residual_fwd_kernelINS_13Kernel_traitsI6__halfS2_S2_S2_fjLj3072ELj1ELj1ELj4ELj16ENS_18Kernel_traits_baseILj3072ES2_S2_S2_S2_fjLj128EEEEELb0ELb1ELb0EEEvNS_9FwdParamsE) ;  /* 0xffffc2b02a007950 */ /* 0x000fea0003c3ffff */
.L_x_2402:
        /* <DEDUP_REMOVED lines=11> */
.L_x_19990:


//--------------------- .text._ZN10layer_norm31ln_parallel_residual_fwd_kernelINS_13Kernel_traitsI6__halfS2_S2_S2_fjLj3072ELj1ELj1ELj4ELj16ENS_18Kernel_traits_baseILj3072ES2_S2_S2_S2_fjLj128EEEEELb0ELb1ELb1EEEvNS_9FwdParamsE --------------------------
	.section	.text._ZN10layer_norm31ln_parallel_residual_fwd_kernelINS_13Kernel_traitsI6__halfS2_S2_S2_fjLj3072ELj1ELj1ELj4ELj16ENS_18Kernel_traits_baseILj3072ES2_S2_S2_S2_fjLj128EEEEELb0ELb1ELb1EEEvNS_9FwdParamsE,"ax",@progbits
	.sectioninfo	@"SHI_REGISTERS=96"
	.align	128
        .global         _ZN10layer_norm31ln_parallel_residual_fwd_kernelINS_13Kernel_traitsI6__halfS2_S2_S2_fjLj3072ELj1ELj1ELj4ELj16ENS_18Kernel_traits_baseILj3072ES2_S2_S2_S2_fjLj128EEEEELb0ELb1ELb1EEEvNS_9FwdParamsE
        .type           _ZN10layer_norm31ln_parallel_residual_fwd_kernelINS_13Kernel_traitsI6__halfS2_S2_S2_fjLj3072ELj1ELj1ELj4ELj16ENS_18Kernel_traits_baseILj3072ES2_S2_S2_S2_fjLj128EEEEELb0ELb1ELb1EEEvNS_9FwdParamsE,@function
        .size           _ZN10layer_norm31ln_parallel_residual_fwd_kernelINS_13Kernel_traitsI6__halfS2_S2_S2_fjLj3072ELj1ELj1ELj4ELj16ENS_18Kernel_traits_baseILj3072ES2_S2_S2_S2_fjLj128EEEEELb0ELb1ELb1EEEvNS_9FwdParamsE,(.L_x_19991 - _ZN10layer_norm31ln_parallel_residual_fwd_kernelINS_13Kernel_traitsI6__halfS2_S2_S2_fjLj3072ELj1ELj1ELj4ELj16ENS_18Kernel_traits_baseILj3072ES2_S2_S2_S2_fjLj128EEEEELb0ELb1ELb1EEEvNS_9FwdParamsE)
        .other          _ZN10layer_norm31ln_parallel_residual_fwd_kernelINS_13Kernel_traitsI6__halfS2_S2_S2_fjLj3072ELj1ELj1ELj4ELj16ENS_18Kernel_traits_baseILj3072ES2_S2_S2_S2_fjLj128EEEEELb0ELb1ELb1EEEvNS_9FwdParamsE,@"STO_CUDA_ENTRY STV_DEFAULT"
_ZN10layer_norm31ln_parallel_residual_fwd_kernelINS_13Kernel_traitsI6__halfS2_S2_S2_fjLj3072ELj1ELj1ELj4ELj16ENS_18Kernel_traits_baseILj3072ES2_S2_S2_S2_fjLj128EEEEELb0ELb1ELb1EEEvNS_9FwdParamsE:
.text._ZN10layer_norm31ln_parallel_residual_fwd_kernelINS_13Kernel_traitsI6__halfS2_S2_S2_fjLj3072ELj1ELj1ELj4ELj16ENS_18Kernel_traits_baseILj3072ES2_S2_S2_S2_fjLj128EEEEELb0ELb1ELb1EEEvNS_9FwdParamsE:
[----:B------:R-:W-:Y:S02]  /*0000*/  MOV R1, c[0x0][0x28] ;  /* 0x00000a0000017a02 */ /* 0x000fe40000000f00 */
[----:B------:R-:W0:Y:S01]  /*0010*/  S2R R0, SR_TID.X ;  /* 0x0000000000007919 */ /* 0x000e220000002100 */
[----:B------:R-:W-:Y:S01]  /*0020*/  ISETP.NE.U32.AND P1, PT, RZ, c[0x0][0x218], PT ;  /* 0x00008600ff007a0c */ /* 0x000fe20003f25070 */
[----:B------:R-:W-:-:S03]  /*0030*/  ULDC.64 UR4, c[0x0][0x118] ;  /* 0x0000460000047ab9 */ /* 0x000fc60000000a00 */
[----:B------:R-:W-:Y:S02]  /*0040*/  ISETP.NE.AND.EX P1, PT, RZ, c[0x0][0x21c], PT, P1 ;  /* 0x00008700ff007a0c */ /* 0x000fe40003f25310 */
[----:B0-----:R-:W-:-:S04]  /*0050*/  SHF.L.U32 R2, R0, 0x4, RZ ;  /* 0x0000000400027819 */ /* 0x001fc800000006ff */
[----:B------:R-:W-:-:S04]  /*0060*/  LOP3.LUT R4, R2, 0x7f0, RZ, 0xc0, !PT ;  /* 0x000007f002047812 */ /* 0x000fc800078ec0ff */
[----:B------:R-:W-:-:S04]  /*0070*/  IADD3 R2, P0, R4, c[0x0][0x218], RZ ;  /* 0x0000860004027a10 */ /* 0x000fc80007f1e0ff */
[----:B------:R-:W-:-:S05]  /*0080*/  IADD3.X R3, RZ, c[0x0][0x21c], RZ, P0, !PT ;  /* 0x00008700ff037a10 */ /* 0x000fca00007fe4ff */
[----:B------:R0:W5:Y:S01]  /*0090*/  @P1 LDG.E.128 R8, [R2.64] ;  /* 0x0000000402081981 */ /* 0x000162000c1e1d00 */
[----:B------:R-:W1:Y:S03]  /*00a0*/  S2UR UR6, SR_CTAID.X ;  /* 0x00000000000679c3 */ /* 0x000e660000002500 */
[----:B------:R0:W5:Y:S04]  /*00b0*/  @P1 LDG.E.128 R32, [R2.64+0x800] ;  /* 0x0008000402201981 */ /* 0x000168000c1e1d00 */
[----:B------:R0:W5:Y:S01]  /*00c0*/  @P1 LDG.E.128 R28, [R2.64+0x1000] ;  /* 0x00100004021c1981 */ /* 0x000162000c1e1d00 */
[----:B------:R-:W-:-:S04]  /*00d0*/  IADD3 R4, P2, R4, c[0x0][0x1b0], RZ ;  /* 0x00006c0004047a10 */ /* 0x000fc80007f5e0ff */
[----:B------:R-:W-:Y:S02]  /*00e0*/  IADD3.X R5, RZ, c[0x0][0x1b4], RZ, P2, !PT ;  /* 0x00006d00ff057a10 */ /* 0x000fe400017fe4ff */
[----:B-1----:R-:W-:-:S04]  /*00f0*/  LEA.HI R63, R0, UR6, RZ, 0x19 ;  /* 0x00000006003f7c11 */ /* 0x002fc8000f8fc8ff */
[----:B------:R-:W-:-:S13]  /*0100*/  ISETP.GE.AND P0, PT, R63, c[0x0][0x164], PT ;  /* 0x000059003f007a0c */ /* 0x000fda0003f06270 */
[----:B------:R-:W-:Y:S05]  /*0110*/  @P0 EXIT ;  /* 0x000000000000094d */ /* 0x000fea0003800000 */
[----:B0-----:R-:W-:Y:S01]  /*0120*/  MOV R2, c[0x0][0x180] ;  /* 0x0000600000027a02 */ /* 0x001fe20000000f00 */
[----:B-----5:R-:W-:Y:S01]  /*0130*/  @!P1 CS2R R8, SRZ ;  /* 0x0000000000089805 */ /* 0x020fe2000001ff00 */
[----:B------:R-:W-:Y:S01]  /*0140*/  @!P1 CS2R R10, SRZ ;  /* 0x00000000000a9805 */ /* 0x000fe2000001ff00 */
[----:B------:R0:W5:Y:S01]  /*0150*/  LDG.E.128 R24, [R4.64] ;  /* 0x0000000404187981 */ /* 0x000162000c1e1d00 */
[----:B------:R-:W-:Y:S01]  /*0160*/  LOP3.LUT P0, RZ, R2, c[0x0][0x178], RZ, 0xfc, !PT ;  /* 0x00005e0002ff7a12 */ /* 0x000fe2000780fcff */
[----:B------:R-:W-:Y:S01]  /*0170*/  @!P1 CS2R R32, SRZ ;  /* 0x0000000000209805 */ /* 0x000fe2000001ff00 */
[----:B------:R-:W-:Y:S01]  /*0180*/  MOV R2, c[0x0][0x184] ;  /* 0x0000610000027a02 */ /* 0x000fe20000000f00 */
[----:B------:R-:W-:Y:S01]  /*0190*/  @!P1 CS2R R34, SRZ ;  /* 0x0000000000229805 */ /* 0x000fe2000001ff00 */
[----:B------:R-:W-:Y:S01]  /*01a0*/  @!P1 CS2R R28, SRZ ;  /* 0x00000000001c9805 */ /* 0x000fe2000001ff00 */
[----:B------:R-:W-:Y:S01]  /*01b0*/  @!P1 CS2R R30, SRZ ;  /* 0x00000000001e9805 */ /* 0x000fe2000001ff00 */
[----:B------:R0:W5:Y:S01]  /*01c0*/  LDG.E.128 R20, [R4.64+0x800] ;  /* 0x0008000404147981 */ /* 0x000162000c1e1d00 */
[----:B------:R-:W-:Y:S01]  /*01d0*/  LOP3.LUT P0, RZ, R2, c[0x0][0x17c], RZ, 0xfc, P0 ;  /* 0x00005f0002ff7a12 */ /* 0x000fe2000000fcff */
[--C-:B------:R-:W-:Y:S01]  /*01e0*/  HADD2.F32 R2, -RZ, R8.reuse.H0_H0 ;  /* 0x20000008ff027230 */ /* 0x100fe20000004100 */
[----:B------:R-:W-:Y:S01]  /*01f0*/  HFMA2.MMA R62, -RZ, RZ, 0, 5.9604644775390625e-08 ;  /* 0x00000001ff3e7435 */ /* 0x000fe200000001ff */
[----:B------:R0:W5:Y:S01]  /*0200*/  LDG.E.128 R16, [R4.64+0x1000] ;  /* 0x0010000404107981 */ /* 0x000162000c1e1d00 */
[----:B------:R-:W-:Y:S01]  /*0210*/  HADD2.F32 R3, -RZ, R8.H1_H1 ;  /* 0x30000008ff037230 */ /* 0x000fe20000004100 */
[----:B------:R-:W-:Y:S01]  /*0220*/  ULDC.U8 UR6, c[0x0][0x1f0] ;  /* 0x00007c0000067ab9 */ /* 0x000fe20000000000 */
[----:B------:R-:W-:-:S02]  /*0230*/  HADD2.F32 R6, -RZ, R10.H0_H0 ;  /* 0x2000000aff067230 */ /* 0x000fc40000004100 */
[----:B------:R-:W-:Y:S02]  /*0240*/  HADD2.F32 R7, -RZ, R10.H1_H1 ;  /* 0x3000000aff077230 */ /* 0x000fe40000004100 */
[----:B------:R-:W-:Y:S02]  /*0250*/  HADD2.F32 R8, -RZ, R11.H0_H0 ;  /* 0x2000000bff087230 */ /* 0x000fe40000004100 */
[----:B------:R-:W-:Y:S02]  /*0260*/  HADD2.F32 R10, -RZ, R32.H0_H0 ;  /* 0x20000020ff0a7230 */ /* 0x000fe40000004100 */
[--C-:B0-----:R-:W-:Y:S02]  /*0270*/  HADD2.F32 R4, -RZ, R9.reuse.H0_H0 ;  /* 0x20000009ff047230 */ /* 0x101fe40000004100 */
[----:B------:R-:W-:Y:S02]  /*0280*/  HADD2.F32 R5, -RZ, R9.H1_H1 ;  /* 0x30000009ff057230 */ /* 0x000fe40000004100 */
[----:B------:R-:W-:-:S02]  /*0290*/  HADD2.F32 R9, -RZ, R11.H1_H1 ;  /* 0x3000000bff097230 */ /* 0x000fc40000004100 */
        /* <DEDUP_REMOVED lines=15> */
.L_x_2502:
[----:B------:R-:W-:Y:S01]  /*0390*/  IMAD R40, R63, c[0x0][0x168], RZ ;  /* 0x00005a003f287a24 */ /* 0x000fe200078e02ff */
[----:B------:R-:W-:Y:S02]  /*03a0*/  ISETP.NE.U32.AND P1, PT, RZ, c[0x0][0x178], PT ;  /* 0x00005e00ff007a0c */ /* 0x000fe40003f25070 */
[----:B------:R-:W-:Y:S02]  /*03b0*/  ISETP.NE.U32.AND P2, PT, RZ, c[0x0][0x180], PT ;  /* 0x00006000ff007a0c */ /* 0x000fe40003f45070 */
[----:B------:R-:W-:Y:S02]  /*03c0*/  SHF.R.S32.HI R41, RZ, 0x1f, R40 ;  /* 0x0000001fff297819 */ /* 0x000fe40000011428 */
[----:B------:R-:W-:-:S02]  /*03d0*/  LOP3.LUT R61, R0, 0x7f, RZ, 0xc0, !PT ;  /* 0x0000007f003d7812 */ /* 0x000fc400078ec0ff */
[----:B------:R-:W-:Y:S02]  /*03e0*/  LEA.HI R40, R41, R40, RZ, 0x3 ;  /* 0x0000002829287211 */ /* 0x000fe400078f18ff */
[----:B------:R-:W-:Y:S02]  /*03f0*/  ISETP.NE.AND.EX P1, PT, RZ, c[0x0][0x17c], PT, P1 ;  /* 0x00005f00ff007a0c */ /* 0x000fe40003f25310 */
[----:B------:R-:W-:Y:S02]  /*0400*/  ISETP.NE.AND.EX P2, PT, RZ, c[0x0][0x184], PT, P2 ;  /* 0x00006100ff007a0c */ /* 0x000fe40003f45320 */
[----:B------:R-:W-:Y:S02]  /*0410*/  LEA.HI.SX32 R61, R40, R61, 0x1d ;  /* 0x0000003d283d7211 */ /* 0x000fe400078feaff */
[----:B------:R-:W-:-:S05]  /*0420*/  MOV R68, 0x10 ;  /* 0x0000001000447802 */ /* 0x000fca0000000f00 */
[----:B------:R-:W-:-:S04]  /*0430*/  IMAD.WIDE.U32 R40, R61, R68, c[0x0][0x170] ;  /* 0x00005c003d287625 */ /* 0x000fc800078e0044 */
[CC--:B------:R-:W-:Y:S02]  /*0440*/  @P1 IMAD.WIDE.U32 R44, R61.reuse, R68.reuse, c[0x0][0x178] ;  /* 0x00005e003d2c1625 */ /* 0x0c0fe400078e0044 */
[----:B------:R-:W2:Y:S02]  /*0450*/  LDG.E.128 R40, [R40.64] ;  /* 0x0000000428287981 */ /* 0x000ea4000c1e1d00 */
[----:B------:R-:W-:Y:S02]  /*0460*/  @P2 IMAD.WIDE.U32 R46, R61, R68, c[0x0][0x180] ;  /* 0x000060003d2e2625 */ /* 0x000fe400078e0044 */
[----:B-----5:R0:W5:Y:S04]  /*0470*/  @P1 LDG.E.128 R28, [R44.64] ;  /* 0x000000042c1c1981 */ /* 0x020168000c1e1d00 */
        /* <DEDUP_REMOVED lines=10> */
.L_x_2404:
[----:B-----5:R-:W-:-:S05]  /*0520*/  HADD2.F32 R45, -RZ, R32.H0_H0 ;  /* 0x20000020ff2d7230 */ /* 0x020fca0000004100 */
[----:B------:R-:W-:Y:S01]  /*0530*/  FADD.FTZ R50, R50, R45 ;  /* 0x0000002d32327221 */ /* 0x000fe20000010000 */
[----:B------:R-:W-:Y:S05]  /*0540*/  BRA `(.L_x_2405) ;  /* 0x0000004000007947 */ /* 0x000fea0003800000 */
.L_x_2403:
[----:B0----5:R-:W-:Y:S02]  /*0550*/  HADD2.F32 R45, -RZ, R28.H0_H0 ;  /* 0x2000001cff2d7230 */ /* 0x021fe40000004100 */
[----:B------:R-:W-:-:S03]  /*0560*/  @P2 HADD2.F32 R47, -RZ, R32.H0_H0 ;  /* 0x20000020ff2f2230 */ /* 0x000fc60000004100 */
[----:B------:R-:W-:-:S04]  /*0570*/  FADD.FTZ R50, R50, R45 ;  /* 0x0000002d32327221 */ /* 0x000fc80000010000 */
[----:B------:R-:W-:-:S05]  /*0580*/  @P2 FADD.FTZ R50, R50, R47 ;  /* 0x0000002f32322221 */ /* 0x000fca0000010000 */
.L_x_2405:
[----:B------:R-:W-:-:S04]  /*0590*/  F2FP.PACK_AB R44, RZ, R50 ;  /* 0x00000032ff2c723e */ /* 0x000fc800000000ff */
[----:B------:R-:W-:Y:S02]  /*05a0*/  PRMT R36, R44, 0x7610, R36 ;  /* 0x000076102c247816 */ /* 0x000fe40000000024 */
.L_x_2406:
[----:B------:R-:W-:Y:S01]  /*05b0*/  HADD2.F32 R67, -RZ, R40.H1_H1 ;  /* 0x30000028ff437230 */ /* 0x000fe20000004100 */
[----:B------:R-:W-:Y:S05]  /*05c0*/  @P3 BRA `(.L_x_2407) ;  /* 0x0000008000003947 */ /* 0x000fea0003800000 */
[----:B------:R-:W-:-:S04]  /*05d0*/  ISETP.NE.U32.AND P4, PT, RZ, c[0x0][0x180], PT ;  /* 0x00006000ff007a0c */ /* 0x000fc80003f85070 */
[----:B------:R-:W-:-:S13]  /*05e0*/  ISETP.NE.AND.EX P4, PT, RZ, c[0x0][0x184], PT, P4 ;  /* 0x00006100ff007a0c */ /* 0x000fda0003f85340 */
[----:B------:R-:W-:Y:S05]  /*05f0*/  @P4 BRA `(.L_x_2408) ;  /* 0x0000002000004947 */ /* 0x000fea0003800000 */
[----:B------:R-:W-:Y:S05]  /*0600*/  @P0 BRA `(.L_x_2409) ;  /* 0x0000008000000947 */ /* 0x000fea0003800000 */
[----:B------:R-:W-:Y:S05]  /*0610*/  BRA `(.L_x_2410) ;  /* 0x0000009000007947 */ /* 0x000fea0003800000 */
.L_x_2408:
[----:B-----5:R-:W-:-:S05]  /*0620*/  HADD2.F32 R40, -RZ, R32.H1_H1 ;  /* 0x30000020ff287230 */ /* 0x020fca0000004100 */
[----:B------:R-:W-:Y:S01]  /*0630*/  FADD.FTZ R67, R67, R40 ;  /* 0x0000002843437221 */ /* 0x000fe20000010000 */
[----:B------:R-:W-:Y:S05]  /*0640*/  BRA `(.L_x_2409) ;  /* 0x0000004000007947 */ /* 0x000fea0003800000 */
.L_x_2407:
[----:B-----5:R-:W-:Y:S02]  /*0650*/  HADD2.F32 R40, -RZ, R28.H1_H1 ;  /* 0x3000001cff287230 */ /* 0x020fe40000004100 */
[----:B------:R-:W-:-:S03]  /*0660*/  @P2 HADD2.F32 R44, -RZ, R32.H1_H1 ;  /* 0x30000020ff2c2230 */ /* 0x000fc60000004100 */
[----:B------:R-:W-:-:S04]  /*0670*/  FADD.FTZ R67, R67, R40 ;  /* 0x0000002843437221 */ /* 0x000fc80000010000 */
[----:B------:R-:W-:-:S05]  /*0680*/  @P2 FADD.FTZ R67, R67, R44 ;  /* 0x0000002c43432221 */ /* 0x000fca0000010000 */
.L_x_2409:
[----:B------:R-:W-:-:S04]  /*0690*/  F2FP.PACK_AB R40, RZ, R67 ;  /* 0x00000043ff28723e */ /* 0x000fc800000000ff */
[----:B------:R-:W-:Y:S02]  /*06a0*/  PRMT R36, R36, 0x5410, R40 ;  /* 0x0000541024247816 */ /* 0x000fe40000000028 */
.L_x_2410:
[----:B------:R-:W-:Y:S01]  /*06b0*/  HADD2.F32 R51, -RZ, R41.H0_H0 ;  /* 0x20000029ff337230 */ /* 0x000fe20000004100 */
[----:B------:R-:W-:Y:S05]  /*06c0*/  @P3 BRA `(.L_x_2411) ;  /* 0x0000008000003947 */ /* 0x000fea0003800000 */
[----:B------:R-:W-:-:S04]  /*06d0*/  ISETP.NE.U32.AND P4, PT, RZ, c[0x0][0x180], PT ;  /* 0x00006000ff007a0c */ /* 0x000fc80003f85070 */
[----:B------:R-:W-:-:S13]  /*06e0*/  ISETP.NE.AND.EX P4, PT, RZ, c[0x0][0x184], PT, P4 ;  /* 0x00006100ff007a0c */ /* 0x000fda0003f85340 */
[----:B------:R-:W-:Y:S05]  /*06f0*/  @P4 BRA `(.L_x_2412) ;  /* 0x0000002000004947 */ /* 0x000fea0003800000 */
[----:B------:R-:W-:Y:S05]  /*0700*/  @P0 BRA `(.L_x_2413) ;  /* 0x0000008000000947 */ /* 0x000fea0003800000 */
[----:B------:R-:W-:Y:S05]  /*0710*/  BRA `(.L_x_2414) ;  /* 0x0000009000007947 */ /* 0x000fea0003800000 */
.L_x_2412:
[----:B-----5:R-:W-:-:S05]  /*0720*/  HADD2.F32 R40, -RZ, R33.H0_H0 ;  /* 0x20000021ff287230 */ /* 0x020fca0000004100 */
[----:B------:R-:W-:Y:S01]  /*0730*/  FADD.FTZ R51, R51, R40 ;  /* 0x0000002833337221 */ /* 0x000fe20000010000 */
[----:B------:R-:W-:Y:S05]  /*0740*/  BRA `(.L_x_2413) ;  /* 0x0000004000007947 */ /* 0x000fea0003800000 */
.L_x_2411:
[----:B-----5:R-:W-:Y:S02]  /*0750*/  HADD2.F32 R40, -RZ, R29.H0_H0 ;  /* 0x2000001dff287230 */ /* 0x020fe40000004100 */
[----:B------:R-:W-:-:S03]  /*0760*/  @P2 HADD2.F32 R44, -RZ, R33.H0_H0 ;  /* 0x20000021ff2c2230 */ /* 0x000fc60000004100 */
[----:B------:R-:W-:-:S04]  /*0770*/  FADD.FTZ R51, R51, R40 ;  /* 0x0000002833337221 */ /* 0x000fc80000010000 */
[----:B------:R-:W-:-:S05]  /*0780*/  @P2 FADD.FTZ R51, R51, R44 ;  /* 0x0000002c33332221 */ /* 0x000fca0000010000 */
.L_x_2413:
[----:B------:R-:W-:-:S04]  /*0790*/  F2FP.PACK_AB R40, RZ, R51 ;  /* 0x00000033ff28723e */ /* 0x000fc800000000ff */
[----:B------:R-:W-:Y:S02]  /*07a0*/  PRMT R37, R40, 0x7610, R37 ;  /* 0x0000761028257816 */ /* 0x000fe40000000025 */
.L_x_2414:
[----:B------:R-:W-:Y:S01]  /*07b0*/  HADD2.F32 R71, -RZ, R41.H1_H1 ;  /* 0x30000029ff477230 */ /* 0x000fe20000004100 */
[----:B------:R-:W-:Y:S05]  /*07c0*/  @P3 BRA `(.L_x_2415) ;  /* 0x0000008000003947 */ /* 0x000fea0003800000 */
[----:B------:R-:W-:-:S04]  /*07d0*/  ISETP.NE.U32.AND P4, PT, RZ, c[0x0][0x180], PT ;  /* 0x00006000ff007a0c */ /* 0x000fc80003f85070 */
[----:B------:R-:W-:-:S13]  /*07e0*/  ISETP.NE.AND.EX P4, PT, RZ, c[0x0][0x184], PT, P4 ;  /* 0x00006100ff007a0c */ /* 0x000fda0003f85340 */
[----:B------:R-:W-:Y:S05]  /*07f0*/  @P4 BRA `(.L_x_2416) ;  /* 0x0000002000004947 */ /* 0x000fea0003800000 */
[----:B------:R-:W-:Y:S05]  /*0800*/  @P0 BRA `(.L_x_2417) ;  /* 0x0000008000000947 */ /* 0x000fea0003800000 */
[----:B------:R-:W-:Y:S05]  /*0810*/  BRA `(.L_x_2418) ;  /* 0x0000009000007947 */ /* 0x000fea0003800000 */
.L_x_2416:
[----:B-----5:R-:W-:-:S05]  /*0820*/  HADD2.F32 R40, -RZ, R33.H1_H1 ;  /* 0x30000021ff287230 */ /* 0x020fca0000004100 */
[----:B------:R-:W-:Y:S01]  /*0830*/  FADD.FTZ R71, R71, R40 ;  /* 0x0000002847477221 */ /* 0x000fe20000010000 */
[----:B------:R-:W-:Y:S05]  /*0840*/  BRA `(.L_x_2417) ;  /* 0x0000004000007947 */ /* 0x000fea0003800000 */
.L_x_2415:
[----:B-----5:R-:W-:Y:S02]  /*0850*/  HADD2.F32 R40, -RZ, R29.H1_H1 ;  /* 0x3000001dff287230 */ /* 0x020fe40000004100 */
[----:B------:R-:W-:-:S03]  /*0860*/  @P2 HADD2.F32 R44, -RZ, R33.H1_H1 ;  /* 0x30000021ff2c2230 */ /* 0x000fc60000004100 */
[----:B------:R-:W-:-:S04]  /*0870*/  FADD.FTZ R71, R71, R40 ;  /* 0x0000002847477221 */ /* 0x000fc80000010000 */
[----:B------:R-:W-:-:S05]  /*0880*/  @P2 FADD.FTZ R71, R71, R44 ;  /* 0x0000002c47472221 */ /* 0x000fca0000010000 */
.L_x_2417:
[----:B------:R-:W-:-:S04]  /*0890*/  F2FP.PACK_AB R40, RZ, R71 ;  /* 0x00000047ff28723e */ /* 0x000fc800000000ff */
[----:B------:R-:W-:Y:S02]  /*08a0*/  PRMT R37, R37, 0x5410, R40 ;  /* 0x0000541025257816 */ /* 0x000fe40000000028 */
.L_x_2418:
[----:B------:R-:W-:Y:S01]  /*08b0*/  HADD2.F32 R69, -RZ, R42.H0_H0 ;  /* 0x2000002aff457230 */ /* 0x000fe20000004100 */
[----:B------:R-:W-:Y:S05]  /*08c0*/  @P3 BRA `(.L_x_2419) ;  /* 0x0000008000003947 */ /* 0x000fea0003800000 */
[----:B------:R-:W-:-:S04]  /*08d0*/  ISETP.NE.U32.AND P4, PT, RZ, c[0x0][0x180], PT ;  /* 0x00006000ff007a0c */ /* 0x000fc80003f85070 */
[----:B------:R-:W-:-:S13]  /*08e0*/  ISETP.NE.AND.EX P4, PT, RZ, c[0x0][0x184], PT, P4 ;  /* 0x00006100ff007a0c */ /* 0x000fda0003f85340 */
[----:B------:R-:W-:Y:S05]  /*08f0*/  @P4 BRA `(.L_x_2420) ;  /* 0x0000002000004947 */ /* 0x000fea0003800000 */
[----:B------:R-:W-:Y:S05]  /*0900*/  @P0 BRA `(.L_x_2421) ;  /* 0x0000008000000947 */ /* 0x000fea0003800000 */
[----:B------:R-:W-:Y:S05]  /*0910*/  BRA `(.L_x_2422) ;  /* 0x0000009000007947 */ /* 0x000fea0003800000 */
.L_x_2420:
[----:B-----5:R-:W-:-:S05]  /*0920*/  HADD2.F32 R40, -RZ, R34.H0_H0 ;  /* 0x20000022ff287230 */ /* 0x020fca0000004100 */
[----:B------:R-:W-:Y:S01]  /*0930*/  FADD.FTZ R69, R69, R40 ;  /* 0x0000002845457221 */ /* 0x000fe20000010000 */
[----:B------:R-:W-:Y:S05]  /*0940*/  BRA `(.L_x_2421) ;  /* 0x0000004000007947 */ /* 0x000fea0003800000 */
.L_x_2419:
[----:B-----5:R-:W-:Y:S02]  /*0950*/  HADD2.F32 R40, -RZ, R30.H0_H0 ;  /* 0x2000001eff287230 */ /* 0x020fe40000004100 */
[----:B------:R-:W-:-:S03]  /*0960*/  @P2 HADD2.F32 R44, -RZ, R34.H0_H0 ;  /* 0x20000022ff2c2230 */ /* 0x000fc60000004100 */
[----:B------:R-:W-:-:S04]  /*0970*/  FADD.FTZ R69, R69, R40 ;  /* 0x0000002845457221 */ /* 0x000fc80000010000 */
[----:B------:R-:W-:-:S05]  /*0980*/  @P2 FADD.FTZ R69, R69, R44 ;  /* 0x0000002c45452221 */ /* 0x000fca0000010000 */
.L_x_2421:
[----:B------:R-:W-:-:S04]  /*0990*/  F2FP.PACK_AB R40, RZ, R69 ;  /* 0x00000045ff28723e */ /* 0x000fc800000000ff */
[----:B------:R-:W-:Y:S02]  /*09a0*/  PRMT R38, R40, 0x7610, R38 ;  /* 0x0000761028267816 */ /* 0x000fe40000000026 */
.L_x_2422:
[----:B------:R-:W-:Y:S01]  /*09b0*/  HADD2.F32 R73, -RZ, R42.H1_H1 ;  /* 0x3000002aff497230 */ /* 0x000fe20000004100 */
[----:B------:R-:W-:Y:S05]  /*09c0*/  @P3 BRA `(.L_x_2423) ;  /* 0x0000008000003947 */ /* 0x000fea0003800000 */
[----:B------:R-:W-:-:S04]  /*09d0*/  ISETP.NE.U32.AND P4, PT, RZ, c[0x0][0x180], PT ;  /* 0x00006000ff007a0c */ /* 0x000fc80003f85070 */
[----:B------:R-:W-:-:S13]  /*09e0*/  ISETP.NE.AND.EX P4, PT, RZ, c[0x0][0x184], PT, P4 ;  /* 0x00006100ff007a0c */ /* 0x000fda0003f85340 */
[----:B------:R-:W-:Y:S05]  /*09f0*/  @P4 BRA `(.L_x_2424) ;  /* 0x0000002000004947 */ /* 0x000fea0003800000 */
[----:B------:R-:W-:Y:S05]  /*0a00*/  @P0 BRA `(.L_x_2425) ;  /* 0x0000008000000947 */ /* 0x000fea0003800000 */
[----:B------:R-:W-:Y:S05]  /*0a10*/  BRA `(.L_x_2426) ;  /* 0x0000009000007947 */ /* 0x000fea0003800000 */
.L_x_2424:
[----:B-----5:R-:W-:-:S05]  /*0a20*/  HADD2.F32 R40, -RZ, R34.H1_H1 ;  /* 0x30000022ff287230 */ /* 0x020fca0000004100 */
[----:B------:R-:W-:Y:S01]  /*0a30*/  FADD.FTZ R73, R73, R40 ;  /* 0x0000002849497221 */ /* 0x000fe20000010000 */
[----:B------:R-:W-:Y:S05]  /*0a40*/  BRA `(.L_x_2425) ;  /* 0x0000004000007947 */ /* 0x000fea0003800000 */
.L_x_2423:
[----:B-----5:R-:W-:Y:S02]  /*0a50*/  HADD2.F32 R40, -RZ, R30.H1_H1 ;  /* 0x3000001eff287230 */ /* 0x020fe40000004100 */
[----:B------:R-:W-:-:S03]  /*0a60*/  @P2 HADD2.F32 R42, -RZ, R34.H1_H1 ;  /* 0x30000022ff2a2230 */ /* 0x000fc60000004100 */
[----:B------:R-:W-:-:S04]  /*0a70*/  FADD.FTZ R73, R73, R40 ;  /* 0x0000002849497221 */ /* 0x000fc80000010000 */
[----:B------:R-:W-:-:S05]  /*0a80*/  @P2 FADD.FTZ R73, R73, R42 ;  /* 0x0000002a49492221 */ /* 0x000fca0000010000 */
.L_x_2425:
[----:B------:R-:W-:-:S04]  /*0a90*/  F2FP.PACK_AB R40, RZ, R73 ;  /* 0x00000049ff28723e */ /* 0x000fc800000000ff */
[----:B------:R-:W-:Y:S02]  /*0aa0*/  PRMT R38, R38, 0x5410, R40 ;  /* 0x0000541026267816 */ /* 0x000fe40000000028 */
.L_x_2426:
[----:B------:R-:W-:Y:S01]  /*0ab0*/  HADD2.F32 R75, -RZ, R43.H0_H0 ;  /* 0x2000002bff4b7230 */ /* 0x000fe20000004100 */
[----:B------:R-:W-:Y:S05]  /*0ac0*/  @P3 BRA `(.L_x_2427) ;  /* 0x0000008000003947 */ /* 0x000fea0003800000 */
[----:B------:R-:W-:-:S04]  /*0ad0*/  ISETP.NE.U32.AND P4, PT, RZ, c[0x0][0x180], PT ;  /* 0x00006000ff007a0c */ /* 0x000fc80003f85070 */
[----:B------:R-:W-:-:S13]  /*0ae0*/  ISETP.NE.AND.EX P4, PT, RZ, c[0x0][0x184], PT, P4 ;  /* 0x00006100ff007a0c */ /* 0x000fda0003f85340 */
[----:B------:R-:W-:Y:S05]  /*0af0*/  @P4 BRA `(.L_x_2428) ;  /* 0x0000002000004947 */ /* 0x000fea0003800000 */
[----:B------:R-:W-:Y:S05]  /*0b00*/  @P0 BRA `(.L_x_2429) ;  /* 0x0000008000000947 */ /* 0x000fea0003800000 */
[----:B------:R-:W-:Y:S05]  /*0b10*/  BRA `(.L_x_2430) ;  /* 0x0000009000007947 */ /* 0x000fea0003800000 */
.L_x_2428:
[----:B-----5:R-:W-:-:S05]  /*0b20*/  HADD2.F32 R40, -RZ, R35.H0_H0 ;  /* 0x20000023ff287230 */ /* 0x020fca0000004100 */
[----:B------:R-:W-:Y:S01]  /*0b30*/  FADD.FTZ R75, R75, R40 ;  /* 0x000000284b4b7221 */ /* 0x000fe20000010000 */
[----:B------:R-:W-:Y:S05]  /*0b40*/  BRA `(.L_x_2429) ;  /* 0x0000004000007947 */ /* 0x000fea0003800000 */
.L_x_2427:
[----:B-----5:R-:W-:Y:S02]  /*0b50*/  HADD2.F32 R40, -RZ, R31.H0_H0 ;  /* 0x2000001fff287230 */ /* 0x020fe40000004100 */
[----:B------:R-:W-:-:S03]  /*0b60*/  @P2 HADD2.F32 R42, -RZ, R35.H0_H0 ;  /* 0x20000023ff2a2230 */ /* 0x000fc60000004100 */
[----:B------:R-:W-:-:S04]  /*0b70*/  FADD.FTZ R75, R75, R40 ;  /* 0x000000284b4b7221 */ /* 0x000fc80000010000 */
[----:B------:R-:W-:-:S05]  /*0b80*/  @P2 FADD.FTZ R75, R75, R42 ;  /* 0x0000002a4b4b2221 */ /* 0x000fca0000010000 */
.L_x_2429:
[----:B------:R-:W-:-:S04]  /*0b90*/  F2FP.PACK_AB R40, RZ, R75 ;  /* 0x0000004bff28723e */ /* 0x000fc800000000ff */
[----:B------:R-:W-:Y:S02]  /*0ba0*/  PRMT R39, R40, 0x7610, R39 ;  /* 0x0000761028277816 */ /* 0x000fe40000000027 */
.L_x_2430:
[----:B------:R-:W-:Y:S01]  /*0bb0*/  HADD2.F32 R77, -RZ, R43.H1_H1 ;  /* 0x3000002bff4d7230 */ /* 0x000fe20000004100 */
[----:B------:R-:W-:Y:S05]  /*0bc0*/  @P3 BRA `(.L_x_2431) ;  /* 0x0000008000003947 */ /* 0x000fea0003800000 */
[----:B------:R-:W-:-:S04]  /*0bd0*/  ISETP.NE.U32.AND P4, PT, RZ, c[0x0][0x180], PT ;  /* 0x00006000ff007a0c */ /* 0x000fc80003f85070 */
[----:B------:R-:W-:-:S13]  /*0be0*/  ISETP.NE.AND.EX P4, PT, RZ, c[0x0][0x184], PT, P4 ;  /* 0x00006100ff007a0c */ /* 0x000fda0003f85340 */
[----:B------:R-:W-:Y:S05]  /*0bf0*/  @P4 BRA `(.L_x_2432) ;  /* 0x0000002000004947 */ /* 0x000fea0003800000 */
[----:B------:R-:W-:Y:S05]  /*0c00*/  @P0 BRA `(.L_x_2433) ;  /* 0x0000008000000947 */ /* 0x000fea0003800000 */
[----:B------:R-:W-:Y:S05]  /*0c10*/  BRA `(.L_x_2434) ;  /* 0x0000009000007947 */ /* 0x000fea0003800000 */
.L_x_2432:
[----:B-----5:R-:W-:-:S05]  /*0c20*/  HADD2.F32 R40, -RZ, R35.H1_H1 ;  /* 0x30000023ff287230 */ /* 0x020fca0000004100 */
[----:B------:R-:W-:Y:S01]  /*0c30*/  FADD.FTZ R77, R77, R40 ;  /* 0x000000284d4d7221 */ /* 0x000fe20000010000 */
[----:B------:R-:W-:Y:S05]  /*0c40*/  BRA `(.L_x_2433) ;  /* 0x0000004000007947 */ /* 0x000fea0003800000 */
.L_x_2431:
[----:B-----5:R-:W-:Y:S02]  /*0c50*/  HADD2.F32 R40, -RZ, R31.H1_H1 ;  /* 0x3000001fff287230 */ /* 0x020fe40000004100 */
[----:B------:R-:W-:-:S03]  /*0c60*/  @P2 HADD2.F32 R42, -RZ, R35.H1_H1 ;  /* 0x30000023ff2a2230 */ /* 0x000fc60000004100 */
[----:B------:R-:W-:-:S04]  /*0c70*/  FADD.FTZ R77, R77, R40 ;  /* 0x000000284d4d7221 */ /* 0x000fc80000010000 */
[----:B------:R-:W-:-:S05]  /*0c80*/  @P2 FADD.FTZ R77, R77, R42 ;  /* 0x0000002a4d4d2221 */ /* 0x000fca0000010000 */
.L_x_2433:
[----:B------:R-:W-:-:S04]  /*0c90*/  F2FP.PACK_AB R40, RZ, R77 ;  /* 0x0000004dff28723e */ /* 0x000fc800000000ff */
[----:B------:R-:W-:Y:S02]  /*0ca0*/  PRMT R39, R39, 0x5410, R40 ;  /* 0x0000541027277816 */ /* 0x000fe40000000028 */
.L_x_2434:
        /* <DEDUP_REMOVED lines=16> */
.L_x_2436:
[----:B-----5:R-:W-:-:S05]  /*0db0*/  HADD2.F32 R44, -RZ, R32.H0_H0 ;  /* 0x20000020ff2c7230 */ /* 0x020fca0000004100 */
[----:B------:R-:W-:Y:S01]  /*0dc0*/  FADD.FTZ R79, R44, R79 ;  /* 0x0000004f2c4f7221 */ /* 0x000fe20000010000 */
[----:B------:R-:W-:Y:S05]  /*0dd0*/  BRA `(.L_x_2437) ;  /* 0x0000004000007947 */ /* 0x000fea0003800000 */
.L_x_2435:
[----:B0----5:R-:W-:Y:S02]  /*0de0*/  HADD2.F32 R44, -RZ, R28.H0_H0 ;  /* 0x2000001cff2c7230 */ /* 0x021fe40000004100 */
[----:B------:R-:W-:-:S03]  /*0df0*/  @P2 HADD2.F32 R46, -RZ, R32.H0_H0 ;  /* 0x20000020ff2e2230 */ /* 0x000fc60000004100 */
[----:B------:R-:W-:-:S04]  /*0e00*/  FADD.FTZ R79, R44, R79 ;  /* 0x0000004f2c4f7221 */ /* 0x000fc80000010000 */
[----:B------:R-:W-:-:S05]  /*0e10*/  @P2 FADD.FTZ R79, R46, R79 ;  /* 0x0000004f2e4f2221 */ /* 0x000fca0000010000 */
.L_x_2437:
[----:B------:R-:W-:-:S04]  /*0e20*/  F2FP.PACK_AB R44, RZ, R79 ;  /* 0x0000004fff2c723e */ /* 0x000fc800000000ff */
[----:B------:R-:W-:Y:S02]  /*0e30*/  PRMT R36, R44, 0x7610, R36 ;  /* 0x000076102c247816 */ /* 0x000fe40000000024 */
.L_x_2438:
[----:B------:R-:W-:Y:S01]  /*0e40*/  HADD2.F32 R83, -RZ, R40.H1_H1 ;  /* 0x30000028ff537230 */ /* 0x000fe20000004100 */
[----:B------:R-:W-:Y:S05]  /*0e50*/  @P3 BRA `(.L_x_2439) ;  /* 0x0000008000003947 */ /* 0x000fea0003800000 */
[----:B------:R-:W-:-:S04]  /*0e60*/  ISETP.NE.U32.AND P4, PT, RZ, c[0x0][0x180], PT ;  /* 0x00006000ff007a0c */ /* 0x000fc80003f85070 */
[----:B------:R-:W-:-:S13]  /*0e70*/  ISETP.NE.AND.EX P4, PT, RZ, c[0x0][0x184], PT, P4 ;  /* 0x00006100ff007a0c */ /* 0x000fda0003f85340 */
[----:B------:R-:W-:Y:S05]  /*0e80*/  @P4 BRA `(.L_x_2440) ;  /* 0x0000002000004947 */ /* 0x000fea0003800000 */
[----:B------:R-:W-:Y:S05]  /*0e90*/  @P0 BRA `(.L_x_2441) ;  /* 0x0000008000000947 */ /* 0x000fea0003800000 */
[----:B------:R-:W-:Y:S05]  /*0ea0*/  BRA `(.L_x_2442) ;  /* 0x0000009000007947 */ /* 0x000fea0003800000 */
.L_x_2440:
[----:B-----5:R-:W-:-:S05]  /*0eb0*/  HADD2.F32 R40, -RZ, R32.H1_H1 ;  /* 0x30000020ff287230 */ /* 0x020fca0000004100 */
[----:B------:R-:W-:Y:S01]  /*0ec0*/  FADD.FTZ R83, R40, R83 ;  /* 0x0000005328537221 */ /* 0x000fe20000010000 */
[----:B------:R-:W-:Y:S05]  /*0ed0*/  BRA `(.L_x_2441) ;  /* 0x0000004000007947 */ /* 0x000fea0003800000 */
.L_x_2439:
[----:B-----5:R-:W-:Y:S02]  /*0ee0*/  HADD2.F32 R40, -RZ, R28.H1_H1 ;  /* 0x3000001cff287230 */ /* 0x020fe40000004100 */
[----:B------:R-:W-:-:S03]  /*0ef0*/  @P2 HADD2.F32 R44, -RZ, R32.H1_H1 ;  /* 0x30000020ff2c2230 */ /* 0x000fc60000004100 */
[----:B------:R-:W-:-:S04]  /*0f00*/  FADD.FTZ R83, R40, R83 ;  /* 0x0000005328537221 */ /* 0x000fc80000010000 */
[----:B------:R-:W-:-:S05]  /*0f10*/  @P2 FADD.FTZ R83, R44, R83 ;  /* 0x000000532c532221 */ /* 0x000fca0000010000 */
.L_x_2441:
[----:B------:R-:W-:-:S04]  /*0f20*/  F2FP.PACK_AB R40, RZ, R83 ;  /* 0x00000053ff28723e */ /* 0x000fc800000000ff */
[----:B------:R-:W-:Y:S02]  /*0f30*/  PRMT R36, R36, 0x5410, R40 ;  /* 0x0000541024247816 */ /* 0x000fe40000000028 */
.L_x_2442:
[----:B------:R-:W-:Y:S01]  /*0f40*/  HADD2.F32 R81, -RZ, R41.H0_H0 ;  /* 0x20000029ff517230 */ /* 0x000fe20000004100 */
[----:B------:R-:W-:Y:S05]  /*0f50*/  @P3 BRA `(.L_x_2443) ;  /* 0x0000008000003947 */ /* 0x000fea0003800000 */
[----:B------:R-:W-:-:S04]  /*0f60*/  ISETP.NE.U32.AND P4, PT, RZ, c[0x0][0x180], PT ;  /* 0x00006000ff007a0c */ /* 0x000fc80003f85070 */
[----:B------:R-:W-:-:S13]  /*0f70*/  ISETP.NE.AND.EX P4, PT, RZ, c[0x0][0x184], PT, P4 ;  /* 0x00006100ff007a0c */ /* 0x000fda0003f85340 */
[----:B------:R-:W-:Y:S05]  /*0f80*/  @P4 BRA `(.L_x_2444) ;  /* 0x0000002000004947 */ /* 0x000fea0003800000 */
[----:B------:R-:W-:Y:S05]  /*0f90*/  @P0 BRA `(.L_x_2445) ;  /* 0x0000008000000947 */ /* 0x000fea0003800000 */
[----:B------:R-:W-:Y:S05]  /*0fa0*/  BRA `(.L_x_2446) ;  /* 0x0000009000007947 */ /* 0x000fea0003800000 */
.L_x_2444:
[----:B-----5:R-:W-:-:S05]  /*0fb0*/  HADD2.F32 R40, -RZ, R33.H0_H0 ;  /* 0x20000021ff287230 */ /* 0x020fca0000004100 */
[----:B------:R-:W-:Y:S01]  /*0fc0*/  FADD.FTZ R81, R40, R81 ;  /* 0x0000005128517221 */ /* 0x000fe20000010000 */
[----:B------:R-:W-:Y:S05]  /*0fd0*/  BRA `(.L_x_2445) ;  /* 0x0000004000007947 */ /* 0x000fea0003800000 */
.L_x_2443:
[----:B-----5:R-:W-:Y:S02]  /*0fe0*/  HADD2.F32 R40, -RZ, R29.H0_H0 ;  /* 0x2000001dff287230 */ /* 0x020fe40000004100 */
[----:B------:R-:W-:-:S03]  /*0ff0*/  @P2 HADD2.F32 R44, -RZ, R33.H0_H0 ;  /* 0x20000021ff2c2230 */ /* 0x000fc60000004100 */
[----:B------:R-:W-:-:S04]  /*1000*/  FADD.FTZ R81, R40, R81 ;  /* 0x0000005128517221 */ /* 0x000fc80000010000 */
[----:B------:R-:W-:-:S05]  /*1010*/  @P2 FADD.FTZ R81, R44, R81 ;  /* 0x000000512c512221 */ /* 0x000fca0000010000 */
.L_x_2445:
[----:B------:R-:W-:-:S04]  /*1020*/  F2FP.PACK_AB R40, RZ, R81 ;  /* 0x00000051ff28723e */ /* 0x000fc800000000ff */
[----:B------:R-:W-:Y:S02]  /*1030*/  PRMT R37, R40, 0x7610, R37 ;  /* 0x0000761028257816 */ /* 0x000fe40000000025 */
.L_x_2446:
[----:B------:R-:W-:Y:S01]  /*1040*/  HADD2.F32 R87, -RZ, R41.H1_H1 ;  /* 0x30000029ff577230 */ /* 0x000fe20000004100 */
[----:B------:R-:W-:Y:S05]  /*1050*/  @P3 BRA `(.L_x_2447) ;  /* 0x0000008000003947 */ /* 0x000fea0003800000 */
[----:B------:R-:W-:-:S04]  /*1060*/  ISETP.NE.U32.AND P4, PT, RZ, c[0x0][0x180], PT ;  /* 0x00006000ff007a0c */ /* 0x000fc80003f85070 */
[----:B------:R-:W-:-:S13]  /*1070*/  ISETP.NE.AND.EX P4, PT, RZ, c[0x0][0x184], PT, P4 ;  /* 0x00006100ff007a0c */ /* 0x000fda0003f85340 */
[----:B------:R-:W-:Y:S05]  /*1080*/  @P4 BRA `(.L_x_2448) ;  /* 0x0000002000004947 */ /* 0x000fea0003800000 */
[----:B------:R-:W-:Y:S05]  /*1090*/  @P0 BRA `(.L_x_2449) ;  /* 0x0000008000000947 */ /* 0x000fea0003800000 */
[----:B------:R-:W-:Y:S05]  /*10a0*/  BRA `(.L_x_2450) ;  /* 0x0000009000007947 */ /* 0x000fea0003800000 */
.L_x_2448:
[----:B-----5:R-:W-:-:S05]  /*10b0*/  HADD2.F32 R40, -RZ, R33.H1_H1 ;  /* 0x30000021ff287230 */ /* 0x020fca0000004100 */
[----:B------:R-:W-:Y:S01]  /*10c0*/  FADD.FTZ R87, R40, R87 ;  /* 0x0000005728577221 */ /* 0x000fe20000010000 */
[----:B------:R-:W-:Y:S05]  /*10d0*/  BRA `(.L_x_2449) ;  /* 0x0000004000007947 */ /* 0x000fea0003800000 */
.L_x_2447:
[----:B-----5:R-:W-:Y:S02]  /*10e0*/  HADD2.F32 R40, -RZ, R29.H1_H1 ;  /* 0x3000001dff287230 */ /* 0x020fe40000004100 */
[----:B------:R-:W-:-:S03]  /*10f0*/  @P2 HADD2.F32 R44, -RZ, R33.H1_H1 ;  /* 0x30000021ff2c2230 */ /* 0x000fc60000004100 */
[----:B------:R-:W-:-:S04]  /*1100*/  FADD.FTZ R87, R40, R87 ;  /* 0x0000005728577221 */ /* 0x000fc80000010000 */
[----:B------:R-:W-:-:S05]  /*1110*/  @P2 FADD.FTZ R87, R44, R87 ;  /* 0x000000572c572221 */ /* 0x000fca0000010000 */
.L_x_2449:
[----:B------:R-:W-:-:S04]  /*1120*/  F2FP.PACK_AB R40, RZ, R87 ;  /* 0x00000057ff28723e */ /* 0x000fc800000000ff */
[----:B------:R-:W-:Y:S02]  /*1130*/  PRMT R37, R37, 0x5410, R40 ;  /* 0x0000541025257816 */ /* 0x000fe40000000028 */
.L_x_2450:
[----:B------:R-:W-:Y:S01]  /*1140*/  HADD2.F32 R85, -RZ, R42.H0_H0 ;  /* 0x2000002aff557230 */ /* 0x000fe20000004100 */
[----:B------:R-:W-:Y:S05]  /*1150*/  @P3 BRA `(.L_x_2451) ;  /* 0x0000008000003947 */ /* 0x000fea0003800000 */
[----:B------:R-:W-:-:S04]  /*1160*/  ISETP.NE.U32.AND P4, PT, RZ, c[0x0][0x180], PT ;  /* 0x00006000ff007a0c */ /* 0x000fc80003f85070 */
[----:B------:R-:W-:-:S13]  /*1170*/  ISETP.NE.AND.EX P4, PT, RZ, c[0x0][0x184], PT, P4 ;  /* 0x00006100ff007a0c */ /* 0x000fda0003f85340 */
[----:B------:R-:W-:Y:S05]  /*1180*/  @P4 BRA `(.L_x_2452) ;  /* 0x0000002000004947 */ /* 0x000fea0003800000 */
[----:B------:R-:W-:Y:S05]  /*1190*/  @P0 BRA `(.L_x_2453) ;  /* 0x0000008000000947 */ /* 0x000fea0003800000 */
[----:B------:R-:W-:Y:S05]  /*11a0*/  BRA `(.L_x_2454) ;  /* 0x0000009000007947 */ /* 0x000fea0003800000 */
.L_x_2452:
[----:B-----5:R-:W-:-:S05]  /*11b0*/  HADD2.F32 R40, -RZ, R34.H0_H0 ;  /* 0x20000022ff287230 */ /* 0x020fca0000004100 */
[----:B------:R-:W-:Y:S01]  /*11c0*/  FADD.FTZ R85, R40, R85 ;  /* 0x0000005528557221 */ /* 0x000fe20000010000 */
[----:B------:R-:W-:Y:S05]  /*11d0*/  BRA `(.L_x_2453) ;  /* 0x0000004000007947 */ /* 0x000fea0003800000 */
.L_x_2451:
[----:B-----5:R-:W-:Y:S02]  /*11e0*/  HADD2.F32 R40, -RZ, R30.H0_H0 ;  /* 0x2000001eff287230 */ /* 0x020fe40000004100 */
[----:B------:R-:W-:-:S03]  /*11f0*/  @P2 HADD2.F32 R44, -RZ, R34.H0_H0 ;  /* 0x20000022ff2c2230 */ /* 0x000fc60000004100 */
[----:B------:R-:W-:-:S04]  /*1200*/  FADD.FTZ R85, R40, R85 ;  /* 0x0000005528557221 */ /* 0x000fc80000010000 */
[----:B------:R-:W-:-:S05]  /*1210*/  @P2 FADD.FTZ R85, R44, R85 ;  /* 0x000000552c552221 */ /* 0x000fca0000010000 */
.L_x_2453:
[----:B------:R-:W-:-:S04]  /*1220*/  F2FP.PACK_AB R40, RZ, R85 ;  /* 0x00000055ff28723e */ /* 0x000fc800000000ff */
[----:B------:R-:W-:Y:S02]  /*1230*/  PRMT R38, R40, 0x7610, R38 ;  /* 0x0000761028267816 */ /* 0x000fe40000000026 */
.L_x_2454:
[----:B------:R-:W-:Y:S01]  /*1240*/  HADD2.F32 R89, -RZ, R42.H1_H1 ;  /* 0x3000002aff597230 */ /* 0x000fe20000004100 */
[----:B------:R-:W-:Y:S05]  /*1250*/  @P3 BRA `(.L_x_2455) ;  /* 0x0000008000003947 */ /* 0x000fea0003800000 */
[----:B------:R-:W-:-:S04]  /*1260*/  ISETP.NE.U32.AND P4, PT, RZ, c[0x0][0x180], PT ;  /* 0x00006000ff007a0c */ /* 0x000fc80003f85070 */
[----:B------:R-:W-:-:S13]  /*1270*/  ISETP.NE.AND.EX P4, PT, RZ, c[0x0][0x184], PT, P4 ;  /* 0x00006100ff007a0c */ /* 0x000fda0003f85340 */
[----:B------:R-:W-:Y:S05]  /*1280*/  @P4 BRA `(.L_x_2456) ;  /* 0x0000002000004947 */ /* 0x000fea0003800000 */
[----:B------:R-:W-:Y:S05]  /*1290*/  @P0 BRA `(.L_x_2457) ;  /* 0x0000008000000947 */ /* 0x000fea0003800000 */
[----:B------:R-:W-:Y:S05]  /*12a0*/  BRA `(.L_x_2458) ;  /* 0x0000009000007947 */ /* 0x000fea0003800000 */
.L_x_2456:
[----:B-----5:R-:W-:-:S05]  /*12b0*/  HADD2.F32 R40, -RZ, R34.H1_H1 ;  /* 0x30000022ff287230 */ /* 0x020fca0000004100 */
[----:B------:R-:W-:Y:S01]  /*12c0*/  FADD.FTZ R89, R40, R89 ;  /* 0x0000005928597221 */ /* 0x000fe20000010000 */
[----:B------:R-:W-:Y:S05]  /*12d0*/  BRA `(.L_x_2457) ;  /* 0x0000004000007947 */ /* 0x000fea0003800000 */
.L_x_2455:
[----:B-----5:R-:W-:Y:S02]  /*12e0*/  HADD2.F32 R40, -RZ, R30.H1_H1 ;  /* 0x3000001eff287230 */ /* 0x020fe40000004100 */
[----:B------:R-:W-:-:S03]  /*12f0*/  @P2 HADD2.F32 R42, -RZ, R34.H1_H1 ;  /* 0x30000022ff2a2230 */ /* 0x000fc60000004100 */
[----:B------:R-:W-:-:S04]  /*1300*/  FADD.FTZ R89, R40, R89 ;  /* 0x0000005928597221 */ /* 0x000fc80000010000 */
[----:B------:R-:W-:-:S05]  /*1310*/  @P2 FADD.FTZ R89, R42, R89 ;  /* 0x000000592a592221 */ /* 0x000fca0000010000 */
.L_x_2457:
[----:B------:R-:W-:-:S04]  /*1320*/  F2FP.PACK_AB R40, RZ, R89 ;  /* 0x00000059ff28723e */ /* 0x000fc800000000ff */
[----:B------:R-:W-:Y:S02]  /*1330*/  PRMT R38, R38, 0x5410, R40 ;  /* 0x0000541026267816 */ /* 0x000fe40000000028 */
.L_x_2458:
[----:B------:R-:W-:Y:S01]  /*1340*/  HADD2.F32 R91, -RZ, R43.H0_H0 ;  /* 0x2000002bff5b7230 */ /* 0x000fe20000004100 */
[----:B------:R-:W-:Y:S05]  /*1350*/  @P3 BRA `(.L_x_2459) ;  /* 0x0000008000003947 */ /* 0x000fea0003800000 */
[----:B------:R-:W-:-:S04]  /*1360*/  ISETP.NE.U32.AND P4, PT, RZ, c[0x0][0x180], PT ;  /* 0x00006000ff007a0c */ /* 0x000fc80003f85070 */
[----:B------:R-:W-:-:S13]  /*1370*/  ISETP.NE.AND.EX P4, PT, RZ, c[0x0][0x184], PT, P4 ;  /* 0x00006100ff007a0c */ /* 0x000fda0003f85340 */
[----:B------:R-:W-:Y:S05]  /*1380*/  @P4 BRA `(.L_x_2460) ;  /* 0x0000002000004947 */ /* 0x000fea0003800000 */
[----:B------:R-:W-:Y:S05]  /*1390*/  @P0 BRA `(.L_x_2461) ;  /* 0x0000008000000947 */ /* 0x000fea0003800000 */
[----:B------:R-:W-:Y:S05]  /*13a0*/  BRA `(.L_x_2462) ;  /* 0x0000009000007947 */ /* 0x000fea0003800000 */
.L_x_2460:
[----:B-----5:R-:W-:-:S05]  /*13b0*/  HADD2.F32 R40, -RZ, R35.H0_H0 ;  /* 0x20000023ff287230 */ /* 0x020fca0000004100 */
[----:B------:R-:W-:Y:S01]  /*13c0*/  FADD.FTZ R91, R40, R91 ;  /* 0x0000005b285b7221 */ /* 0x000fe20000010000 */
[----:B------:R-:W-:Y:S05]  /*13d0*/  BRA `(.L_x_2461) ;  /* 0x0000004000007947 */ /* 0x000fea0003800000 */
.L_x_2459:
[----:B-----5:R-:W-:Y:S02]  /*13e0*/  HADD2.F32 R40, -RZ, R31.H0_H0 ;  /* 0x2000001fff287230 */ /* 0x020fe40000004100 */
[----:B------:R-:W-:-:S03]  /*13f0*/  @P2 HADD2.F32 R42, -RZ, R35.H0_H0 ;  /* 0x20000023ff2a2230 */ /* 0x000fc60000004100 */
[----:B------:R-:W-:-:S04]  /*1400*/  FADD.FTZ R91, R40, R91 ;  /* 0x0000005b285b7221 */ /* 0x000fc80000010000 */
[----:B------:R-:W-:-:S05]  /*1410*/  @P2 FADD.FTZ R91, R42, R91 ;  /* 0x0000005b2a5b2221 */ /* 0x000fca0000010000 */
.L_x_2461:
[----:B------:R-:W-:-:S04]  /*1420*/  F2FP.PACK_AB R40, RZ, R91 ;  /* 0x0000005bff28723e */ /* 0x000fc800000000ff */
[----:B------:R-:W-:Y:S02]  /*1430*/  PRMT R39, R40, 0x7610, R39 ;  /* 0x0000761028277816 */ /* 0x000fe40000000027 */
.L_x_2462:
[----:B------:R-:W-:Y:S01]  /*1440*/  HADD2.F32 R93, -RZ, R43.H1_H1 ;  /* 0x3000002bff5d7230 */ /* 0x000fe20000004100 */
[----:B------:R-:W-:Y:S05]  /*1450*/  @P3 BRA `(.L_x_2463) ;  /* 0x0000008000003947 */ /* 0x000fea0003800000 */
[----:B------:R-:W-:-:S04]  /*1460*/  ISETP.NE.U32.AND P4, PT, RZ, c[0x0][0x180], PT ;  /* 0x00006000ff007a0c */ /* 0x000fc80003f85070 */
[----:B------:R-:W-:-:S13]  /*1470*/  ISETP.NE.AND.EX P4, PT, RZ, c[0x0][0x184], PT, P4 ;  /* 0x00006100ff007a0c */ /* 0x000fda0003f85340 */
[----:B------:R-:W-:Y:S05]  /*1480*/  @P4 BRA `(.L_x_2464) ;  /* 0x0000002000004947 */ /* 0x000fea0003800000 */
[----:B------:R-:W-:Y:S05]  /*1490*/  @P0 BRA `(.L_x_2465) ;  /* 0x0000008000000947 */ /* 0x000fea0003800000 */
[----:B------:R-:W-:Y:S05]  /*14a0*/  BRA `(.L_x_2466) ;  /* 0x0000009000007947 */ /* 0x000fea0003800000 */
.L_x_2464:
[----:B-----5:R-:W-:-:S05]  /*14b0*/  HADD2.F32 R40, -RZ, R35.H1_H1 ;  /* 0x30000023ff287230 */ /* 0x020fca0000004100 */
[----:B------:R-:W-:Y:S01]  /*14c0*/  FADD.FTZ R93, R40, R93 ;  /* 0x0000005d285d7221 */ /* 0x000fe20000010000 */
[----:B------:R-:W-:Y:S05]  /*14d0*/  BRA `(.L_x_2465) ;  /* 0x0000004000007947 */ /* 0x000fea0003800000 */
.L_x_2463:
[----:B-----5:R-:W-:Y:S02]  /*14e0*/  HADD2.F32 R40, -RZ, R31.H1_H1 ;  /* 0x3000001fff287230 */ /* 0x020fe40000004100 */
[----:B------:R-:W-:-:S03]  /*14f0*/  @P2 HADD2.F32 R42, -RZ, R35.H1_H1 ;  /* 0x30000023ff2a2230 */ /* 0x000fc60000004100 */
[----:B------:R-:W-:-:S04]  /*1500*/  FADD.FTZ R93, R40, R93 ;  /* 0x0000005d285d7221 */ /* 0x000fc80000010000 */
[----:B------:R-:W-:-:S05]  /*1510*/  @P2 FADD.FTZ R93, R42, R93 ;  /* 0x0000005d2a5d2221 */ /* 0x000fca0000010000 */
.L_x_2465:
[----:B------:R-:W-:-:S04]  /*1520*/  F2FP.PACK_AB R40, RZ, R93 ;  /* 0x0000005dff28723e */ /* 0x000fc800000000ff */
[----:B------:R-:W-:Y:S02]  /*1530*/  PRMT R39, R39, 0x5410, R40 ;  /* 0x0000541027277816 */ /* 0x000fe40000000028 */
.L_x_2466:
[----:B------:R-:W-:Y:S01]  /*1540*/  IADD3 R66, R61, 0x100, RZ ;  /* 0x000001003d427810 */ /* 0x000fe20007ffe0ff */
[----:B------:R-:W-:-:S03]  /*1550*/  @P0 IMAD.WIDE.U32 R48, R68, R65, c[0x0][0x188] ;  /* 0x0000620044300625 */ /* 0x000fc600078e0041 */
[C---:B------:R-:W-:Y:S01]  /*1560*/  @P1 LEA R44, P4, R66.reuse, c[0x0][0x178], 0x4 ;  /* 0x00005e00422c1a11 */ /* 0x040fe200078820ff */
[C---:B------:R-:W-:Y:S01]  /*1570*/  IMAD.WIDE.U32 R40, R66.reuse, R68, c[0x0][0x170] ;  /* 0x00005c0042287625 */ /* 0x040fe200078e0044 */
[C---:B------:R-:W-:Y:S01]  /*1580*/  @P2 LEA R46, P5, R66.reuse, c[0x0][0x180], 0x4 ;  /* 0x00006000422e2a11 */ /* 0x040fe200078a20ff */
[----:B------:R0:W-:Y:S01]  /*1590*/  @P0 STG.E.128 [R48.64], R36 ;  /* 0x0000002430000986 */ /* 0x0001e2000c101d04 */
[C---:B------:R-:W-:Y:S02]  /*15a0*/  @P1 LEA.HI.X R45, R66.reuse, c[0x0][0x17c], RZ, 0x4, P4 ;  /* 0x00005f00422d1a11 */ /* 0x040fe400020f24ff */
[----:B------:R-:W-:Y:S01]  /*15b0*/  @P2 LEA.HI.X R47, R66, c[0x0][0x184], RZ, 0x4, P5 ;  /* 0x00006100422f2a11 */ /* 0x000fe200028f24ff */
        /* <DEDUP_REMOVED lines=10> */
.L_x_2468:
[----:B-----5:R-:W-:-:S05]  /*1660*/  HADD2.F32 R45, -RZ, R32.H0_H0 ;  /* 0x20000020ff2d7230 */ /* 0x020fca0000004100 */
[----:B------:R-:W-:Y:S01]  /*1670*/  FADD.FTZ R68, R45, R68 ;  /* 0x000000442d447221 */ /* 0x000fe20000010000 */
[----:B------:R-:W-:Y:S05]  /*1680*/  BRA `(.L_x_2469) ;  /* 0x0000004000007947 */ /* 0x000fea0003800000 */
.L_x_2467:
[----:B0----5:R-:W-:Y:S02]  /*1690*/  HADD2.F32 R45, -RZ, R28.H0_H0 ;  /* 0x2000001cff2d7230 */ /* 0x021fe40000004100 */
[----:B------:R-:W-:-:S03]  /*16a0*/  @P2 HADD2.F32 R47, -RZ, R32.H0_H0 ;  /* 0x20000020ff2f2230 */ /* 0x000fc60000004100 */
[----:B------:R-:W-:-:S04]  /*16b0*/  FADD.FTZ R68, R45, R68 ;  /* 0x000000442d447221 */ /* 0x000fc80000010000 */
[----:B------:R-:W-:-:S05]  /*16c0*/  @P2 FADD.FTZ R68, R47, R68 ;  /* 0x000000442f442221 */ /* 0x000fca0000010000 */
.L_x_2469:
[----:B------:R-:W-:-:S04]  /*16d0*/  F2FP.PACK_AB R44, RZ, R68 ;  /* 0x00000044ff2c723e */ /* 0x000fc800000000ff */
[----:B------:R-:W-:Y:S02]  /*16e0*/  PRMT R36, R44, 0x7610, R36 ;  /* 0x000076102c247816 */ /* 0x000fe40000000024 */
.L_x_2470:
[----:B------:R-:W-:Y:S01]  /*16f0*/  HADD2.F32 R47, -RZ, R40.H1_H1 ;  /* 0x30000028ff2f7230 */ /* 0x000fe20000004100 */
[----:B------:R-:W-:Y:S05]  /*1700*/  @P3 BRA `(.L_x_2471) ;  /* 0x0000008000003947 */ /* 0x000fea0003800000 */
[----:B------:R-:W-:-:S04]  /*1710*/  ISETP.NE.U32.AND P1, PT, RZ, c[0x0][0x180], PT ;  /* 0x00006000ff007a0c */ /* 0x000fc80003f25070 */
[----:B------:R-:W-:-:S13]  /*1720*/  ISETP.NE.AND.EX P1, PT, RZ, c[0x0][0x184], PT, P1 ;  /* 0x00006100ff007a0c */ /* 0x000fda0003f25310 */
[----:B------:R-:W-:Y:S05]  /*1730*/  @P1 BRA `(.L_x_2472) ;  /* 0x0000002000001947 */ /* 0x000fea0003800000 */
[----:B------:R-:W-:Y:S05]  /*1740*/  @P0 BRA `(.L_x_2473) ;  /* 0x0000008000000947 */ /* 0x000fea0003800000 */
[----:B------:R-:W-:Y:S05]  /*1750*/  BRA `(.L_x_2474) ;  /* 0x0000009000007947 */ /* 0x000fea0003800000 */
.L_x_2472:
[----:B-----5:R-:W-:-:S05]  /*1760*/  HADD2.F32 R40, -RZ, R32.H1_H1 ;  /* 0x30000020ff287230 */ /* 0x020fca0000004100 */
[----:B------:R-:W-:Y:S01]  /*1770*/  FADD.FTZ R47, R40, R47 ;  /* 0x0000002f282f7221 */ /* 0x000fe20000010000 */
[----:B------:R-:W-:Y:S05]  /*1780*/  BRA `(.L_x_2473) ;  /* 0x0000004000007947 */ /* 0x000fea0003800000 */
.L_x_2471:
[----:B-----5:R-:W-:Y:S02]  /*1790*/  HADD2.F32 R40, -RZ, R28.H1_H1 ;  /* 0x3000001cff287230 */ /* 0x020fe40000004100 */
[----:B------:R-:W-:-:S03]  /*17a0*/  @P2 HADD2.F32 R44, -RZ, R32.H1_H1 ;  /* 0x30000020ff2c2230 */ /* 0x000fc60000004100 */
[----:B------:R-:W-:-:S04]  /*17b0*/  FADD.FTZ R47, R40, R47 ;  /* 0x0000002f282f7221 */ /* 0x000fc80000010000 */
[----:B------:R-:W-:-:S05]  /*17c0*/  @P2 FADD.FTZ R47, R44, R47 ;  /* 0x0000002f2c2f2221 */ /* 0x000fca0000010000 */
.L_x_2473:
[----:B------:R-:W-:-:S04]  /*17d0*/  F2FP.PACK_AB R40, RZ, R47 ;  /* 0x0000002fff28723e */ /* 0x000fc800000000ff */
[----:B------:R-:W-:Y:S02]  /*17e0*/  PRMT R36, R36, 0x5410, R40 ;  /* 0x0000541024247816 */ /* 0x000fe40000000028 */
.L_x_2474:
[----:B------:R-:W-:Y:S01]  /*17f0*/  HADD2.F32 R45, -RZ, R41.H0_H0 ;  /* 0x20000029ff2d7230 */ /* 0x000fe20000004100 */
[----:B------:R-:W-:Y:S05]  /*1800*/  @P3 BRA `(.L_x_2475) ;  /* 0x0000008000003947 */ /* 0x000fea0003800000 */
[----:B------:R-:W-:-:S04]  /*1810*/  ISETP.NE.U32.AND P1, PT, RZ, c[0x0][0x180], PT ;  /* 0x00006000ff007a0c */ /* 0x000fc80003f25070 */
[----:B------:R-:W-:-:S13]  /*1820*/  ISETP.NE.AND.EX P1, PT, RZ, c[0x0][0x184], PT, P1 ;  /* 0x00006100ff007a0c */ /* 0x000fda0003f25310 */
[----:B------:R-:W-:Y:S05]  /*1830*/  @P1 BRA `(.L_x_2476) ;  /* 0x0000002000001947 */ /* 0x000fea0003800000 */
[----:B------:R-:W-:Y:S05]  /*1840*/  @P0 BRA `(.L_x_2477) ;  /* 0x0000008000000947 */ /* 0x000fea0003800000 */
[----:B------:R-:W-:Y:S05]  /*1850*/  BRA `(.L_x_2478) ;  /* 0x0000009000007947 */ /* 0x000fea0003800000 */
.L_x_2476:
[----:B-----5:R-:W-:-:S05]  /*1860*/  HADD2.F32 R40, -RZ, R33.H0_H0 ;  /* 0x20000021ff287230 */ /* 0x020fca0000004100 */
[----:B------:R-:W-:Y:S01]  /*1870*/  FADD.FTZ R45, R40, R45 ;  /* 0x0000002d282d7221 */ /* 0x000fe20000010000 */
[----:B------:R-:W-:Y:S05]  /*1880*/  BRA `(.L_x_2477) ;  /* 0x0000004000007947 */ /* 0x000fea0003800000 */
.L_x_2475:
[----:B-----5:R-:W-:Y:S02]  /*1890*/  HADD2.F32 R40, -RZ, R29.H0_H0 ;  /* 0x2000001dff287230 */ /* 0x020fe40000004100 */
[----:B------:R-:W-:-:S03]  /*18a0*/  @P2 HADD2.F32 R44, -RZ, R33.H0_H0 ;  /* 0x20000021ff2c2230 */ /* 0x000fc60000004100 */
[----:B------:R-:W-:-:S04]  /*18b0*/  FADD.FTZ R45, R40, R45 ;  /* 0x0000002d282d7221 */ /* 0x000fc80000010000 */
[----:B------:R-:W-:-:S05]  /*18c0*/  @P2 FADD.FTZ R45, R44, R45 ;  /* 0x0000002d2c2d2221 */ /* 0x000fca0000010000 */
.L_x_2477:
[----:B------:R-:W-:-:S04]  /*18d0*/  F2FP.PACK_AB R40, RZ, R45 ;  /* 0x0000002dff28723e */ /* 0x000fc800000000ff */
[----:B------:R-:W-:Y:S02]  /*18e0*/  PRMT R37, R40, 0x7610, R37 ;  /* 0x0000761028257816 */ /* 0x000fe40000000025 */
.L_x_2478:
[----:B------:R-:W-:Y:S01]  /*18f0*/  HADD2.F32 R49, -RZ, R41.H1_H1 ;  /* 0x30000029ff317230 */ /* 0x000fe20000004100 */
[----:B------:R-:W-:Y:S05]  /*1900*/  @P3 BRA `(.L_x_2479) ;  /* 0x0000008000003947 */ /* 0x000fea0003800000 */
[----:B------:R-:W-:-:S04]  /*1910*/  ISETP.NE.U32.AND P1, PT, RZ, c[0x0][0x180], PT ;  /* 0x00006000ff007a0c */ /* 0x000fc80003f25070 */
[----:B------:R-:W-:-:S13]  /*1920*/  ISETP.NE.AND.EX P1, PT, RZ, c[0x0][0x184], PT, P1 ;  /* 0x00006100ff007a0c */ /* 0x000fda0003f25310 */
[----:B------:R-:W-:Y:S05]  /*1930*/  @P1 BRA `(.L_x_2480) ;  /* 0x0000002000001947 */ /* 0x000fea0003800000 */
[----:B------:R-:W-:Y:S05]  /*1940*/  @P0 BRA `(.L_x_2481) ;  /* 0x0000008000000947 */ /* 0x000fea0003800000 */
[----:B------:R-:W-:Y:S05]  /*1950*/  BRA `(.L_x_2482) ;  /* 0x0000009000007947 */ /* 0x000fea0003800000 */
.L_x_2480:
[----:B-----5:R-:W-:-:S05]  /*1960*/  HADD2.F32 R40, -RZ, R33.H1_H1 ;  /* 0x30000021ff287230 */ /* 0x020fca0000004100 */
[----:B------:R-:W-:Y:S01]  /*1970*/  FADD.FTZ R49, R40, R49 ;  /* 0x0000003128317221 */ /* 0x000fe20000010000 */
[----:B------:R-:W-:Y:S05]  /*1980*/  BRA `(.L_x_2481) ;  /* 0x0000004000007947 */ /* 0x000fea0003800000 */
.L_x_2479:
[----:B-----5:R-:W-:Y:S02]  /*1990*/  HADD2.F32 R40, -RZ, R29.H1_H1 ;  /* 0x3000001dff287230 */ /* 0x020fe40000004100 */
[----:B------:R-:W-:-:S03]  /*19a0*/  @P2 HADD2.F32 R44, -RZ, R33.H1_H1 ;  /* 0x30000021ff2c2230 */ /* 0x000fc60000004100 */
[----:B------:R-:W-:-:S04]  /*19b0*/  FADD.FTZ R49, R40, R49 ;  /* 0x0000003128317221 */ /* 0x000fc80000010000 */
[----:B------:R-:W-:-:S05]  /*19c0*/  @P2 FADD.FTZ R49, R44, R49 ;  /* 0x000000312c312221 */ /* 0x000fca0000010000 */
.L_x_2481:
[----:B------:R-:W-:-:S04]  /*19d0*/  F2FP.PACK_AB R40, RZ, R49 ;  /* 0x00000031ff28723e */ /* 0x000fc800000000ff */
[----:B------:R-:W-:Y:S02]  /*19e0*/  PRMT R37, R37, 0x5410, R40 ;  /* 0x0000541025257816 */ /* 0x000fe40000000028 */
.L_x_2482:
[----:B------:R-:W-:Y:S01]  /*19f0*/  HADD2.F32 R44, -RZ, R42.H0_H0 ;  /* 0x2000002aff2c7230 */ /* 0x000fe20000004100 */
[----:B------:R-:W-:Y:S05]  /*1a00*/  @P3 BRA `(.L_x_2483) ;  /* 0x0000008000003947 */ /* 0x000fea0003800000 */
[----:B------:R-:W-:-:S04]  /*1a10*/  ISETP.NE.U32.AND P1, PT, RZ, c[0x0][0x180], PT ;  /* 0x00006000ff007a0c */ /* 0x000fc80003f25070 */
[----:B------:R-:W-:-:S13]  /*1a20*/  ISETP.NE.AND.EX P1, PT, RZ, c[0x0][0x184], PT, P1 ;  /* 0x00006100ff007a0c */ /* 0x000fda0003f25310 */
[----:B------:R-:W-:Y:S05]  /*1a30*/  @P1 BRA `(.L_x_2484) ;  /* 0x0000002000001947 */ /* 0x000fea0003800000 */
[----:B------:R-:W-:Y:S05]  /*1a40*/  @P0 BRA `(.L_x_2485) ;  /* 0x0000008000000947 */ /* 0x000fea0003800000 */
[----:B------:R-:W-:Y:S05]  /*1a50*/  BRA `(.L_x_2486) ;  /* 0x0000009000007947 */ /* 0x000fea0003800000 */
.L_x_2484:
[----:B-----5:R-:W-:-:S05]  /*1a60*/  HADD2.F32 R41, -RZ, R34.H0_H0 ;  /* 0x20000022ff297230 */ /* 0x020fca0000004100 */
[----:B------:R-:W-:Y:S01]  /*1a70*/  FADD.FTZ R44, R41, R44 ;  /* 0x0000002c292c7221 */ /* 0x000fe20000010000 */
[----:B------:R-:W-:Y:S05]  /*1a80*/  BRA `(.L_x_2485) ;  /* 0x0000004000007947 */ /* 0x000fea0003800000 */
.L_x_2483:
[----:B-----5:R-:W-:Y:S02]  /*1a90*/  HADD2.F32 R41, -RZ, R30.H0_H0 ;  /* 0x2000001eff297230 */ /* 0x020fe40000004100 */
[----:B------:R-:W-:-:S03]  /*1aa0*/  @P2 HADD2.F32 R40, -RZ, R34.H0_H0 ;  /* 0x20000022ff282230 */ /* 0x000fc60000004100 */
[----:B------:R-:W-:-:S04]  /*1ab0*/  FADD.FTZ R44, R41, R44 ;  /* 0x0000002c292c7221 */ /* 0x000fc80000010000 */
[----:B------:R-:W-:-:S05]  /*1ac0*/  @P2 FADD.FTZ R44, R40, R44 ;  /* 0x0000002c282c2221 */ /* 0x000fca0000010000 */
.L_x_2485:
[----:B------:R-:W-:-:S04]  /*1ad0*/  F2FP.PACK_AB R40, RZ, R44 ;  /* 0x0000002cff28723e */ /* 0x000fc800000000ff */
[----:B------:R-:W-:Y:S02]  /*1ae0*/  PRMT R38, R40, 0x7610, R38 ;  /* 0x0000761028267816 */ /* 0x000fe40000000026 */
.L_x_2486:
[----:B------:R-:W-:Y:S01]  /*1af0*/  HADD2.F32 R46, -RZ, R42.H1_H1 ;  /* 0x3000002aff2e7230 */ /* 0x000fe20000004100 */
[----:B------:R-:W-:Y:S05]  /*1b00*/  @P3 BRA `(.L_x_2487) ;  /* 0x0000008000003947 */ /* 0x000fea0003800000 */
[----:B------:R-:W-:-:S04]  /*1b10*/  ISETP.NE.U32.AND P1, PT, RZ, c[0x0][0x180], PT ;  /* 0x00006000ff007a0c */ /* 0x000fc80003f25070 */
[----:B------:R-:W-:-:S13]  /*1b20*/  ISETP.NE.AND.EX P1, PT, RZ, c[0x0][0x184], PT, P1 ;  /* 0x00006100ff007a0c */ /* 0x000fda0003f25310 */
[----:B------:R-:W-:Y:S05]  /*1b30*/  @P1 BRA `(.L_x_2488) ;  /* 0x0000002000001947 */ /* 0x000fea0003800000 */
[----:B------:R-:W-:Y:S05]  /*1b40*/  @P0 BRA `(.L_x_2489) ;  /* 0x0000008000000947 */ /* 0x000fea0003800000 */
[----:B------:R-:W-:Y:S05]  /*1b50*/  BRA `(.L_x_2490) ;  /* 0x0000009000007947 */ /* 0x000fea0003800000 */
.L_x_2488:
[----:B-----5:R-:W-:-:S05]  /*1b60*/  HADD2.F32 R41, -RZ, R34.H1_H1 ;  /* 0x30000022ff297230 */ /* 0x020fca0000004100 */
[----:B------:R-:W-:Y:S01]  /*1b70*/  FADD.FTZ R46, R41, R46 ;  /* 0x0000002e292e7221 */ /* 0x000fe20000010000 */
[----:B------:R-:W-:Y:S05]  /*1b80*/  BRA `(.L_x_2489) ;  /* 0x0000004000007947 */ /* 0x000fea0003800000 */
.L_x_2487:
[----:B-----5:R-:W-:Y:S02]  /*1b90*/  HADD2.F32 R41, -RZ, R30.H1_H1 ;  /* 0x3000001eff297230 */ /* 0x020fe40000004100 */
[----:B------:R-:W-:-:S03]  /*1ba0*/  @P2 HADD2.F32 R40, -RZ, R34.H1_H1 ;  /* 0x30000022ff282230 */ /* 0x000fc60000004100 */
[----:B------:R-:W-:-:S04]  /*1bb0*/  FADD.FTZ R46, R41, R46 ;  /* 0x0000002e292e7221 */ /* 0x000fc80000010000 */
[----:B------:R-:W-:-:S05]  /*1bc0*/  @P2 FADD.FTZ R46, R40, R46 ;  /* 0x0000002e282e2221 */ /* 0x000fca0000010000 */
.L_x_2489:
[----:B------:R-:W-:-:S04]  /*1bd0*/  F2FP.PACK_AB R40, RZ, R46 ;  /* 0x0000002eff28723e */ /* 0x000fc800000000ff */
[----:B------:R-:W-:Y:S02]  /*1be0*/  PRMT R38, R38, 0x5410, R40 ;  /* 0x0000541026267816 */ /* 0x000fe40000000028 */
.L_x_2490:
[----:B------:R-:W-:Y:S01]  /*1bf0*/  HADD2.F32 R48, -RZ, R43.H0_H0 ;  /* 0x2000002bff307230 */ /* 0x000fe20000004100 */
[----:B------:R-:W-:Y:S05]  /*1c00*/  @P3 BRA `(.L_x_2491) ;  /* 0x0000008000003947 */ /* 0x000fea0003800000 */
[----:B------:R-:W-:-:S04]  /*1c10*/  ISETP.NE.U32.AND P1, PT, RZ, c[0x0][0x180], PT ;  /* 0x00006000ff007a0c */ /* 0x000fc80003f25070 */
[----:B------:R-:W-:-:S13]  /*1c20*/  ISETP.NE.AND.EX P1, PT, RZ, c[0x0][0x184], PT, P1 ;  /* 0x00006100ff007a0c */ /* 0x000fda0003f25310 */
[----:B------:R-:W-:Y:S05]  /*1c30*/  @P1 BRA `(.L_x_2492) ;  /* 0x0000002000001947 */ /* 0x000fea0003800000 */
[----:B------:R-:W-:Y:S05]  /*1c40*/  @P0 BRA `(.L_x_2493) ;  /* 0x0000008000000947 */ /* 0x000fea0003800000 */
[----:B------:R-:W-:Y:S05]  /*1c50*/  BRA `(.L_x_2494) ;  /* 0x0000009000007947 */ /* 0x000fea0003800000 */
.L_x_2492:
[----:B-----5:R-:W-:-:S05]  /*1c60*/  HADD2.F32 R41, -RZ, R35.H0_H0 ;  /* 0x20000023ff297230 */ /* 0x020fca0000004100 */
[----:B------:R-:W-:Y:S01]  /*1c70*/  FADD.FTZ R48, R41, R48 ;  /* 0x0000003029307221 */ /* 0x000fe20000010000 */
[----:B------:R-:W-:Y:S05]  /*1c80*/  BRA `(.L_x_2493) ;  /* 0x0000004000007947 */ /* 0x000fea0003800000 */
.L_x_2491:
[----:B-----5:R-:W-:Y:S02]  /*1c90*/  HADD2.F32 R41, -RZ, R31.H0_H0 ;  /* 0x2000001fff297230 */ /* 0x020fe40000004100 */
[----:B------:R-:W-:-:S03]  /*1ca0*/  @P2 HADD2.F32 R40, -RZ, R35.H0_H0 ;  /* 0x20000023ff282230 */ /* 0x000fc60000004100 */
[----:B------:R-:W-:-:S04]  /*1cb0*/  FADD.FTZ R48, R41, R48 ;  /* 0x0000003029307221 */ /* 0x000fc80000010000 */
[----:B------:R-:W-:-:S05]  /*1cc0*/  @P2 FADD.FTZ R48, R40, R48 ;  /* 0x0000003028302221 */ /* 0x000fca0000010000 */
.L_x_2493:
[----:B------:R-:W-:-:S04]  /*1cd0*/  F2FP.PACK_AB R40, RZ, R48 ;  /* 0x00000030ff28723e */ /* 0x000fc800000000ff */
[----:B------:R-:W-:Y:S02]  /*1ce0*/  PRMT R39, R40, 0x7610, R39 ;  /* 0x0000761028277816 */ /* 0x000fe40000000027 */
.L_x_2494:
[----:B------:R-:W-:Y:S01]  /*1cf0*/  HADD2.F32 R70, -RZ, R43.H1_H1 ;  /* 0x3000002bff467230 */ /* 0x000fe20000004100 */
[----:B------:R-:W-:Y:S05]  /*1d00*/  @P3 BRA `(.L_x_2495) ;  /* 0x0000008000003947 */ /* 0x000fea0003800000 */
[----:B------:R-:W-:-:S04]  /*1d10*/  ISETP.NE.U32.AND P1, PT, RZ, c[0x0][0x180], PT ;  /* 0x00006000ff007a0c */ /* 0x000fc80003f25070 */
[----:B------:R-:W-:-:S13]  /*1d20*/  ISETP.NE.AND.EX P1, PT, RZ, c[0x0][0x184], PT, P1 ;  /* 0x00006100ff007a0c */ /* 0x000fda0003f25310 */
[----:B------:R-:W-:Y:S05]  /*1d30*/  @P1 BRA `(.L_x_2496) ;  /* 0x0000002000001947 */ /* 0x000fea0003800000 */
[----:B------:R-:W-:Y:S05]  /*1d40*/  @P0 BRA `(.L_x_2497) ;  /* 0x0000008000000947 */ /* 0x000fea0003800000 */
[----:B------:R-:W-:Y:S05]  /*1d50*/  BRA `(.L_x_2498) ;  /* 0x0000009000007947 */ /* 0x000fea0003800000 */
.L_x_2496:
[----:B-----5:R-:W-:-:S05]  /*1d60*/  HADD2.F32 R41, -RZ, R35.H1_H1 ;  /* 0x30000023ff297230 */ /* 0x020fca0000004100 */
[----:B------:R-:W-:Y:S01]  /*1d70*/  FADD.FTZ R70, R41, R70 ;  /* 0x0000004629467221 */ /* 0x000fe20000010000 */
[----:B------:R-:W-:Y:S05]  /*1d80*/  BRA `(.L_x_2497) ;  /* 0x0000004000007947 */ /* 0x000fea0003800000 */
.L_x_2495:
[----:B-----5:R-:W-:Y:S02]  /*1d90*/  HADD2.F32 R41, -RZ, R31.H1_H1 ;  /* 0x3000001fff297230 */ /* 0x020fe40000004100 */
[----:B------:R-:W-:-:S03]  /*1da0*/  @P2 HADD2.F32 R43, -RZ, R35.H1_H1 ;  /* 0x30000023ff2b2230 */ /* 0x000fc60000004100 */
[----:B------:R-:W-:-:S04]  /*1db0*/  FADD.FTZ R70, R41, R70 ;  /* 0x0000004629467221 */ /* 0x000fc80000010000 */
[----:B------:R-:W-:-:S05]  /*1dc0*/  @P2 FADD.FTZ R70, R43, R70 ;  /* 0x000000462b462221 */ /* 0x000fca0000010000 */
.L_x_2497:
[----:B------:R-:W-:-:S04]  /*1dd0*/  F2FP.PACK_AB R40, RZ, R70 ;  /* 0x00000046ff28723e */ /* 0x000fc800000000ff */
[----:B------:R-:W-:Y:S02]  /*1de0*/  PRMT R39, R39, 0x5410, R40 ;  /* 0x0000541027277816 */ /* 0x000fe40000000028 */
.L_x_2498:
        /* <DEDUP_REMOVED lines=30> */
[----:B------:R-:W-:-:S04]  /*1fd0*/  FADD.FTZ R43, R43, R48 ;  /* 0x000000302b2b7221 */ /* 0x000fc80000010000 */
[----:B------:R-:W-:Y:S01]  /*1fe0*/  FADD.FTZ R78, R43, R70 ;  /* 0x000000462b4e7221 */ /* 0x000fe20000010000 */
[----:B------:R-:W-:Y:S05]  /*1ff0*/  BRA.DIV ~URZ, `(.L_x_2499) ;  /* 0x00000ff27f007947 */ /* 0x000fea000b800000 */
[----:B0-----:R0:W1:Y:S02]  /*2000*/  SHFL.BFLY PT, R41, R78, 0x1, 0x1f ;  /* 0x0c201f004e297f89 */ /* 0x00106400000e0000 */
.L_x_2503:
        /* <DEDUP_REMOVED lines=68> */
.L_x_2504:
[----:B------:R-:W-:Y:S01]  /*2450*/  SHF.R.U32.HI R72, RZ, 0x5, R0 ;  /* 0x00000005ff487819 */ /* 0x000fe20000011600 */
[----:B-1----:R-:W-:Y:S01]  /*2460*/  FADD.FTZ R41, R41, R78 ;  /* 0x0000004e29297221 */ /* 0x002fe20000010000 */
[----:B------:R-:W-:Y:S01]  /*2470*/  WARPSYNC 0xffffffff ;  /* 0xffffffff00007948 */ /* 0x000fe20003800000 */
[----:B------:R-:W-:Y:S01]  /*2480*/  LOP3.LUT R42, R0, 0x1f, RZ, 0xc0, !PT ;  /* 0x0000001f002a7812 */ /* 0x000fe200078ec0ff */
[----:B------:R-:W-:Y:S01]  /*2490*/  HFMA2.MMA R84, -RZ, RZ, 0, 0 ;  /* 0x00000000ff547435 */ /* 0x000fe200000001ff */
[----:B------:R-:W-:Y:S02]  /*24a0*/  LOP3.LUT R72, R72, 0x3, RZ, 0xc0, !PT ;  /* 0x0000000348487812 */ /* 0x000fe400078ec0ff */
[----:B------:R-:W-:Y:S02]  /*24b0*/  ISETP.GT.U32.AND P2, PT, R42, 0x3, PT ;  /* 0x000000032a00780c */ /* 0x000fe40003f44070 */
[----:B------:R-:W-:-:S05]  /*24c0*/  @!P1 IADD3 R76, R74, R72, RZ ;  /* 0x000000484a4c9210 */ /* 0x000fca0007ffe0ff */
[----:B------:R-:W-:Y:S04]  /*24d0*/  @!P1 STS.64 [R76.X8], R40 ;  /* 0x000000284c009388 */ /* 0x000fe80000008a00 */
[----:B------:R-:W-:Y:S01]  /*24e0*/  BAR.SYNC.DEFER_BLOCKING 0x0 ;  /* 0x0000000000007b1d */ /* 0x000fe20000010000 */
[----:B------:R-:W-:Y:S02]  /*24f0*/  ISETP.NE.AND P1, PT, RZ, UR6, PT ;  /* 0x00000006ff007c0c */ /* 0x000fe4000bf25270 */
[----:B------:R-:W-:Y:S02]  /*2500*/  @!P2 IADD3 R74, R74, R42, RZ ;  /* 0x0000002a4a4aa210 */ /* 0x000fe40007ffe0ff */
[----:B------:R-:W-:Y:S01]  /*2510*/  CS2R R42, SRZ ;  /* 0x00000000002a7805 */ /* 0x000fe2000001ff00 */
[----:B------:R-:W-:-:S04]  /*2520*/  @!P2 MOV R84, 0x300 ;  /* 0x000003000054a802 */ /* 0x000fc80000000f00 */
[----:B------:R-:W-:Y:S01]  /*2530*/  I2F R80, R84 ;  /* 0x0000005400507306 */ /* 0x000fe20000201400 */
[----:B------:R-:W1:Y:S04]  /*2540*/  SHFL.DOWN PT, R86, R84, 0x2, 0x1f ;  /* 0x08401f0054567f89 */ /* 0x000e6800000e0000 */
[----:B------:R-:W2:Y:S01]  /*2550*/  @!P2 LDS.64 R42, [R74.X8] ;  /* 0x000000004a2aa984 */ /* 0x000ea20000008a00 */
[----:B------:R-:W-:-:S04]  /*2560*/  LOP3.LUT P2, RZ, R62, 0xff, RZ, 0xc0, !PT ;  /* 0x000000ff3eff7812 */ /* 0x000fc8000784c0ff */
[----:B------:R-:W-:Y:S01]  /*2570*/  SEL R62, RZ, 0x1, P2 ;  /* 0x00000001ff3e7807 */ /* 0x000fe20001000000 */
[----:B-1----:R-:W1:Y:S01]  /*2580*/  I2F R41, R86 ;  /* 0x0000005600297306 */ /* 0x002e620000201400 */
[----:B0-----:R-:W-:-:S05]  /*2590*/  IADD3 R78, R86, R84, RZ ;  /* 0x00000054564e7210 */ /* 0x001fca0007ffe0ff */
[----:B------:R-:W-:Y:S02]  /*25a0*/  SHFL.DOWN PT, R74, R78, 0x1, 0x1f ;  /* 0x08201f004e4a7f89 */ /* 0x000fe400000e0000 */
[----:B------:R-:W0:Y:S02]  /*25b0*/  I2F R40, R78 ;  /* 0x0000004e00287306 */ /* 0x000e240000201400 */
[----:B--2---:R-:W1:Y:S02]  /*25c0*/  SHFL.DOWN PT, R82, R42, 0x2, 0x1f ;  /* 0x08401f002a527f89 */ /* 0x004e6400000e0000 */
[C---:B-1----:R-:W-:Y:S02]  /*25d0*/  FMUL.FTZ R76, R82.reuse, R41 ;  /* 0x00000029524c7220 */ /* 0x042fe40000410000 */
[----:B------:R-:W-:Y:S02]  /*25e0*/  FADD.FTZ R88, -R82, R42 ;  /* 0x0000002a52587221 */ /* 0x000fe40000010100 */
[----:B------:R-:W-:Y:S01]  /*25f0*/  FFMA.FTZ R90, R80, R42, R76 ;  /* 0x0000002a505a7223 */ /* 0x000fe2000001004c */
[----:B------:R-:W1:Y:S01]  /*2600*/  SHFL.DOWN PT, R82, R43, 0x2, 0x1f ;  /* 0x08401f002b527f89 */ /* 0x000e6200000e0000 */
[----:B0-----:R-:W0:Y:S01]  /*2610*/  MUFU.RCP R76, R40 ;  /* 0x00000028004c7308 */ /* 0x001e220000001000 */
[----:B------:R-:W-:-:S04]  /*2620*/  FMUL.FTZ R88, R88, R88 ;  /* 0x0000005858587220 */ /* 0x000fc80000410000 */
[----:B------:R-:W-:Y:S01]  /*2630*/  FMUL.FTZ R88, R88, R80 ;  /* 0x0000005058587220 */ /* 0x000fe20000410000 */
[----:B------:R-:W-:Y:S02]  /*2640*/  IADD3 R80, R78, R74, RZ ;  /* 0x0000004a4e507210 */ /* 0x000fe40007ffe0ff */
[----:B------:R-:W-:Y:S01]  /*2650*/  I2F R74, R74 ;  /* 0x0000004a004a7306 */ /* 0x000fe20000201400 */
[----:B------:R-:W-:Y:S02]  /*2660*/  FMUL.FTZ R88, R88, R41 ;  /* 0x0000002958587220 */ /* 0x000fe40000410000 */
[----:B0-----:R-:W-:-:S05]  /*2670*/  FMUL.FTZ R42, R76, R90 ;  /* 0x0000005a4c2a7220 */ /* 0x001fca0000410000 */
[----:B------:R-:W0:Y:S01]  /*2680*/  I2F R80, R80 ;  /* 0x0000005000507306 */ /* 0x000e220000201400 */
[----:B------:R-:W2:Y:S01]  /*2690*/  SHFL.DOWN PT, R41, R42, 0x1, 0x1f ;  /* 0x08201f002a297f89 */ /* 0x000ea200000e0000 */
[----:B-1----:R-:W-:-:S04]  /*26a0*/  FADD.FTZ R82, R82, R43 ;  /* 0x0000002b52527221 */ /* 0x002fc80000010000 */
[----:B------:R-:W-:-:S05]  /*26b0*/  FFMA.FTZ R78, R76, R88, R82 ;  /* 0x000000584c4e7223 */ /* 0x000fca0000010052 */
[----:B------:R-:W1:Y:S01]  /*26c0*/  SHFL.DOWN PT, R76, R78, 0x1, 0x1f ;  /* 0x08201f004e4c7f89 */ /* 0x000e6200000e0000 */
[----:B0-----:R-:W0:Y:S01]  /*26d0*/  MUFU.RCP R43, R80 ;  /* 0x00000050002b7308 */ /* 0x001e220000001000 */
[----:B--2---:R-:W-:Y:S02]  /*26e0*/  FADD.FTZ R82, R42, -R41 ;  /* 0x800000292a527221 */ /* 0x004fe40000010000 */
[----:B------:R-:W-:Y:S02]  /*26f0*/  FMUL.FTZ R84, R41, R74 ;  /* 0x0000004a29547220 */ /* 0x000fe40000410000 */
[----:B------:R-:W-:Y:S02]  /*2700*/  FMUL.FTZ R41, R82, R82 ;  /* 0x0000005252297220 */ /* 0x000fe40000410000 */
[C---:B------:R-:W-:Y:S02]  /*2710*/  FFMA.FTZ R84, R40.reuse, R42, R84 ;  /* 0x0000002a28547223 */ /* 0x040fe40000010054 */
[----:B------:R-:W-:-:S02]  /*2720*/  FMUL.FTZ R41, R40, R41 ;  /* 0x0000002928297220 */ /* 0x000fc40000410000 */
[----:B0-----:R-:W-:Y:S02]  /*2730*/  FMUL.FTZ R84, R43, R84 ;  /* 0x000000542b547220 */ /* 0x001fe40000410000 */
[----:B------:R-:W-:Y:S01]  /*2740*/  FMUL.FTZ R41, R41, R74 ;  /* 0x0000004a29297220 */ /* 0x000fe20000410000 */
[----:B------:R-:W-:Y:S01]  /*2750*/  MOV R74, c[0x0][0x1e0] ;  /* 0x00007800004a7a02 */ /* 0x000fe20000000f00 */
[----:B-1----:R-:W-:Y:S02]  /*2760*/  FADD.FTZ R40, R78, R76 ;  /* 0x0000004c4e287221 */ /* 0x002fe40000010000 */
[----:B------:R-:W0:Y:S02]  /*2770*/  SHFL.IDX PT, R76, R84, RZ, 0x1f ;  /* 0x00001fff544c7589 */ /* 0x000e2400000e0000 */
[----:B------:R-:W-:-:S06]  /*2780*/  FFMA.FTZ R41, R43, R41, R40 ;  /* 0x000000292b297223 */ /* 0x000fcc0000010028 */
[----:B------:R-:W1:Y:S01]  /*2790*/  SHFL.IDX PT, R41, R41, RZ, 0x1f ;  /* 0x00001fff29297589 */ /* 0x000e6200000e0000 */
[C---:B0-----:R-:W-:Y:S01]  /*27a0*/  FMUL.FTZ R42, R76.reuse, R76 ;  /* 0x0000004c4c2a7220 */ /* 0x041fe20000410000 */
[----:B------:R-:W-:-:S04]  /*27b0*/  FSEL R40, R76, RZ, !P1 ;  /* 0x000000ff4c287208 */ /* 0x000fc80004800000 */
[----:B------:R-:W-:Y:S01]  /*27c0*/  FSEL R43, R42, RZ, P1 ;  /* 0x000000ff2a2b7208 */ /* 0x000fe20000800000 */
[----:B------:R-:W-:Y:S01]  /*27d0*/  FADD.FTZ R84, -R40, R77 ;  /* 0x0000004d28547221 */ /* 0x000fe20000010100 */
[----:B------:R-:W-:Y:S01]  /*27e0*/  LOP3.LUT P1, RZ, R72, 0x1f, R0, 0xf8, !PT ;  /* 0x0000001f48ff7812 */ /* 0x000fe2000782f800 */
[----:B-1----:R-:W-:Y:S02]  /*27f0*/  FFMA.FTZ R42, R41, R74, c[0x0][0x228] ;  /* 0x00008a00292a7623 */ /* 0x002fe4000001004a */
[----:B------:R-:W-:Y:S01]  /*2800*/  FADD.FTZ R78, -R40, R69 ;  /* 0x00000045284e7221 */ /* 0x000fe20000010100 */
[----:B------:R-:W-:Y:S01]  /*2810*/  HADD2.F32 R69, -RZ, R27.H1_H1 ;  /* 0x3000001bff457230 */ /* 0x000fe20000004100 */
[----:B------:R-:W-:Y:S02]  /*2820*/  FADD.FTZ R43, R42, R43 ;  /* 0x0000002b2a2b7221 */ /* 0x000fe40000010000 */
[C---:B------:R-:W-:Y:S02]  /*2830*/  FADD.FTZ R82, -R40.reuse, R75 ;  /* 0x0000004b28527221 */ /* 0x040fe40000010100 */
[----:B------:R-:W0:Y:S01]  /*2840*/  MUFU.RSQ R77, R43 ;  /* 0x0000002b004d7308 */ /* 0x000e220000001400 */
[----:B------:R-:W-:-:S02]  /*2850*/  FADD.FTZ R50, -R40, R50 ;  /* 0x0000003228327221 */ /* 0x000fc40000010100 */
[C---:B------:R-:W-:Y:S01]  /*2860*/  FADD.FTZ R42, -R40.reuse, R67 ;  /* 0x00000043282a7221 */ /* 0x040fe20000010100 */
[----:B------:R-:W-:Y:S01]  /*2870*/  HADD2.F32 R67, -RZ, R27.H0_H0 ;  /* 0x2000001bff437230 */ /* 0x000fe20000004100 */
[C---:B------:R-:W-:Y:S01]  /*2880*/  FADD.FTZ R72, -R40.reuse, R51 ;  /* 0x0000003328487221 */ /* 0x040fe20000010100 */
[----:B------:R-:W-:Y:S01]  /*2890*/  HADD2.F32 R51, -RZ, R26.H1_H1 ;  /* 0x3000001aff337230 */ /* 0x000fe20000004100 */
[C---:B------:R-:W-:Y:S01]  /*28a0*/  FADD.FTZ R74, -R40.reuse, R71 ;  /* 0x00000047284a7221 */ /* 0x040fe20000010100 */
[--C-:B------:R-:W-:Y:S01]  /*28b0*/  HADD2.F32 R71, -RZ, R25.reuse.H0_H0 ;  /* 0x20000019ff477230 */ /* 0x100fe20000004100 */
[C---:B------:R-:W-:Y:S01]  /*28c0*/  FADD.FTZ R80, -R40.reuse, R73 ;  /* 0x0000004928507221 */ /* 0x040fe20000010100 */
[----:B------:R-:W-:Y:S01]  /*28d0*/  HADD2.F32 R73, -RZ, R25.H1_H1 ;  /* 0x30000019ff497230 */ /* 0x000fe20000004100 */
[C---:B------:R-:W-:Y:S01]  /*28e0*/  FADD.FTZ R86, -R40.reuse, R79 ;  /* 0x0000004f28567221 */ /* 0x040fe20000010100 */
[----:B------:R-:W-:Y:S01]  /*28f0*/  HADD2.F32 R79, -RZ, R21.H1_H1 ;  /* 0x30000015ff4f7230 */ /* 0x000fe20000004100 */
        /* <DEDUP_REMOVED lines=15> */
[----:B------:R-:W-:Y:S01]  /*29f0*/  HADD2.F32 R70, -RZ, R26.H0_H0 ;  /* 0x2000001aff467230 */ /* 0x000fe20000004100 */
[C---:B0-----:R-:W-:Y:S02]  /*2a00*/  FMUL.FTZ R41, R77.reuse, R78 ;  /* 0x0000004e4d297220 */ /* 0x041fe40000410000 */
[C---:B------:R-:W-:Y:S02]  /*2a10*/  FMUL.FTZ R43, R77.reuse, R82 ;  /* 0x000000524d2b7220 */ /* 0x040fe40000410000 */
[C---:B------:R-:W-:Y:S02]  /*2a20*/  FMUL.FTZ R84, R77.reuse, R84 ;  /* 0x000000544d547220 */ /* 0x040fe40000410000 */
[----:B------:R-:W-:-:S02]  /*2a30*/  FMUL.FTZ R80, R77, R80 ;  /* 0x000000504d507220 */ /* 0x000fc40000410000 */
[----:B------:R-:W-:Y:S02]  /*2a40*/  FFMA.FTZ R78, R43, R67, R8 ;  /* 0x000000432b4e7223 */ /* 0x000fe40000010008 */
[----:B------:R-:W-:Y:S02]  /*2a50*/  FFMA.FTZ R70, R41, R70, R6 ;  /* 0x0000004629467223 */ /* 0x000fe40000010006 */
[----:B------:R-:W-:Y:S01]  /*2a60*/  FFMA.FTZ R43, R84, R69, R9 ;  /* 0x00000045542b7223 */ /* 0x000fe20000010009 */
[--C-:B------:R-:W-:Y:S01]  /*2a70*/  HADD2.F32 R69, -RZ, R24.reuse.H0_H0 ;  /* 0x20000018ff457230 */ /* 0x100fe20000004100 */
[----:B------:R-:W-:Y:S01]  /*2a80*/  FFMA.FTZ R41, R80, R51, R7 ;  /* 0x0000003350297223 */ /* 0x000fe20000010007 */
[----:B------:R-:W-:Y:S01]  /*2a90*/  HADD2.F32 R84, -RZ, R21.H0_H0 ;  /* 0x20000015ff547230 */ /* 0x000fe20000004100 */
[C---:B------:R-:W-:Y:S01]  /*2aa0*/  FMUL.FTZ R51, R77.reuse, R50 ;  /* 0x000000324d337220 */ /* 0x040fe20000410000 */
[----:B------:R-:W-:Y:S01]  /*2ab0*/  HADD2.F32 R50, -RZ, R24.H1_H1 ;  /* 0x30000018ff327230 */ /* 0x000fe20000004100 */
[C---:B------:R-:W-:Y:S01]  /*2ac0*/  FMUL.FTZ R67, R77.reuse, R72 ;  /* 0x000000484d437220 */ /* 0x040fe20000410000 */
[--C-:B------:R-:W-:Y:S01]  /*2ad0*/  HADD2.F32 R80, -RZ, R23.reuse.H0_H0 ;  /* 0x20000017ff507230 */ /* 0x100fe20000004100 */
[----:B------:R-:W-:Y:S01]  /*2ae0*/  FMUL.FTZ R42, R77, R42 ;  /* 0x0000002a4d2a7220 */ /* 0x000fe20000410000 */
[----:B------:R-:W-:Y:S01]  /*2af0*/  F2FP.PACK_AB R43, R43, R78 ;  /* 0x0000004e2b2b723e */ /* 0x000fe200000000ff */
[----:B------:R-:W-:Y:S01]  /*2b00*/  FFMA.FTZ R72, R67, R71, R4 ;  /* 0x0000004743487223 */ /* 0x000fe20000010004 */
[----:B------:R-:W-:Y:S01]  /*2b10*/  HADD2.F32 R71, -RZ, R23.H1_H1 ;  /* 0x30000017ff477230 */ /* 0x000fe20000004100 */
[----:B------:R-:W-:Y:S01]  /*2b20*/  FFMA.FTZ R51, R51, R69, R2 ;  /* 0x0000004533337223 */ /* 0x000fe20000010002 */
[----:B------:R-:W-:Y:S01]  /*2b30*/  HADD2.F32 R69, -RZ, R22.H1_H1 ;  /* 0x30000016ff457230 */ /* 0x000fe20000004100 */
[----:B------:R-:W-:Y:S01]  /*2b40*/  FFMA.FTZ R50, R42, R50, R3 ;  /* 0x000000322a327223 */ /* 0x000fe20000010003 */
[----:B------:R-:W-:Y:S01]  /*2b50*/  HFMA2.MMA R78, -RZ, RZ, 0, 9.5367431640625e-07 ;  /* 0x00000010ff4e7435 */ /* 0x000fe200000001ff */
[----:B------:R-:W-:-:S02]  /*2b60*/  FMUL.FTZ R82, R77, R93 ;  /* 0x0000005d4d527220 */ /* 0x000fc40000410000 */
[C---:B------:R-:W-:Y:S02]  /*2b70*/  FMUL.FTZ R74, R77.reuse, R74 ;  /* 0x0000004a4d4a7220 */ /* 0x040fe40000410000 */
[C---:B------:R-:W-:Y:S02]  /*2b80*/  FMUL.FTZ R42, R77.reuse, R89 ;  /* 0x000000594d2a7220 */ /* 0x040fe40000410000 */
[----:B------:R-:W-:Y:S01]  /*2b90*/  FFMA.FTZ R71, R82, R71, R53 ;  /* 0x0000004752477223 */ /* 0x000fe20000010035 */
[----:B------:R-:W-:Y:S01]  /*2ba0*/  HADD2.F32 R82, -RZ, R20.H0_H0 ;  /* 0x20000014ff527230 */ /* 0x000fe20000004100 */
[----:B------:R-:W-:Y:S01]  /*2bb0*/  FFMA.FTZ R67, R74, R73, R5 ;  /* 0x000000494a437223 */ /* 0x000fe20000010005 */
[----:B------:R-:W-:Y:S01]  /*2bc0*/  HADD2.F32 R74, -RZ, R22.H0_H0 ;  /* 0x20000016ff4a7230 */ /* 0x000fe20000004100 */
[----:B------:R-:W-:Y:S01]  /*2bd0*/  FFMA.FTZ R69, R42, R69, R15 ;  /* 0x000000452a457223 */ /* 0x000fe2000001000f */
[----:B------:R-:W-:Y:S01]  /*2be0*/  HADD2.F32 R42, -RZ, R20.H1_H1 ;  /* 0x30000014ff2a7230 */ /* 0x000fe20000004100 */
[C---:B------:R-:W-:Y:S01]  /*2bf0*/  FMUL.FTZ R73, R77.reuse, R86 ;  /* 0x000000564d497220 */ /* 0x040fe20000410000 */
[----:B------:R-:W-:Y:S01]  /*2c00*/  HADD2.F32 R86, -RZ, R19.H0_H0 ;  /* 0x20000013ff567230 */ /* 0x000fe20000004100 */
[----:B------:R-:W-:-:S02]  /*2c10*/  FMUL.FTZ R88, R77, R88 ;  /* 0x000000584d587220 */ /* 0x000fc40000410000 */
[C---:B------:R-:W-:Y:S02]  /*2c20*/  FMUL.FTZ R75, R77.reuse, R90 ;  /* 0x0000005a4d4b7220 */ /* 0x040fe40000410000 */
[----:B------:R-:W-:Y:S02]  /*2c30*/  FMUL.FTZ R92, R77, R92 ;  /* 0x0000005c4d5c7220 */ /* 0x000fe40000410000 */
[----:B------:R-:W-:Y:S02]  /*2c40*/  FFMA.FTZ R82, R73, R82, R10 ;  /* 0x0000005249527223 */ /* 0x000fe4000001000a */
[----:B------:R-:W-:Y:S01]  /*2c50*/  FFMA.FTZ R73, R88, R42, R11 ;  /* 0x0000002a58497223 */ /* 0x000fe2000001000b */
[----:B------:R-:W-:Y:S01]  /*2c60*/  HADD2.F32 R42, -RZ, R19.H1_H1 ;  /* 0x30000013ff2a7230 */ /* 0x000fe20000004100 */
[----:B------:R-:W-:Y:S02]  /*2c70*/  FFMA.FTZ R84, R75, R84, R12 ;  /* 0x000000544b547223 */ /* 0x000fe4000001000c */
[C---:B------:R-:W-:Y:S01]  /*2c80*/  FMUL.FTZ R81, R77.reuse, R48 ;  /* 0x000000304d517220 */ /* 0x040fe20000410000 */
[--C-:B------:R-:W-:Y:S01]  /*2c90*/  HADD2.F32 R48, -RZ, R18.reuse.H1_H1 ;  /* 0x30000012ff307230 */ /* 0x100fe20000004100 */
[----:B------:R-:W-:Y:S01]  /*2ca0*/  FFMA.FTZ R75, R92, R79, R13 ;  /* 0x0000004f5c4b7223 */ /* 0x000fe2000001000d */
[----:B------:R-:W-:Y:S01]  /*2cb0*/  HADD2.F32 R79, -RZ, R18.H0_H0 ;  /* 0x20000012ff4f7230 */ /* 0x000fe20000004100 */
        /* <DEDUP_REMOVED lines=8> */
[----:B------:R-:W-:Y:S01]  /*2d40*/  FFMA.FTZ R79, R44, R79, R57 ;  /* 0x0000004f2c4f7223 */ /* 0x000fe20000010039 */
[--C-:B------:R-:W-:Y:S01]  /*2d50*/  HADD2.F32 R44, -RZ, R17.reuse.H0_H0 ;  /* 0x20000011ff2c7230 */ /* 0x100fe20000004100 */
[----:B------:R-:W-:Y:S01]  /*2d60*/  FFMA.FTZ R48, R46, R48, R59 ;  /* 0x000000302e307223 */ /* 0x000fe2000001003b */
[----:B------:R-:W-:Y:S01]  /*2d70*/  HADD2.F32 R46, -RZ, R17.H1_H1 ;  /* 0x30000011ff2e7230 */ /* 0x000fe20000004100 */
[----:B------:R-:W-:-:S02]  /*2d80*/  FMUL.FTZ R88, R77, R47 ;  /* 0x0000002f4d587220 */ /* 0x000fc40000410000 */
[----:B------:R-:W-:Y:S02]  /*2d90*/  FMUL.FTZ R91, R77, R91 ;  /* 0x0000005b4d5b7220 */ /* 0x000fe40000410000 */
[----:B------:R-:W-:Y:S02]  /*2da0*/  FFMA.FTZ R74, R85, R74, R14 ;  /* 0x0000004a554a7223 */ /* 0x000fe4000001000e */
[C---:B------:R-:W-:Y:S02]  /*2db0*/  FMUL.FTZ R45, R77.reuse, R45 ;  /* 0x0000002d4d2d7220 */ /* 0x040fe40000410000 */
[----:B------:R-:W-:Y:S02]  /*2dc0*/  FMUL.FTZ R85, R77, R49 ;  /* 0x000000314d557220 */ /* 0x000fe40000410000 */
[----:B------:R-:W-:Y:S01]  /*2dd0*/  FFMA.FTZ R88, R88, R42, R55 ;  /* 0x0000002a58587223 */ /* 0x000fe20000010037 */
[----:B------:R-:W-:Y:S01]  /*2de0*/  F2FP.PACK_AB R42, R41, R70 ;  /* 0x00000046292a723e */ /* 0x000fe200000000ff */
[----:B------:R-:W-:Y:S01]  /*2df0*/  FFMA.FTZ R80, R91, R80, R52 ;  /* 0x000000505b507223 */ /* 0x000fe20000010034 */
[----:B------:R-:W-:Y:S01]  /*2e00*/  F2FP.PACK_AB R41, R67, R72 ;  /* 0x000000484329723e */ /* 0x000fe200000000ff */
[----:B------:R-:W-:Y:S01]  /*2e10*/  FMUL.FTZ R83, R77, R68 ;  /* 0x000000444d537220 */ /* 0x000fe20000410000 */
[----:B------:R-:W-:Y:S01]  /*2e20*/  @!P1 MOV R70, 0x4 ;  /* 0x0000000400469802 */ /* 0x000fe20000000f00 */
[----:B------:R-:W-:Y:S01]  /*2e30*/  FFMA.FTZ R49, R45, R44, R56 ;  /* 0x0000002c2d317223 */ /* 0x000fe20000010038 */
[----:B------:R-:W-:Y:S01]  /*2e40*/  @!P1 MOV R72, 0x4 ;  /* 0x0000000400489802 */ /* 0x000fe20000000f00 */
[----:B------:R-:W-:Y:S01]  /*2e50*/  FFMA.FTZ R68, R85, R46, R58 ;  /* 0x0000002e55447223 */ /* 0x000fe2000001003a */
[----:B------:R-:W-:Y:S01]  /*2e60*/  F2FP.PACK_AB R47, R71, R80 ;  /* 0x00000050472f723e */ /* 0x000fe200000000ff */
[----:B------:R-:W-:Y:S01]  /*2e70*/  FFMA.FTZ R83, R83, R40, R54 ;  /* 0x0000002853537223 */ /* 0x000fe20000010036 */
[----:B------:R-:W-:Y:S01]  /*2e80*/  F2FP.PACK_AB R46, R69, R74 ;  /* 0x0000004a452e723e */ /* 0x000fe200000000ff */
[----:B------:R-:W-:Y:S01]  /*2e90*/  @!P1 IMAD.WIDE R70, R63, R70, c[0x0][0x1a0] ;  /* 0x000068003f469625 */ /* 0x000fe200078e0246 */
[----:B------:R-:W-:-:S02]  /*2ea0*/  F2FP.PACK_AB R49, R68, R49 ;  /* 0x000000314431723e */ /* 0x000fc400000000ff */
[----:B------:R-:W-:Y:S01]  /*2eb0*/  F2FP.PACK_AB R44, R73, R82 ;  /* 0x00000052492c723e */ /* 0x000fe200000000ff */
[----:B------:R-:W-:Y:S01]  /*2ec0*/  @!P1 IMAD.WIDE R68, R63, R72, c[0x0][0x1a8] ;  /* 0x00006a003f449625 */ /* 0x000fe200078e0248 */
[----:B------:R-:W-:Y:S01]  /*2ed0*/  F2FP.PACK_AB R40, R50, R51 ;  /* 0x000000333228723e */ /* 0x000fe200000000ff */
[----:B------:R0:W-:Y:S01]  /*2ee0*/  @!P1 STG.E [R70.64], R76 ;  /* 0x0000004c46009986 */ /* 0x0001e2000c101904 */
[----:B------:R-:W-:Y:S01]  /*2ef0*/  F2FP.PACK_AB R45, R75, R84 ;  /* 0x000000544b2d723e */ /* 0x000fe200000000ff */
[----:B------:R-:W-:Y:S01]  /*2f00*/  IMAD.WIDE.U32 R72, R61, R78, c[0x0][0x208] ;  /* 0x000082003d487625 */ /* 0x000fe200078e004e */
[----:B------:R-:W-:Y:S01]  /*2f10*/  F2FP.PACK_AB R50, R48, R79 ;  /* 0x0000004f3032723e */ /* 0x000fe200000000ff */
[----:B------:R0:W-:Y:S01]  /*2f20*/  @!P1 STG.E [R68.64], R77 ;  /* 0x0000004d44009986 */ /* 0x0001e2000c101904 */
[----:B------:R-:W-:Y:S01]  /*2f30*/  F2FP.PACK_AB R51, R81, R86 ;  /* 0x000000565133723e */ /* 0x000fe200000000ff */
[-C--:B------:R-:W-:Y:S01]  /*2f40*/  IMAD.WIDE.U32 R74, R65, R78.reuse, c[0x0][0x208] ;  /* 0x00008200414a7625 */ /* 0x080fe200078e004e */
[----:B------:R-:W-:Y:S01]  /*2f50*/  F2FP.PACK_AB R48, R88, R83 ;  /* 0x000000535830723e */ /* 0x000fe200000000ff */
[----:B------:R0:W-:Y:S01]  /*2f60*/  STG.E.128 [R72.64], R40 ;  /* 0x0000002848007986 */ /* 0x0001e2000c101d04 */
[----:B------:R-:W-:Y:S01]  /*2f70*/  IADD3 R63, R63, c[0x0][0x160], RZ ;  /* 0x000058003f3f7a10 */ /* 0x000fe20007ffe0ff */
[----:B------:R-:W-:-:S02]  /*2f80*/  IMAD.WIDE.U32 R66, R66, R78, c[0x0][0x208] ;  /* 0x0000820042427625 */ /* 0x000fc400078e004e */
[----:B------:R0:W-:Y:S01]  /*2f90*/  STG.E.128 [R74.64], R44 ;  /* 0x0000002c4a007986 */ /* 0x0001e2000c101d04 */
[----:B------:R-:W-:-:S03]  /*2fa0*/  ISETP.GE.AND P1, PT, R63, c[0x0][0x164], PT ;  /* 0x000059003f007a0c */ /* 0x000fc60003f26270 */
[----:B------:R0:W-:Y:S10]  /*2fb0*/  STG.E.128 [R66.64], R48 ;  /* 0x0000003042007986 */ /* 0x0001f4000c101d04 */
[----:B0----5:R-:W-:Y:S01]  /*2fc0*/  @P1 CALL.REL.NOINC `(.L_x_2501) ;  /* 0x0000001000001944 */ /* 0x021fe20003c00000 */
[----:B------:R-:W-:Y:S05]  /*2fd0*/  BRA `(.L_x_2502) ;  /* 0xffffd3b000007947 */ /* 0x000fea000383ffff */
.L_x_2501:
[----:B------:R-:W-:Y:S05]  /*2fe0*/  EXIT ;  /* 0x000000000000794d */ /* 0x000fea0003800000 */
.L_x_2499:
[----:B0-----:R-:W-:Y:S01]  /*2ff0*/  HFMA2.MMA R72, -RZ, RZ, 0, 1.847743988037109375e-06 ;  /* 0x0000001fff487435 */ /* 0x001fe200000001ff */
[----:B------:R-:W-:-:S02]  /*3000*/  MOV R76, 0x1 ;  /* 0x00000001004c7802 */ /* 0x000fc40000000f00 */
[----:B------:R-:W-:Y:S02]  /*3010*/  MOV R41, 0xffffffff ;  /* 0xffffffff00297802 */ /* 0x000fe40000000f00 */
[----:B------:R-:W-:Y:S02]  /*3020*/  MOV R42, 0x3040 ;  /* 0x00003040002a7802 */ /* 0x000fe40000000f00 */
[----:B-----5:R-:W-:Y:S05]  /*3030*/  CALL.REL.NOINC `($__internal_11_$__cuda_sm70_shflsync_bfly_p) ;  /* 0x0000068000007944 */ /* 0x020fea0003c00000 */
[----:B01----:R-:W-:Y:S05]  /*3040*/  BRA `(.L_x_2503) ;  /* 0xffffefc000007947 */ /* 0x003fea000383ffff */
.L_x_2500:
[----:B------:R-:W-:Y:S01]  /*3050*/  HFMA2.MMA R76, -RZ, RZ, 0, 1.1920928955078125e-07 ;  /* 0x00000002ff4c7435 */ /* 0x000fe200000001ff */
[----:B------:R-:W-:Y:S02]  /*3060*/  MOV R72, 0x1f ;  /* 0x0000001f00487802 */ /* 0x000fe40000000f00 */
[----:B------:R-:W-:Y:S02]  /*3070*/  MOV R41, 0xffffffff ;  /* 0xffffffff00297802 */ /* 0x000fe40000000f00 */
[----:B------:R-:W-:Y:S02]  /*3080*/  MOV R42, 0x30a0 ;  /* 0x000030a0002a7802 */ /* 0x000fe40000000f00 */
[----:B-----5:R-:W-:Y:S05]  /*3090*/  CALL.REL.NOINC `($__internal_11_$__cuda_sm70_shflsync_bfly_p) ;  /* 0x0000062000007944 */ /* 0x020fea0003c00000 */
[----:B0-----:R-:W-:Y:S01]  /*30a0*/  HFMA2.MMA R76, -RZ, RZ, 0, 2.384185791015625e-07 ;  /* 0x00000004ff4c7435 */ /* 0x001fe200000001ff */
[----:B-1----:R-:W-:Y:S01]  /*30b0*/  FADD.FTZ R78, R78, R41 ;  /* 0x000000294e4e7221 */ /* 0x002fe20000010000 */
[----:B------:R-:W-:Y:S02]  /*30c0*/  MOV R72, 0x1f ;  /* 0x0000001f00487802 */ /* 0x000fe40000000f00 */
[----:B------:R-:W-:-:S02]  /*30d0*/  MOV R41, 0xffffffff ;  /* 0xffffffff00297802 */ /* 0x000fc40000000f00 */
[----:B------:R-:W-:Y:S02]  /*30e0*/  MOV R42, 0x3100 ;  /* 0x00003100002a7802 */ /* 0x000fe40000000f00 */
[----:B------:R-:W-:Y:S05]  /*30f0*/  CALL.REL.NOINC `($__internal_11_$__cuda_sm70_shflsync_bfly_p) ;  /* 0x000005c000007944 */ /* 0x000fea0003c00000 */
[----:B0-----:R-:W-:Y:S01]  /*3100*/  HFMA2.MMA R76, -RZ, RZ, 0, 4.76837158203125e-07 ;  /* 0x00000008ff4c7435 */ /* 0x001fe200000001ff */
[----:B-1----:R-:W-:Y:S01]  /*3110*/  FADD.FTZ R78, R78, R41 ;  /* 0x000000294e4e7221 */ /* 0x002fe20000010000 */
[----:B------:R-:W-:Y:S02]  /*3120*/  MOV R72, 0x1f ;  /* 0x0000001f00487802 */ /* 0x000fe40000000f00 */
[----:B------:R-:W-:Y:S02]  /*3130*/  MOV R41, 0xffffffff ;  /* 0xffffffff00297802 */ /* 0x000fe40000000f00 */
[----:B------:R-:W-:Y:S02]  /*3140*/  MOV R42, 0x3160 ;  /* 0x00003160002a7802 */ /* 0x000fe40000000f00 */
[----:B------:R-:W-:Y:S05]  /*3150*/  CALL.REL.NOINC `($__internal_11_$__cuda_sm70_shflsync_bfly_p) ;  /* 0x0000056000007944 */ /* 0x000fea0003c00000 */
[----:B0-----:R-:W-:Y:S01]  /*3160*/  HFMA2.MMA R76, -RZ, RZ, 0, 9.5367431640625e-07 ;  /* 0x00000010ff4c7435 */ /* 0x001fe200000001ff */
[----:B-1----:R-:W-:Y:S01]  /*3170*/  FADD.FTZ R78, R78, R41 ;  /* 0x000000294e4e7221 */ /* 0x002fe20000010000 */
[----:B------:R-:W-:Y:S02]  /*3180*/  MOV R72, 0x1f ;  /* 0x0000001f00487802 */ /* 0x000fe40000000f00 */
[----:B------:R-:W-:-:S02]  /*3190*/  MOV R41, 0xffffffff ;  /* 0xffffffff00297802 */ /* 0x000fc40000000f00 */
[----:B------:R-:W-:Y:S02]  /*31a0*/  MOV R42, 0x31c0 ;  /* 0x000031c0002a7802 */ /* 0x000fe40000000f00 */
[----:B------:R-:W-:Y:S05]  /*31b0*/  CALL.REL.NOINC `($__internal_11_$__cuda_sm70_shflsync_bfly_p) ;  /* 0x0000050000007944 */ /* 0x000fea0003c00000 */
        /* <DEDUP_REMOVED lines=52> */
[----:B------:R-:W-:Y:S02]  /*3500*/  MOV R41, 0xffffffff ;  /* 0xffffffff00297802 */ /* 0x000fe40000000f00 */
[----:B------:R-:W-:Y:S02]  /*3510*/  MOV R42, 0x3530 ;  /* 0x00003530002a7802 */ /* 0x000fe40000000f00 */
[----:B------:R-:W-:Y:S05]  /*3520*/  CALL.REL.NOINC `($__internal_11_$__cuda_sm70_shflsync_bfly_p) ;  /* 0x0000019000007944 */ /* 0x000fea0003c00000 */
[----:B0-----:R-:W-:Y:S01]  /*3530*/  HFMA2.MMA R76, -RZ, RZ, 0, 1.1920928955078125e-07 ;  /* 0x00000002ff4c7435 */ /* 0x001fe200000001ff */
[----:B-1----:R-:W-:Y:S01]  /*3540*/  FADD.FTZ R78, R78, R41 ;  /* 0x000000294e4e7221 */ /* 0x002fe20000010000 */
[----:B------:R-:W-:Y:S02]  /*3550*/  MOV R72, 0x1f ;  /* 0x0000001f00487802 */ /* 0x000fe40000000f00 */
[----:B------:R-:W-:Y:S02]  /*3560*/  MOV R41, 0xffffffff ;  /* 0xffffffff00297802 */ /* 0x000fe40000000f00 */
[----:B------:R-:W-:Y:S02]  /*3570*/  MOV R42, 0x3590 ;  /* 0x00003590002a7802 */ /* 0x000fe40000000f00 */
[----:B------:R-:W-:Y:S05]  /*3580*/  CALL.REL.NOINC `($__internal_11_$__cuda_sm70_shflsync_bfly_p) ;  /* 0x0000013000007944 */ /* 0x000fea0003c00000 */
[----:B0-----:R-:W-:Y:S01]  /*3590*/  HFMA2.MMA R76, -RZ, RZ, 0, 2.384185791015625e-07 ;  /* 0x00000004ff4c7435 */ /* 0x001fe200000001ff */
[----:B-1----:R-:W-:Y:S01]  /*35a0*/  FADD.FTZ R78, R78, R41 ;  /* 0x000000294e4e7221 */ /* 0x002fe20000010000 */
[----:B------:R-:W-:-:S02]  /*35b0*/  MOV R72, 0x1f ;  /* 0x0000001f00487802 */ /* 0x000fc40000000f00 */
[----:B------:R-:W-:Y:S02]  /*35c0*/  MOV R41, 0xffffffff ;  /* 0xffffffff00297802 */ /* 0x000fe40000000f00 */
        /* <DEDUP_REMOVED lines=10> */
[----:B------:R-:W-:-:S02]  /*3670*/  MOV R72, 0x1f ;  /* 0x0000001f00487802 */ /* 0x000fc40000000f00 */
[----:B------:R-:W-:Y:S02]  /*3680*/  MOV R41, 0xffffffff ;  /* 0xffffffff00297802 */ /* 0x000fe40000000f00 */
[----:B------:R-:W-:Y:S02]  /*3690*/  MOV R42, 0x36b0 ;  /* 0x000036b0002a7802 */ /* 0x000fe40000000f00 */
[----:B------:R-:W-:Y:S05]  /*36a0*/  CALL.REL.NOINC `($__internal_11_$__cuda_sm70_shflsync_bfly_p) ;  /* 0x0000001000007944 */ /* 0x000fea0003c00000 */
[----:B01----:R-:W-:Y:S05]  /*36b0*/  BRA `(.L_x_2504) ;  /* 0xffffed9000007947 */ /* 0x003fea000383ffff */
        .weak           $__internal_11_$__cuda_sm70_shflsync_bfly_p
        .type           $__internal_11_$__cuda_sm70_shflsync_bfly_p,@function
        .size           $__internal_11_$__cuda_sm70_shflsync_bfly_p,(.L_x_19991 - $__internal_11_$__cuda_sm70_shflsync_bfly_p)
$__internal_11_$__cuda_sm70_shflsync_bfly_p:
[----:B------:R-:W-:Y:S01]  /*36c0*/  HFMA2.MMA R43, -RZ, RZ, 0, 0 ;  /* 0x00000000ff2b7435 */ /* 0x000fe200000001ff */
[----:B------:R-:W-:Y:S04]  /*36d0*/  WARPSYNC R41 ;  /* 0x0000002900007348 */ /* 0x000fe80003800000 */
[----:B------:R0:W1:Y:S01]  /*36e0*/  SHFL.BFLY PT, R41, R78, R76, R72 ;  /* 0x0c00004c4e297389 */ /* 0x00006200000e0048 */
[----:B------:R-:W-:Y:S05]  /*36f0*/  RET.REL.NODEC R42 `(_ZN10layer_norm31ln_parallel_residual_fwd_kernelINS_13Kernel_traitsI6__halfS2_S2_S2_fjLj3072ELj1ELj1ELj4ELj16ENS_18Kernel_traits_baseILj3072ES2_S2_S2_S2_fjLj128EEEEELb0ELb1ELb1EEEvNS_9FwdParamsE) ;  /* 0xffffc9002a007950 */ /* 0x000fea0003c3ffff */
.L_x_2505:
        /* <DEDUP_REMOVED lines=16> */
.L_x_19991:


//--------------------- .text._ZN10layer_norm31ln_parallel_residual_fwd_kernelINS_13Kernel_traitsI6__halfS2_S2_S2_fjLj3072ELj1ELj1ELj4ELj16ENS_18Kernel_traits_baseILj3072ES2_S2_S2_S2_fjLj128EEEEELb1ELb0ELb0EEEvNS_9FwdParamsE --------------------------
	.section	.text._ZN10layer_norm31ln_parallel_residual_fwd_kernelINS_13Kernel_traitsI6__halfS2_S2_S2_fjLj3072ELj1ELj1ELj4ELj16ENS_18Kernel_traits_baseILj3072ES2_S2_S2_S2_fjLj128EEEEELb1ELb0ELb0EEEvNS_9FwdParamsE,"ax",@progbits
	.sectioninfo	@"SHI_REGISTERS=218"
	.align	128
        .global         _ZN10layer_norm31ln_parallel_residual_fwd_kernelINS_13Kernel_traitsI6__halfS2_S2_S2_fjLj3072ELj1ELj1ELj4ELj16ENS_18Kernel_traits_baseILj3072ES2_S2_S2_S2_fjLj128EEEEELb1ELb0ELb0EEEvNS_9FwdParamsE
        .type           _ZN10layer_norm31ln_parallel_residual_fwd_kernelINS_13Kernel_traitsI6__halfS2_S2_S2_fjLj3072ELj1ELj1ELj4ELj16ENS_18Kernel_traits_baseILj3072ES2_S2_S2_S2_fjLj128EEEEELb1ELb0ELb0EEEvNS_9FwdParamsE,@function
        .size           _ZN10layer_norm31ln_parallel_residual_fwd_kernelINS_13Kernel_traitsI6__halfS2_S2_S2_fjLj3072ELj1ELj1ELj4ELj16ENS_18Kernel_traits_baseILj3072ES2_S2_S2_S2_fjLj128EEEEELb1ELb0ELb0EEEvNS_9FwdParamsE,(.L_x_19992 - _ZN10layer_norm31ln_parallel_residual_fwd_kernelINS_13Kernel_traitsI6__halfS2_S2_S2_fjLj3072ELj1ELj1ELj4ELj16ENS_18Kernel_traits_baseILj3072ES2_S2_S2_S2_fjLj128EEEEELb1ELb0ELb0EEEvNS_9FwdParamsE)
        .other          _ZN10layer_norm31ln_parallel_residual_fwd_kernelINS_13Kernel_traitsI6__halfS2_S2_S2_fjLj3072ELj1ELj1ELj4ELj16ENS_18Kernel_traits_baseILj3072ES2_S2_S2_S2_fjLj128EEEEELb1ELb0ELb0EEEvNS_9FwdParamsE,@"STO_CUDA_ENTRY STV_DEFAULT"
_ZN10layer_norm31ln_parallel_residual_fwd_kernelINS_13Kernel_traitsI6__halfS2_S2_S2_fjLj3072ELj1ELj1ELj4ELj16ENS_18Kernel_traits_baseILj3072ES2_S2_S2_S2_fjLj128EEEEELb1ELb0ELb0EEEvNS_9FwdParamsE:
.text._ZN10layer_norm31ln_parallel_residual_fwd_kernelINS_13Kernel_traitsI6__halfS2_S2_S2_fjLj3072ELj1ELj1ELj4ELj16ENS_18Kernel_traits_baseILj3072ES2_S2_S2_S2_fjLj128EEEEELb1ELb0ELb0EEEvNS_9FwdParamsE:
        /* <DEDUP_REMOVED lines=12> */
[----:B------:R-:W-:Y:S01]  /*00c0*/  IMAD.MOV.U32 R7, RZ, RZ, c[0x0][0x168] ;  /* 0x00005a00ff077624 */ /* 0x000fe200078e00ff */
[----:B------:R-:W-:Y:S01]  /*00d0*/  LOP3.LUT R54, R54, 0xffffffdf, RZ, 0xc0, !PT ;  /* 0xffffffdf36367812 */ /* 0x000fe200078ec0ff */
[----:B------:R-:W-:Y:S01]  /*00e0*/  BSSY B0, `(.L_x_2506) ;  /* 0x0000041000007945 */ /* 0x000fe20003800000 */
[----:B------:R-:W0:Y:S04]  /*00f0*/  S2R R53, SR_TID.X ;  /* 0x0000000000357919 */ /* 0x000e280000002100 */
[----:B------:R-:W1:Y:S01]  /*0100*/  S2R R0, SR_CTAID.X ;  /* 0x0000000000007919 */ /* 0x000e620000002500 */
[C---:B0-----:R-:W-:Y:S01]  /*0110*/  LOP3.LUT R64, R53.reuse, 0x7f, RZ, 0xc0, !PT ;  /* 0x0000007f35407812 */ /* 0x041fe200078ec0ff */
[----:B-1----:R-:W-:Y:S01]  /*0120*/  IMAD R52, R0, c[0x0][0x0], R53 ;  /* 0x0000000000347a24 */ /* 0x002fe200078e0235 */
[----:B------:R-:W-:-:S02]  /*0130*/  LEA.HI R49, R53, R0, RZ, 0x19 ;  /* 0x0000000035317211 */ /* 0x000fc400078fc8ff */
[----:B------:R-:W-:Y:S01]  /*0140*/  SHF.R.S32.HI R0, RZ, 0x1f, R7 ;  /* 0x0000001fff007819 */ /* 0x000fe20000011407 */
[----:B------:R-:W-:Y:S01]  /*0150*/  IMAD.WIDE.U32 R4, R52, -0x326172a9, RZ ;  /* 0xcd9e8d5734047825 */ /* 0x000fe200078e00ff */
[----:B------:R-:W-:Y:S02]  /*0160*/  LOP3.LUT R46, R64, 0x7f, RZ, 0x3c, !PT ;  /* 0x0000007f402e7812 */ /* 0x000fe400078e3cff */
[----:B------:R-:W-:Y:S02]  /*0170*/  LEA.HI R123, R0, c[0x0][0x168], RZ, 0x3 ;  /* 0x00005a00007b7a11 */ /* 0x000fe400078f18ff */
[----:B------:R-:W-:Y:S02]  /*0180*/  ISETP.GE.AND P2, PT, R49, c[0x0][0x164], PT ;  /* 0x0000590031007a0c */ /* 0x000fe40003f46270 */
[----:B------:R-:W-:-:S04]  /*0190*/  LEA.HI.SX32 R46, R123, R46, 0x1d ;  /* 0x0000002e7b2e7211 */ /* 0x000fc800078feaff */
[C---:B------:R-:W-:Y:S02]  /*01a0*/  LOP3.LUT P3, RZ, R46.reuse, 0xffffff80, RZ, 0xc0, !PT ;  /* 0xffffff802eff7812 */ /* 0x040fe4000786c0ff */
[C---:B------:R-:W-:Y:S02]  /*01b0*/  ISETP.GE.U32.AND P5, PT, R46.reuse, 0x100, PT ;  /* 0x000001002e00780c */ /* 0x040fe40003fa6070 */
[----:B------:R-:W-:-:S09]  /*01c0*/  ISETP.GE.U32.AND P4, PT, R46, 0x180, PT ;  /* 0x000001802e00780c */ /* 0x000fd20003f86070 */
[----:B------:R-:W-:-:S04]  /*01d0*/  @P3 LOP3.LUT R54, R54, 0x20, RZ, 0xfc, !PT ;  /* 0x0000002036363812 */ /* 0x000fc800078efcff */
[----:B------:R-:W-:-:S04]  /*01e0*/  LOP3.LUT R54, R54, 0xffffff7f, RZ, 0xc0, !PT ;  /* 0xffffff7f36367812 */ /* 0x000fc800078ec0ff */
[----:B------:R-:W-:-:S04]  /*01f0*/  @P5 LOP3.LUT R54, R54, 0x80, RZ, 0xfc, !PT ;  /* 0x0000008036365812 */ /* 0x000fc800078efcff */
[----:B------:R-:W-:-:S04]  /*0200*/  LOP3.LUT R54, R54, 0xffffffbf, RZ, 0xc0, !PT ;  /* 0xffffffbf36367812 */ /* 0x000fc800078ec0ff */
[----:B------:R-:W-:Y:S02]  /*0210*/  @P4 LOP3.LUT R54, R54, 0x40, RZ, 0xfc, !PT ;  /* 0x0000004036364812 */ /* 0x000fe400078efcff */
[----:B--2---:R-:W-:-:S05]  /*0220*/  @P0 IADD3 R154, P1, R2, c[0x0][0x240], RZ ;  /* 0x00009000029a0a10 */ /* 0x004fca0007f3e0ff */
[----:B------:R-:W-:Y:S01]  /*0230*/  @P0 IMAD.X R155, RZ, RZ, R3, P1 ;  /* 0x000000ffff9b0224 */ /* 0x000fe200008e0603 */
[----:B---3--:R-:W-:-:S04]  /*0240*/  IADD3 R48, R101, -0x4498517b, RZ ;  /* 0xbb67ae8565307810 */ /* 0x008fc80007ffe0ff */
[--C-:B------:R-:W-:Y:S02]  /*0250*/  SHF.R.U64 R51, R154, 0x2, R155.reuse ;  /* 0x000000029a337819 */ /* 0x100fe4000000129b */
[----:B------:R-:W-:Y:S02]  /*0260*/  SHF.R.U32.HI R50, RZ, 0x2, R155 ;  /* 0x00000002ff327819 */ /* 0x000fe4000001169b */
[C---:B------:R-:W-:Y:S01]  /*0270*/  IADD3 R47, R100.reuse, -0x61c88647, RZ ;  /* 0x9e3779b9642f7810 */ /* 0x040fe20007ffe0ff */
[----:B------:R-:W-:Y:S01]  /*0280*/  IMAD.WIDE.U32 R2, R51, -0x2daee0ad, RZ ;  /* 0xd2511f5333027825 */ /* 0x000fe200078e00ff */
[----:B------:R-:W-:Y:S02]  /*0290*/  LOP3.LUT R6, R5, R50, R100, 0x96, !PT ;  /* 0x0000003205067212 */ /* 0x000fe400078e9664 */
[----:B------:R-:W-:Y:S02]  /*02a0*/  IADD3 R44, R100, 0x3c6ef372, RZ ;  /* 0x3c6ef372642c7810 */ /* 0x000fe40007ffe0ff */
[----:B------:R-:W-:Y:S01]  /*02b0*/  LOP3.LUT R8, R3, R101, RZ, 0x3c, !PT ;  /* 0x0000006503087212 */ /* 0x000fe200078e3cff */
[----:B------:R-:W-:Y:S01]  /*02c0*/  IMAD.WIDE.U32 R6, R6, -0x2daee0ad, RZ ;  /* 0xd2511f5306067825 */ /* 0x000fe200078e00ff */
[----:B------:R-:W-:-:S02]  /*02d0*/  IADD3 R45, R101, 0x76cf5d0a, RZ ;  /* 0x76cf5d0a652d7810 */ /* 0x000fc40007ffe0ff */
[----:B------:R-:W-:Y:S01]  /*02e0*/  IADD3 R43, R101, 0x32370b8f, RZ ;  /* 0x32370b8f652b7810 */ /* 0x000fe20007ffe0ff */
[----:B------:R-:W-:Y:S01]  /*02f0*/  IMAD.WIDE.U32 R8, R8, -0x326172a9, RZ ;  /* 0xcd9e8d5708087825 */ /* 0x000fe200078e00ff */
[----:B------:R-:W-:-:S04]  /*0300*/  LOP3.LUT R14, R7, R2, R48, 0x96, !PT ;  /* 0x00000002070e7212 */ /* 0x000fc800078e9630 */
[----:B------:R-:W-:Y:S01]  /*0310*/  LOP3.LUT R12, R9, R47, R4, 0x96, !PT ;  /* 0x0000002f090c7212 */ /* 0x000fe200078e9604 */
[----:B------:R-:W-:-:S04]  /*0320*/  IMAD.WIDE.U32 R14, R14, -0x326172a9, RZ ;  /* 0xcd9e8d570e0e7825 */ /* 0x000fc800078e00ff */
[----:B------:R-:W-:Y:S01]  /*0330*/  IMAD.WIDE.U32 R12, R12, -0x2daee0ad, RZ ;  /* 0xd2511f530c0c7825 */ /* 0x000fe200078e00ff */
[----:B------:R-:W-:-:S04]  /*0340*/  LOP3.LUT R112, R15, R8, R44, 0x96, !PT ;  /* 0x000000080f707212 */ /* 0x000fc800078e962c */
[----:B------:R-:W-:Y:S01]  /*0350*/  LOP3.LUT R114, R13, R6, R45, 0x96, !PT ;  /* 0x000000060d727212 */ /* 0x000fe200078e962d */
[----:B------:R-:W-:Y:S01]  /*0360*/  IMAD.WIDE.U32 R112, R112, -0x2daee0ad, RZ ;  /* 0xd2511f5370707825 */ /* 0x000fe200078e00ff */
[----:B------:R-:W-:Y:S05]  /*0370*/  @!P3 BRA `(.L_x_2507) ;  /* 0x000001700000b947 */ /* 0x000fea0003800000 */
[----:B------:R-:W-:Y:S02]  /*0380*/  ISETP.NE.U32.AND P0, PT, RZ, c[0x0][0x218], PT ;  /* 0x00008600ff007a0c */ /* 0x000fe40003f05070 */
[----:B------:R-:W-:Y:S02]  /*0390*/  ISETP.NE.U32.AND P1, PT, RZ, c[0x0][0x220], PT ;  /* 0x00008800ff007a0c */ /* 0x000fe40003f25070 */
[----:B------:R-:W-:Y:S02]  /*03a0*/  ISETP.NE.AND.EX P0, PT, RZ, c[0x0][0x21c], PT, P0 ;  /* 0x00008700ff007a0c */ /* 0x000fe40003f05300 */
[----:B------:R-:W-:Y:S02]  /*03b0*/  ISETP.NE.AND.EX P1, PT, RZ, c[0x0][0x224], PT, P1 ;  /* 0x00008900ff007a0c */ /* 0x000fe40003f25310 */
[----:B------:R-:W-:-:S02]  /*03c0*/  SHF.L.U32 R16, R64, 0x4, RZ ;  /* 0x0000000440107819 */ /* 0x000fc400000006ff */
[----:B------:R-:W-:-:S07]  /*03d0*/  SHF.L.U64.HI R0, R64, 0x4, RZ ;  /* 0x0000000440007819 */ /* 0x000fce00000102ff */
        /* <DEDUP_REMOVED lines=17> */
.L_x_2507:
[----:B0-----:R-:W-:Y:S05]  /*04f0*/  BSYNC B0 ;  /* 0x0000000000007941 */ /* 0x001fea0003800000 */
.L_x_2506:
        /* <DEDUP_REMOVED lines=25> */
.L_x_2509:
[----:B------:R-:W-:Y:S05]  /*0690*/  BSYNC B0 ;  /* 0x0000000000007941 */ /* 0x000fea0003800000 */
.L_x_2508:
        /* <DEDUP_REMOVED lines=24> */
.L_x_2511:
[----:B0-----:R-:W-:Y:S05]  /*0820*/  BSYNC B0 ;  /* 0x0000000000007941 */ /* 0x001fea0003800000 */
.L_x_2510:
[----:B------:R-:W-:Y:S01]  /*0830*/  LOP3.LUT R108, R113, R12, R43, 0x96, !PT ;  /* 0x0000000c716c7212 */ /* 0x000fe200078e962b */
[----:B------:R-:W-:Y:S01]  /*0840*/  IMAD.WIDE.U32 R114, R114, -0x326172a9, RZ ;  /* 0xcd9e8d5772727825 */ /* 0x000fe200078e00ff */
[----:B------:R-:W-:Y:S01]  /*0850*/  IADD3 R42, R100, -0x255992d5, RZ ;  /* 0xdaa66d2b642a7810 */ /* 0x000fe20007ffe0ff */
[----:B------:R-:W-:Y:S06]  /*0860*/  @P2 EXIT ;  /* 0x000000000000294d */ /* 0x000fec0003800000 */
[----:B------:R-:W-:Y:S01]  /*0870*/  LOP3.LUT R110, R115, R14, R42, 0x96, !PT ;  /* 0x0000000e736e7212 */ /* 0x000fe200078e962a */
[--C-:B-----5:R-:W-:Y:S01]  /*0880*/  HADD2.F32 R97, -RZ, R66.reuse.H0_H0 ;  /* 0x20000042ff617230 */ /* 0x120fe20000004100 */
[----:B------:R-:W-:Y:S01]  /*0890*/  IADD3 R103, R100, 0x78dde6e4, RZ ;  /* 0x78dde6e464677810 */ /* 0x000fe20007ffe0ff */
[----:B------:R-:W-:Y:S01]  /*08a0*/  HADD2.F32 R102, -RZ, R66.H1_H1 ;  /* 0x30000042ff667230 */ /* 0x000fe20000004100 */
[C---:B------:R-:W-:Y:S01]  /*08b0*/  IADD3 R105, R101.reuse, -0x126145ec, RZ ;  /* 0xed9eba1465697810 */ /* 0x040fe20007ffe0ff */
[--C-:B------:R-:W-:Y:S01]  /*08c0*/  HADD2.F32 R99, -RZ, R67.reuse.H0_H0 ;  /* 0x20000043ff637230 */ /* 0x100fe20000004100 */
[----:B------:R-:W-:Y:S01]  /*08d0*/  IADD3 R115, R101, -0x56f99767, RZ ;  /* 0xa906689965737810 */ /* 0x000fe20007ffe0ff */
[----:B------:R-:W-:Y:S01]  /*08e0*/  HADD2.F32 R106, -RZ, R67.H1_H1 ;  /* 0x30000043ff6a7230 */ /* 0x000fe20000004100 */
[----:B------:R-:W-:Y:S01]  /*08f0*/  IMAD.WIDE.U32 R66, R108, -0x326172a9, RZ ;  /* 0xcd9e8d576c427825 */ /* 0x000fe200078e00ff */
[--C-:B------:R-:W-:Y:S01]  /*0900*/  HADD2.F32 R95, -RZ, R83.reuse.H0_H0 ;  /* 0x20000053ff5f7230 */ /* 0x100fe20000004100 */
[----:B------:R-:W-:Y:S01]  /*0910*/  SHF.R.S32.HI R123, RZ, 0x3, R123 ;  /* 0x00000003ff7b7819 */ /* 0x000fe2000001147b */
[----:B------:R-:W-:Y:S01]  /*0920*/  HADD2.F32 R92, -RZ, R83.H1_H1 ;  /* 0x30000053ff5c7230 */ /* 0x000fe20000004100 */
[C---:B------:R-:W-:Y:S01]  /*0930*/  IADD3 R129, R100.reuse, -0x4ab325aa, RZ ;  /* 0xb54cda5664817810 */ /* 0x040fe20007ffe0ff */
[--C-:B------:R-:W-:Y:S01]  /*0940*/  HADD2.F32 R83, -RZ, R64.reuse.H0_H0 ;  /* 0x20000040ff537230 */ /* 0x100fe20000004100 */
[----:B------:R-:W-:Y:S01]  /*0950*/  LOP3.LUT R67, R67, R114, R103, 0x96, !PT ;  /* 0x0000007243437212 */ /* 0x000fe200078e9667 */
[----:B------:R-:W-:Y:S01]  /*0960*/  HADD2.F32 R96, -RZ, R64.H1_H1 ;  /* 0x30000040ff607230 */ /* 0x000fe20000004100 */
[----:B------:R-:W-:Y:S01]  /*0970*/  IADD3 R114, R100, 0x1715609d, RZ ;  /* 0x1715609d64727810 */ /* 0x000fe20007ffe0ff */
[--C-:B------:R-:W-:Y:S01]  /*0980*/  HADD2.F32 R94, -RZ, R65.reuse.H0_H0 ;  /* 0x20000041ff5e7230 */ /* 0x100fe20000004100 */
[C---:B------:R-:W-:Y:S01]  /*0990*/  IADD3 R128, R101.reuse, 0x646e171e, RZ ;  /* 0x646e171e65807810 */ /* 0x040fe20007ffe0ff */
[----:B------:R-:W-:Y:S01]  /*09a0*/  HADD2.F32 R98, -RZ, R65.H1_H1 ;  /* 0x30000041ff627230 */ /* 0x000fe20000004100 */
[----:B------:R-:W-:Y:S01]  /*09b0*/  IMAD.WIDE.U32 R64, R110, -0x2daee0ad, RZ ;  /* 0xd2511f536e407825 */ /* 0x000fe200078e00ff */
[--C-:B------:R-:W-:Y:S01]  /*09c0*/  HADD2.F32 R104, -RZ, R72.reuse.H0_H0 ;  /* 0x20000048ff687230 */ /* 0x100fe20000004100 */
[----:B------:R-:W-:Y:S01]  /*09d0*/  IADD3 R127, R101, 0x1fd5c5a3, RZ ;  /* 0x1fd5c5a3657f7810 */ /* 0x000fe20007ffe0ff */
[----:B------:R-:W-:Y:S01]  /*09e0*/  HADD2.F32 R109, -RZ, R72.H1_H1 ;  /* 0x30000048ff6d7230 */ /* 0x000fe20000004100 */
[C---:B------:R-:W-:Y:S01]  /*09f0*/  IADD3 R126, R100.reuse, 0x5384540f, RZ ;  /* 0x5384540f647e7810 */ /* 0x040fe20007ffe0ff */
[--C-:B------:R-:W-:Y:S01]  /*0a00*/  HADD2.F32 R118, -RZ, R60.reuse.H1_H1 ;  /* 0x3000003cff767230 */ /* 0x100fe20000004100 */
[----:B------:R-:W-:Y:S01]  /*0a10*/  LOP3.LUT R72, R65, R112, R105, 0x96, !PT ;  /* 0x0000007041487212 */ /* 0x000fe200078e9669 */
[----:B------:R-:W-:Y:S01]  /*0a20*/  HADD2.F32 R112, -RZ, R60.H0_H0 ;  /* 0x2000003cff707230 */ /* 0x000fe20000004100 */
[----:B------:R-:W-:Y:S01]  /*0a30*/  IADD3 R125, R101, -0x24c28bd8, RZ ;  /* 0xdb3d7428657d7810 */ /* 0x000fe20007ffe0ff */
[--C-:B------:R-:W-:Y:S01]  /*0a40*/  HADD2.F32 R116, -RZ, R61.reuse.H0_H0 ;  /* 0x2000003dff747230 */ /* 0x100fe20000004100 */
[----:B------:R-:W-:Y:S01]  /*0a50*/  IADD3 R124, R100, -0xe443238, RZ ;  /* 0xf1bbcdc8647c7810 */ /* 0x000fe20007ffe0ff */
[----:B------:R-:W-:Y:S01]  /*0a60*/  HADD2.F32 R120, -RZ, R61.H1_H1 ;  /* 0x3000003dff787230 */ /* 0x000fe20000004100 */
[----:B------:R-:W-:Y:S01]  /*0a70*/  IMAD.WIDE.U32 R60, R67, -0x2daee0ad, RZ ;  /* 0xd2511f53433c7825 */ /* 0x000fe200078e00ff */
[--C-:B------:R-:W-:Y:S01]  /*0a80*/  HADD2.F32 R107, -RZ, R73.reuse.H0_H0 ;  /* 0x20000049ff6b7230 */ /* 0x100fe20000004100 */
[----:B------:R-:W-:Y:S01]  /*0a90*/  IADD3 R159, R101, -0x695add53, RZ ;  /* 0x96a522ad659f7810 */ /* 0x000fe20007ffe0ff */
[----:B------:R-:W-:Y:S01]  /*0aa0*/  HADD2.F32 R111, -RZ, R73.H1_H1 ;  /* 0x30000049ff6f7230 */ /* 0x000fe20000004100 */
[----:B------:R-:W-:Y:S01]  /*0ab0*/  IMAD.WIDE.U32 R72, R72, -0x326172a9, RZ ;  /* 0xcd9e8d5748487825 */ /* 0x000fe200078e00ff */
[----:B------:R-:W-:Y:S01]  /*0ac0*/  LOP3.LUT R64, R61, R64, R115, 0x96, !PT ;  /* 0x000000403d407212 */ /* 0x000fe200078e9673 */
[--C-:B------:R-:W-:Y:S01]  /*0ad0*/  HADD2.F32 R119, -RZ, R62.reuse.H0_H0 ;  /* 0x2000003eff777230 */ /* 0x100fe20000004100 */
[----:B------:R-:W-:Y:S01]  /*0ae0*/  IADD3 R158, R100, -0x700cb87f, RZ ;  /* 0x8ff34781649e7810 */ /* 0x000fe20007ffe0ff */
[----:B------:R-:W-:Y:S01]  /*0af0*/  IMAD.SHL.U32 R61, R53, 0x20, RZ ;  /* 0x00000020353d7824 */ /* 0x000fe200078e00ff */
[----:B------:R-:W-:Y:S01]  /*0b00*/  LOP3.LUT R66, R73, R66, R114, 0x96, !PT ;  /* 0x0000004249427212 */ /* 0x000fe200078e9672 */
[----:B------:R-:W-:Y:S01]  /*0b10*/  IMAD.WIDE.U32 R64, R64, -0x326172a9, RZ ;  /* 0xcd9e8d5740407825 */ /* 0x000fe200078e00ff */
[----:B------:R-:W-:Y:S01]  /*0b20*/  HADD2.F32 R122, -RZ, R62.H1_H1 ;  /* 0x3000003eff7a7230 */ /* 0x000fe20000004100 */
[----:B------:R-:W-:Y:S01]  /*0b30*/  LOP3.LUT R62, R123, 0x7f, RZ, 0xc0, !PT ;  /* 0x0000007f7b3e7812 */ /* 0x000fe200078ec0ff */
[--C-:B------:R-:W-:Y:S01]  /*0b40*/  HADD2.F32 R121, -RZ, R63.reuse.H0_H0 ;  /* 0x2000003fff797230 */ /* 0x100fe20000004100 */
[----:B------:R-:W-:Y:S01]  /*0b50*/  LOP3.LUT R73, R61, 0x3e0, RZ, 0xc0, !PT ;  /* 0x000003e03d497812 */ /* 0x000fe200078ec0ff */
[----:B------:R-:W-:Y:S01]  /*0b60*/  HADD2.F32 R130, -RZ, R63.H1_H1 ;  /* 0x3000003fff827230 */ /* 0x000fe20000004100 */
[----:B------:R-:W-:Y:S01]  /*0b70*/  LOP3.LUT R63, R53, 0x60, RZ, 0xc0, !PT ;  /* 0x00000060353f7812 */ /* 0x000fe200078ec0ff */
[----:B------:R-:W-:Y:S01]  /*0b80*/  IMAD.WIDE.U32 R66, R66, -0x2daee0ad, RZ ;  /* 0xd2511f5342427825 */ /* 0x000fe200078e00ff */
[----:B------:R-:W-:Y:S01]  /*0b90*/  LOP3.LUT R61, R65, R72, R129, 0x96, !PT ;  /* 0x00000048413d7212 */ /* 0x000fe200078e9681 */
[--C-:B------:R-:W-:Y:S01]  /*0ba0*/  HADD2.F32 R40, -RZ, R32.reuse.H0_H0 ;  /* 0x20000020ff287230 */ /* 0x100fe20000004100 */
[----:B------:R-:W-:Y:S01]  /*0bb0*/  SHF.R.U32.HI R123, RZ, 0x2, R123 ;  /* 0x00000002ff7b7819 */ /* 0x000fe2000001167b */
[C---:B------:R-:W-:Y:S01]  /*0bc0*/  IMAD.IADD R63, R62.reuse, 0x1, -R63 ;  /* 0x000000013e3f7824 */ /* 0x040fe200078e0a3f */
[----:B------:R-:W-:Y:S01]  /*0bd0*/  HADD2.F32 R41, -RZ, R32.H1_H1 ;  /* 0x30000020ff297230 */ /* 0x000fe20000004100 */
[----:B------:R-:W-:Y:S01]  /*0be0*/  IMAD.IADD R73, R62, 0x1, -R73 ;  /* 0x000000013e497824 */ /* 0x000fe200078e0a49 */
[----:B------:R-:W-:Y:S01]  /*0bf0*/  LOP3.LUT R62, R67, R60, R128, 0x96, !PT ;  /* 0x0000003c433e7212 */ /* 0x000fe200078e9680 */
[----:B------:R-:W-:Y:S01]  /*0c00*/  IMAD.WIDE.U32 R60, R61, -0x2daee0ad, RZ ;  /* 0xd2511f533d3c7825 */ /* 0x000fe200078e00ff */
[----:B------:R-:W-:Y:S01]  /*0c10*/  IMNMX R65, RZ, R63, !PT ;  /* 0x0000003fff417217 */ /* 0x000fe20007800200 */
[--C-:B------:R-:W-:Y:S01]  /*0c20*/  HADD2.F32 R38, -RZ, R33.reuse.H0_H0 ;  /* 0x20000021ff267230 */ /* 0x100fe20000004100 */
[----:B------:R-:W-:Y:S01]  /*0c30*/  IMNMX R73, RZ, R73, !PT ;  /* 0x00000049ff497217 */ /* 0x000fe20007800200 */
[----:B------:R-:W-:Y:S01]  /*0c40*/  IMAD.WIDE.U32 R62, R62, -0x326172a9, RZ ;  /* 0xcd9e8d573e3e7825 */ /* 0x000fe200078e00ff */
[----:B------:R-:W-:Y:S01]  /*0c50*/  LOP3.LUT R67, R61, R66, R127, 0x96, !PT ;  /* 0x000000423d437212 */ /* 0x000fe200078e967f */
[----:B------:R-:W-:Y:S01]  /*0c60*/  HADD2.F32 R39, -RZ, R33.H1_H1 ;  /* 0x30000021ff277230 */ /* 0x000fe20000004100 */
[----:B------:R-:W-:Y:S01]  /*0c70*/  LOP3.LUT R66, R123, 0x3fffffe0, RZ, 0xc0, !PT ;  /* 0x3fffffe07b427812 */ /* 0x000fe200078ec0ff */
[--C-:B------:R-:W-:Y:S01]  /*0c80*/  HADD2.F32 R29, -RZ, R10.reuse.H0_H0 ;  /* 0x2000000aff1d7230 */ /* 0x100fe20000004100 */
[----:B------:R-:W-:Y:S01]  /*0c90*/  IMNMX R65, R65, 0x20, PT ;  /* 0x0000002041417817 */ /* 0x000fe20003800200 */
[----:B------:R-:W-:Y:S01]  /*0ca0*/  HADD2.F32 R28, -RZ, R10.H1_H1 ;  /* 0x3000000aff1c7230 */ /* 0x000fe20000004100 */
[----:B------:R-:W-:Y:S01]  /*0cb0*/  LOP3.LUT R64, R63, R64, R126, 0x96, !PT ;  /* 0x000000403f407212 */ /* 0x000fe200078e967e */
[----:B------:R-:W-:Y:S01]  /*0cc0*/  IMAD.HI.U32 R63, R67, -0x326172a9, RZ ;  /* 0xcd9e8d57433f7827 */ /* 0x000fe200078e00ff */
[----:B------:R-:W-:Y:S01]  /*0cd0*/  IMNMX R73, R73, 0x20, PT ;  /* 0x0000002049497817 */ /* 0x000fe20003800200 */
[--C-:B------:R-:W-:Y:S01]  /*0ce0*/  HADD2.F32 R27, -RZ, R11.reuse.H0_H0 ;  /* 0x2000000bff1b7230 */ /* 0x100fe20000004100 */
[----:B------:R-:W-:Y:S01]  /*0cf0*/  LOP3.LUT R154, R154, 0x3, RZ, 0xc0, !PT ;  /* 0x000000039a9a7812 */ /* 0x000fe200078ec0ff */
[----:B------:R-:W-:Y:S01]  /*0d00*/  IMAD.IADD R65, R65, 0x1, R66 ;  /* 0x0000000141417824 */ /* 0x000fe200078e0242 */
[----:B------:R-:W-:Y:S01]  /*0d10*/  LOP3.LUT R63, R63, R62, R124, 0x96, !PT ;  /* 0x0000003e3f3f7212 */ /* 0x000fe200078e967c */
[C---:B------:R-:W-:Y:S01]  /*0d20*/  IMAD.HI.U32 R61, R64.reuse, -0x2daee0ad, RZ ;  /* 0xd2511f53403d7827 */ /* 0x040fe200078e00ff */
[----:B------:R-:W-:Y:S01]  /*0d30*/  HADD2.F32 R26, -RZ, R11.H1_H1 ;  /* 0x3000000bff1a7230 */ /* 0x000fe20000004100 */
[----:B------:R-:W-:Y:S01]  /*0d40*/  ULDC.U8 UR6, c[0x0][0x1f0] ;  /* 0x00007c0000067ab9 */ /* 0x000fe20000000000 */
[----:B------:R-:W-:Y:S01]  /*0d50*/  SHF.L.U32 R65, R65, 0x3, RZ ;  /* 0x0000000341417819 */ /* 0x000fe200000006ff */
[--C-:B------:R-:W-:Y:S01]  /*0d60*/  HADD2.F32 R33, -RZ, R8.reuse.H0_H0 ;  /* 0x20000008ff217230 */ /* 0x100fe20000004100 */
[----:B------:R-:W-:Y:S01]  /*0d70*/  LOP3.LUT R148, R61, R60, R125, 0x96, !PT ;  /* 0x0000003c3d947212 */ /* 0x000fe200078e967d */
[----:B------:R-:W-:Y:S01]  /*0d80*/  HADD2.F32 R32, -RZ, R8.H1_H1 ;  /* 0x30000008ff207230 */ /* 0x000fe20000004100 */
[----:B------:R-:W-:Y:S01]  /*0d90*/  IMAD R60, R64, -0x2daee0ad, RZ ;  /* 0xd2511f53403c7824 */ /* 0x000fe200078e02ff */
[--C-:B------:R-:W-:Y:S01]  /*0da0*/  HADD2.F32 R31, -RZ, R9.reuse.H0_H0 ;  /* 0x20000009ff1f7230 */ /* 0x100fe20000004100 */
[----:B------:R-:W0:Y:S01]  /*0db0*/  I2F.U32 R65, R65 ;  /* 0x0000004100417306 */ /* 0x000e220000201000 */
[----:B------:R-:W-:Y:S01]  /*0dc0*/  HADD2.F32 R30, -RZ, R9.H1_H1 ;  /* 0x30000009ff1e7230 */ /* 0x000fe20000004100 */
[----:B------:R-:W-:Y:S01]  /*0dd0*/  IMAD.HI.U32 R156, R63, -0x2daee0ad, RZ ;  /* 0xd2511f533f9c7827 */ /* 0x000fe200078e00ff */
[----:B------:R-:W-:-:S02]  /*0de0*/  HADD2.F32 R13, -RZ, R6.H0_H0 ;  /* 0x20000006ff0d7230 */ /* 0x000fc40000004100 */
[----:B------:R-:W-:Y:S01]  /*0df0*/  HADD2.F32 R12, -RZ, R6.H1_H1 ;  /* 0x30000006ff0c7230 */ /* 0x000fe20000004100 */
[----:B------:R-:W-:Y:S01]  /*0e00*/  IMAD R61, R67, -0x326172a9, RZ ;  /* 0xcd9e8d57433d7824 */ /* 0x000fe200078e02ff */
[--C-:B------:R-:W-:Y:S01]  /*0e10*/  HADD2.F32 R11, -RZ, R7.reuse.H0_H0 ;  /* 0x20000007ff0b7230 */ /* 0x100fe20000004100 */
[----:B------:R-:W-:Y:S01]  /*0e20*/  IMAD.HI.U32 R155, R148, -0x326172a9, RZ ;  /* 0xcd9e8d57949b7827 */ /* 0x000fe200078e00ff */
[----:B------:R-:W-:Y:S01]  /*0e30*/  HADD2.F32 R10, -RZ, R7.H1_H1 ;  /* 0x30000007ff0a7230 */ /* 0x000fe20000004100 */
[----:B------:R-:W-:Y:S01]  /*0e40*/  LOP3.LUT R156, R156, R60, R159, 0x96, !PT ;  /* 0x0000003c9c9c7212 */ /* 0x000fe200078e969f */
[--C-:B------:R-:W-:Y:S01]  /*0e50*/  HADD2.F32 R24, -RZ, R16.reuse.H0_H0 ;  /* 0x20000010ff187230 */ /* 0x100fe20000004100 */
[----:B------:R-:W-:Y:S01]  /*0e60*/  IMAD.IADD R73, R66, 0x1, R73 ;  /* 0x0000000142497824 */ /* 0x000fe200078e0249 */
[----:B------:R-:W-:Y:S01]  /*0e70*/  HADD2.F32 R25, -RZ, R16.H1_H1 ;  /* 0x30000010ff197230 */ /* 0x000fe20000004100 */
[----:B------:R-:W-:Y:S01]  /*0e80*/  IMAD.MOV.U32 R152, RZ, RZ, 0x1 ;  /* 0x00000001ff987424 */ /* 0x000fe200078e00ff */
[--C-:B------:R-:W-:Y:S01]  /*0e90*/  HADD2.F32 R22, -RZ, R17.reuse.H0_H0 ;  /* 0x20000011ff167230 */ /* 0x100fe20000004100 */
[----:B0-----:R0:W1:Y:S01]  /*0ea0*/  MUFU.RCP R157, R65 ;  /* 0x00000041009d7308 */ /* 0x0010620000001000 */
[----:B------:R-:W-:Y:S01]  /*0eb0*/  HADD2.F32 R23, -RZ, R17.H1_H1 ;  /* 0x30000011ff177230 */ /* 0x000fe20000004100 */
[----:B------:R-:W-:Y:S01]  /*0ec0*/  LOP3.LUT R155, R155, R61, R158, 0x96, !PT ;  /* 0x0000003d9b9b7212 */ /* 0x000fe200078e969e */
[--C-:B------:R-:W-:Y:S01]  /*0ed0*/  HADD2.F32 R9, -RZ, R84.reuse.H0_H0 ;  /* 0x20000054ff097230 */ /* 0x100fe20000004100 */
[----:B------:R-:W-:Y:S01]  /*0ee0*/  IMAD.MOV.U32 R153, RZ, RZ, RZ ;  /* 0x000000ffff997224 */ /* 0x000fe200078e00ff */
[----:B------:R-:W-:Y:S01]  /*0ef0*/  HADD2.F32 R8, -RZ, R84.H1_H1 ;  /* 0x30000054ff087230 */ /* 0x000fe20000004100 */
[----:B------:R-:W-:Y:S01]  /*0f00*/  IMAD.SHL.U32 R151, R73, 0x8, RZ ;  /* 0x0000000849977824 */ /* 0x000fe200078e00ff */
[--C-:B------:R-:W-:Y:S01]  /*0f10*/  HADD2.F32 R7, -RZ, R85.reuse.H0_H0 ;  /* 0x20000055ff077230 */ /* 0x100fe20000004100 */
[----:B------:R-:W-:Y:S01]  /*0f20*/  IMAD R150, R63, -0x2daee0ad, RZ ;  /* 0xd2511f533f967824 */ /* 0x000fe200078e02ff */
[----:B------:R-:W-:Y:S01]  /*0f30*/  HADD2.F32 R6, -RZ, R85.H1_H1 ;  /* 0x30000055ff067230 */ /* 0x000fe20000004100 */
[----:B------:R-:W-:Y:S01]  /*0f40*/  IMAD R148, R148, -0x326172a9, RZ ;  /* 0xcd9e8d5794947824 */ /* 0x000fe200078e02ff */
        /* <DEDUP_REMOVED lines=29> */
[----:B------:R-:W-:Y:S02]  /*1120*/  HADD2.F32 R76, -RZ, R77.H0_H0 ;  /* 0x2000004dff4c7230 */ /* 0x000fe40000004100 */
[----:B------:R-:W-:-:S02]  /*1130*/  HADD2.F32 R78, -RZ, R79.H0_H0 ;  /* 0x2000004fff4e7230 */ /* 0x000fc40000004100 */
[----:B------:R-:W-:Y:S02]  /*1140*/  HADD2.F32 R81, -RZ, R82.H0_H0 ;  /* 0x20000052ff517230 */ /* 0x000fe40000004100 */
[----:B------:R-:W-:Y:S02]  /*1150*/  HADD2.F32 R35, -RZ, R35.H1_H1 ;  /* 0x30000023ff237230 */ /* 0x000fe40000004100 */
[----:B------:R-:W-:Y:S02]  /*1160*/  HADD2.F32 R19, -RZ, R19.H1_H1 ;  /* 0x30000013ff137230 */ /* 0x000fe40000004100 */
[----:B------:R-:W-:Y:S02]  /*1170*/  HADD2.F32 R57, -RZ, R57.H1_H1 ;  /* 0x30000039ff397230 */ /* 0x000fe40000004100 */
        /* <DEDUP_REMOVED lines=14> */
[----:B01----:R-:W-:Y:S02]  /*1260*/  HADD2.F32 R161, -RZ, R71.H1_H1 ;  /* 0x30000047ffa17230 */ /* 0x003fe40000004100 */
.L_x_2913:
        /* <DEDUP_REMOVED lines=36> */
.L_x_2515:
[----:B0-----:R-:W-:Y:S02]  /*14b0*/  MOV R164, R148 ;  /* 0x0000009400a47202 */ /* 0x001fe40000000f00 */
.L_x_2516:
[----:B------:R-:W-:Y:S05]  /*14c0*/  BSYNC B1 ;  /* 0x0000000000017941 */ /* 0x000fea0003800000 */
.L_x_2514:
        /* <DEDUP_REMOVED lines=16> */
.L_x_2520:
[----:B------:R-:W-:Y:S05]  /*15d0*/  BSYNC B2 ;  /* 0x0000000000027941 */ /* 0x000fea0003800000 */
.L_x_2519:
        /* <DEDUP_REMOVED lines=42> */
[----:B------:R-:W-:Y:S02]  /*1880*/  IMAD.MOV.U32 R134, RZ, RZ, RZ ;  /* 0x000000ffff867224 */ /* 0x000fe400078e00ff */
.L_x_2518:
[----:B------:R-:W-:Y:S05]  /*1890*/  BSYNC B1 ;  /* 0x0000000000017941 */ /* 0x000fea0003800000 */
.L_x_2517:
[----:B------:R-:W0:Y:S01]  /*18a0*/  I2F.U32 R73, R164 ;  /* 0x000000a400497306 */ /* 0x000e220000201000 */
[----:B------:R-:W-:Y:S01]  /*18b0*/  IMAD.MOV.U32 R136, RZ, RZ, 0x2f800000 ;  /* 0x2f800000ff887424 */ /* 0x000fe200078e00ff */
[----:B------:R-:W-:Y:S01]  /*18c0*/  ISETP.NE.U32.AND P1, PT, RZ, c[0x0][0x178], PT ;  /* 0x00005e00ff007a0c */ /* 0x000fe20003f25070 */
[----:B-----5:R-:W-:Y:S01]  /*18d0*/  HADD2.F32 R72, -RZ, R68.H0_H0 ;  /* 0x20000044ff487230 */ /* 0x020fe20000004100 */
[----:B------:R-:W-:Y:S02]  /*18e0*/  LOP3.LUT R54, R54, 0xfffffff7, RZ, 0xc0, !PT ;  /* 0xfffffff736367812 */ /* 0x000fe400078ec0ff */
[----:B------:R-:W-:Y:S02]  /*18f0*/  ISETP.NE.AND.EX P1, PT, RZ, c[0x0][0x17c], PT, P1 ;  /* 0x00005f00ff007a0c */ /* 0x000fe40003f25310 */
[----:B------:R-:W-:-:S02]  /*1900*/  FMUL.FTZ R72, R72, c[0x0][0x1e8] ;  /* 0x00007a0048487a20 */ /* 0x000fc40000410000 */
[----:B0-----:R-:W-:-:S05]  /*1910*/  FFMA.FTZ R73, R73, R136, 1.1641532182693481445e-10 ;  /* 0x2f00000049497423 */ /* 0x001fca0000010088 */
[----:B------:R-:W-:-:S04]  /*1920*/  FSETP.GTU.FTZ.AND P2, PT, R73, c[0x0][0x1e4], PT ;  /* 0x0000790049007a0b */ /* 0x000fc80003f5c000 */
[----:B------:R-:W-:-:S09]  /*1930*/  FSEL R149, R72, RZ, !P2 ;  /* 0x000000ff48957208 */ /* 0x000fd20005000000 */
[----:B------:R-:W-:Y:S01]  /*1940*/  @P2 LOP3.LUT R54, R54, 0x8, RZ, 0xfc, !PT ;  /* 0x0000000836362812 */ /* 0x000fe200078efcff */
[----:B------:R-:W-:Y:S05]  /*1950*/  @P1 BRA `(.L_x_2521) ;  /* 0x0000006000001947 */ /* 0x000fea0003800000 */
[----:B------:R-:W-:Y:S01]  /*1960*/  IMAD.MOV.U32 R72, RZ, RZ, R134 ;  /* 0x000000ffff487224 */ /* 0x000fe200078e0086 */
[----:B------:R-:W-:Y:S05]  /*1970*/  @!P0 BRA `(.L_x_2522) ;  /* 0x000005a000008947 */ /* 0x000fea0003800000 */
[----:B------:R-:W-:Y:S01]  /*1980*/  HADD2.F32 R74, -RZ, R64.H0_H0 ;  /* 0x20000040ff4a7230 */ /* 0x000fe20000004100 */
[----:B------:R-:W-:-:S04]  /*1990*/  IMAD.MOV.U32 R72, RZ, RZ, R134 ;  /* 0x000000ffff487224 */ /* 0x000fc800078e0086 */
[----:B------:R-:W-:Y:S01]  /*19a0*/  FADD.FTZ R149, R74, R149 ;  /* 0x000000954a957221 */ /* 0x000fe20000010000 */
[----:B------:R-:W-:Y:S05]  /*19b0*/  BRA `(.L_x_2522) ;  /* 0x0000056000007947 */ /* 0x000fea0003800000 */
.L_x_2521:
[C---:B------:R-:W-:Y:S01]  /*19c0*/  ISETP.NE.AND P2, PT, R134.reuse, 0x1, PT ;  /* 0x000000018600780c */ /* 0x040fe20003f45270 */
[----:B------:R-:W-:Y:S01]  /*19d0*/  BSSY B1, `(.L_x_2523) ;  /* 0x000000c000017945 */ /* 0x000fe20003800000 */
[----:B------:R-:W-:-:S11]  /*19e0*/  IADD3 R72, R134, 0x1, RZ ;  /* 0x0000000186487810 */ /* 0x000fd60007ffe0ff */
[----:B------:R-:W-:Y:S05]  /*19f0*/  @!P2 BRA `(.L_x_2524) ;  /* 0x000000800000a947 */ /* 0x000fea0003800000 */
[----:B------:R-:W-:Y:S01]  /*1a00*/  ISETP.NE.AND P2, PT, R134, 0x2, PT ;  /* 0x000000028600780c */ /* 0x000fe20003f45270 */
[----:B------:R-:W-:-:S12]  /*1a10*/  IMAD.MOV.U32 R137, RZ, RZ, R156 ;  /* 0x000000ffff897224 */ /* 0x000fd800078e009c */
[----:B------:R-:W-:Y:S05]  /*1a20*/  @!P2 BRA `(.L_x_2525) ;  /* 0x000000600000a947 */ /* 0x000fea0003800000 */
[----:B------:R-:W-:Y:S02]  /*1a30*/  ISETP.NE.AND P2, PT, R134, 0x3, PT ;  /* 0x000000038600780c */ /* 0x000fe40003f45270 */
[----:B------:R-:W-:-:S11]  /*1a40*/  MOV R137, R155 ;  /* 0x0000009b00897202 */ /* 0x000fd60000000f00 */
[----:B------:R-:W-:Y:S05]  /*1a50*/  @P2 BRA `(.L_x_2525) ;  /* 0x0000003000002947 */ /* 0x000fea0003800000 */
[----:B------:R-:W-:Y:S01]  /*1a60*/  IMAD.MOV.U32 R137, RZ, RZ, R150 ;  /* 0x000000ffff897224 */ /* 0x000fe200078e0096 */
[----:B------:R-:W-:Y:S05]  /*1a70*/  BRA `(.L_x_2525) ;  /* 0x0000001000007947 */ /* 0x000fea0003800000 */
.L_x_2524:
[----:B------:R-:W-:Y:S02]  /*1a80*/  IMAD.MOV.U32 R137, RZ, RZ, R148 ;  /* 0x000000ffff897224 */ /* 0x000fe400078e0094 */
.L_x_2525:
[----:B------:R-:W-:Y:S05]  /*1a90*/  BSYNC B1 ;  /* 0x0000000000017941 */ /* 0x000fea0003800000 */
.L_x_2523:
        /* <DEDUP_REMOVED lines=16> */
.L_x_2529:
[----:B------:R-:W-:Y:S05]  /*1ba0*/  BSYNC B2 ;  /* 0x0000000000027941 */ /* 0x000fea0003800000 */
.L_x_2528:
        /* <DEDUP_REMOVED lines=44> */
.L_x_2527:
[----:B------:R-:W-:Y:S05]  /*1e70*/  BSYNC B1 ;  /* 0x0000000000017941 */ /* 0x000fea0003800000 */
.L_x_2526:
[----:B------:R-:W0:Y:S01]  /*1e80*/  I2F.U32 R73, R137 ;  /* 0x0000008900497306 */ /* 0x000e220000201000 */
[----:B------:R-:W-:Y:S02]  /*1e90*/  HADD2.F32 R74, -RZ, R60.H0_H0 ;  /* 0x2000003cff4a7230 */ /* 0x000fe40000004100 */
[----:B------:R-:W-:-:S03]  /*1ea0*/  @P0 HADD2.F32 R134, -RZ, R64.H0_H0 ;  /* 0x20000040ff860230 */ /* 0x000fc60000004100 */
[----:B------:R-:W-:Y:S02]  /*1eb0*/  FMUL.FTZ R74, R74, c[0x0][0x1e8] ;  /* 0x00007a004a4a7a20 */ /* 0x000fe40000410000 */
[----:B0-----:R-:W-:-:S05]  /*1ec0*/  FFMA.FTZ R73, R73, R136, 1.1641532182693481445e-10 ;  /* 0x2f00000049497423 */ /* 0x001fca0000010088 */
[----:B------:R-:W-:-:S04]  /*1ed0*/  FSETP.GTU.FTZ.AND P2, PT, R73, c[0x0][0x1e4], PT ;  /* 0x0000790049007a0b */ /* 0x000fc80003f5c000 */
[----:B------:R-:W-:Y:S02]  /*1ee0*/  FSEL R74, R74, RZ, !P2 ;  /* 0x000000ff4a4a7208 */ /* 0x000fe40005000000 */
[----:B------:R-:W-:-:S03]  /*1ef0*/  SEL R147, RZ, 0x1, P2 ;  /* 0x00000001ff937807 */ /* 0x000fc60001000000 */
[----:B------:R-:W-:-:S04]  /*1f00*/  FADD.FTZ R149, R74, R149 ;  /* 0x000000954a957221 */ /* 0x000fc80000010000 */
[----:B------:R-:W-:Y:S02]  /*1f10*/  @P0 FADD.FTZ R149, R134, R149 ;  /* 0x0000009586950221 */ /* 0x000fe40000010000 */
.L_x_2522:
        /* <DEDUP_REMOVED lines=12> */
.L_x_2531:
[----:B------:R-:W-:Y:S02]  /*1fe0*/  IMAD.MOV.U32 R137, RZ, RZ, R148 ;  /* 0x000000ffff897224 */ /* 0x000fe400078e0094 */
.L_x_2532:
[----:B------:R-:W-:Y:S05]  /*1ff0*/  BSYNC B1 ;  /* 0x0000000000017941 */ /* 0x000fea0003800000 */
.L_x_2530:
        /* <DEDUP_REMOVED lines=16> */
.L_x_2536:
[----:B------:R-:W-:Y:S05]  /*2100*/  BSYNC B2 ;  /* 0x0000000000027941 */ /* 0x000fea0003800000 */
.L_x_2535:
        /* <DEDUP_REMOVED lines=44> */
.L_x_2534:
[----:B------:R-:W-:Y:S05]  /*23d0*/  BSYNC B1 ;  /* 0x0000000000017941 */ /* 0x000fea0003800000 */
.L_x_2533:
[----:B------:R-:W0:Y:S01]  /*23e0*/  I2F.U32 R75, R137 ;  /* 0x00000089004b7306 */ /* 0x000e220000201000 */
[----:B------:R-:W-:Y:S01]  /*23f0*/  HADD2.F32 R68, -RZ, R68.H1_H1 ;  /* 0x30000044ff447230 */ /* 0x000fe20000004100 */
[----:B------:R-:W-:-:S04]  /*2400*/  LOP3.LUT R54, R54, 0xfffffffb, RZ, 0xc0, !PT ;  /* 0xfffffffb36367812 */ /* 0x000fc800078ec0ff */
        /* <DEDUP_REMOVED lines=8> */
[----:B------:R-:W-:Y:S01]  /*2490*/  HADD2.F32 R72, -RZ, R64.H1_H1 ;  /* 0x30000040ff487230 */ /* 0x000fe20000004100 */
[----:B------:R-:W-:-:S04]  /*24a0*/  MOV R68, R73 ;  /* 0x0000004900447202 */ /* 0x000fc80000000f00 */
[----:B------:R-:W-:Y:S01]  /*24b0*/  FADD.FTZ R173, R72, R173 ;  /* 0x000000ad48ad7221 */ /* 0x000fe20000010000 */
[----:B------:R-:W-:Y:S05]  /*24c0*/  BRA `(.L_x_2538) ;  /* 0x0000056000007947 */ /* 0x000fea0003800000 */
.L_x_2537:
        /* <DEDUP_REMOVED lines=12> */
.L_x_2540:
[----:B------:R-:W-:Y:S02]  /*2590*/  IMAD.MOV.U32 R137, RZ, RZ, R148 ;  /* 0x000000ffff897224 */ /* 0x000fe400078e0094 */
.L_x_2541:
[----:B------:R-:W-:Y:S05]  /*25a0*/  BSYNC B1 ;  /* 0x0000000000017941 */ /* 0x000fea0003800000 */
.L_x_2539:
        /* <DEDUP_REMOVED lines=16> */
.L_x_2545:
[----:B------:R-:W-:Y:S05]  /*26b0*/  BSYNC B2 ;  /* 0x0000000000027941 */ /* 0x000fea0003800000 */
.L_x_2544:
[----:B------:R-:W-:Y:S01]  /*26c0*/  IMAD.HI.U32 R73, R52, -0x326172a9, RZ ;  /* 0xcd9e8d5734497827 */ /* 0x000fe200078e00ff */
[----:B------:R-:W-:-:S03]  /*26d0*/  LOP3.LUT R68, R68, R153, R101, 0x96, !PT ;  /* 0x0000009944447212 */ /* 0x000fc600078e9665 */
[----:B------:R-:W-:Y:S01]  /*26e0*/  IMAD R74, R52, -0x326172a9, RZ ;  /* 0xcd9e8d57344a7824 */ /* 0x000fe200078e02ff */
[----:B------:R-:W-:Y:S01]  /*26f0*/  LOP3.LUT R134, R73, R50, R100, 0x96, !PT ;  /* 0x0000003249867212 */ /* 0x000fe200078e9664 */
[----:B------:R-:W-:Y:S01]  /*2700*/  IMAD.WIDE.U32 R72, R68, -0x326172a9, RZ ;  /* 0xcd9e8d5744487825 */ /* 0x000fe200078e00ff */
[----:B------:R-:W-:-:S03]  /*2710*/  HFMA2.MMA R68, -RZ, RZ, 0, 0 ;  /* 0x00000000ff447435 */ /* 0x000fc600000001ff */
        /* <DEDUP_REMOVED lines=38> */
.L_x_2543:
[----:B------:R-:W-:Y:S05]  /*2980*/  BSYNC B1 ;  /* 0x0000000000017941 */ /* 0x000fea0003800000 */
.L_x_2542:
[----:B------:R-:W0:Y:S01]  /*2990*/  I2F.U32 R73, R137 ;  /* 0x0000008900497306 */ /* 0x000e220000201000 */
[----:B------:R-:W-:Y:S02]  /*29a0*/  HADD2.F32 R72, -RZ, R60.H1_H1 ;  /* 0x3000003cff487230 */ /* 0x000fe40000004100 */
[----:B------:R-:W-:-:S03]  /*29b0*/  @P0 HADD2.F32 R74, -RZ, R64.H1_H1 ;  /* 0x30000040ff4a0230 */ /* 0x000fc60000004100 */
[----:B------:R-:W-:Y:S02]  /*29c0*/  FMUL.FTZ R72, R72, c[0x0][0x1e8] ;  /* 0x00007a0048487a20 */ /* 0x000fe40000410000 */
[----:B0-----:R-:W-:-:S05]  /*29d0*/  FFMA.FTZ R73, R73, R136, 1.1641532182693481445e-10 ;  /* 0x2f00000049497423 */ /* 0x001fca0000010088 */
[----:B------:R-:W-:-:S04]  /*29e0*/  FSETP.GTU.FTZ.AND P2, PT, R73, c[0x0][0x1e4], PT ;  /* 0x0000790049007a0b */ /* 0x000fc80003f5c000 */
[----:B------:R-:W-:Y:S02]  /*29f0*/  FSEL R72, R72, RZ, !P2 ;  /* 0x000000ff48487208 */ /* 0x000fe40005000000 */
[----:B------:R-:W-:-:S03]  /*2a00*/  SEL R146, RZ, 0x1, P2 ;  /* 0x00000001ff927807 */ /* 0x000fc60001000000 */
[----:B------:R-:W-:-:S04]  /*2a10*/  FADD.FTZ R173, R72, R173 ;  /* 0x000000ad48ad7221 */ /* 0x000fc80000010000 */
[----:B------:R-:W-:Y:S02]  /*2a20*/  @P0 FADD.FTZ R173, R74, R173 ;  /* 0x000000ad4aad0221 */ /* 0x000fe40000010000 */
.L_x_2538:
        /* <DEDUP_REMOVED lines=12> */
.L_x_2547:
[----:B------:R-:W-:Y:S02]  /*2af0*/  IMAD.MOV.U32 R137, RZ, RZ, R148 ;  /* 0x000000ffff897224 */ /* 0x000fe400078e0094 */
.L_x_2548:
[----:B------:R-:W-:Y:S05]  /*2b00*/  BSYNC B1 ;  /* 0x0000000000017941 */ /* 0x000fea0003800000 */
.L_x_2546:
        /* <DEDUP_REMOVED lines=16> */
.L_x_2552:
[----:B------:R-:W-:Y:S05]  /*2c10*/  BSYNC B2 ;  /* 0x0000000000027941 */ /* 0x000fea0003800000 */
.L_x_2551:
        /* <DEDUP_REMOVED lines=42> */
[----:B------:R-:W-:Y:S01]  /*2ec0*/  IMAD.MOV.U32 R148, RZ, RZ, R134 ;  /* 0x000000ffff947224 */ /* 0x000fe200078e0086 */
[----:B------:R-:W-:Y:S02]  /*2ed0*/  MOV R72, RZ ;  /* 0x000000ff00487202 */ /* 0x000fe40000000f00 */
.L_x_2550:
[----:B------:R-:W-:Y:S05]  /*2ee0*/  BSYNC B1 ;  /* 0x0000000000017941 */ /* 0x000fea0003800000 */
.L_x_2549:
[----:B------:R-:W0:Y:S01]  /*2ef0*/  I2F.U32 R73, R137 ;  /* 0x0000008900497306 */ /* 0x000e220000201000 */
[----:B------:R-:W-:Y:S01]  /*2f00*/  HADD2.F32 R68, -RZ, R69.H0_H0 ;  /* 0x20000045ff447230 */ /* 0x000fe20000004100 */
        /* <DEDUP_REMOVED lines=13> */
.L_x_2553:
        /* <DEDUP_REMOVED lines=12> */
.L_x_2556:
[----:B------:R-:W-:Y:S02]  /*30a0*/  IMAD.MOV.U32 R137, RZ, RZ, R148 ;  /* 0x000000ffff897224 */ /* 0x000fe400078e0094 */
.L_x_2557:
[----:B------:R-:W-:Y:S05]  /*30b0*/  BSYNC B1 ;  /* 0x0000000000017941 */ /* 0x000fea0003800000 */
.L_x_2555:
        /* <DEDUP_REMOVED lines=16> */
.L_x_2561:
[----:B------:R-:W-:Y:S05]  /*31c0*/  BSYNC B2 ;  /* 0x0000000000027941 */ /* 0x000fea0003800000 */
.L_x_2560:
        /* <DEDUP_REMOVED lines=40> */
[----:B------:R-:W-:Y:S02]  /*3450*/  LOP3.LUT R155, R135, R154, R158, 0x96, !PT ;  /* 0x0000009a879b7212 */ /* 0x000fe400078e969e */
[----:B------:R-:W-:Y:S01]  /*3460*/  MOV R148, R134 ;  /* 0x0000008600947202 */ /* 0x000fe20000000f00 */
[----:B------:R-:W-:Y:S01]  /*3470*/  IMAD.MOV.U32 R150, RZ, RZ, R72 ;  /* 0x000000ffff967224 */ /* 0x000fe200078e0048 */
[----:B------:R-:W-:Y:S02]  /*3480*/  LOP3.LUT R156, R73, R74, R159, 0x96, !PT ;  /* 0x0000004a499c7212 */ /* 0x000fe400078e969f */
.L_x_2559:
[----:B------:R-:W-:Y:S05]  /*3490*/  BSYNC B1 ;  /* 0x0000000000017941 */ /* 0x000fea0003800000 */
.L_x_2558:
        /* <DEDUP_REMOVED lines=10> */
.L_x_2554:
        /* <DEDUP_REMOVED lines=12> */
.L_x_2563:
[----:B------:R-:W-:Y:S02]  /*3600*/  IMAD.MOV.U32 R137, RZ, RZ, R148 ;  /* 0x000000ffff897224 */ /* 0x000fe400078e0094 */
.L_x_2564:
[----:B------:R-:W-:Y:S05]  /*3610*/  BSYNC B1 ;  /* 0x0000000000017941 */ /* 0x000fea0003800000 */
.L_x_2562:
        /* <DEDUP_REMOVED lines=16> */
.L_x_2568:
[----:B------:R-:W-:Y:S05]  /*3720*/  BSYNC B2 ;  /* 0x0000000000027941 */ /* 0x000fea0003800000 */
.L_x_2567:
        /* <DEDUP_REMOVED lines=44> */
.L_x_2566:
[----:B------:R-:W-:Y:S05]  /*39f0*/  BSYNC B1 ;  /* 0x0000000000017941 */ /* 0x000fea0003800000 */
.L_x_2565:
        /* <DEDUP_REMOVED lines=12> */
[----:B------:R-:W-:-:S04]  /*3ac0*/  IMAD.MOV.U32 R68, RZ, RZ, R72 ;  /* 0x000000ffff447224 */ /* 0x000fc800078e0048 */
[----:B------:R-:W-:Y:S01]  /*3ad0*/  FADD.FTZ R189, R74, R189 ;  /* 0x000000bd4abd7221 */ /* 0x000fe20000010000 */
[----:B------:R-:W-:Y:S05]  /*3ae0*/  BRA `(.L_x_2570) ;  /* 0x0000056000007947 */ /* 0x000fea0003800000 */
.L_x_2569:
        /* <DEDUP_REMOVED lines=12> */
.L_x_2572:
[----:B------:R-:W-:Y:S02]  /*3bb0*/  MOV R137, R148 ;  /* 0x0000009400897202 */ /* 0x000fe40000000f00 */
.L_x_2573:
[----:B------:R-:W-:Y:S05]  /*3bc0*/  BSYNC B1 ;  /* 0x0000000000017941 */ /* 0x000fea0003800000 */
.L_x_2571:
        /* <DEDUP_REMOVED lines=16> */
.L_x_2577:
[----:B------:R-:W-:Y:S05]  /*3cd0*/  BSYNC B2 ;  /* 0x0000000000027941 */ /* 0x000fea0003800000 */
.L_x_2576:
        /* <DEDUP_REMOVED lines=44> */
.L_x_2575:
[----:B------:R-:W-:Y:S05]  /*3fa0*/  BSYNC B1 ;  /* 0x0000000000017941 */ /* 0x000fea0003800000 */
.L_x_2574:
        /* <DEDUP_REMOVED lines=10> */
.L_x_2570:
        /* <DEDUP_REMOVED lines=10> */
[----:B------:R-:W-:Y:S01]  /*40f0*/  MOV R137, R150 ;  /* 0x0000009600897202 */ /* 0x000fe20000000f00 */
[----:B------:R-:W-:Y:S05]  /*4100*/  BRA `(.L_x_2580) ;  /* 0x0000001000007947 */ /* 0x000fea0003800000 */
.L_x_2579:
[----:B------:R-:W-:Y:S02]  /*4110*/  IMAD.MOV.U32 R137, RZ, RZ, R148 ;  /* 0x000000ffff897224 */ /* 0x000fe400078e0094 */
.L_x_2580:
[----:B------:R-:W-:Y:S05]  /*4120*/  BSYNC B1 ;  /* 0x0000000000017941 */ /* 0x000fea0003800000 */
.L_x_2578:
        /* <DEDUP_REMOVED lines=16> */
.L_x_2584:
[----:B------:R-:W-:Y:S05]  /*4230*/  BSYNC B2 ;  /* 0x0000000000027941 */ /* 0x000fea0003800000 */
.L_x_2583:
        /* <DEDUP_REMOVED lines=44> */
.L_x_2582:
[----:B------:R-:W-:Y:S05]  /*4500*/  BSYNC B1 ;  /* 0x0000000000017941 */ /* 0x000fea0003800000 */
.L_x_2581:
[----:B------:R-:W0:Y:S01]  /*4510*/  I2F.U32 R73, R137 ;  /* 0x0000008900497306 */ /* 0x000e220000201000 */
[----:B------:R-:W-:-:S05]  /*4520*/  HADD2.F32 R68, -RZ, R70.H0_H0 ;  /* 0x20000046ff447230 */ /* 0x000fca0000004100 */
[----:B------:R-:W-:Y:S02]  /*4530*/  FMUL.FTZ R68, R68, c[0x0][0x1e8] ;  /* 0x00007a0044447a20 */ /* 0x000fe40000410000 */
[----:B0-----:R-:W-:-:S05]  /*4540*/  FFMA.FTZ R73, R73, R136, 1.1641532182693481445e-10 ;  /* 0x2f00000049497423 */ /* 0x001fca0000010088 */
[----:B------:R-:W-:-:S04]  /*4550*/  FSETP.GTU.FTZ.AND P2, PT, R73, c[0x0][0x1e4], PT ;  /* 0x0000790049007a0b */ /* 0x000fc80003f5c000 */
[----:B------:R-:W-:Y:S01]  /*4560*/  FSEL R187, R68, RZ, !P2 ;  /* 0x000000ff44bb7208 */ /* 0x000fe20005000000 */
[----:B------:R-:W-:Y:S05]  /*4570*/  @P1 BRA `(.L_x_2585) ;  /* 0x0000006000001947 */ /* 0x000fea0003800000 */
[----:B------:R-:W-:Y:S01]  /*4580*/  IMAD.MOV.U32 R68, RZ, RZ, R69 ;  /* 0x000000ffff447224 */ /* 0x000fe200078e0045 */
[----:B------:R-:W-:Y:S05]  /*4590*/  @!P0 BRA `(.L_x_2586) ;  /* 0x000005a000008947 */ /* 0x000fea0003800000 */
[----:B------:R-:W-:Y:S01]  /*45a0*/  HADD2.F32 R72, -RZ, R66.H0_H0 ;  /* 0x20000042ff487230 */ /* 0x000fe20000004100 */
[----:B------:R-:W-:-:S04]  /*45b0*/  MOV R68, R69 ;  /* 0x0000004500447202 */ /* 0x000fc80000000f00 */
[----:B------:R-:W-:Y:S01]  /*45c0*/  FADD.FTZ R187, R72, R187 ;  /* 0x000000bb48bb7221 */ /* 0x000fe20000010000 */
[----:B------:R-:W-:Y:S05]  /*45d0*/  BRA `(.L_x_2586) ;  /* 0x0000056000007947 */ /* 0x000fea0003800000 */
.L_x_2585:
        /* <DEDUP_REMOVED lines=12> */
.L_x_2588:
[----:B------:R-:W-:Y:S02]  /*46a0*/  IMAD.MOV.U32 R137, RZ, RZ, R148 ;  /* 0x000000ffff897224 */ /* 0x000fe400078e0094 */
.L_x_2589:
[----:B------:R-:W-:Y:S05]  /*46b0*/  BSYNC B1 ;  /* 0x0000000000017941 */ /* 0x000fea0003800000 */
.L_x_2587:
        /* <DEDUP_REMOVED lines=16> */
.L_x_2593:
[----:B------:R-:W-:Y:S05]  /*47c0*/  BSYNC B2 ;  /* 0x0000000000027941 */ /* 0x000fea0003800000 */
.L_x_2592:
        /* <DEDUP_REMOVED lines=41> */
[----:B------:R-:W-:Y:S01]  /*4a60*/  MOV R150, R68 ;  /* 0x0000004400967202 */ /* 0x000fe20000000f00 */
[----:B------:R-:W-:Y:S01]  /*4a70*/  IMAD.MOV.U32 R68, RZ, RZ, RZ ;  /* 0x000000ffff447224 */ /* 0x000fe200078e00ff */
[----:B------:R-:W-:Y:S02]  /*4a80*/  LOP3.LUT R156, R69, R72, R159, 0x96, !PT ;  /* 0x00000048459c7212 */ /* 0x000fe400078e969f */
.L_x_2591:
[----:B------:R-:W-:Y:S05]  /*4a90*/  BSYNC B1 ;  /* 0x0000000000017941 */ /* 0x000fea0003800000 */
.L_x_2590:
        /* <DEDUP_REMOVED lines=10> */
.L_x_2586:
        /* <DEDUP_REMOVED lines=12> */
.L_x_2595:
[----:B------:R-:W-:Y:S02]  /*4c00*/  IMAD.MOV.U32 R137, RZ, RZ, R148 ;  /* 0x000000ffff897224 */ /* 0x000fe400078e0094 */
.L_x_2596:
[----:B------:R-:W-:Y:S05]  /*4c10*/  BSYNC B1 ;  /* 0x0000000000017941 */ /* 0x000fea0003800000 */
.L_x_2594:
        /* <DEDUP_REMOVED lines=16> */
.L_x_2600:
[----:B------:R-:W-:Y:S05]  /*4d20*/  BSYNC B2 ;  /* 0x0000000000027941 */ /* 0x000fea0003800000 */
.L_x_2599:
        /* <DEDUP_REMOVED lines=42> */
[----:B------:R-:W-:Y:S01]  /*4fd0*/  LOP3.LUT R156, R69, R72, R159, 0x96, !PT ;  /* 0x00000048459c7212 */ /* 0x000fe200078e969f */
[----:B------:R-:W-:Y:S02]  /*4fe0*/  IMAD.MOV.U32 R69, RZ, RZ, RZ ;  /* 0x000000ffff457224 */ /* 0x000fe400078e00ff */
.L_x_2598:
[----:B------:R-:W-:Y:S05]  /*4ff0*/  BSYNC B1 ;  /* 0x0000000000017941 */ /* 0x000fea0003800000 */
.L_x_2597:
[----:B------:R-:W0:Y:S01]  /*5000*/  I2F.U32 R73, R137 ;  /* 0x0000008900497306 */ /* 0x000e220000201000 */
[----:B------:R-:W-:-:S05]  /*5010*/  HADD2.F32 R70, -RZ, R70.H1_H1 ;  /* 0x30000046ff467230 */ /* 0x000fca0000004100 */
[----:B------:R-:W-:Y:S02]  /*5020*/  FMUL.FTZ R70, R70, c[0x0][0x1e8] ;  /* 0x00007a0046467a20 */ /* 0x000fe40000410000 */
[----:B0-----:R-:W-:-:S05]  /*5030*/  FFMA.FTZ R73, R73, R136, 1.1641532182693481445e-10 ;  /* 0x2f00000049497423 */ /* 0x001fca0000010088 */
[----:B------:R-:W-:-:S04]  /*5040*/  FSETP.GTU.FTZ.AND P3, PT, R73, c[0x0][0x1e4], PT ;  /* 0x0000790049007a0b */ /* 0x000fc80003f7c000 */
[----:B------:R-:W-:Y:S01]  /*5050*/  FSEL R191, R70, RZ, !P3 ;  /* 0x000000ff46bf7208 */ /* 0x000fe20005800000 */
[----:B------:R-:W-:Y:S05]  /*5060*/  @P1 BRA `(.L_x_2601) ;  /* 0x0000006000001947 */ /* 0x000fea0003800000 */
[----:B------:R-:W-:Y:S01]  /*5070*/  IMAD.MOV.U32 R68, RZ, RZ, R69 ;  /* 0x000000ffff447224 */ /* 0x000fe200078e0045 */
[----:B------:R-:W-:Y:S05]  /*5080*/  @!P0 BRA `(.L_x_2602) ;  /* 0x000005a000008947 */ /* 0x000fea0003800000 */
[----:B------:R-:W-:Y:S01]  /*5090*/  HADD2.F32 R70, -RZ, R66.H1_H1 ;  /* 0x30000042ff467230 */ /* 0x000fe20000004100 */
[----:B------:R-:W-:-:S04]  /*50a0*/  IMAD.MOV.U32 R68, RZ, RZ, R69 ;  /* 0x000000ffff447224 */ /* 0x000fc800078e0045 */
[----:B------:R-:W-:Y:S01]  /*50b0*/  FADD.FTZ R191, R70, R191 ;  /* 0x000000bf46bf7221 */ /* 0x000fe20000010000 */
[----:B------:R-:W-:Y:S05]  /*50c0*/  BRA `(.L_x_2602) ;  /* 0x0000056000007947 */ /* 0x000fea0003800000 */
.L_x_2601:
        /* <DEDUP_REMOVED lines=12> */
.L_x_2604:
[----:B------:R-:W-:Y:S02]  /*5190*/  IMAD.MOV.U32 R70, RZ, RZ, R148 ;  /* 0x000000ffff467224 */ /* 0x000fe400078e0094 */
.L_x_2605:
[----:B------:R-:W-:Y:S05]  /*51a0*/  BSYNC B1 ;  /* 0x0000000000017941 */ /* 0x000fea0003800000 */
.L_x_2603:
        /* <DEDUP_REMOVED lines=14> */
[----:B------:R-:W-:-:S05]  /*5290*/  @P5 IADD3 R69, R153, RZ, RZ ;  /* 0x000000ff99455210 */ /* 0x000fca0007ffe0ff */
[----:B------:R-:W-:Y:S02]  /*52a0*/  @!P4 IMAD.MOV.U32 R153, RZ, RZ, R69 ;  /* 0x000000ffff99c224 */ /* 0x000fe400078e0045 */
.L_x_2609:
[----:B------:R-:W-:Y:S05]  /*52b0*/  BSYNC B2 ;  /* 0x0000000000027941 */ /* 0x000fea0003800000 */
.L_x_2608:
        /* <DEDUP_REMOVED lines=44> */
.L_x_2607:
[----:B------:R-:W-:Y:S05]  /*5580*/  BSYNC B1 ;  /* 0x0000000000017941 */ /* 0x000fea0003800000 */
.L_x_2606:
        /* <DEDUP_REMOVED lines=10> */
.L_x_2602:
        /* <DEDUP_REMOVED lines=12> */
.L_x_2611:
[----:B------:R-:W-:Y:S02]  /*56f0*/  MOV R70, R148 ;  /* 0x0000009400467202 */ /* 0x000fe40000000f00 */
.L_x_2612:
[----:B------:R-:W-:Y:S05]  /*5700*/  BSYNC B1 ;  /* 0x0000000000017941 */ /* 0x000fea0003800000 */
.L_x_2610:
        /* <DEDUP_REMOVED lines=16> */
.L_x_2616:
[----:B------:R-:W-:Y:S05]  /*5810*/  BSYNC B2 ;  /* 0x0000000000027941 */ /* 0x000fea0003800000 */
.L_x_2615:
        /* <DEDUP_REMOVED lines=44> */
.L_x_2614:
[----:B------:R-:W-:Y:S05]  /*5ae0*/  BSYNC B1 ;  /* 0x0000000000017941 */ /* 0x000fea0003800000 */
.L_x_2613:
        /* <DEDUP_REMOVED lines=10> */
[----:B------:R-:W-:-:S04]  /*5b90*/  IMAD.MOV.U32 R68, RZ, RZ, R69 ;  /* 0x000000ffff447224 */ /* 0x000fc800078e0045 */
[----:B------:R-:W-:Y:S01]  /*5ba0*/  FADD.FTZ R193, R70, R193 ;  /* 0x000000c146c17221 */ /* 0x000fe20000010000 */
[----:B------:R-:W-:Y:S05]  /*5bb0*/  BRA `(.L_x_2618) ;  /* 0x0000056000007947 */ /* 0x000fea0003800000 */
.L_x_2617:
        /* <DEDUP_REMOVED lines=12> */
.L_x_2620:
[----:B------:R-:W-:Y:S02]  /*5c80*/  IMAD.MOV.U32 R70, RZ, RZ, R148 ;  /* 0x000000ffff467224 */ /* 0x000fe400078e0094 */
.L_x_2621:
[----:B------:R-:W-:Y:S05]  /*5c90*/  BSYNC B1 ;  /* 0x0000000000017941 */ /* 0x000fea0003800000 */
.L_x_2619:
        /* <DEDUP_REMOVED lines=16> */
.L_x_2625:
[----:B------:R-:W-:Y:S05]  /*5da0*/  BSYNC B2 ;  /* 0x0000000000027941 */ /* 0x000fea0003800000 */
.L_x_2624:
        /* <DEDUP_REMOVED lines=41> */
[----:B------:R-:W-:Y:S01]  /*6040*/  HFMA2.MMA R68, -RZ, RZ, 0, 0 ;  /* 0x00000000ff447435 */ /* 0x000fe200000001ff */
[----:B------:R-:W-:Y:S01]  /*6050*/  IMAD.MOV.U32 R148, RZ, RZ, R74 ;  /* 0x000000ffff947224 */ /* 0x000fe200078e004a */
[----:B------:R-:W-:-:S04]  /*6060*/  LOP3.LUT R156, R69, R72, R159, 0x96, !PT ;  /* 0x00000048459c7212 */ /* 0x000fc800078e969f */
.L_x_2623:
[----:B------:R-:W-:Y:S05]  /*6070*/  BSYNC B1 ;  /* 0x0000000000017941 */ /* 0x000fea0003800000 */
.L_x_2622:
        /* <DEDUP_REMOVED lines=10> */
.L_x_2618:
        /* <DEDUP_REMOVED lines=12> */
.L_x_2627:
[----:B------:R-:W-:Y:S02]  /*61e0*/  IMAD.MOV.U32 R70, RZ, RZ, R148 ;  /* 0x000000ffff467224 */ /* 0x000fe400078e0094 */
.L_x_2628:
[----:B------:R-:W-:Y:S05]  /*61f0*/  BSYNC B1 ;  /* 0x0000000000017941 */ /* 0x000fea0003800000 */
.L_x_2626:
        /* <DEDUP_REMOVED lines=16> */
.L_x_2632:
[----:B------:R-:W-:Y:S05]  /*6300*/  BSYNC B2 ;  /* 0x0000000000027941 */ /* 0x000fea0003800000 */
.L_x_2631:
        /* <DEDUP_REMOVED lines=42> */
[----:B------:R-:W-:Y:S01]  /*65b0*/  IMAD.MOV.U32 R69, RZ, RZ, RZ ;  /* 0x000000ffff457224 */ /* 0x000fe200078e00ff */
[----:B------:R-:W-:Y:S02]  /*65c0*/  MOV R150, R68 ;  /* 0x0000004400967202 */ /* 0x000fe40000000f00 */
.L_x_2630:
[----:B------:R-:W-:Y:S05]  /*65d0*/  BSYNC B1 ;  /* 0x0000000000017941 */ /* 0x000fea0003800000 */
.L_x_2629:
        /* <DEDUP_REMOVED lines=13> */
.L_x_2633:
        /* <DEDUP_REMOVED lines=12> */
.L_x_2636:
[----:B------:R-:W-:Y:S02]  /*6770*/  IMAD.MOV.U32 R134, RZ, RZ, R148 ;  /* 0x000000ffff867224 */ /* 0x000fe400078e0094 */
.L_x_2637:
[----:B------:R-:W-:Y:S05]  /*6780*/  BSYNC B1 ;  /* 0x0000000000017941 */ /* 0x000fea0003800000 */
.L_x_2635:
        /* <DEDUP_REMOVED lines=16> */
.L_x_2641:
[----:B------:R-:W-:Y:S05]  /*6890*/  BSYNC B2 ;  /* 0x0000000000027941 */ /* 0x000fea0003800000 */
.L_x_2640:
        /* <DEDUP_REMOVED lines=44> */
.L_x_2639:
[----:B------:R-:W-:Y:S05]  /*6b60*/  BSYNC B1 ;  /* 0x0000000000017941 */ /* 0x000fea0003800000 */
.L_x_2638:
        /* <DEDUP_REMOVED lines=10> */
.L_x_2634:
        /* <DEDUP_REMOVED lines=23> */
[----:B------:R-:W-:Y:S02]  /*6d80*/  F2FP.PACK_AB R71, R203, R193 ;  /* 0x000000c1cb47723e */ /* 0x000fe400000000ff */
[----:B------:R-:W-:Y:S02]  /*6d90*/  F2FP.PACK_AB R70, R191, R187 ;  /* 0x000000bbbf46723e */ /* 0x000fe400000000ff */
[----:B------:R-:W-:Y:S02]  /*6da0*/  F2FP.PACK_AB R69, R189, R171 ;  /* 0x000000abbd45723e */ /* 0x000fe400000000ff */
[----:B------:R-:W-:Y:S02]  /*6db0*/  LEA.HI.X R73, R162, c[0x0][0x18c], RZ, 0x4, P0 ;  /* 0x00006300a2497a11 */ /* 0x000fe400000f24ff */
[----:B------:R-:W-:Y:S02]  /*6dc0*/  F2FP.PACK_AB R68, R173, R149 ;  /* 0x00000095ad44723e */ /* 0x000fe400000000ff */
        /* <DEDUP_REMOVED lines=16> */
[----:B------:R-:W-:-:S03]  /*6ed0*/  IMAD.WIDE.U32 R72, R72, 0x10000, RZ ;  /* 0x0001000048487825 */ /* 0x000fc600078e00ff */
[----:B------:R-:W-:Y:S01]  /*6ee0*/  LOP3.LUT R69, R68, 0xff, R143, 0xf8, !PT ;  /* 0x000000ff44457812 */ /* 0x000fe200078ef88f */
[----:B------:R-:W-:Y:S01]  /*6ef0*/  IMAD.WIDE.U32 R70, R70, 0x100, RZ ;  /* 0x0000010046467825 */ /* 0x000fe200078e00ff */
[----:B------:R-:W-:Y:S02]  /*6f00*/  IADD3 R68, P0, R136, c[0x0][0x198], RZ ;  /* 0x0000660088447a10 */ /* 0x000fe40007f1e0ff */
[----:B------:R-:W-:Y:S02]  /*6f10*/  LOP3.LUT R73, R73, R69, R75, 0xfe, !PT ;  /* 0x0000004549497212 */ /* 0x000fe400078efe4b */
[----:B------:R-:W-:Y:S02]  /*6f20*/  LOP3.LUT R70, R70, R74, R72, 0xfe, !PT ;  /* 0x0000004a46467212 */ /* 0x000fe400078efe48 */
[----:B------:R-:W-:Y:S02]  /*6f30*/  IADD3.X R69, R164, c[0x0][0x19c], RZ, P0, !PT ;  /* 0x00006700a4457a10 */ /* 0x000fe400007fe4ff */
[----:B------:R-:W-:-:S02]  /*6f40*/  LOP3.LUT R70, R70, 0xff, R147, 0xf8, !PT ;  /* 0x000000ff46467812 */ /* 0x000fc400078ef893 */
[----:B------:R-:W-:-:S05]  /*6f50*/  LOP3.LUT R71, R73, R71, RZ, 0xfc, !PT ;  /* 0x0000004749477212 */ /* 0x000fca00078efcff */
[----:B------:R0:W-:Y:S02]  /*6f60*/  STG.E.64 [R68.64], R70 ;  /* 0x0000004644007986 */ /* 0x0001e4000c101b04 */
.L_x_2642:
[----:B------:R-:W-:Y:S02]  /*6f70*/  IADD3 R136, R162, 0x80, RZ ;  /* 0x00000080a2887810 */ /* 0x000fe40007ffe0ff */
.L_x_2513:
[----:B------:R-:W-:Y:S05]  /*6f80*/  BSYNC B0 ;  /* 0x0000000000007941 */ /* 0x000fea0003800000 */
.L_x_2512:
        /* <DEDUP_REMOVED lines=25> */
[----:B------:R-:W-:Y:S02]  /*7120*/  ISETP.NE.AND P1, PT, R154, 0x3, PT ;  /* 0x000000039a00780c */ /* 0x000fe40003f25270 */
[----:B------:R-:W-:-:S11]  /*7130*/  MOV R164, R155 ;  /* 0x0000009b00a47202 */ /* 0x000fd60000000f00 */
[----:B------:R-:W-:Y:S05]  /*7140*/  @P1 BRA `(.L_x_2647) ;  /* 0x0000003000001947 */ /* 0x000fea0003800000 */
[----:B------:R-:W-:Y:S01]  /*7150*/  IMAD.MOV.U32 R164, RZ, RZ, R150 ;  /* 0x000000ffffa47224 */ /* 0x000fe200078e0096 */
[----:B------:R-:W-:Y:S05]  /*7160*/  BRA `(.L_x_2647) ;  /* 0x0000001000007947 */ /* 0x000fea0003800000 */
.L_x_2646:
[----:B0-----:R-:W-:Y:S02]  /*7170*/  IMAD.MOV.U32 R164, RZ, RZ, R148 ;  /* 0x000000ffffa47224 */ /* 0x001fe400078e0094 */
.L_x_2647:
[----:B------:R-:W-:Y:S05]  /*7180*/  BSYNC B1 ;  /* 0x0000000000017941 */ /* 0x000fea0003800000 */
.L_x_2645:
        /* <DEDUP_REMOVED lines=16> */
.L_x_2651:
[----:B------:R-:W-:Y:S05]  /*7290*/  BSYNC B2 ;  /* 0x0000000000027941 */ /* 0x000fea0003800000 */
.L_x_2650:
        /* <DEDUP_REMOVED lines=44> */
.L_x_2649:
[----:B------:R-:W-:Y:S05]  /*7560*/  BSYNC B1 ;  /* 0x0000000000017941 */ /* 0x000fea0003800000 */
.L_x_2648:
[----:B------:R-:W0:Y:S01]  /*7570*/  I2F.U32 R72, R164 ;  /* 0x000000a400487306 */ /* 0x000e220000201000 */
[----:B------:R-:W-:Y:S01]  /*7580*/  HFMA2.MMA R137, -RZ, RZ, 0.1171875, 0 ;  /* 0x2f800000ff897435 */ /* 0x000fe200000001ff */
[----:B------:R-:W-:Y:S01]  /*7590*/  ISETP.NE.U32.AND P1, PT, RZ, c[0x0][0x178], PT ;  /* 0x00005e00ff007a0c */ /* 0x000fe20003f25070 */
[----:B-----5:R-:W-:Y:S01]  /*75a0*/  HADD2.F32 R73, -RZ, R68.H0_H0 ;  /* 0x20000044ff497230 */ /* 0x020fe20000004100 */
[----:B------:R-:W-:Y:S02]  /*75b0*/  LOP3.LUT R54, R54, 0xfffffff7, RZ, 0xc0, !PT ;  /* 0xfffffff736367812 */ /* 0x000fe400078ec0ff */
[----:B------:R-:W-:-:S02]  /*75c0*/  ISETP.NE.AND.EX P1, PT, RZ, c[0x0][0x17c], PT, P1 ;  /* 0x00005f00ff007a0c */ /* 0x000fc40003f25310 */
[----:B------:R-:W-:-:S03]  /*75d0*/  FMUL.FTZ R73, R73, c[0x0][0x1e8] ;  /* 0x00007a0049497a20 */ /* 0x000fc60000410000 */
        /* <DEDUP_REMOVED lines=11> */
.L_x_2652:
        /* <DEDUP_REMOVED lines=12> */
.L_x_2655:
[----:B------:R-:W-:Y:S02]  /*7750*/  IMAD.MOV.U32 R164, RZ, RZ, R148 ;  /* 0x000000ffffa47224 */ /* 0x000fe400078e0094 */
.L_x_2656:
[----:B------:R-:W-:Y:S05]  /*7760*/  BSYNC B1 ;  /* 0x0000000000017941 */ /* 0x000fea0003800000 */
.L_x_2654:
        /* <DEDUP_REMOVED lines=16> */
.L_x_2660:
[----:B------:R-:W-:Y:S05]  /*7870*/  BSYNC B2 ;  /* 0x0000000000027941 */ /* 0x000fea0003800000 */
.L_x_2659:
        /* <DEDUP_REMOVED lines=44> */
.L_x_2658:
[----:B------:R-:W-:Y:S05]  /*7b40*/  BSYNC B1 ;  /* 0x0000000000017941 */ /* 0x000fea0003800000 */
.L_x_2657:
        /* <DEDUP_REMOVED lines=10> */
.L_x_2653:
        /* <DEDUP_REMOVED lines=12> */
.L_x_2662:
[----:B------:R-:W-:Y:S02]  /*7cb0*/  IMAD.MOV.U32 R164, RZ, RZ, R148 ;  /* 0x000000ffffa47224 */ /* 0x000fe400078e0094 */
.L_x_2663:
[----:B------:R-:W-:Y:S05]  /*7cc0*/  BSYNC B1 ;  /* 0x0000000000017941 */ /* 0x000fea0003800000 */
.L_x_2661:
        /* <DEDUP_REMOVED lines=16> */
.L_x_2667:
[----:B------:R-:W-:Y:S05]  /*7dd0*/  BSYNC B2 ;  /* 0x0000000000027941 */ /* 0x000fea0003800000 */
.L_x_2666:
        /* <DEDUP_REMOVED lines=44> */
.L_x_2665:
[----:B------:R-:W-:Y:S05]  /*80a0*/  BSYNC B1 ;  /* 0x0000000000017941 */ /* 0x000fea0003800000 */
.L_x_2664:
        /* <DEDUP_REMOVED lines=15> */
.L_x_2668:
        /* <DEDUP_REMOVED lines=12> */
.L_x_2671:
[----:B------:R-:W-:Y:S02]  /*8260*/  IMAD.MOV.U32 R164, RZ, RZ, R148 ;  /* 0x000000ffffa47224 */ /* 0x000fe400078e0094 */
.L_x_2672:
[----:B------:R-:W-:Y:S05]  /*8270*/  BSYNC B1 ;  /* 0x0000000000017941 */ /* 0x000fea0003800000 */
.L_x_2670:
        /* <DEDUP_REMOVED lines=16> */
.L_x_2676:
[----:B------:R-:W-:Y:S05]  /*8380*/  BSYNC B2 ;  /* 0x0000000000027941 */ /* 0x000fea0003800000 */
.L_x_2675:
        /* <DEDUP_REMOVED lines=44> */
.L_x_2674:
[----:B------:R-:W-:Y:S05]  /*8650*/  BSYNC B1 ;  /* 0x0000000000017941 */ /* 0x000fea0003800000 */
.L_x_2673:
        /* <DEDUP_REMOVED lines=10> */
.L_x_2669:
        /* <DEDUP_REMOVED lines=12> */
.L_x_2678:
[----:B------:R-:W-:Y:S02]  /*87c0*/  IMAD.MOV.U32 R164, RZ, RZ, R148 ;  /* 0x000000ffffa47224 */ /* 0x000fe400078e0094 */
.L_x_2679:
[----:B------:R-:W-:Y:S05]  /*87d0*/  BSYNC B1 ;  /* 0x0000000000017941 */ /* 0x000fea0003800000 */
.L_x_2677:
        /* <DEDUP_REMOVED lines=16> */
.L_x_2683:
[----:B------:R-:W-:Y:S05]  /*88e0*/  BSYNC B2 ;  /* 0x0000000000027941 */ /* 0x000fea0003800000 */
.L_x_2682:
        /* <DEDUP_REMOVED lines=44> */
.L_x_2681:
[----:B------:R-:W-:Y:S05]  /*8bb0*/  BSYNC B1 ;  /* 0x0000000000017941 */ /* 0x000fea0003800000 */
.L_x_2680:
        /* <DEDUP_REMOVED lines=9> */
[----:B------:R-:W-:Y:S01]  /*8c50*/  MOV R68, R72 ;  /* 0x0000004800447202 */ /* 0x000fe20000000f00 */
[----:B------:R-:W-:Y:S05]  /*8c60*/  @!P0 BRA `(.L_x_2685) ;  /* 0x000005a000008947 */ /* 0x000fea0003800000 */
[----:B------:R-:W-:Y:S01]  /*8c70*/  HADD2.F32 R74, -RZ, R65.H0_H0 ;  /* 0x20000041ff4a7230 */ /* 0x000fe20000004100 */
[----:B------:R-:W-:-:S04]  /*8c80*/  IMAD.MOV.U32 R68, RZ, RZ, R72 ;  /* 0x000000ffff447224 */ /* 0x000fc800078e0048 */
[----:B------:R-:W-:Y:S01]  /*8c90*/  FADD.FTZ R167, R74, R167 ;  /* 0x000000a74aa77221 */ /* 0x000fe20000010000 */
[----:B------:R-:W-:Y:S05]  /*8ca0*/  BRA `(.L_x_2685) ;  /* 0x0000056000007947 */ /* 0x000fea0003800000 */
.L_x_2684:
        /* <DEDUP_REMOVED lines=12> */
.L_x_2687:
[----:B------:R-:W-:Y:S02]  /*8d70*/  IMAD.MOV.U32 R164, RZ, RZ, R148 ;  /* 0x000000ffffa47224 */ /* 0x000fe400078e0094 */
.L_x_2688:
[----:B------:R-:W-:Y:S05]  /*8d80*/  BSYNC B1 ;  /* 0x0000000000017941 */ /* 0x000fea0003800000 */
.L_x_2686:
        /* <DEDUP_REMOVED lines=16> */
.L_x_2692:
[----:B------:R-:W-:Y:S05]  /*8e90*/  BSYNC B2 ;  /* 0x0000000000027941 */ /* 0x000fea0003800000 */
.L_x_2691:
        /* <DEDUP_REMOVED lines=44> */
.L_x_2690:
[----:B------:R-:W-:Y:S05]  /*9160*/  BSYNC B1 ;  /* 0x0000000000017941 */ /* 0x000fea0003800000 */
.L_x_2689:
        /* <DEDUP_REMOVED lines=10> */
.L_x_2685:
        /* <DEDUP_REMOVED lines=12> */
.L_x_2694:
[----:B------:R-:W-:Y:S02]  /*92d0*/  IMAD.MOV.U32 R164, RZ, RZ, R148 ;  /* 0x000000ffffa47224 */ /* 0x000fe400078e0094 */
.L_x_2695:
[----:B------:R-:W-:Y:S05]  /*92e0*/  BSYNC B1 ;  /* 0x0000000000017941 */ /* 0x000fea0003800000 */
.L_x_2693:
        /* <DEDUP_REMOVED lines=16> */
.L_x_2699:
[----:B------:R-:W-:Y:S05]  /*93f0*/  BSYNC B2 ;  /* 0x0000000000027941 */ /* 0x000fea0003800000 */
.L_x_2698:
        /* <DEDUP_REMOVED lines=44> */
.L_x_2697:
[----:B------:R-:W-:Y:S05]  /*96c0*/  BSYNC B1 ;  /* 0x0000000000017941 */ /* 0x000fea0003800000 */
.L_x_2696:
        /* <DEDUP_REMOVED lines=15> */
.L_x_2700:
        /* <DEDUP_REMOVED lines=12> */
.L_x_2703:
[----:B------:R-:W-:Y:S02]  /*9880*/  MOV R154, R148 ;  /* 0x00000094009a7202 */ /* 0x000fe40000000f00 */
.L_x_2704:
[----:B------:R-:W-:Y:S05]  /*9890*/  BSYNC B1 ;  /* 0x0000000000017941 */ /* 0x000fea0003800000 */
.L_x_2702:
        /* <DEDUP_REMOVED lines=16> */
.L_x_2708:
[----:B------:R-:W-:Y:S05]  /*99a0*/  BSYNC B2 ;  /* 0x0000000000027941 */ /* 0x000fea0003800000 */
.L_x_2707:
        /* <DEDUP_REMOVED lines=44> */
.L_x_2706:
[----:B------:R-:W-:Y:S05]  /*9c70*/  BSYNC B1 ;  /* 0x0000000000017941 */ /* 0x000fea0003800000 */
.L_x_2705:
        /* <DEDUP_REMOVED lines=10> */
.L_x_2701:
        /* <DEDUP_REMOVED lines=12> */
.L_x_2710:
[----:B------:R-:W-:Y:S02]  /*9de0*/  IMAD.MOV.U32 R154, RZ, RZ, R148 ;  /* 0x000000ffff9a7224 */ /* 0x000fe400078e0094 */
.L_x_2711:
[----:B------:R-:W-:Y:S05]  /*9df0*/  BSYNC B1 ;  /* 0x0000000000017941 */ /* 0x000fea0003800000 */
.L_x_2709:
        /* <DEDUP_REMOVED lines=16> */
.L_x_2715:
[----:B------:R-:W-:Y:S05]  /*9f00*/  BSYNC B2 ;  /* 0x0000000000027941 */ /* 0x000fea0003800000 */
.L_x_2714:
        /* <DEDUP_REMOVED lines=44> */
.L_x_2713:
[----:B------:R-:W-:Y:S05]  /*a1d0*/  BSYNC B1 ;  /* 0x0000000000017941 */ /* 0x000fea0003800000 */
.L_x_2712:
        /* <DEDUP_REMOVED lines=13> */
.L_x_2716:
        /* <DEDUP_REMOVED lines=12> */
.L_x_2719:
[----:B------:R-:W-:Y:S02]  /*a370*/  IMAD.MOV.U32 R154, RZ, RZ, R148 ;  /* 0x000000ffff9a7224 */ /* 0x000fe400078e0094 */
.L_x_2720:
[----:B------:R-:W-:Y:S05]  /*a380*/  BSYNC B1 ;  /* 0x0000000000017941 */ /* 0x000fea0003800000 */
.L_x_2718:
        /* <DEDUP_REMOVED lines=16> */
.L_x_2724:
[----:B------:R-:W-:Y:S05]  /*a490*/  BSYNC B2 ;  /* 0x0000000000027941 */ /* 0x000fea0003800000 */
.L_x_2723:
        /* <DEDUP_REMOVED lines=44> */
.L_x_2722:
[----:B------:R-:W-:Y:S05]  /*a760*/  BSYNC B1 ;  /* 0x0000000000017941 */ /* 0x000fea0003800000 */
.L_x_2721:
        /* <DEDUP_REMOVED lines=10> */
.L_x_2717:
        /* <DEDUP_REMOVED lines=12> */
.L_x_2726:
[----:B------:R-:W-:Y:S02]  /*a8d0*/  IMAD.MOV.U32 R154, RZ, RZ, R148 ;  /* 0x000000ffff9a7224 */ /* 0x000fe400078e0094 */
.L_x_2727:
[----:B------:R-:W-:Y:S05]  /*a8e0*/  BSYNC B1 ;  /* 0x0000000000017941 */ /* 0x000fea0003800000 */
.L_x_2725:
        /* <DEDUP_REMOVED lines=16> */
.L_x_2731:
[----:B------:R-:W-:Y:S05]  /*a9f0*/  BSYNC B2 ;  /* 0x0000000000027941 */ /* 0x000fea0003800000 */
.L_x_2730:
        /* <DEDUP_REMOVED lines=44> */
.L_x_2729:
[----:B------:R-:W-:Y:S05]  /*acc0*/  BSYNC B1 ;  /* 0x0000000000017941 */ /* 0x000fea0003800000 */
.L_x_2728:
        /* <DEDUP_REMOVED lines=13> */
.L_x_2732:
        /* <DEDUP_REMOVED lines=12> */
.L_x_2735:
[----:B------:R-:W-:Y:S02]  /*ae60*/  IMAD.MOV.U32 R70, RZ, RZ, R148 ;  /* 0x000000ffff467224 */ /* 0x000fe400078e0094 */
.L_x_2736:
[----:B------:R-:W-:Y:S05]  /*ae70*/  BSYNC B1 ;  /* 0x0000000000017941 */ /* 0x000fea0003800000 */
.L_x_2734:
        /* <DEDUP_REMOVED lines=16> */
.L_x_2740:
[----:B------:R-:W-:Y:S05]  /*af80*/  BSYNC B2 ;  /* 0x0000000000027941 */ /* 0x000fea0003800000 */
.L_x_2739:
        /* <DEDUP_REMOVED lines=44> */
.L_x_2738:
[----:B------:R-:W-:Y:S05]  /*b250*/  BSYNC B1 ;  /* 0x0000000000017941 */ /* 0x000fea0003800000 */
.L_x_2737:
        /* <DEDUP_REMOVED lines=10> */
.L_x_2733:
        /* <DEDUP_REMOVED lines=12> */
.L_x_2742:
[----:B------:R-:W-:Y:S02]  /*b3c0*/  MOV R70, R148 ;  /* 0x0000009400467202 */ /* 0x000fe40000000f00 */
.L_x_2743:
[----:B------:R-:W-:Y:S05]  /*b3d0*/  BSYNC B1 ;  /* 0x0000000000017941 */ /* 0x000fea0003800000 */
.L_x_2741:
        /* <DEDUP_REMOVED lines=16> */
.L_x_2747:
[----:B------:R-:W-:Y:S05]  /*b4e0*/  BSYNC B2 ;  /* 0x0000000000027941 */ /* 0x000fea0003800000 */
.L_x_2746:
        /* <DEDUP_REMOVED lines=44> */
.L_x_2745:
[----:B------:R-:W-:Y:S05]  /*b7b0*/  BSYNC B1 ;  /* 0x0000000000017941 */ /* 0x000fea0003800000 */
.L_x_2744:
        /* <DEDUP_REMOVED lines=13> */
.L_x_2748:
        /* <DEDUP_REMOVED lines=12> */
.L_x_2751:
[----:B------:R-:W-:Y:S02]  /*b950*/  IMAD.MOV.U32 R70, RZ, RZ, R148 ;  /* 0x000000ffff467224 */ /* 0x000fe400078e0094 */
.L_x_2752:
[----:B------:R-:W-:Y:S05]  /*b960*/  BSYNC B1 ;  /* 0x0000000000017941 */ /* 0x000fea0003800000 */
.L_x_2750:
        /* <DEDUP_REMOVED lines=16> */
.L_x_2756:
[----:B------:R-:W-:Y:S05]  /*ba70*/  BSYNC B2 ;  /* 0x0000000000027941 */ /* 0x000fea0003800000 */
.L_x_2755:
        /* <DEDUP_REMOVED lines=44> */
.L_x_2754:
[----:B------:R-:W-:Y:S05]  /*bd40*/  BSYNC B1 ;  /* 0x0000000000017941 */ /* 0x000fea0003800000 */
.L_x_2753:
        /* <DEDUP_REMOVED lines=10> */
.L_x_2749:
        /* <DEDUP_REMOVED lines=12> */
.L_x_2758:
[----:B------:R-:W-:Y:S02]  /*beb0*/  IMAD.MOV.U32 R70, RZ, RZ, R148 ;  /* 0x000000ffff467224 */ /* 0x000fe400078e0094 */
.L_x_2759:
[----:B------:R-:W-:Y:S05]  /*bec0*/  BSYNC B1 ;  /* 0x0000000000017941 */ /* 0x000fea0003800000 */
.L_x_2757:
        /* <DEDUP_REMOVED lines=16> */
.L_x_2763:
[----:B------:R-:W-:Y:S05]  /*bfd0*/  BSYNC B2 ;  /* 0x0000000000027941 */ /* 0x000fea0003800000 */
.L_x_2762:
        /* <DEDUP_REMOVED lines=44> */
.L_x_2761:
[----:B------:R-:W-:Y:S05]  /*c2a0*/  BSYNC B1 ;  /* 0x0000000000017941 */ /* 0x000fea0003800000 */
.L_x_2760:
        /* <DEDUP_REMOVED lines=13> */
.L_x_2764:
        /* <DEDUP_REMOVED lines=12> */
.L_x_2767:
[----:B------:R-:W-:Y:S02]  /*c440*/  IMAD.MOV.U32 R134, RZ, RZ, R148 ;  /* 0x000000ffff867224 */ /* 0x000fe400078e0094 */
.L_x_2768:
[----:B------:R-:W-:Y:S05]  /*c450*/  BSYNC B1 ;  /* 0x0000000000017941 */ /* 0x000fea0003800000 */
.L_x_2766:
        /* <DEDUP_REMOVED lines=16> */
.L_x_2772:
[----:B------:R-:W-:Y:S05]  /*c560*/  BSYNC B2 ;  /* 0x0000000000027941 */ /* 0x000fea0003800000 */
.L_x_2771:
        /* <DEDUP_REMOVED lines=44> */
.L_x_2770:
[----:B------:R-:W-:Y:S05]  /*c830*/  BSYNC B1 ;  /* 0x0000000000017941 */ /* 0x000fea0003800000 */
.L_x_2769:
        /* <DEDUP_REMOVED lines=10> */
.L_x_2765:
        /* <DEDUP_REMOVED lines=54> */
.L_x_2773:
[----:B------:R-:W-:Y:S02]  /*cc40*/  IADD3 R136, R136, 0x80, RZ ;  /* 0x0000008088887810 */ /* 0x000fe40007ffe0ff */
.L_x_2644:
[----:B------:R-:W-:Y:S05]  /*cc50*/  BSYNC B0 ;  /* 0x0000000000007941 */ /* 0x000fea0003800000 */
.L_x_2643:
        /* <DEDUP_REMOVED lines=30> */
.L_x_2777:
[----:B0-----:R-:W-:Y:S02]  /*ce40*/  IMAD.MOV.U32 R164, RZ, RZ, R148 ;  /* 0x000000ffffa47224 */ /* 0x001fe400078e0094 */
.L_x_2778:
[----:B------:R-:W-:Y:S05]  /*ce50*/  BSYNC B1 ;  /* 0x0000000000017941 */ /* 0x000fea0003800000 */
.L_x_2776:
        /* <DEDUP_REMOVED lines=16> */
.L_x_2782:
[----:B------:R-:W-:Y:S05]  /*cf60*/  BSYNC B2 ;  /* 0x0000000000027941 */ /* 0x000fea0003800000 */
.L_x_2781:
        /* <DEDUP_REMOVED lines=44> */
.L_x_2780:
[----:B------:R-:W-:Y:S05]  /*d230*/  BSYNC B1 ;  /* 0x0000000000017941 */ /* 0x000fea0003800000 */
.L_x_2779:
        /* <DEDUP_REMOVED lines=18> */
.L_x_2783:
        /* <DEDUP_REMOVED lines=12> */
.L_x_2786:
[----:B------:R-:W-:Y:S02]  /*d420*/  IMAD.MOV.U32 R164, RZ, RZ, R148 ;  /* 0x000000ffffa47224 */ /* 0x000fe400078e0094 */
.L_x_2787:
[----:B------:R-:W-:Y:S05]  /*d430*/  BSYNC B1 ;  /* 0x0000000000017941 */ /* 0x000fea0003800000 */
.L_x_2785:
        /* <DEDUP_REMOVED lines=16> */
.L_x_2791:
[----:B------:R-:W-:Y:S05]  /*d540*/  BSYNC B2 ;  /* 0x0000000000027941 */ /* 0x000fea0003800000 */
.L_x_2790:
        /* <DEDUP_REMOVED lines=44> */
.L_x_2789:
[----:B------:R-:W-:Y:S05]  /*d810*/  BSYNC B1 ;  /* 0x0000000000017941 */ /* 0x000fea0003800000 */
.L_x_2788:
        /* <DEDUP_REMOVED lines=10> */
.L_x_2784:
        /* <DEDUP_REMOVED lines=12> */
.L_x_2793:
[----:B------:R-:W-:Y:S02]  /*d980*/  IMAD.MOV.U32 R164, RZ, RZ, R148 ;  /* 0x000000ffffa47224 */ /* 0x000fe400078e0094 */
.L_x_2794:
[----:B------:R-:W-:Y:S05]  /*d990*/  BSYNC B1 ;  /* 0x0000000000017941 */ /* 0x000fea0003800000 */
.L_x_2792:
        /* <DEDUP_REMOVED lines=16> */
.L_x_2798:
[----:B------:R-:W-:Y:S05]  /*daa0*/  BSYNC B2 ;  /* 0x0000000000027941 */ /* 0x000fea0003800000 */
.L_x_2797:
        /* <DEDUP_REMOVED lines=44> */
.L_x_2796:
[----:B------:R-:W-:Y:S05]  /*dd70*/  BSYNC B1 ;  /* 0x0000000000017941 */ /* 0x000fea0003800000 */
.L_x_2795:
        /* <DEDUP_REMOVED lines=15> */
.L_x_2799:
        /* <DEDUP_REMOVED lines=12> */
.L_x_2802:
[----:B------:R-:W-:Y:S02]  /*df30*/  IMAD.MOV.U32 R164, RZ, RZ, R148 ;  /* 0x000000ffffa47224 */ /* 0x000fe400078e0094 */
.L_x_2803:
[----:B------:R-:W-:Y:S05]  /*df40*/  BSYNC B1 ;  /* 0x0000000000017941 */ /* 0x000fea0003800000 */
.L_x_2801:
        /* <DEDUP_REMOVED lines=16> */
.L_x_2807:
[----:B------:R-:W-:Y:S05]  /*e050*/  BSYNC B2 ;  /* 0x0000000000027941 */ /* 0x000fea0003800000 */
.L_x_2806:
        /* <DEDUP_REMOVED lines=44> */
.L_x_2805:
[----:B------:R-:W-:Y:S05]  /*e320*/  BSYNC B1 ;  /* 0x0000000000017941 */ /* 0x000fea0003800000 */
.L_x_2804:
        /* <DEDUP_REMOVED lines=10> */
.L_x_2800:
        /* <DEDUP_REMOVED lines=12> */
.L_x_2809:
[----:B------:R-:W-:Y:S02]  /*e490*/  IMAD.MOV.U32 R164, RZ, RZ, R148 ;  /* 0x000000ffffa47224 */ /* 0x000fe400078e0094 */
.L_x_2810:
[----:B------:R-:W-:Y:S05]  /*e4a0*/  BSYNC B1 ;  /* 0x0000000000017941 */ /* 0x000fea0003800000 */
.L_x_2808:
        /* <DEDUP_REMOVED lines=16> */
.L_x_2814:
[----:B------:R-:W-:Y:S05]  /*e5b0*/  BSYNC B2 ;  /* 0x0000000000027941 */ /* 0x000fea0003800000 */
.L_x_2813:
        /* <DEDUP_REMOVED lines=44> */
.L_x_2812:
[----:B------:R-:W-:Y:S05]  /*e880*/  BSYNC B1 ;  /* 0x0000000000017941 */ /* 0x000fea0003800000 */
.L_x_2811:
        /* <DEDUP_REMOVED lines=15> */
.L_x_2815:
        /* <DEDUP_REMOVED lines=12> */
.L_x_2818:
[----:B------:R-:W-:Y:S02]  /*ea40*/  IMAD.MOV.U32 R164, RZ, RZ, R148 ;  /* 0x000000ffffa47224 */ /* 0x000fe400078e0094 */
.L_x_2819:
[----:B------:R-:W-:Y:S05]  /*ea50*/  BSYNC B1 ;  /* 0x0000000000017941 */ /* 0x000fea0003800000 */
.L_x_2817:
        /* <DEDUP_REMOVED lines=16> */
.L_x_2823:
[----:B------:R-:W-:Y:S05]  /*eb60*/  BSYNC B2 ;  /* 0x0000000000027941 */ /* 0x000fea0003800000 */
.L_x_2822:
        /* <DEDUP_REMOVED lines=44> */
.L_x_2821:
[----:B------:R-:W-:Y:S05]  /*ee30*/  BSYNC B1 ;  /* 0x0000000000017941 */ /* 0x000fea0003800000 */
.L_x_2820:
        /* <DEDUP_REMOVED lines=10> */
.L_x_2816:
        /* <DEDUP_REMOVED lines=12> */
.L_x_2825:
[----:B------:R-:W-:Y:S02]  /*efa0*/  IMAD.MOV.U32 R164, RZ, RZ, R148 ;  /* 0x000000ffffa47224 */ /* 0x000fe400078e0094 */
.L_x_2826:
[----:B------:R-:W-:Y:S05]  /*efb0*/  BSYNC B1 ;  /* 0x0000000000017941 */ /* 0x000fea0003800000 */
.L_x_2824:
        /* <DEDUP_REMOVED lines=16> */
.L_x_2830:
[----:B------:R-:W-:Y:S05]  /*f0c0*/  BSYNC B2 ;  /* 0x0000000000027941 */ /* 0x000fea0003800000 */
.L_x_2829:
        /* <DEDUP_REMOVED lines=44> */
.L_x_2828:
[----:B------:R-:W-:Y:S05]  /*f390*/  BSYNC B1 ;  /* 0x0000000000017941 */ /* 0x000fea0003800000 */
.L_x_2827:
        /* <DEDUP_REMOVED lines=15> */
.L_x_2831:
        /* <DEDUP_REMOVED lines=12> */
.L_x_2834:
[----:B------:R-:W-:Y:S02]  /*f550*/  MOV R154, R148 ;  /* 0x00000094009a7202 */ /* 0x000fe40000000f00 */
.L_x_2835:
[----:B------:R-:W-:Y:S05]  /*f560*/  BSYNC B1 ;  /* 0x0000000000017941 */ /* 0x000fea0003800000 */
.L_x_2833:
        /* <DEDUP_REMOVED lines=16> */
.L_x_2839:
[----:B------:R-:W-:Y:S05]  /*f670*/  BSYNC B2 ;  /* 0x0000000000027941 */ /* 0x000fea0003800000 */
.L_x_2838:
        /* <DEDUP_REMOVED lines=44> */
.L_x_2837:
[----:B------:R-:W-:Y:S05]  /*f940*/  BSYNC B1 ;  /* 0x0000000000017941 */ /* 0x000fea0003800000 */
.L_x_2836:
        /* <DEDUP_REMOVED lines=10> */
.L_x_2832:
        /* <DEDUP_REMOVED lines=12> */
.L_x_2841:
[----:B------:R-:W-:Y:S02]  /*fab0*/  IMAD.MOV.U32 R154, RZ, RZ, R148 ;  /* 0x000000ffff9a7224 */ /* 0x000fe400078e0094 */
.L_x_2842:
[----:B------:R-:W-:Y:S05]  /*fac0*/  BSYNC B1 ;  /* 0x0000000000017941 */ /* 0x000fea0003800000 */
.L_x_2840:
        /* <DEDUP_REMOVED lines=16> */
.L_x_2846:
[----:B------:R-:W-:Y:S05]  /*fbd0*/  BSYNC B2 ;  /* 0x0000000000027941 */ /* 0x000fea0003800000 */
.L_x_2845:
        /* <DEDUP_REMOVED lines=44> */
.L_x_2844:
[----:B------:R-:W-:Y:S05]  /*fea0*/  BSYNC B1 ;  /* 0x0000000000017941 */ /* 0x000fea0003800000 */
.L_x_2843:
        /* <DEDUP_REMOVED lines=13> */
.L_x_2847:
        /* <DEDUP_REMOVED lines=12> */
.L_x_2850:
[----:B------:R-:W-:Y:S02]  /*10040*/  IMAD.MOV.U32 R154, RZ, RZ, R148 ;  /* 0x000000ffff9a7224 */ /* 0x000fe400078e0094 */
.L_x_2851:
[----:B------:R-:W-:Y:S05]  /*10050*/  BSYNC B1 ;  /* 0x0000000000017941 */ /* 0x000fea0003800000 */
.L_x_2849:
        /* <DEDUP_REMOVED lines=16> */
.L_x_2855:
[----:B------:R-:W-:Y:S05]  /*10160*/  BSYNC B2 ;  /* 0x0000000000027941 */ /* 0x000fea0003800000 */
.L_x_2854:
        /* <DEDUP_REMOVED lines=44> */
.L_x_2853:
[----:B------:R-:W-:Y:S05]  /*10430*/  BSYNC B1 ;  /* 0x0000000000017941 */ /* 0x000fea0003800000 */
.L_x_2852:
        /* <DEDUP_REMOVED lines=10> */
.L_x_2848:
        /* <DEDUP_REMOVED lines=12> */
.L_x_2857:
[----:B------:R-:W-:Y:S02]  /*105a0*/  IMAD.MOV.U32 R154, RZ, RZ, R148 ;  /* 0x000000ffff9a7224 */ /* 0x000fe400078e0094 */
.L_x_2858:
[----:B------:R-:W-:Y:S05]  /*105b0*/  BSYNC B1 ;  /* 0x0000000000017941 */ /* 0x000fea0003800000 */
.L_x_2856:
        /* <DEDUP_REMOVED lines=16> */
.L_x_2862:
[----:B------:R-:W-:Y:S05]  /*106c0*/  BSYNC B2 ;  /* 0x0000000000027941 */ /* 0x000fea0003800000 */
.L_x_2861:
        /* <DEDUP_REMOVED lines=44> */
.L_x_2860:
[----:B------:R-:W-:Y:S05]  /*10990*/  BSYNC B1 ;  /* 0x0000000000017941 */ /* 0x000fea0003800000 */
.L_x_2859:
        /* <DEDUP_REMOVED lines=13> */
.L_x_2863:
        /* <DEDUP_REMOVED lines=12> */
.L_x_2866:
[----:B------:R-:W-:Y:S02]  /*10b30*/  IMAD.MOV.U32 R70, RZ, RZ, R148 ;  /* 0x000000ffff467224 */ /* 0x000fe400078e0094 */
.L_x_2867:
[----:B------:R-:W-:Y:S05]  /*10b40*/  BSYNC B1 ;  /* 0x0000000000017941 */ /* 0x000fea0003800000 */
.L_x_2865:
        /* <DEDUP_REMOVED lines=16> */
.L_x_2871:
[----:B------:R-:W-:Y:S05]  /*10c50*/  BSYNC B2 ;  /* 0x0000000000027941 */ /* 0x000fea0003800000 */
.L_x_2870:
        /* <DEDUP_REMOVED lines=44> */
.L_x_2869:
[----:B------:R-:W-:Y:S05]  /*10f20*/  BSYNC B1 ;  /* 0x0000000000017941 */ /* 0x000fea0003800000 */
.L_x_2868:
        /* <DEDUP_REMOVED lines=10> */
.L_x_2864:
        /* <DEDUP_REMOVED lines=12> */
.L_x_2873:
[----:B------:R-:W-:Y:S02]  /*11090*/  MOV R70, R148 ;  /* 0x0000009400467202 */ /* 0x000fe40000000f00 */
.L_x_2874:
[----:B------:R-:W-:Y:S05]  /*110a0*/  BSYNC B1 ;  /* 0x0000000000017941 */ /* 0x000fea0003800000 */
.L_x_2872:
        /* <DEDUP_REMOVED lines=16> */
.L_x_2878:
[----:B------:R-:W-:Y:S05]  /*111b0*/  BSYNC B2 ;  /* 0x0000000000027941 */ /* 0x000fea0003800000 */
.L_x_2877:
        /* <DEDUP_REMOVED lines=44> */
.L_x_2876:
[----:B------:R-:W-:Y:S05]  /*11480*/  BSYNC B1 ;  /* 0x0000000000017941 */ /* 0x000fea0003800000 */
.L_x_2875:
        /* <DEDUP_REMOVED lines=13> */
.L_x_2879:
        /* <DEDUP_REMOVED lines=12> */
.L_x_2882:
[----:B------:R-:W-:Y:S02]  /*11620*/  IMAD.MOV.U32 R70, RZ, RZ, R148 ;  /* 0x000000ffff467224 */ /* 0x000fe400078e0094 */
.L_x_2883:
[----:B------:R-:W-:Y:S05]  /*11630*/  BSYNC B1 ;  /* 0x0000000000017941 */ /* 0x000fea0003800000 */
.L_x_2881:
        /* <DEDUP_REMOVED lines=16> */
.L_x_2887:
[----:B------:R-:W-:Y:S05]  /*11740*/  BSYNC B2 ;  /* 0x0000000000027941 */ /* 0x000fea0003800000 */
.L_x_2886:
        /* <DEDUP_REMOVED lines=44> */
.L_x_2885:
[----:B------:R-:W-:Y:S05]  /*11a10*/  BSYNC B1 ;  /* 0x0000000000017941 */ /* 0x000fea0003800000 */
.L_x_2884:
        /* <DEDUP_REMOVED lines=10> */
.L_x_2880:
        /* <DEDUP_REMOVED lines=12> */
.L_x_2889:
[----:B------:R-:W-:Y:S02]  /*11b80*/  IMAD.MOV.U32 R70, RZ, RZ, R148 ;  /* 0x000000ffff467224 */ /* 0x000fe400078e0094 */
.L_x_2890:
[----:B------:R-:W-:Y:S05]  /*11b90*/  BSYNC B1 ;  /* 0x0000000000017941 */ /* 0x000fea0003800000 */
.L_x_2888:
        /* <DEDUP_REMOVED lines=16> */
.L_x_2894:
[----:B------:R-:W-:Y:S05]  /*11ca0*/  BSYNC B2 ;  /* 0x0000000000027941 */ /* 0x000fea0003800000 */
.L_x_2893:
        /* <DEDUP_REMOVED lines=44> */
.L_x_2892:
[----:B------:R-:W-:Y:S05]  /*11f70*/  BSYNC B1 ;  /* 0x0000000000017941 */ /* 0x000fea0003800000 */
.L_x_2891:
        /* <DEDUP_REMOVED lines=13> */
.L_x_2895:
        /* <DEDUP_REMOVED lines=12> */
.L_x_2898:
[----:B------:R-:W-:Y:S02]  /*12110*/  IMAD.MOV.U32 R134, RZ, RZ, R148 ;  /* 0x000000ffff867224 */ /* 0x000fe400078e0094 */
.L_x_2899:
[----:B------:R-:W-:Y:S05]  /*12120*/  BSYNC B1 ;  /* 0x0000000000017941 */ /* 0x000fea0003800000 */
.L_x_2897:
        /* <DEDUP_REMOVED lines=16> */
.L_x_2903:
[----:B------:R-:W-:Y:S05]  /*12230*/  BSYNC B2 ;  /* 0x0000000000027941 */ /* 0x000fea0003800000 */
.L_x_2902:
        /* <DEDUP_REMOVED lines=44> */
.L_x_2901:
[----:B------:R-:W-:Y:S05]  /*12500*/  BSYNC B1 ;  /* 0x0000000000017941 */ /* 0x000fea0003800000 */
.L_x_2900:
        /* <DEDUP_REMOVED lines=10> */
.L_x_2896:
        /* <DEDUP_REMOVED lines=54> */
.L_x_2775:
[----:B------:R-:W-:Y:S05]  /*12910*/  BSYNC B0 ;  /* 0x0000000000007941 */ /* 0x000fea0003800000 */
.L_x_2774:
        /* <DEDUP_REMOVED lines=34> */
.L_x_2914:
        /* <DEDUP_REMOVED lines=70> */
.L_x_2915:
[C---:B------:R-:W-:Y:S01]  /*12fa0*/  LOP3.LUT P0, RZ, R53.reuse, 0x1f, RZ, 0xc0, !PT ;  /* 0x0000001f35ff7812 */ /* 0x040fe2000780c0ff */
        /* <DEDUP_REMOVED lines=11> */
[----:B------:R-:W-:Y:S01]  /*13060*/  HFMA2.MMA R71, -RZ, RZ, 0, 0 ;  /* 0x00000000ff477435 */ /* 0x000fe200000001ff */
[----:B------:R-:W-:Y:S02]  /*13070*/  ISETP.NE.AND P1, PT, RZ, UR6, PT ;  /* 0x00000006ff007c0c */ /* 0x000fe4000bf25270 */
[----:B------:R-:W-:Y:S01]  /*13080*/  LOP3.LUT P2, RZ, R54, 0x20, RZ, 0xc0, !PT ;  /* 0x0000002036ff7812 */ /* 0x000fe2000784c0ff */
[----:B------:R-:W-:Y:S02]  /*13090*/  BSSY B0, `(.L_x_2906) ;  /* 0x0000063000007945 */ /* 0x000fe40003800000 */
[----:B------:R-:W-:-:S04]  /*130a0*/  @!P0 IMAD.MOV.U32 R71, RZ, RZ, R151 ;  /* 0x000000ffff478224 */ /* 0x000fc800078e0097 */
[----:B------:R-:W-:Y:S01]  /*130b0*/  I2F R136, R71 ;  /* 0x0000004700887306 */ /* 0x000fe20000201400 */
[----:B------:R-:W1:Y:S04]  /*130c0*/  SHFL.DOWN PT, R74, R71, 0x2, 0x1f ;  /* 0x08401f00474a7f89 */ /* 0x000e6800000e0000 */
[----:B------:R-:W2:Y:S01]  /*130d0*/  @!P0 LDS.64 R68, [R72.X8] ;  /* 0x0000000048448984 */ /* 0x000ea20000008a00 */
[----:B------:R-:W-:Y:S01]  /*130e0*/  LOP3.LUT P0, RZ, R70, 0x1f, R53, 0xf8, !PT ;  /* 0x0000001f46ff7812 */ /* 0x000fe2000780f835 */
[----:B01----:R-:W-:Y:S02]  /*130f0*/  IMAD.IADD R75, R74, 0x1, R71 ;  /* 0x000000014a4b7824 */ /* 0x003fe400078e0247 */
[----:B------:R-:W-:Y:S03]  /*13100*/  I2F R74, R74 ;  /* 0x0000004a004a7306 */ /* 0x000fe60000201400 */
[----:B------:R-:W-:Y:S05]  /*13110*/  SHFL.DOWN PT, R166, R75, 0x1, 0x1f ;  /* 0x08201f004ba67f89 */ /* 0x000fea00000e0000 */
[----:B------:R-:W0:Y:S01]  /*13120*/  I2F R135, R75 ;  /* 0x0000004b00877306 */ /* 0x000e220000201400 */
[----:B--2---:R-:W1:Y:S07]  /*13130*/  SHFL.DOWN PT, R73, R68, 0x2, 0x1f ;  /* 0x08401f0044497f89 */ /* 0x004e6e00000e0000 */
[----:B0-----:R-:W0:Y:S01]  /*13140*/  MUFU.RCP R72, R135 ;  /* 0x0000008700487308 */ /* 0x001e220000001000 */
[----:B------:R-:W2:Y:S01]  /*13150*/  SHFL.DOWN PT, R134, R69, 0x2, 0x1f ;  /* 0x08401f0045867f89 */ /* 0x000ea200000e0000 */
[----:B-1----:R-:W-:-:S02]  /*13160*/  FMUL.FTZ R137, R73, R74 ;  /* 0x0000004a49897220 */ /* 0x002fc40000410000 */
[----:B------:R-:W-:Y:S02]  /*13170*/  FADD.FTZ R73, -R73, R68 ;  /* 0x0000004449497221 */ /* 0x000fe40000010100 */
[----:B------:R-:W-:Y:S02]  /*13180*/  FFMA.FTZ R137, R136, R68, R137 ;  /* 0x0000004488897223 */ /* 0x000fe40000010089 */
[----:B------:R-:W-:Y:S02]  /*13190*/  FMUL.FTZ R73, R73, R73 ;  /* 0x0000004949497220 */ /* 0x000fe40000410000 */
[----:B0-----:R-:W-:Y:S02]  /*131a0*/  FMUL.FTZ R164, R72, R137 ;  /* 0x0000008948a47220 */ /* 0x001fe40000410000 */
[----:B------:R-:W-:Y:S02]  /*131b0*/  FMUL.FTZ R73, R73, R136 ;  /* 0x0000008849497220 */ /* 0x000fe40000410000 */
[----:B------:R-:W-:-:S02]  /*131c0*/  IMAD.IADD R136, R75, 0x1, R166 ;  /* 0x000000014b887824 */ /* 0x000fc400078e02a6 */
        /* <DEDUP_REMOVED lines=17> */
[----:B------:R-:W-:Y:S02]  /*132e0*/  FFMA.FTZ R68, R69, R72, R68 ;  /* 0x0000004845447223 */ /* 0x000fe40000010044 */
[----:B------:R-:W-:Y:S01]  /*132f0*/  @!P0 IMAD.MOV.U32 R72, RZ, RZ, 0x4 ;  /* 0x00000004ff488424 */ /* 0x000fe200078e00ff */
[----:B------:R-:W0:Y:S04]  /*13300*/  SHFL.IDX PT, R73, R74, RZ, 0x1f ;  /* 0x00001fff4a497589 */ /* 0x000e2800000e0000 */
[----:B------:R-:W1:Y:S01]  /*13310*/  SHFL.IDX PT, R68, R68, RZ, 0x1f ;  /* 0x00001fff44447589 */ /* 0x000e6200000e0000 */
[C---:B0-----:R-:W-:Y:S01]  /*13320*/  FMUL.FTZ R69, R73.reuse, R73 ;  /* 0x0000004949457220 */ /* 0x041fe20000410000 */
[----:B------:R-:W-:-:S04]  /*13330*/  FSEL R164, R73, RZ, !P1 ;  /* 0x000000ff49a47208 */ /* 0x000fc80004800000 */
[----:B------:R-:W-:Y:S01]  /*13340*/  FSEL R70, R69, RZ, P1 ;  /* 0x000000ff45467208 */ /* 0x000fe20000800000 */
[----:B-1----:R-:W-:-:S04]  /*13350*/  FFMA.FTZ R69, R68, R71, c[0x0][0x228] ;  /* 0x00008a0044457623 */ /* 0x002fc80000010047 */
        /* <DEDUP_REMOVED lines=38> */
[----:B------:R-:W-:Y:S02]  /*135c0*/  FFMA.FTZ R137, R23, R75, R14 ;  /* 0x0000004b17897223 */ /* 0x000fe4000001000e */
[----:B------:R-:W-:Y:S02]  /*135d0*/  FFMA.FTZ R135, R25, R73, R16 ;  /* 0x0000004919877223 */ /* 0x000fe40000010010 */
[----:B------:R-:W-:Y:S01]  /*135e0*/  FFMA.FTZ R74, R20, R136, R13 ;  /* 0x00000088144a7223 */ /* 0x000fe2000001000d */
[----:B------:R-:W-:Y:S01]  /*135f0*/  F2FP.PACK_AB R73, R137, R134 ;  /* 0x000000868949723e */ /* 0x000fe200000000ff */
[----:B------:R-:W-:Y:S01]  /*13600*/  FFMA.FTZ R168, R18, R168, R11 ;  /* 0x000000a812a87223 */ /* 0x000fe2000001000b */
[----:B------:R-:W-:Y:S01]  /*13610*/  F2FP.PACK_AB R72, R135, R72 ;  /* 0x000000488748723e */ /* 0x000fe200000000ff */
[----:B------:R-:W-:-:S02]  /*13620*/  FFMA.FTZ R213, R19, R170, R10 ;  /* 0x000000aa13d57223 */ /* 0x000fc4000001000a */
[----:B------:R-:W-:Y:S02]  /*13630*/  FFMA.FTZ R211, R21, R166, R12 ;  /* 0x000000a615d37223 */ /* 0x000fe4000001000c */
[----:B------:R-:W-:Y:S01]  /*13640*/  IMAD.MOV.U32 R215, RZ, RZ, 0x10 ;  /* 0x00000010ffd77424 */ /* 0x000fe200078e00ff */
[----:B------:R-:W-:Y:S02]  /*13650*/  F2FP.PACK_AB R75, R213, R168 ;  /* 0x000000a8d54b723e */ /* 0x000fe400000000ff */
[----:B------:R-:W-:Y:S01]  /*13660*/  F2FP.PACK_AB R74, R211, R74 ;  /* 0x0000004ad34a723e */ /* 0x000fe200000000ff */
[----:B------:R-:W-:-:S04]  /*13670*/  IMAD.WIDE.U32 R134, R162, R215, c[0x0][0x208] ;  /* 0x00008200a2867625 */ /* 0x000fc800078e00d7 */
[C---:B------:R-:W-:Y:S01]  /*13680*/  IMAD.WIDE.U32 R136, R162.reuse, R215, c[0x0][0x210] ;  /* 0x00008400a2887625 */ /* 0x040fe200078e00d7 */
[----:B------:R0:W-:Y:S01]  /*13690*/  STG.E.128 [R134.64], R68 ;  /* 0x0000004486007986 */ /* 0x0001e2000c101d04 */
[----:B------:R-:W-:-:S03]  /*136a0*/  IADD3 R162, R162, 0x80, RZ ;  /* 0x00000080a2a27810 */ /* 0x000fc60007ffe0ff */
[----:B------:R0:W-:Y:S04]  /*136b0*/  STG.E.128 [R136.64], R72 ;  /* 0x0000004888007986 */ /* 0x0001e8000c101d04 */
.L_x_2907:
[----:B------:R-:W-:Y:S05]  /*136c0*/  BSYNC B0 ;  /* 0x0000000000007941 */ /* 0x000fea0003800000 */
.L_x_2906:
        /* <DEDUP_REMOVED lines=49> */
.L_x_2909:
[----:B------:R-:W-:Y:S05]  /*139e0*/  BSYNC B0 ;  /* 0x0000000000007941 */ /* 0x000fea0003800000 */
.L_x_2908:
[----:B------:R-:W-:Y:S01]  /*139f0*/  LOP3.LUT P0, RZ, R54, 0x40, RZ, 0xc0, !PT ;  /* 0x0000004036ff7812 */ /* 0x000fe2000780c0ff */
[----:B------:R-:W-:-:S12]  /*13a00*/  BSSY B0, `(.L_x_2910) ;  /* 0x000002f000007945 */ /* 0x000fd80003800000 */
        /* <DEDUP_REMOVED lines=40> */
[CC--:B------:R-:W-:Y:S01]  /*13c90*/  IMAD.WIDE.U32 R134, R162.reuse, R213.reuse, c[0x0][0x208] ;  /* 0x00008200a2867625 */ /* 0x0c0fe200078e00d5 */
[----:B------:R-:W-:Y:S02]  /*13ca0*/  F2FP.PACK_AB R75, R211, R168 ;  /* 0x000000a8d34b723e */ /* 0x000fe400000000ff */
[----:B------:R-:W-:Y:S01]  /*13cb0*/  F2FP.PACK_AB R74, R209, R74 ;  /* 0x0000004ad14a723e */ /* 0x000fe200000000ff */
[----:B------:R-:W-:Y:S01]  /*13cc0*/  IMAD.WIDE.U32 R136, R162, R213, c[0x0][0x210] ;  /* 0x00008400a2887625 */ /* 0x000fe200078e00d5 */
[----:B------:R0:W-:Y:S04]  /*13cd0*/  STG.E.128 [R134.64], R68 ;  /* 0x0000004486007986 */ /* 0x0001e8000c101d04 */
[----:B------:R0:W-:Y:S02]  /*13ce0*/  STG.E.128 [R136.64], R72 ;  /* 0x0000004888007986 */ /* 0x0001e4000c101d04 */
.L_x_2911:
[----:B------:R-:W-:Y:S05]  /*13cf0*/  BSYNC B0 ;  /* 0x0000000000007941 */ /* 0x000fea0003800000 */
.L_x_2910:
[----:B------:R-:W-:Y:S02]  /*13d00*/  IADD3 R49, R49, c[0x0][0x160], RZ ;  /* 0x0000580031317a10 */ /* 0x000fe40007ffe0ff */
[----:B------:R-:W-:-:S02]  /*13d10*/  LOP3.LUT P1, RZ, R152, 0xff, RZ, 0xc0, !PT ;  /* 0x000000ff98ff7812 */ /* 0x000fc4000782c0ff */
[----:B------:R-:W-:Y:S02]  /*13d20*/  ISETP.GE.AND P0, PT, R49, c[0x0][0x164], PT ;  /* 0x0000590031007a0c */ /* 0x000fe40003f06270 */
[----:B------:R-:W-:-:S11]  /*13d30*/  SEL R152, RZ, 0x1, P1 ;  /* 0x00000001ff987807 */ /* 0x000fd60000800000 */
[----:B01----:R-:W-:Y:S01]  /*13d40*/  @P0 CALL.REL.NOINC `(.L_x_2912) ;  /* 0x0000001000000944 */ /* 0x003fe20003c00000 */
[----:B------:R-:W-:Y:S05]  /*13d50*/  BRA `(.L_x_2913) ;  /* 0xfffed51000007947 */ /* 0x000fea000383ffff */
.L_x_2912:
[----:B------:R-:W-:Y:S05]  /*13d60*/  EXIT ;  /* 0x000000000000794d */ /* 0x000fea0003800000 */
.L_x_2904:
[----:B------:R-:W-:Y:S01]  /*13d70*/  IMAD.MOV.U32 R74, RZ, RZ, R68 ;  /* 0x000000ffff4a7224 */ /* 0x000fe200078e0044 */
[----:B------:R-:W-:Y:S01]  /*13d80*/  MOV R70, 0x13dd0 ;  /* 0x00013dd000467802 */ /* 0x000fe20000000f00 */
[----:B------:R-:W-:Y:S02]  /*13d90*/  IMAD.MOV.U32 R69, RZ, RZ, 0x1 ;  /* 0x00000001ff457424 */ /* 0x000fe400078e00ff */
[----:B------:R-:W-:Y:S02]  /*13da0*/  IMAD.MOV.U32 R73, RZ, RZ, 0x1f ;  /* 0x0000001fff497424 */ /* 0x000fe400078e00ff */
[----:B------:R-:W-:Y:S02]  /*13db0*/  IMAD.MOV.U32 R134, RZ, RZ, -0x1 ;  /* 0xffffffffff867424 */ /* 0x000fe400078e00ff */
[----:B------:R-:W-:Y:S05]  /*13dc0*/  CALL.REL.NOINC `($__internal_12_$__cuda_sm70_shflsync_bfly_p) ;  /* 0x000006c000007944 */ /* 0x000fea0003c00000 */
[----:B01----:R-:W-:Y:S05]  /*13dd0*/  BRA `(.L_x_2914) ;  /* 0xffffed6000007947 */ /* 0x003fea000383ffff */
.L_x_2905:
[----:B------:R-:W-:Y:S01]  /*13de0*/  IMAD.MOV.U32 R69, RZ, RZ, 0x2 ;  /* 0x00000002ff457424 */ /* 0x000fe200078e00ff */
[----:B------:R-:W-:Y:S01]  /*13df0*/  MOV R70, 0x13e30 ;  /* 0x00013e3000467802 */ /* 0x000fe20000000f00 */
[----:B------:R-:W-:Y:S02]  /*13e00*/  IMAD.MOV.U32 R73, RZ, RZ, 0x1f ;  /* 0x0000001fff497424 */ /* 0x000fe400078e00ff */
[----:B------:R-:W-:-:S02]  /*13e10*/  IMAD.MOV.U32 R134, RZ, RZ, -0x1 ;  /* 0xffffffffff867424 */ /* 0x000fc400078e00ff */
[----:B0-----:R-:W-:Y:S05]  /*13e20*/  CALL.REL.NOINC `($__internal_12_$__cuda_sm70_shflsync_bfly_p) ;  /* 0x0000066000007944 */ /* 0x001fea0003c00000 */
[----:B0-----:R-:W-:Y:S01]  /*13e30*/  HFMA2.MMA R73, -RZ, RZ, 0, 1.847743988037109375e-06 ;  /* 0x0000001fff497435 */ /* 0x001fe200000001ff */
[----:B-1----:R-:W-:Y:S01]  /*13e40*/  FADD.FTZ R74, R74, R69 ;  /* 0x000000454a4a7221 */ /* 0x002fe20000010000 */
[----:B------:R-:W-:Y:S01]  /*13e50*/  MOV R70, 0x13e90 ;  /* 0x00013e9000467802 */ /* 0x000fe20000000f00 */
[----:B------:R-:W-:-:S02]  /*13e60*/  IMAD.MOV.U32 R69, RZ, RZ, 0x4 ;  /* 0x00000004ff457424 */ /* 0x000fc400078e00ff */
[----:B------:R-:W-:Y:S02]  /*13e70*/  IMAD.MOV.U32 R134, RZ, RZ, -0x1 ;  /* 0xffffffffff867424 */ /* 0x000fe400078e00ff */
[----:B------:R-:W-:Y:S05]  /*13e80*/  CALL.REL.NOINC `($__internal_12_$__cuda_sm70_shflsync_bfly_p) ;  /* 0x0000060000007944 */ /* 0x000fea0003c00000 */
[----:B01----:R-:W-:Y:S01]  /*13e90*/  FADD.FTZ R74, R74, R69 ;  /* 0x000000454a4a7221 */ /* 0x003fe20000010000 */
[----:B------:R-:W-:Y:S01]  /*13ea0*/  MOV R70, 0x13ef0 ;  /* 0x00013ef000467802 */ /* 0x000fe20000000f00 */
[----:B------:R-:W-:Y:S02]  /*13eb0*/  IMAD.MOV.U32 R69, RZ, RZ, 0x8 ;  /* 0x00000008ff457424 */ /* 0x000fe400078e00ff */
[----:B------:R-:W-:Y:S02]  /*13ec0*/  IMAD.MOV.U32 R73, RZ, RZ, 0x1f ;  /* 0x0000001fff497424 */ /* 0x000fe400078e00ff */
[----:B------:R-:W-:Y:S02]  /*13ed0*/  IMAD.MOV.U32 R134, RZ, RZ, -0x1 ;  /* 0xffffffffff867424 */ /* 0x000fe400078e00ff */
[----:B------:R-:W-:Y:S05]  /*13ee0*/  CALL.REL.NOINC `($__internal_12_$__cuda_sm70_shflsync_bfly_p) ;  /* 0x000005a000007944 */ /* 0x000fea0003c00000 */
[----:B01----:R-:W-:Y:S01]  /*13ef0*/  FADD.FTZ R74, R74, R69 ;  /* 0x000000454a4a7221 */ /* 0x003fe20000010000 */
[----:B------:R-:W-:Y:S01]  /*13f00*/  MOV R70, 0x13f50 ;  /* 0x00013f5000467802 */ /* 0x000fe20000000f00 */
[----:B------:R-:W-:Y:S02]  /*13f10*/  IMAD.MOV.U32 R69, RZ, RZ, 0x10 ;  /* 0x00000010ff457424 */ /* 0x000fe400078e00ff */
[----:B------:R-:W-:-:S02]  /*13f20*/  IMAD.MOV.U32 R73, RZ, RZ, 0x1f ;  /* 0x0000001fff497424 */ /* 0x000fc400078e00ff */
[----:B------:R-:W-:Y:S02]  /*13f30*/  IMAD.MOV.U32 R134, RZ, RZ, -0x1 ;  /* 0xffffffffff867424 */ /* 0x000fe400078e00ff */
[----:B------:R-:W-:Y:S05]  /*13f40*/  CALL.REL.NOINC `($__internal_12_$__cuda_sm70_shflsync_bfly_p) ;  /* 0x0000054000007944 */ /* 0x000fea0003c00000 */
[----:B-1----:R-:W-:Y:S01]  /*13f50*/  FADD.FTZ R68, R74, R69 ;  /* 0x000000454a447221 */ /* 0x002fe20000010000 */
[----:B------:R-:W-:Y:S02]  /*13f60*/  LOP3.LUT P0, RZ, R54, 0x20, RZ, 0xc0, !PT ;  /* 0x0000002036ff7812 */ /* 0x000fe4000780c0ff */
[----:B0-----:R-:W-:Y:S01]  /*13f70*/  MOV R73, 0x1f ;  /* 0x0000001f00497802 */ /* 0x001fe20000000f00 */
        /* <DEDUP_REMOVED lines=53> */
[----:B------:R-:W-:Y:S05]  /*142d0*/  CALL.REL.NOINC `($__internal_12_$__cuda_sm70_shflsync_bfly_p) ;  /* 0x000001b000007944 */ /* 0x000fea0003c00000 */
[----:B01----:R-:W-:Y:S01]  /*142e0*/  FADD.FTZ R74, R74, R69 ;  /* 0x000000454a4a7221 */ /* 0x003fe20000010000 */
[----:B------:R-:W-:Y:S01]  /*142f0*/  MOV R70, 0x14340 ;  /* 0x0001434000467802 */ /* 0x000fe20000000f00 */
[----:B------:R-:W-:-:S02]  /*14300*/  IMAD.MOV.U32 R69, RZ, RZ, 0x2 ;  /* 0x00000002ff457424 */ /* 0x000fc400078e00ff */
[----:B------:R-:W-:Y:S02]  /*14310*/  IMAD.MOV.U32 R73, RZ, RZ, 0x1f ;  /* 0x0000001fff497424 */ /* 0x000fe400078e00ff */
        /* <DEDUP_REMOVED lines=8> */
[----:B0-----:R-:W-:Y:S01]  /*143a0*/  HFMA2.MMA R73, -RZ, RZ, 0, 1.847743988037109375e-06 ;  /* 0x0000001fff497435 */ /* 0x001fe200000001ff */
[----:B-1----:R-:W-:Y:S01]  /*143b0*/  FADD.FTZ R74, R74, R69 ;  /* 0x000000454a4a7221 */ /* 0x002fe20000010000 */
[----:B------:R-:W-:Y:S01]  /*143c0*/  MOV R70, 0x14400 ;  /* 0x0001440000467802 */ /* 0x000fe20000000f00 */
[----:B------:R-:W-:-:S02]  /*143d0*/  IMAD.MOV.U32 R69, RZ, RZ, 0x8 ;  /* 0x00000008ff457424 */ /* 0x000fc400078e00ff */
[----:B------:R-:W-:Y:S02]  /*143e0*/  IMAD.MOV.U32 R134, RZ, RZ, -0x1 ;  /* 0xffffffffff867424 */ /* 0x000fe400078e00ff */
[----:B------:R-:W-:Y:S05]  /*143f0*/  CALL.REL.NOINC `($__internal_12_$__cuda_sm70_shflsync_bfly_p) ;  /* 0x0000009000007944 */ /* 0x000fea0003c00000 */
[----:B-1----:R-:W-:Y:S01]  /*14400*/  FADD.FTZ R75, R74, R69 ;  /* 0x000000454a4b7221 */ /* 0x002fe20000010000 */
[----:B------:R-:W-:Y:S01]  /*14410*/  MOV R70, 0x14470 ;  /* 0x0001447000467802 */ /* 0x000fe20000000f00 */
[----:B------:R-:W-:Y:S02]  /*14420*/  IMAD.MOV.U32 R69, RZ, RZ, 0x10 ;  /* 0x00000010ff457424 */ /* 0x000fe400078e00ff */
[----:B0-----:R-:W-:Y:S02]  /*14430*/  IMAD.MOV.U32 R73, RZ, RZ, 0x1f ;  /* 0x0000001fff497424 */ /* 0x001fe400078e00ff */
[----:B------:R-:W-:Y:S02]  /*14440*/  IMAD.MOV.U32 R134, RZ, RZ, -0x1 ;  /* 0xffffffffff867424 */ /* 0x000fe400078e00ff */
[----:B------:R-:W-:Y:S02]  /*14450*/  IMAD.MOV.U32 R74, RZ, RZ, R75 ;  /* 0x000000ffff4a7224 */ /* 0x000fe400078e004b */
[----:B------:R-:W-:Y:S05]  /*14460*/  CALL.REL.NOINC `($__internal_12_$__cuda_sm70_shflsync_bfly_p) ;  /* 0x0000002000007944 */ /* 0x000fea0003c00000 */
[----:B01----:R-:W-:Y:S01]  /*14470*/  IMAD.MOV.U32 R134, RZ, RZ, R69 ;  /* 0x000000ffff867224 */ /* 0x003fe200078e0045 */
[----:B------:R-:W-:Y:S05]  /*14480*/  BRA `(.L_x_2915) ;  /* 0xffffeb1000007947 */ /* 0x000fea000383ffff */
        .weak           $__internal_12_$__cuda_sm70_shflsync_bfly_p
        .type           $__internal_12_$__cuda_sm70_shflsync_bfly_p,@function
        .size           $__internal_12_$__cuda_sm70_shflsync_bfly_p,(.L_x_19992 - $__internal_12_$__cuda_sm70_shflsync_bfly_p)
$__internal_12_$__cuda_sm70_shflsync_bfly_p:
[----:B------:R-:W-:Y:S01]  /*14490*/  IMAD.MOV.U32 R71, RZ, RZ, 0x0 ;  /* 0x00000000ff477424 */ /* 0x000fe200078e00ff */
[----:B------:R-:W-:Y:S04]  /*144a0*/  WARPSYNC R134 ;  /* 0x0000008600007348 */ /* 0x000fe80003800000 */
[----:B------:R0:W1:Y:S01]  /*144b0*/  SHFL.BFLY PT, R69, R74, R69, R73 ;  /* 0x0c0000454a457389 */ /* 0x00006200000e0049 */
[----:B------:R-:W-:Y:S05]  /*144c0*/  RET.REL.NODEC R70 `(_ZN10layer_norm31ln_parallel_residual_fwd_kernelINS_13Kernel_traitsI6__halfS2_S2_S2_fjLj3072ELj1ELj1ELj4ELj16ENS_18Kernel_traits_baseILj3072ES2_S2_S2_S2_fjLj128EEEEELb1ELb0ELb0EEEvNS_9FwdParamsE) ;  /* 0xfffebb3046007950 */ /* 0x000fea0003c3ffff */
.L_x_2916:
        /* <DEDUP_REMOVED lines=11> */
.L_x_19992:


//--------------------- .text._ZN10layer_norm31ln_parallel_residual_fwd_kernelINS_13Kernel_traitsI6__halfS2_S2_S2_fjLj3072ELj1ELj1ELj4ELj16ENS_18Kernel_traits_baseILj3072ES2_S2_S2_S2_fjLj128EEEEELb1ELb0ELb1EEEvNS_9FwdParamsE --------------------------
	.section	.text._ZN10layer_norm31ln_parallel_residual_fwd_kernelINS_13Kernel_traitsI6__halfS2_S2_S2_fjLj3072ELj1ELj1ELj4ELj16ENS_18Kernel_traits_baseILj3072ES2_S2_S2_S2_fjLj128EEEEELb1ELb0ELb1EEEvNS_9FwdParamsE,"ax",@progbits
	.sectioninfo	@"SHI_REGISTERS=165"
	.align	128
        .global         _ZN10layer_norm31ln_parallel_residual_fwd_kernelINS_13Kernel_traitsI6__halfS2_S2_S2_fjLj3072ELj1ELj1ELj4ELj16ENS_18Kernel_traits_baseILj3072ES2_S2_S2_S2_fjLj128EEEEELb1ELb0ELb1EEEvNS_9FwdParamsE
        .type           _ZN10layer_norm31ln_parallel_residual_fwd_kernelINS_13Kernel_traitsI6__halfS2_S2_S2_fjLj3072ELj1ELj1ELj4ELj16ENS_18Kernel_traits_baseILj3072ES2_S2_S2_S2_fjLj128EEEEELb1ELb0ELb1EEEvNS_9FwdParamsE,@function
        .size           _ZN10layer_norm31ln_parallel_residual_fwd_kernelINS_13Kernel_traitsI6__halfS2_S2_S2_fjLj3072ELj1ELj1ELj4ELj16ENS_18Kernel_traits_baseILj3072ES2_S2_S2_S2_fjLj128EEEEELb1ELb0ELb1EEEvNS_9FwdParamsE,(.L_x_19993 - _ZN10layer_norm31ln_parallel_residual_fwd_kernelINS_13Kernel_traitsI6__halfS2_S2_S2_fjLj3072ELj1ELj1ELj4ELj16ENS_18Kernel_traits_baseILj3072ES2_S2_S2_S2_fjLj128EEEEELb1ELb0ELb1EEEvNS_9FwdParamsE)
        .other          _ZN10layer_norm31ln_parallel_residual_fwd_kernelINS_13Kernel_traitsI6__halfS2_S2_S2_fjLj3072ELj1ELj1ELj4ELj16ENS_18Kernel_traits_baseILj3072ES2_S2_S2_S2_fjLj128EEEEELb1ELb0ELb1EEEvNS_9FwdParamsE,@"STO_CUDA_ENTRY STV_DEFAULT"
_ZN10layer_norm31ln_parallel_residual_fwd_kernelINS_13Kernel_traitsI6__halfS2_S2_S2_fjLj3072ELj1ELj1ELj4ELj16ENS_18Kernel_traits_baseILj3072ES2_S2_S2_S2_fjLj128EEEEELb1ELb0ELb1EEEvNS_9FwdParamsE:
.text._ZN10layer_norm31ln_parallel_residual_fwd_kernelINS_13Kernel_traitsI6__halfS2_S2_S2_fjLj3072ELj1ELj1ELj4ELj16ENS_18Kernel_traits_baseILj3072ES2_S2_S2_S2_fjLj128EEEEELb1ELb0ELb1EEEvNS_9FwdParamsE:
        /* <DEDUP_REMOVED lines=9> */
[----:B------:R-:W-:Y:S01]  /*0090*/  @P1 MOV R4, R122 ;  /* 0x0000007a00041202 */ /* 0x000fe20000000f00 */
[----:B------:R-:W-:Y:S01]  /*00a0*/  @P1 IMAD.MOV.U32 R5, RZ, RZ, R123 ;  /* 0x000000ffff051224 */ /* 0x000fe200078e007b */
[----:B------:R-:W2:Y:S05]  /*00b0*/  @P1 LDG.E.64 R2, [R2.64] ;  /* 0x0000000602021981 */ /* 0x000eaa000c1e1b00 */
[----:B------:R-:W3:Y:S01]  /*00c0*/  @P1 LDG.E.64 R4, [R4.64] ;  /* 0x0000000604041981 */ /* 0x000ee2000c1e1b00 */
[----:B------:R-:W-:-:S03]  /*00d0*/  ISETP.NE.U32.AND P0, PT, RZ, c[0x0][0x218], PT ;  /* 0x00008600ff007a0c */ /* 0x000fc60003f05070 */
[----:B------:R-:W0:Y:S01]  /*00e0*/  S2R R30, SR_TID.X ;  /* 0x00000000001e7919 */ /* 0x000e220000002100 */
[----:B------:R-:W-:-:S03]  /*00f0*/  ISETP.NE.AND.EX P0, PT, RZ, c[0x0][0x21c], PT, P0 ;  /* 0x00008700ff007a0c */ /* 0x000fc60003f05300 */
[----:B------:R-:W1:Y:S01]  /*0100*/  S2R R31, SR_CTAID.X ;  /* 0x00000000001f7919 */ /* 0x000e620000002500 */
[----:B0-----:R-:W-:Y:S02]  /*0110*/  IMAD.SHL.U32 R0, R30, 0x10, RZ ;  /* 0x000000101e007824 */ /* 0x001fe400078e00ff */
[----:B-1----:R-:W-:-:S03]  /*0120*/  IMAD R103, R31, c[0x0][0x0], R30 ;  /* 0x000000001f677a24 */ /* 0x002fc600078e021e */
[----:B------:R-:W-:Y:S01]  /*0130*/  LOP3.LUT R33, R0, 0x7f0, RZ, 0xc0, !PT ;  /* 0x000007f000217812 */ /* 0x000fe200078ec0ff */
[----:B--2---:R0:W1:Y:S01]  /*0140*/  @P1 R2UR UR4, R2 ;  /* 0x00000000020413c2 */ /* 0x00406200000e0000 */
[----:B---3--:R-:W-:-:S07]  /*0150*/  @P1 IADD3 R122, P2, R4, c[0x0][0x240], RZ ;  /* 0x00009000047a1a10 */ /* 0x008fce0007f5e0ff */
[----:B------:R0:W2:Y:S01]  /*0160*/  @P1 R2UR UR5, R3 ;  /* 0x00000000030513c2 */ /* 0x0000a200000e0000 */
[----:B------:R-:W-:Y:S01]  /*0170*/  @P1 IMAD.X R123, RZ, RZ, R5, P2 ;  /* 0x000000ffff7b1224 */ /* 0x000fe200010e0605 */
[----:B------:R-:W-:Y:S01]  /*0180*/  IADD3 R24, P1, R33, c[0x0][0x218], RZ ;  /* 0x0000860021187a10 */ /* 0x000fe20007f3e0ff */
[----:B------:R-:W-:-:S03]  /*0190*/  IMAD.WIDE.U32 R4, R103, -0x326172a9, RZ ;  /* 0xcd9e8d5767047825 */ /* 0x000fc600078e00ff */
[--C-:B------:R-:W-:Y:S01]  /*01a0*/  SHF.R.U64 R104, R122, 0x2, R123.reuse ;  /* 0x000000027a687819 */ /* 0x100fe2000000127b */
[----:B------:R-:W-:Y:S01]  /*01b0*/  IMAD.X R25, RZ, RZ, c[0x0][0x21c], P1 ;  /* 0x00008700ff197624 */ /* 0x000fe200008e06ff */
[----:B------:R-:W-:-:S03]  /*01c0*/  SHF.R.U32.HI R105, RZ, 0x2, R123 ;  /* 0x00000002ff697819 */ /* 0x000fc6000001167b */
[----:B0-----:R-:W-:Y:S01]  /*01d0*/  IMAD.WIDE.U32 R2, R104, -0x2daee0ad, RZ ;  /* 0xd2511f5368027825 */ /* 0x001fe200078e00ff */
[----:B------:R0:W5:Y:S01]  /*01e0*/  @P0 LDG.E.128 R8, [R24.64] ;  /* 0x0000000618080981 */ /* 0x000162000c1e1d00 */
[----:B-1----:R-:W-:-:S03]  /*01f0*/  LOP3.LUT R6, R5, UR4, R105, 0x96, !PT ;  /* 0x0000000405067c12 */ /* 0x002fc6000f8e9669 */
[----:B------:R0:W5:Y:S01]  /*0200*/  @P0 LDG.E.128 R16, [R24.64+0x800] ;  /* 0x0008000618100981 */ /* 0x000162000c1e1d00 */
[----:B------:R-:W-:Y:S01]  /*0210*/  UIADD3 UR9, UR4, -0x61c88647, URZ ;  /* 0x9e3779b904097890 */ /* 0x000fe2000fffe03f */
[----:B--2---:R-:W-:Y:S01]  /*0220*/  LOP3.LUT R12, R3, UR5, RZ, 0x3c, !PT ;  /* 0x00000005030c7c12 */ /* 0x004fe2000f8e3cff */
[----:B------:R-:W-:Y:S01]  /*0230*/  UIADD3 UR10, UR5, -0x4498517b, URZ ;  /* 0xbb67ae85050a7890 */ /* 0x000fe2000fffe03f */
[----:B0-----:R-:W5:Y:S01]  /*0240*/  @P0 LDG.E.128 R24, [R24.64+0x1000] ;  /* 0x0010000618180981 */ /* 0x001f62000c1e1d00 */
[----:B------:R-:W-:-:S04]  /*0250*/  IMAD.WIDE.U32 R6, R6, -0x2daee0ad, RZ ;  /* 0xd2511f5306067825 */ /* 0x000fc800078e00ff */
[----:B------:R-:W-:Y:S01]  /*0260*/  IMAD.WIDE.U32 R12, R12, -0x326172a9, RZ ;  /* 0xcd9e8d570c0c7825 */ /* 0x000fe200078e00ff */
[----:B------:R-:W-:Y:S01]  /*0270*/  LOP3.LUT R14, R7, UR10, R2, 0x96, !PT ;  /* 0x0000000a070e7c12 */ /* 0x000fe2000f8e9602 */
[----:B------:R-:W-:-:S03]  /*0280*/  UIADD3 UR11, UR4, 0x3c6ef372, URZ ;  /* 0x3c6ef372040b7890 */ /* 0x000fc6000fffe03f */
[----:B------:R-:W-:Y:S01]  /*0290*/  LOP3.LUT R2, R13, UR9, R4, 0x96, !PT ;  /* 0x000000090d027c12 */ /* 0x000fe2000f8e9604 */
[----:B------:R-:W-:Y:S01]  /*02a0*/  IMAD.WIDE.U32 R14, R14, -0x326172a9, RZ ;  /* 0xcd9e8d570e0e7825 */ /* 0x000fe200078e00ff */
[----:B------:R-:W-:-:S03]  /*02b0*/  UIADD3 UR12, UR5, 0x76cf5d0a, URZ ;  /* 0x76cf5d0a050c7890 */ /* 0x000fc6000fffe03f */
[----:B------:R-:W-:Y:S01]  /*02c0*/  IMAD.WIDE.U32 R2, R2, -0x2daee0ad, RZ ;  /* 0xd2511f5302027825 */ /* 0x000fe200078e00ff */
[----:B------:R-:W-:Y:S01]  /*02d0*/  LOP3.LUT R7, R15, UR11, R12, 0x96, !PT ;  /* 0x0000000b0f077c12 */ /* 0x000fe2000f8e960c */
[----:B------:R-:W-:-:S03]  /*02e0*/  UIADD3 UR14, UR5, 0x32370b8f, URZ ;  /* 0x32370b8f050e7890 */ /* 0x000fc6000fffe03f */
[----:B------:R-:W-:Y:S01]  /*02f0*/  LOP3.LUT R12, R3, UR12, R6, 0x96, !PT ;  /* 0x0000000c030c7c12 */ /* 0x000fe2000f8e9606 */
[----:B------:R-:W-:Y:S01]  /*0300*/  IMAD.WIDE.U32 R6, R7, -0x2daee0ad, RZ ;  /* 0xd2511f5307067825 */ /* 0x000fe200078e00ff */
[----:B------:R-:W-:-:S03]  /*0310*/  UIADD3 UR13, UR4, -0x255992d5, URZ ;  /* 0xdaa66d2b040d7890 */ /* 0x000fc6000fffe03f */
[----:B------:R-:W-:Y:S01]  /*0320*/  IMAD.WIDE.U32 R12, R12, -0x326172a9, RZ ;  /* 0xcd9e8d570c0c7825 */ /* 0x000fe200078e00ff */
[----:B------:R-:W-:Y:S01]  /*0330*/  LOP3.LUT R15, R7, UR14, R2, 0x96, !PT ;  /* 0x0000000e070f7c12 */ /* 0x000fe2000f8e9602 */
[----:B------:R-:W-:-:S03]  /*0340*/  UIADD3 UR15, UR4, 0x78dde6e4, URZ ;  /* 0x78dde6e4040f7890 */ /* 0x000fc6000fffe03f */
[----:B------:R-:W-:Y:S01]  /*0350*/  LOP3.LUT R2, R13, UR13, R14, 0x96, !PT ;  /* 0x0000000d0d027c12 */ /* 0x000fe2000f8e960e */
[----:B------:R-:W-:Y:S01]  /*0360*/  IMAD.WIDE.U32 R14, R15, -0x326172a9, RZ ;  /* 0xcd9e8d570f0e7825 */ /* 0x000fe200078e00ff */
[----:B------:R-:W-:-:S03]  /*0370*/  UIADD3 UR16, UR5, -0x126145ec, URZ ;  /* 0xed9eba1405107890 */ /* 0x000fc6000fffe03f */
[----:B------:R-:W-:Y:S01]  /*0380*/  IMAD.WIDE.U32 R2, R2, -0x2daee0ad, RZ ;  /* 0xd2511f5302027825 */ /* 0x000fe200078e00ff */
[----:B------:R-:W-:-:S04]  /*0390*/  LOP3.LUT R7, R15, UR15, R12, 0x96, !PT ;  /* 0x0000000f0f077c12 */ /* 0x000fc8000f8e960c */
[----:B------:R-:W-:Y:S01]  /*03a0*/  LOP3.LUT R12, R3, UR16, R6, 0x96, !PT ;  /* 0x00000010030c7c12 */ /* 0x000fe2000f8e9606 */
[----:B------:R-:W-:Y:S01]  /*03b0*/  UIADD3 UR18, UR5, -0x56f99767, URZ ;  /* 0xa906689905127890 */ /* 0x000fe2000fffe03f */
[----:B------:R-:W-:Y:S01]  /*03c0*/  IMAD.WIDE.U32 R6, R7, -0x2daee0ad, RZ ;  /* 0xd2511f5307067825 */ /* 0x000fe200078e00ff */
[----:B------:R-:W-:-:S03]  /*03d0*/  UIADD3 UR17, UR4, 0x1715609d, URZ ;  /* 0x1715609d04117890 */ /* 0x000fc6000fffe03f */
[----:B------:R-:W-:Y:S01]  /*03e0*/  IMAD.WIDE.U32 R12, R12, -0x326172a9, RZ ;  /* 0xcd9e8d570c0c7825 */ /* 0x000fe200078e00ff */
[----:B------:R-:W-:Y:S02]  /*03f0*/  LOP3.LUT R0, R30, 0x7f, RZ, 0xc0, !PT ;  /* 0x0000007f1e007812 */ /* 0x000fe400078ec0ff */
[----:B------:R-:W-:Y:S02]  /*0400*/  LOP3.LUT R20, R7, UR18, R2, 0x96, !PT ;  /* 0x0000001207147c12 */ /* 0x000fe4000f8e9602 */
[----:B------:R-:W-:Y:S01]  /*0410*/  LOP3.LUT R14, R13, UR17, R14, 0x96, !PT ;  /* 0x000000110d0e7c12 */ /* 0x000fe2000f8e960e */
[----:B------:R-:W-:Y:S01]  /*0420*/  UIADD3 UR19, UR4, -0x4ab325aa, URZ ;  /* 0xb54cda5604137890 */ /* 0x000fe2000fffe03f */
[----:B------:R-:W-:Y:S01]  /*0430*/  IMAD.SHL.U32 R32, R0, 0x10, RZ ;  /* 0x0000001000207824 */ /* 0x000fe200078e00ff */
[----:B------:R-:W-:Y:S01]  /*0440*/  UIADD3 UR20, UR5, 0x646e171e, URZ ;  /* 0x646e171e05147890 */ /* 0x000fe2000fffe03f */
[----:B------:R-:W-:Y:S01]  /*0450*/  IMAD.WIDE.U32 R20, R20, -0x326172a9, RZ ;  /* 0xcd9e8d5714147825 */ /* 0x000fe200078e00ff */
[----:B------:R-:W-:-:S03]  /*0460*/  ISETP.NE.U32.AND P1, PT, RZ, c[0x0][0x220], PT ;  /* 0x00008800ff007a0c */ /* 0x000fc60003f25070 */
[----:B------:R-:W-:Y:S01]  /*0470*/  IMAD.WIDE.U32 R14, R14, -0x2daee0ad, RZ ;  /* 0xd2511f530e0e7825 */ /* 0x000fe200078e00ff */
[----:B------:R-:W-:Y:S02]  /*0480*/  IADD3 R4, P2, R32, c[0x0][0x220], RZ ;  /* 0x0000880020047a10 */ /* 0x000fe40007f5e0ff */
[----:B------:R-:W-:Y:S02]  /*0490*/  LOP3.LUT R22, R21, UR19, R12, 0x96, !PT ;  /* 0x0000001315167c12 */ /* 0x000fe4000f8e960c */
[----:B------:R-:W-:Y:S02]  /*04a0*/  LOP3.LUT R28, R15, UR20, R6, 0x96, !PT ;  /* 0x000000140f1c7c12 */ /* 0x000fe4000f8e9606 */
[----:B------:R-:W-:Y:S02]  /*04b0*/  ISETP.NE.AND.EX P1, PT, RZ, c[0x0][0x224], PT, P1 ;  /* 0x00008900ff007a0c */ /* 0x000fe40003f25310 */
[----:B------:R-:W-:Y:S01]  /*04c0*/  LEA.HI R2, R30, R31, RZ, 0x19 ;  /* 0x0000001f1e027211 */ /* 0x000fe200078fc8ff */
[----:B------:R-:W-:Y:S01]  /*04d0*/  UIADD3 UR21, UR4, 0x5384540f, URZ ;  /* 0x5384540f04157890 */ /* 0x000fe2000fffe03f */
[----:B------:R-:W-:Y:S01]  /*04e0*/  IADD3.X R5, RZ, c[0x0][0x224], RZ, P2, !PT ;  /* 0x00008900ff057a10 */ /* 0x000fe200017fe4ff */
[----:B------:R-:W-:Y:S01]  /*04f0*/  UIADD3 UR22, UR5, 0x1fd5c5a3, URZ ;  /* 0x1fd5c5a305167890 */ /* 0x000fe2000fffe03f */
[----:B------:R-:W-:Y:S01]  /*0500*/  IMAD.WIDE.U32 R22, R22, -0x2daee0ad, RZ ;  /* 0xd2511f5316167825 */ /* 0x000fe200078e00ff */
[----:B------:R-:W-:-:S03]  /*0510*/  ISETP.GE.AND P2, PT, R2, c[0x0][0x164], PT ;  /* 0x0000590002007a0c */ /* 0x000fc60003f46270 */
[----:B------:R-:W-:Y:S01]  /*0520*/  IMAD.WIDE.U32 R28, R28, -0x326172a9, RZ ;  /* 0xcd9e8d571c1c7825 */ /* 0x000fe200078e00ff */
[----:B------:R-:W-:Y:S01]  /*0530*/  LOP3.LUT R117, R23, UR22, R14, 0x96, !PT ;  /* 0x0000001617757c12 */ /* 0x000fe2000f8e960e */
[----:B------:R-:W-:Y:S01]  /*0540*/  UIADD3 UR23, UR4, -0xe443238, URZ ;  /* 0xf1bbcdc804177890 */ /* 0x000fe2000fffe03f */
[----:B------:R0:W5:Y:S02]  /*0550*/  @P1 LDG.E.128 R64, [R4.64] ;  /* 0x0000000604401981 */ /* 0x000164000c1e1d00 */
[----:B------:R-:W-:Y:S01]  /*0560*/  LOP3.LUT R119, R29, UR21, R20, 0x96, !PT ;  /* 0x000000151d777c12 */ /* 0x000fe2000f8e9614 */
[----:B------:R-:W-:Y:S01]  /*0570*/  UIADD3 UR24, UR5, -0x24c28bd8, URZ ;  /* 0xdb3d742805187890 */ /* 0x000fe2000fffe03f */
[----:B------:R0:W5:Y:S01]  /*0580*/  @P1 LDG.E.128 R60, [R4.64+0x800] ;  /* 0x00080006043c1981 */ /* 0x000162000c1e1d00 */
[----:B------:R-:W-:Y:S02]  /*0590*/  IADD3 R6, P3, R33, c[0x0][0x1b0], RZ ;  /* 0x00006c0021067a10 */ /* 0x000fe40007f7e0ff */
[----:B------:R-:W-:Y:S01]  /*05a0*/  IADD3 R12, P4, R32, c[0x0][0x1b8], RZ ;  /* 0x00006e00200c7a10 */ /* 0x000fe20007f9e0ff */
[----:B------:R0:W5:Y:S01]  /*05b0*/  @P1 LDG.E.128 R56, [R4.64+0x1000] ;  /* 0x0010000604381981 */ /* 0x000162000c1e1d00 */
[----:B------:R-:W-:-:S04]  /*05c0*/  IMAD.HI.U32 R3, R119, -0x2daee0ad, RZ ;  /* 0xd2511f5377037827 */ /* 0x000fc800078e00ff */
[----:B------:R-:W-:Y:S02]  /*05d0*/  IMAD.X R7, RZ, RZ, c[0x0][0x1b4], P3 ;  /* 0x00006d00ff077624 */ /* 0x000fe400018e06ff */
[----:B0-----:R-:W-:Y:S01]  /*05e0*/  IMAD.HI.U32 R5, R117, -0x326172a9, RZ ;  /* 0xcd9e8d5775057827 */ /* 0x001fe200078e00ff */
        /* <DEDUP_REMOVED lines=8> */
[----:B------:R-:W-:Y:S01]  /*0670*/  @!P1 CS2R R56, SRZ ;  /* 0x0000000000389805 */ /* 0x000fe2000001ff00 */
[----:B------:R-:W-:Y:S01]  /*0680*/  @!P0 CS2R R18, SRZ ;  /* 0x0000000000128805 */ /* 0x000fe2000001ff00 */
[----:B------:R0:W5:Y:S01]  /*0690*/  LDG.E.128 R32, [R6.64] ;  /* 0x0000000606207981 */ /* 0x000162000c1e1d00 */
[--C-:B------:R-:W-:Y:S01]  /*06a0*/  HADD2.F32 R3, -RZ, R8.reuse.H0_H0 ;  /* 0x20000008ff037230 */ /* 0x100fe20000004100 */
[----:B------:R-:W-:Y:S01]  /*06b0*/  @!P0 CS2R R24, SRZ ;  /* 0x0000000000188805 */ /* 0x000fe2000001ff00 */
[----:B------:R-:W-:Y:S01]  /*06c0*/  HADD2.F32 R4, -RZ, R8.H1_H1 ;  /* 0x30000008ff047230 */ /* 0x000fe20000004100 */
[----:B------:R0:W5:Y:S01]  /*06d0*/  LDG.E.128 R36, [R6.64+0x800] ;  /* 0x0008000606247981 */ /* 0x000162000c1e1d00 */
[--C-:B------:R-:W-:Y:S01]  /*06e0*/  HADD2.F32 R5, -RZ, R9.reuse.H0_H0 ;  /* 0x20000009ff057230 */ /* 0x100fe20000004100 */
[----:B------:R-:W-:Y:S01]  /*06f0*/  @!P0 CS2R R26, SRZ ;  /* 0x00000000001a8805 */ /* 0x000fe2000001ff00 */
[----:B------:R-:W-:Y:S01]  /*0700*/  HADD2.F32 R8, -RZ, R10.H1_H1 ;  /* 0x3000000aff087230 */ /* 0x000fe20000004100 */
[----:B------:R0:W5:Y:S01]  /*0710*/  LDG.E.128 R40, [R6.64+0x1000] ;  /* 0x0010000606287981 */ /* 0x000162000c1e1d00 */
        /* <DEDUP_REMOVED lines=8> */
[----:B0-----:R-:W-:-:S02]  /*07a0*/  HADD2.F32 R6, -RZ, R9.H1_H1 ;  /* 0x30000009ff067230 */ /* 0x001fc40000004100 */
[----:B------:R-:W-:Y:S01]  /*07b0*/  HADD2.F32 R7, -RZ, R10.H0_H0 ;  /* 0x2000000aff077230 */ /* 0x000fe20000004100 */
[----:B------:R1:W5:Y:S01]  /*07c0*/  LDG.E.128 R52, [R12.64+0x1000] ;  /* 0x001000060c347981 */ /* 0x000362000c1e1d00 */
[--C-:B------:R-:W-:Y:S01]  /*07d0*/  HADD2.F32 R9, -RZ, R11.reuse.H0_H0 ;  /* 0x2000000bff097230 */ /* 0x100fe20000004100 */
[----:B------:R-:W-:Y:S01]  /*07e0*/  UIADD3 UR25, UR4, -0x700cb87f, URZ ;  /* 0x8ff3478104197890 */ /* 0x000fe2000fffe03f */
[----:B------:R-:W-:Y:S01]  /*07f0*/  HADD2.F32 R10, -RZ, R11.H1_H1 ;  /* 0x3000000bff0a7230 */ /* 0x000fe20000004100 */
[----:B------:R-:W-:Y:S01]  /*0800*/  UIADD3 UR26, UR5, -0x695add53, URZ ;  /* 0x96a522ad051a7890 */ /* 0x000fe2000fffe03f */
[----:B------:R-:W-:Y:S01]  /*0810*/  HADD2.F32 R11, -RZ, R16.H0_H0 ;  /* 0x20000010ff0b7230 */ /* 0x000fe20000004100 */
[----:B------:R-:W-:Y:S01]  /*0820*/  IMAD R119, R119, -0x2daee0ad, RZ ;  /* 0xd2511f5377777824 */ /* 0x000fe200078e02ff */
[--C-:B------:R-:W-:Y:S01]  /*0830*/  HADD2.F32 R95, -RZ, R56.reuse.H0_H0 ;  /* 0x20000038ff5f7230 */ /* 0x100fe20000004100 */
[----:B------:R-:W-:Y:S01]  /*0840*/  IMAD R117, R117, -0x326172a9, RZ ;  /* 0xcd9e8d5775757824 */ /* 0x000fe200078e02ff */
[----:B------:R-:W-:Y:S01]  /*0850*/  HADD2.F32 R96, -RZ, R56.H1_H1 ;  /* 0x30000038ff607230 */ /* 0x000fe20000004100 */
[----:B------:R-:W-:Y:S01]  /*0860*/  IMAD.HI.U32 R60, R118, -0x326172a9, RZ ;  /* 0xcd9e8d57763c7827 */ /* 0x000fe200078e00ff */
[----:B-1----:R-:W-:Y:S01]  /*0870*/  HADD2.F32 R12, -RZ, R16.H1_H1 ;  /* 0x30000010ff0c7230 */ /* 0x002fe20000004100 */
[----:B------:R-:W-:Y:S01]  /*0880*/  LOP3.LUT R122, R122, 0x3, RZ, 0xc0, !PT ;  /* 0x000000037a7a7812 */ /* 0x000fe200078ec0ff */
[--C-:B------:R-:W-:Y:S01]  /*0890*/  HADD2.F32 R13, -RZ, R17.reuse.H0_H0 ;  /* 0x20000011ff0d7230 */ /* 0x100fe20000004100 */
[----:B------:R-:W-:Y:S01]  /*08a0*/  IMAD.HI.U32 R56, R120, -0x2daee0ad, RZ ;  /* 0xd2511f5378387827 */ /* 0x000fe200078e00ff */
[----:B------:R-:W-:Y:S01]  /*08b0*/  HADD2.F32 R14, -RZ, R17.H1_H1 ;  /* 0x30000011ff0e7230 */ /* 0x000fe20000004100 */
[----:B------:R-:W-:Y:S01]  /*08c0*/  LOP3.LUT R117, R60, UR25, R117, 0x96, !PT ;  /* 0x000000193c757c12 */ /* 0x000fe2000f8e9675 */
[--C-:B------:R-:W-:Y:S01]  /*08d0*/  HADD2.F32 R15, -RZ, R18.reuse.H0_H0 ;  /* 0x20000012ff0f7230 */ /* 0x100fe20000004100 */
[----:B------:R-:W-:Y:S01]  /*08e0*/  IMAD.MOV.U32 R107, RZ, RZ, 0x1 ;  /* 0x00000001ff6b7424 */ /* 0x000fe200078e00ff */
[----:B------:R-:W-:Y:S01]  /*08f0*/  HADD2.F32 R16, -RZ, R18.H1_H1 ;  /* 0x30000012ff107230 */ /* 0x000fe20000004100 */
[----:B------:R-:W-:Y:S01]  /*0900*/  LOP3.LUT R119, R56, UR26, R119, 0x96, !PT ;  /* 0x0000001a38777c12 */ /* 0x000fe2000f8e9677 */
[--C-:B------:R-:W-:Y:S01]  /*0910*/  HADD2.F32 R17, -RZ, R19.reuse.H0_H0 ;  /* 0x20000013ff117230 */ /* 0x100fe20000004100 */
[----:B------:R-:W-:Y:S01]  /*0920*/  IMAD R118, R118, -0x326172a9, RZ ;  /* 0xcd9e8d5776767824 */ /* 0x000fe200078e02ff */
[----:B------:R-:W-:Y:S01]  /*0930*/  HADD2.F32 R18, -RZ, R19.H1_H1 ;  /* 0x30000013ff127230 */ /* 0x000fe20000004100 */
[----:B------:R-:W-:Y:S01]  /*0940*/  IMAD R120, R120, -0x2daee0ad, RZ ;  /* 0xd2511f5378787824 */ /* 0x000fe200078e02ff */
[--C-:B------:R-:W-:Y:S01]  /*0950*/  HADD2.F32 R19, -RZ, R24.reuse.H0_H0 ;  /* 0x20000018ff137230 */ /* 0x100fe20000004100 */
[----:B------:R-:W-:Y:S01]  /*0960*/  IMAD.MOV.U32 R106, RZ, RZ, RZ ;  /* 0x000000ffff6a7224 */ /* 0x000fe200078e00ff */
        /* <DEDUP_REMOVED lines=27> */
.L_x_3307:
[----:B------:R-:W-:Y:S01]  /*0b20*/  IMAD R64, R2, c[0x0][0x168], RZ ;  /* 0x00005a0002407a24 */ /* 0x000fe200078e02ff */
[----:B------:R-:W-:Y:S01]  /*0b30*/  ISETP.NE.U32.AND P0, PT, RZ, c[0x0][0x178], PT ;  /* 0x00005e00ff007a0c */ /* 0x000fe20003f05070 */
[----:B------:R-:W-:Y:S01]  /*0b40*/  IMAD.MOV.U32 R131, RZ, RZ, 0x10 ;  /* 0x00000010ff837424 */ /* 0x000fe200078e00ff */
[----:B------:R-:W-:Y:S02]  /*0b50*/  ISETP.NE.U32.AND P1, PT, RZ, c[0x0][0x180], PT ;  /* 0x00006000ff007a0c */ /* 0x000fe40003f25070 */
[----:B------:R-:W-:Y:S02]  /*0b60*/  ISETP.NE.AND.EX P2, PT, RZ, c[0x0][0x17c], PT, P0 ;  /* 0x00005f00ff007a0c */ /* 0x000fe40003f45300 */
[----:B------:R-:W-:Y:S02]  /*0b70*/  SHF.R.S32.HI R65, RZ, 0x1f, R64 ;  /* 0x0000001fff417819 */ /* 0x000fe40000011440 */
[----:B------:R-:W-:-:S02]  /*0b80*/  ISETP.NE.AND.EX P0, PT, RZ, c[0x0][0x184], PT, P1 ;  /* 0x00006100ff007a0c */ /* 0x000fc40003f05310 */
        /* <DEDUP_REMOVED lines=13> */
[----:B0-----:R-:W-:Y:S02]  /*0c60*/  ISETP.NE.AND P1, PT, R122, 0x2, PT ;  /* 0x000000027a00780c */ /* 0x001fe40003f25270 */
[----:B------:R-:W-:-:S11]  /*0c70*/  MOV R77, R119 ;  /* 0x00000077004d7202 */ /* 0x000fd60000000f00 */
[----:B------:R-:W-:Y:S05]  /*0c80*/  @!P1 BRA `(.L_x_2919) ;  /* 0x0000006000009947 */ /* 0x000fea0003800000 */
[----:B------:R-:W-:Y:S01]  /*0c90*/  ISETP.NE.AND P1, PT, R122, 0x3, PT ;  /* 0x000000037a00780c */ /* 0x000fe20003f25270 */
[----:B------:R-:W-:-:S12]  /*0ca0*/  IMAD.MOV.U32 R77, RZ, RZ, R117 ;  /* 0x000000ffff4d7224 */ /* 0x000fd800078e0075 */
[----:B------:R-:W-:Y:S05]  /*0cb0*/  @P1 BRA `(.L_x_2919) ;  /* 0x0000003000001947 */ /* 0x000fea0003800000 */
[----:B------:R-:W-:Y:S01]  /*0cc0*/  IMAD.MOV.U32 R77, RZ, RZ, R120 ;  /* 0x000000ffff4d7224 */ /* 0x000fe200078e0078 */
[----:B------:R-:W-:Y:S05]  /*0cd0*/  BRA `(.L_x_2919) ;  /* 0x0000001000007947 */ /* 0x000fea0003800000 */
.L_x_2918:
[----:B0-----:R-:W-:Y:S02]  /*0ce0*/  IMAD.MOV.U32 R77, RZ, RZ, R118 ;  /* 0x000000ffff4d7224 */ /* 0x001fe400078e0076 */
.L_x_2919:
[----:B------:R-:W-:Y:S05]  /*0cf0*/  BSYNC B0 ;  /* 0x0000000000007941 */ /* 0x000fea0003800000 */
.L_x_2917:
        /* <DEDUP_REMOVED lines=16> */
.L_x_2923:
[----:B------:R-:W-:Y:S05]  /*0e00*/  BSYNC B1 ;  /* 0x0000000000017941 */ /* 0x000fea0003800000 */
.L_x_2922:
        /* <DEDUP_REMOVED lines=42> */
.L_x_2921:
[----:B------:R-:W-:Y:S05]  /*10b0*/  BSYNC B0 ;  /* 0x0000000000007941 */ /* 0x000fea0003800000 */
.L_x_2920:
[----:B------:R-:W0:Y:S01]  /*10c0*/  I2F.U32 R69, R77 ;  /* 0x0000004d00457306 */ /* 0x000e220000201000 */
[----:B------:R-:W-:Y:S01]  /*10d0*/  ISETP.NE.U32.AND P1, PT, RZ, c[0x0][0x178], PT ;  /* 0x00005e00ff007a0c */ /* 0x000fe20003f25070 */
[----:B------:R-:W-:Y:S01]  /*10e0*/  IMAD.MOV.U32 R78, RZ, RZ, 0x2f800000 ;  /* 0x2f800000ff4e7424 */ /* 0x000fe200078e00ff */
[----:B-----5:R-:W-:Y:S02]  /*10f0*/  HADD2.F32 R68, -RZ, R64.H0_H0 ;  /* 0x20000040ff447230 */ /* 0x020fe40000004100 */
        /* <DEDUP_REMOVED lines=13> */
.L_x_2924:
        /* <DEDUP_REMOVED lines=12> */
.L_x_2927:
[----:B------:R-:W-:Y:S02]  /*1290*/  IMAD.MOV.U32 R77, RZ, RZ, R118 ;  /* 0x000000ffff4d7224 */ /* 0x000fe400078e0076 */
.L_x_2928:
[----:B------:R-:W-:Y:S05]  /*12a0*/  BSYNC B0 ;  /* 0x0000000000007941 */ /* 0x000fea0003800000 */
.L_x_2926:
        /* <DEDUP_REMOVED lines=16> */
.L_x_2932:
[----:B------:R-:W-:Y:S05]  /*13b0*/  BSYNC B1 ;  /* 0x0000000000017941 */ /* 0x000fea0003800000 */
.L_x_2931:
        /* <DEDUP_REMOVED lines=41> */
[----:B------:R-:W-:-:S06]  /*1650*/  HFMA2.MMA R68, -RZ, RZ, 0, 0 ;  /* 0x00000000ff447435 */ /* 0x000fcc00000001ff */
.L_x_2930:
[----:B------:R-:W-:Y:S05]  /*1660*/  BSYNC B0 ;  /* 0x0000000000007941 */ /* 0x000fea0003800000 */
.L_x_2929:
        /* <DEDUP_REMOVED lines=10> */
.L_x_2925:
        /* <DEDUP_REMOVED lines=12> */
.L_x_2934:
[----:B------:R-:W-:Y:S02]  /*17d0*/  IMAD.MOV.U32 R77, RZ, RZ, R118 ;  /* 0x000000ffff4d7224 */ /* 0x000fe400078e0076 */
.L_x_2935:
[----:B------:R-:W-:Y:S05]  /*17e0*/  BSYNC B0 ;  /* 0x0000000000007941 */ /* 0x000fea0003800000 */
.L_x_2933:
        /* <DEDUP_REMOVED lines=16> */
.L_x_2939:
[----:B------:R-:W-:Y:S05]  /*18f0*/  BSYNC B1 ;  /* 0x0000000000017941 */ /* 0x000fea0003800000 */
.L_x_2938:
        /* <DEDUP_REMOVED lines=42> */
.L_x_2937:
[----:B------:R-:W-:Y:S05]  /*1ba0*/  BSYNC B0 ;  /* 0x0000000000007941 */ /* 0x000fea0003800000 */
.L_x_2936:
[----:B------:R-:W0:Y:S01]  /*1bb0*/  I2F.U32 R71, R77 ;  /* 0x0000004d00477306 */ /* 0x000e220000201000 */
[----:B------:R-:W-:-:S05]  /*1bc0*/  HADD2.F32 R64, -RZ, R64.H1_H1 ;  /* 0x30000040ff407230 */ /* 0x000fca0000004100 */
        /* <DEDUP_REMOVED lines=12> */
.L_x_2940:
        /* <DEDUP_REMOVED lines=12> */
.L_x_2943:
[----:B------:R-:W-:Y:S02]  /*1d50*/  IMAD.MOV.U32 R64, RZ, RZ, R118 ;  /* 0x000000ffff407224 */ /* 0x000fe400078e0076 */
.L_x_2944:
[----:B------:R-:W-:Y:S05]  /*1d60*/  BSYNC B0 ;  /* 0x0000000000007941 */ /* 0x000fea0003800000 */
.L_x_2942:
        /* <DEDUP_REMOVED lines=16> */
.L_x_2948:
[----:B------:R-:W-:Y:S05]  /*1e70*/  BSYNC B1 ;  /* 0x0000000000017941 */ /* 0x000fea0003800000 */
.L_x_2947:
        /* <DEDUP_REMOVED lines=42> */
.L_x_2946:
[----:B------:R-:W-:Y:S05]  /*2120*/  BSYNC B0 ;  /* 0x0000000000007941 */ /* 0x000fea0003800000 */
.L_x_2945:
        /* <DEDUP_REMOVED lines=10> */
.L_x_2941:
        /* <DEDUP_REMOVED lines=12> */
.L_x_2950:
[----:B------:R-:W-:Y:S02]  /*2290*/  IMAD.MOV.U32 R64, RZ, RZ, R118 ;  /* 0x000000ffff407224 */ /* 0x000fe400078e0076 */
.L_x_2951:
[----:B------:R-:W-:Y:S05]  /*22a0*/  BSYNC B0 ;  /* 0x0000000000007941 */ /* 0x000fea0003800000 */
.L_x_2949:
        /* <DEDUP_REMOVED lines=16> */
.L_x_2955:
[----:B------:R-:W-:Y:S05]  /*23b0*/  BSYNC B1 ;  /* 0x0000000000017941 */ /* 0x000fea0003800000 */
.L_x_2954:
        /* <DEDUP_REMOVED lines=42> */
.L_x_2953:
[----:B------:R-:W-:Y:S05]  /*2660*/  BSYNC B0 ;  /* 0x0000000000007941 */ /* 0x000fea0003800000 */
.L_x_2952:
[----:B------:R-:W0:Y:S01]  /*2670*/  I2F.U32 R71, R64 ;  /* 0x0000004000477306 */ /* 0x000e220000201000 */
[----:B------:R-:W-:-:S05]  /*2680*/  HADD2.F32 R68, -RZ, R65.H0_H0 ;  /* 0x20000041ff447230 */ /* 0x000fca0000004100 */
        /* <DEDUP_REMOVED lines=12> */
.L_x_2956:
        /* <DEDUP_REMOVED lines=12> */
.L_x_2959:
[----:B------:R-:W-:Y:S02]  /*2810*/  IMAD.MOV.U32 R64, RZ, RZ, R118 ;  /* 0x000000ffff407224 */ /* 0x000fe400078e0076 */
.L_x_2960:
[----:B------:R-:W-:Y:S05]  /*2820*/  BSYNC B0 ;  /* 0x0000000000007941 */ /* 0x000fea0003800000 */
.L_x_2958:
        /* <DEDUP_REMOVED lines=16> */
.L_x_2964:
[----:B------:R-:W-:Y:S05]  /*2930*/  BSYNC B1 ;  /* 0x0000000000017941 */ /* 0x000fea0003800000 */
.L_x_2963:
        /* <DEDUP_REMOVED lines=42> */
.L_x_2962:
[----:B------:R-:W-:Y:S05]  /*2be0*/  BSYNC B0 ;  /* 0x0000000000007941 */ /* 0x000fea0003800000 */
.L_x_2961:
        /* <DEDUP_REMOVED lines=10> */
.L_x_2957:
        /* <DEDUP_REMOVED lines=12> */
.L_x_2966:
[----:B------:R-:W-:Y:S02]  /*2d50*/  IMAD.MOV.U32 R64, RZ, RZ, R118 ;  /* 0x000000ffff407224 */ /* 0x000fe400078e0076 */
.L_x_2967:
[----:B------:R-:W-:Y:S05]  /*2d60*/  BSYNC B0 ;  /* 0x0000000000007941 */ /* 0x000fea0003800000 */
.L_x_2965:
        /* <DEDUP_REMOVED lines=16> */
.L_x_2971:
[----:B------:R-:W-:Y:S05]  /*2e70*/  BSYNC B1 ;  /* 0x0000000000017941 */ /* 0x000fea0003800000 */
.L_x_2970:
        /* <DEDUP_REMOVED lines=42> */
.L_x_2969:
[----:B------:R-:W-:Y:S05]  /*3120*/  BSYNC B0 ;  /* 0x0000000000007941 */ /* 0x000fea0003800000 */
.L_x_2968:
        /* <DEDUP_REMOVED lines=14> */
.L_x_2972:
        /* <DEDUP_REMOVED lines=12> */
.L_x_2975:
[----:B------:R-:W-:Y:S02]  /*32d0*/  IMAD.MOV.U32 R81, RZ, RZ, R118 ;  /* 0x000000ffff517224 */ /* 0x000fe400078e0076 */
.L_x_2976:
[----:B------:R-:W-:Y:S05]  /*32e0*/  BSYNC B0 ;  /* 0x0000000000007941 */ /* 0x000fea0003800000 */
.L_x_2974:
        /* <DEDUP_REMOVED lines=16> */
.L_x_2980:
[----:B------:R-:W-:Y:S05]  /*33f0*/  BSYNC B1 ;  /* 0x0000000000017941 */ /* 0x000fea0003800000 */
.L_x_2979:
        /* <DEDUP_REMOVED lines=42> */
.L_x_2978:
[----:B------:R-:W-:Y:S05]  /*36a0*/  BSYNC B0 ;  /* 0x0000000000007941 */ /* 0x000fea0003800000 */
.L_x_2977:
        /* <DEDUP_REMOVED lines=10> */
.L_x_2973:
        /* <DEDUP_REMOVED lines=12> */
.L_x_2982:
[----:B------:R-:W-:Y:S02]  /*3810*/  IMAD.MOV.U32 R123, RZ, RZ, R118 ;  /* 0x000000ffff7b7224 */ /* 0x000fe400078e0076 */
.L_x_2983:
[----:B------:R-:W-:Y:S05]  /*3820*/  BSYNC B0 ;  /* 0x0000000000007941 */ /* 0x000fea0003800000 */
.L_x_2981:
        /* <DEDUP_REMOVED lines=16> */
.L_x_2987:
[----:B------:R-:W-:Y:S05]  /*3930*/  BSYNC B1 ;  /* 0x0000000000017941 */ /* 0x000fea0003800000 */
.L_x_2986:
        /* <DEDUP_REMOVED lines=42> */
.L_x_2985:
[----:B------:R-:W-:Y:S05]  /*3be0*/  BSYNC B0 ;  /* 0x0000000000007941 */ /* 0x000fea0003800000 */
.L_x_2984:
        /* <DEDUP_REMOVED lines=13> */
.L_x_2988:
        /* <DEDUP_REMOVED lines=12> */
.L_x_2991:
[----:B------:R-:W-:Y:S02]  /*3d80*/  IMAD.MOV.U32 R123, RZ, RZ, R118 ;  /* 0x000000ffff7b7224 */ /* 0x000fe400078e0076 */
.L_x_2992:
[----:B------:R-:W-:Y:S05]  /*3d90*/  BSYNC B0 ;  /* 0x0000000000007941 */ /* 0x000fea0003800000 */
.L_x_2990:
        /* <DEDUP_REMOVED lines=16> */
.L_x_2996:
[----:B------:R-:W-:Y:S05]  /*3ea0*/  BSYNC B1 ;  /* 0x0000000000017941 */ /* 0x000fea0003800000 */
.L_x_2995:
        /* <DEDUP_REMOVED lines=42> */
.L_x_2994:
[----:B------:R-:W-:Y:S05]  /*4150*/  BSYNC B0 ;  /* 0x0000000000007941 */ /* 0x000fea0003800000 */
.L_x_2993:
        /* <DEDUP_REMOVED lines=10> */
.L_x_2989:
        /* <DEDUP_REMOVED lines=12> */
.L_x_2998:
[----:B------:R-:W-:Y:S02]  /*42c0*/  IMAD.MOV.U32 R123, RZ, RZ, R118 ;  /* 0x000000ffff7b7224 */ /* 0x000fe400078e0076 */
.L_x_2999:
[----:B------:R-:W-:Y:S05]  /*42d0*/  BSYNC B0 ;  /* 0x0000000000007941 */ /* 0x000fea0003800000 */
.L_x_2997:
        /* <DEDUP_REMOVED lines=16> */
.L_x_3003:
[----:B------:R-:W-:Y:S05]  /*43e0*/  BSYNC B1 ;  /* 0x0000000000017941 */ /* 0x000fea0003800000 */
.L_x_3002:
        /* <DEDUP_REMOVED lines=42> */
.L_x_3001:
[----:B------:R-:W-:Y:S05]  /*4690*/  BSYNC B0 ;  /* 0x0000000000007941 */ /* 0x000fea0003800000 */
.L_x_3000:
        /* <DEDUP_REMOVED lines=13> */
.L_x_3004:
        /* <DEDUP_REMOVED lines=12> */
.L_x_3007:
[----:B------:R-:W-:Y:S02]  /*4830*/  IMAD.MOV.U32 R66, RZ, RZ, R118 ;  /* 0x000000ffff427224 */ /* 0x000fe400078e0076 */
.L_x_3008:
[----:B------:R-:W-:Y:S05]  /*4840*/  BSYNC B0 ;  /* 0x0000000000007941 */ /* 0x000fea0003800000 */
.L_x_3006:
        /* <DEDUP_REMOVED lines=16> */
.L_x_3012:
[----:B------:R-:W-:Y:S05]  /*4950*/  BSYNC B1 ;  /* 0x0000000000017941 */ /* 0x000fea0003800000 */
.L_x_3011:
        /* <DEDUP_REMOVED lines=40> */
[----:B------:R-:W-:Y:S01]  /*4be0*/  MOV R120, R64 ;  /* 0x0000004000787202 */ /* 0x000fe20000000f00 */
[----:B------:R-:W-:Y:S01]  /*4bf0*/  IMAD.MOV.U32 R64, RZ, RZ, RZ ;  /* 0x000000ffff407224 */ /* 0x000fe200078e00ff */
[----:B------:R-:W-:Y:S02]  /*4c00*/  LOP3.LUT R119, R65, UR26, R68, 0x96, !PT ;  /* 0x0000001a41777c12 */ /* 0x000fe4000f8e9644 */
.L_x_3010:
[----:B------:R-:W-:Y:S05]  /*4c10*/  BSYNC B0 ;  /* 0x0000000000007941 */ /* 0x000fea0003800000 */
.L_x_3009:
        /* <DEDUP_REMOVED lines=10> */
.L_x_3005:
        /* <DEDUP_REMOVED lines=12> */
.L_x_3014:
[----:B------:R-:W-:Y:S02]  /*4d80*/  IMAD.MOV.U32 R66, RZ, RZ, R118 ;  /* 0x000000ffff427224 */ /* 0x000fe400078e0076 */
.L_x_3015:
[----:B------:R-:W-:Y:S05]  /*4d90*/  BSYNC B0 ;  /* 0x0000000000007941 */ /* 0x000fea0003800000 */
.L_x_3013:
        /* <DEDUP_REMOVED lines=16> */
.L_x_3019:
[----:B------:R-:W-:Y:S05]  /*4ea0*/  BSYNC B1 ;  /* 0x0000000000017941 */ /* 0x000fea0003800000 */
.L_x_3018:
        /* <DEDUP_REMOVED lines=43> */
.L_x_3017:
[----:B------:R-:W-:Y:S05]  /*5160*/  BSYNC B0 ;  /* 0x0000000000007941 */ /* 0x000fea0003800000 */
.L_x_3016:
        /* <DEDUP_REMOVED lines=13> */
.L_x_3020:
        /* <DEDUP_REMOVED lines=12> */
.L_x_3023:
[----:B------:R-:W-:Y:S02]  /*5300*/  IMAD.MOV.U32 R66, RZ, RZ, R118 ;  /* 0x000000ffff427224 */ /* 0x000fe400078e0076 */
.L_x_3024:
[----:B------:R-:W-:Y:S05]  /*5310*/  BSYNC B0 ;  /* 0x0000000000007941 */ /* 0x000fea0003800000 */
.L_x_3022:
        /* <DEDUP_REMOVED lines=16> */
.L_x_3028:
[----:B------:R-:W-:Y:S05]  /*5420*/  BSYNC B1 ;  /* 0x0000000000017941 */ /* 0x000fea0003800000 */
.L_x_3027:
        /* <DEDUP_REMOVED lines=43> */
.L_x_3026:
[----:B------:R-:W-:Y:S05]  /*56e0*/  BSYNC B0 ;  /* 0x0000000000007941 */ /* 0x000fea0003800000 */
.L_x_3025:
        /* <DEDUP_REMOVED lines=10> */
.L_x_3021:
        /* <DEDUP_REMOVED lines=12> */
.L_x_3030:
[----:B------:R-:W-:Y:S02]  /*5850*/  IMAD.MOV.U32 R66, RZ, RZ, R118 ;  /* 0x000000ffff427224 */ /* 0x000fe400078e0076 */
.L_x_3031:
[----:B------:R-:W-:Y:S05]  /*5860*/  BSYNC B0 ;  /* 0x0000000000007941 */ /* 0x000fea0003800000 */
.L_x_3029:
        /* <DEDUP_REMOVED lines=16> */
.L_x_3035:
[----:B------:R-:W-:Y:S05]  /*5970*/  BSYNC B1 ;  /* 0x0000000000017941 */ /* 0x000fea0003800000 */
.L_x_3034:
        /* <DEDUP_REMOVED lines=42> */
[----:B------:R-:W-:-:S06]  /*5c20*/  HFMA2.MMA R65, -RZ, RZ, 0, 0 ;  /* 0x00000000ff417435 */ /* 0x000fcc00000001ff */
.L_x_3033:
[----:B------:R-:W-:Y:S05]  /*5c30*/  BSYNC B0 ;  /* 0x0000000000007941 */ /* 0x000fea0003800000 */
.L_x_3032:
        /* <DEDUP_REMOVED lines=13> */
.L_x_3036:
        /* <DEDUP_REMOVED lines=12> */
.L_x_3039:
[----:B------:R-:W-:Y:S02]  /*5dd0*/  MOV R72, R118 ;  /* 0x0000007600487202 */ /* 0x000fe40000000f00 */
.L_x_3040:
[----:B------:R-:W-:Y:S05]  /*5de0*/  BSYNC B0 ;  /* 0x0000000000007941 */ /* 0x000fea0003800000 */
.L_x_3038:
        /* <DEDUP_REMOVED lines=18> */
.L_x_3044:
[----:B------:R-:W-:Y:S05]  /*5f10*/  BSYNC B1 ;  /* 0x0000000000017941 */ /* 0x000fea0003800000 */
.L_x_3043:
        /* <DEDUP_REMOVED lines=43> */
.L_x_3042:
[----:B------:R-:W-:Y:S05]  /*61d0*/  BSYNC B0 ;  /* 0x0000000000007941 */ /* 0x000fea0003800000 */
.L_x_3041:
        /* <DEDUP_REMOVED lines=10> */
.L_x_3037:
[----:B------:R-:W-:Y:S01]  /*6280*/  SEL R73, RZ, 0x1, P2 ;  /* 0x00000001ff497807 */ /* 0x000fe20001000000 */
[----:B------:R-:W-:Y:S01]  /*6290*/  HFMA2.MMA R129, -RZ, RZ, 0, 4.76837158203125e-07 ;  /* 0x00000008ff817435 */ /* 0x000fe200000001ff */
[----:B------:R-:W-:Y:S01]  /*62a0*/  SEL R65, RZ, 0x10000, P4 ;  /* 0x00010000ff417807 */ /* 0x000fe20002000000 */
[----:B------:R-:W-:Y:S01]  /*62b0*/  IMAD.WIDE.U32 R134, R74, R131, c[0x0][0x188] ;  /* 0x000062004a867625 */ /* 0x000fe200078e0083 */
[----:B------:R-:W-:Y:S02]  /*62c0*/  SEL R64, RZ, 0x100, P3 ;  /* 0x00000100ff407807 */ /* 0x000fe40001800000 */
[----:B------:R-:W-:Y:S02]  /*62d0*/  ISETP.NE.AND P2, PT, R122, RZ, PT ;  /* 0x000000ff7a00720c */ /* 0x000fe40003f45270 */
[----:B------:R-:W-:Y:S02]  /*62e0*/  ISETP.NE.AND P4, PT, R116, RZ, PT ;  /* 0x000000ff7400720c */ /* 0x000fe40003f85270 */
[----:B------:R-:W-:Y:S01]  /*62f0*/  ISETP.NE.AND P3, PT, R82, RZ, PT ;  /* 0x000000ff5200720c */ /* 0x000fe20003f65270 */
[----:B------:R-:W-:Y:S01]  /*6300*/  IMAD.WIDE.U32 R132, R74, R129, c[0x0][0x190] ;  /* 0x000064004a847625 */ /* 0x000fe200078e0081 */
[----:B------:R-:W-:-:S02]  /*6310*/  SEL R70, RZ, 0x1, P2 ;  /* 0x00000001ff467807 */ /* 0x000fc40001000000 */
[----:B------:R-:W-:Y:S02]  /*6320*/  SEL R68, RZ, 0x1, P3 ;  /* 0x00000001ff447807 */ /* 0x000fe40001800000 */
[----:B------:R-:W-:Y:S01]  /*6330*/  SEL R126, RZ, 0x1, P4 ;  /* 0x00000001ff7e7807 */ /* 0x000fe20002000000 */
[----:B------:R-:W-:Y:S01]  /*6340*/  IMAD.WIDE.U32 R70, R70, 0x1000000, RZ ;  /* 0x0100000046467825 */ /* 0x000fe200078e00ff */
[----:B------:R-:W-:Y:S02]  /*6350*/  SEL R66, RZ, 0x1000000, P5 ;  /* 0x01000000ff427807 */ /* 0x000fe40002800000 */
[----:B------:R-:W-:Y:S01]  /*6360*/  ISETP.NE.AND P5, PT, R80, RZ, PT ;  /* 0x000000ff5000720c */ /* 0x000fe20003fa5270 */
[----:B------:R-:W-:Y:S01]  /*6370*/  IMAD.WIDE.U32 R68, R68, 0x10000, RZ ;  /* 0x0001000044447825 */ /* 0x000fe200078e00ff */
[----:B------:R-:W-:Y:S02]  /*6380*/  LOP3.LUT R64, R64, R66, R65, 0xfe, !PT ;  /* 0x0000004240407212 */ /* 0x000fe400078efe41 */
[----:B------:R-:W-:Y:S01]  /*6390*/  F2FP.PACK_AB R67, R125, R123 ;  /* 0x0000007b7d43723e */ /* 0x000fe200000000ff */
[----:B------:R-:W-:Y:S01]  /*63a0*/  IMAD.WIDE.U32 R126, R126, 0x100, RZ ;  /* 0x000001007e7e7825 */ /* 0x000fe200078e00ff */
[----:B------:R-:W-:-:S02]  /*63b0*/  LOP3.LUT R73, R71, R64, R73, 0xfe, !PT ;  /* 0x0000004047497212 */ /* 0x000fc400078efe49 */
[----:B------:R-:W-:Y:S02]  /*63c0*/  SEL R71, RZ, 0x1, P5 ;  /* 0x00000001ff477807 */ /* 0x000fe40002800000 */
[----:B------:R-:W-:Y:S02]  /*63d0*/  LOP3.LUT R70, R126, R70, R68, 0xfe, !PT ;  /* 0x000000467e467212 */ /* 0x000fe400078efe44 */
[----:B------:R-:W-:Y:S02]  /*63e0*/  F2FP.PACK_AB R66, R121, R81 ;  /* 0x000000517942723e */ /* 0x000fe400000000ff */
[----:B------:R-:W-:Y:S02]  /*63f0*/  F2FP.PACK_AB R65, R83, R77 ;  /* 0x0000004d5341723e */ /* 0x000fe400000000ff */
[----:B------:R-:W-:Y:S02]  /*6400*/  F2FP.PACK_AB R64, R79, R75 ;  /* 0x0000004b4f40723e */ /* 0x000fe400000000ff */
[----:B------:R-:W-:-:S02]  /*6410*/  LOP3.LUT R127, R127, R73, R69, 0xfe, !PT ;  /* 0x000000497f7f7212 */ /* 0x000fc400078efe45 */
        /* <DEDUP_REMOVED lines=28> */
.L_x_3045:
        /* <DEDUP_REMOVED lines=15> */
.L_x_3047:
[----:B-1----:R-:W-:Y:S02]  /*66d0*/  IMAD.MOV.U32 R82, RZ, RZ, R118 ;  /* 0x000000ffff527224 */ /* 0x002fe400078e0076 */
.L_x_3048:
[----:B------:R-:W-:Y:S05]  /*66e0*/  BSYNC B0 ;  /* 0x0000000000007941 */ /* 0x000fea0003800000 */
.L_x_3046:
        /* <DEDUP_REMOVED lines=16> */
.L_x_3052:
[----:B------:R-:W-:Y:S05]  /*67f0*/  BSYNC B1 ;  /* 0x0000000000017941 */ /* 0x000fea0003800000 */
.L_x_3051:
        /* <DEDUP_REMOVED lines=43> */
.L_x_3050:
[----:B------:R-:W-:Y:S05]  /*6ab0*/  BSYNC B0 ;  /* 0x0000000000007941 */ /* 0x000fea0003800000 */
.L_x_3049:
[----:B------:R-:W0:Y:S01]  /*6ac0*/  I2F.U32 R69, R82 ;  /* 0x0000005200457306 */ /* 0x000e220000201000 */
[----:B-----5:R-:W-:-:S05]  /*6ad0*/  HADD2.F32 R68, -RZ, R64.H0_H0 ;  /* 0x20000040ff447230 */ /* 0x020fca0000004100 */
        /* <DEDUP_REMOVED lines=12> */
.L_x_3053:
        /* <DEDUP_REMOVED lines=12> */
.L_x_3056:
[----:B------:R-:W-:Y:S02]  /*6c60*/  IMAD.MOV.U32 R122, RZ, RZ, R118 ;  /* 0x000000ffff7a7224 */ /* 0x000fe400078e0076 */
.L_x_3057:
[----:B------:R-:W-:Y:S05]  /*6c70*/  BSYNC B0 ;  /* 0x0000000000007941 */ /* 0x000fea0003800000 */
.L_x_3055:
        /* <DEDUP_REMOVED lines=16> */
.L_x_3061:
[----:B------:R-:W-:Y:S05]  /*6d80*/  BSYNC B1 ;  /* 0x0000000000017941 */ /* 0x000fea0003800000 */
.L_x_3060:
        /* <DEDUP_REMOVED lines=43> */
.L_x_3059:
[----:B------:R-:W-:Y:S05]  /*7040*/  BSYNC B0 ;  /* 0x0000000000007941 */ /* 0x000fea0003800000 */
.L_x_3058:
        /* <DEDUP_REMOVED lines=10> */
.L_x_3054:
        /* <DEDUP_REMOVED lines=12> */
.L_x_3063:
[----:B------:R-:W-:Y:S02]  /*71b0*/  IMAD.MOV.U32 R122, RZ, RZ, R118 ;  /* 0x000000ffff7a7224 */ /* 0x000fe400078e0076 */
.L_x_3064:
[----:B------:R-:W-:Y:S05]  /*71c0*/  BSYNC B0 ;  /* 0x0000000000007941 */ /* 0x000fea0003800000 */
.L_x_3062:
        /* <DEDUP_REMOVED lines=16> */
.L_x_3068:
[----:B------:R-:W-:Y:S05]  /*72d0*/  BSYNC B1 ;  /* 0x0000000000017941 */ /* 0x000fea0003800000 */
.L_x_3067:
        /* <DEDUP_REMOVED lines=43> */
.L_x_3066:
[----:B------:R-:W-:Y:S05]  /*7590*/  BSYNC B0 ;  /* 0x0000000000007941 */ /* 0x000fea0003800000 */
.L_x_3065:
        /* <DEDUP_REMOVED lines=14> */
.L_x_3069:
        /* <DEDUP_REMOVED lines=12> */
.L_x_3072:
[----:B------:R-:W-:Y:S02]  /*7740*/  MOV R64, R118 ;  /* 0x0000007600407202 */ /* 0x000fe40000000f00 */
.L_x_3073:
[----:B------:R-:W-:Y:S05]  /*7750*/  BSYNC B0 ;  /* 0x0000000000007941 */ /* 0x000fea0003800000 */
.L_x_3071:
        /* <DEDUP_REMOVED lines=16> */
.L_x_3077:
[----:B------:R-:W-:Y:S05]  /*7860*/  BSYNC B1 ;  /* 0x0000000000017941 */ /* 0x000fea0003800000 */
.L_x_3076:
        /* <DEDUP_REMOVED lines=43> */
.L_x_3075:
[----:B------:R-:W-:Y:S05]  /*7b20*/  BSYNC B0 ;  /* 0x0000000000007941 */ /* 0x000fea0003800000 */
.L_x_3074:
        /* <DEDUP_REMOVED lines=10> */
.L_x_3070:
        /* <DEDUP_REMOVED lines=12> */
.L_x_3079:
[----:B------:R-:W-:Y:S02]  /*7c90*/  IMAD.MOV.U32 R64, RZ, RZ, R118 ;  /* 0x000000ffff407224 */ /* 0x000fe400078e0076 */
.L_x_3080:
[----:B------:R-:W-:Y:S05]  /*7ca0*/  BSYNC B0 ;  /* 0x0000000000007941 */ /* 0x000fea0003800000 */
.L_x_3078:
        /* <DEDUP_REMOVED lines=16> */
.L_x_3084:
[----:B------:R-:W-:Y:S05]  /*7db0*/  BSYNC B1 ;  /* 0x0000000000017941 */ /* 0x000fea0003800000 */
.L_x_3083:
        /* <DEDUP_REMOVED lines=43> */
.L_x_3082:
[----:B------:R-:W-:Y:S05]  /*8070*/  BSYNC B0 ;  /* 0x0000000000007941 */ /* 0x000fea0003800000 */
.L_x_3081:
        /* <DEDUP_REMOVED lines=14> */
.L_x_3085:
        /* <DEDUP_REMOVED lines=12> */
.L_x_3088:
[----:B------:R-:W-:Y:S02]  /*8220*/  IMAD.MOV.U32 R64, RZ, RZ, R118 ;  /* 0x000000ffff407224 */ /* 0x000fe400078e0076 */
.L_x_3089:
[----:B------:R-:W-:Y:S05]  /*8230*/  BSYNC B0 ;  /* 0x0000000000007941 */ /* 0x000fea0003800000 */
.L_x_3087:
        /* <DEDUP_REMOVED lines=16> */
.L_x_3093:
[----:B------:R-:W-:Y:S05]  /*8340*/  BSYNC B1 ;  /* 0x0000000000017941 */ /* 0x000fea0003800000 */
.L_x_3092:
        /* <DEDUP_REMOVED lines=43> */
.L_x_3091:
[----:B------:R-:W-:Y:S05]  /*8600*/  BSYNC B0 ;  /* 0x0000000000007941 */ /* 0x000fea0003800000 */
.L_x_3090:
        /* <DEDUP_REMOVED lines=10> */
.L_x_3086:
        /* <DEDUP_REMOVED lines=12> */
.L_x_3095:
[----:B------:R-:W-:Y:S02]  /*8770*/  IMAD.MOV.U32 R64, RZ, RZ, R118 ;  /* 0x000000ffff407224 */ /* 0x000fe400078e0076 */
.L_x_3096:
[----:B------:R-:W-:Y:S05]  /*8780*/  BSYNC B0 ;  /* 0x0000000000007941 */ /* 0x000fea0003800000 */
.L_x_3094:
        /* <DEDUP_REMOVED lines=16> */
.L_x_3100:
[----:B------:R-:W-:Y:S05]  /*8890*/  BSYNC B1 ;  /* 0x0000000000017941 */ /* 0x000fea0003800000 */
.L_x_3099:
        /* <DEDUP_REMOVED lines=43> */
.L_x_3098:
[----:B------:R-:W-:Y:S05]  /*8b50*/  BSYNC B0 ;  /* 0x0000000000007941 */ /* 0x000fea0003800000 */
.L_x_3097:
        /* <DEDUP_REMOVED lines=11> */
[----:B------:R-:W-:-:S04]  /*8c10*/  MOV R64, R69 ;  /* 0x0000004500407202 */ /* 0x000fc80000000f00 */
[----:B------:R-:W-:Y:S01]  /*8c20*/  FADD.FTZ R139, R68, R139 ;  /* 0x0000008b448b7221 */ /* 0x000fe20000010000 */
[----:B------:R-:W-:Y:S05]  /*8c30*/  BRA `(.L_x_3102) ;  /* 0x0000055000007947 */ /* 0x000fea0003800000 */
.L_x_3101:
        /* <DEDUP_REMOVED lines=12> */
.L_x_3104:
[----:B------:R-:W-:Y:S02]  /*8d00*/  IMAD.MOV.U32 R126, RZ, RZ, R118 ;  /* 0x000000ffff7e7224 */ /* 0x000fe400078e0076 */
.L_x_3105:
[----:B------:R-:W-:Y:S05]  /*8d10*/  BSYNC B0 ;  /* 0x0000000000007941 */ /* 0x000fea0003800000 */
.L_x_3103:
        /* <DEDUP_REMOVED lines=16> */
.L_x_3109:
[----:B------:R-:W-:Y:S05]  /*8e20*/  BSYNC B1 ;  /* 0x0000000000017941 */ /* 0x000fea0003800000 */
.L_x_3108:
        /* <DEDUP_REMOVED lines=43> */
.L_x_3107:
[----:B------:R-:W-:Y:S05]  /*90e0*/  BSYNC B0 ;  /* 0x0000000000007941 */ /* 0x000fea0003800000 */
.L_x_3106:
        /* <DEDUP_REMOVED lines=10> */
.L_x_3102:
        /* <DEDUP_REMOVED lines=12> */
.L_x_3111:
[----:B------:R-:W-:Y:S02]  /*9250*/  IMAD.MOV.U32 R126, RZ, RZ, R118 ;  /* 0x000000ffff7e7224 */ /* 0x000fe400078e0076 */
.L_x_3112:
[----:B------:R-:W-:Y:S05]  /*9260*/  BSYNC B0 ;  /* 0x0000000000007941 */ /* 0x000fea0003800000 */
.L_x_3110:
        /* <DEDUP_REMOVED lines=16> */
.L_x_3116:
[----:B------:R-:W-:Y:S05]  /*9370*/  BSYNC B1 ;  /* 0x0000000000017941 */ /* 0x000fea0003800000 */
.L_x_3115:
        /* <DEDUP_REMOVED lines=43> */
.L_x_3114:
[----:B------:R-:W-:Y:S05]  /*9630*/  BSYNC B0 ;  /* 0x0000000000007941 */ /* 0x000fea0003800000 */
.L_x_3113:
        /* <DEDUP_REMOVED lines=13> */
.L_x_3117:
        /* <DEDUP_REMOVED lines=12> */
.L_x_3120:
[----:B------:R-:W-:Y:S02]  /*97d0*/  IMAD.MOV.U32 R126, RZ, RZ, R118 ;  /* 0x000000ffff7e7224 */ /* 0x000fe400078e0076 */
.L_x_3121:
[----:B------:R-:W-:Y:S05]  /*97e0*/  BSYNC B0 ;  /* 0x0000000000007941 */ /* 0x000fea0003800000 */
.L_x_3119:
        /* <DEDUP_REMOVED lines=16> */
.L_x_3125:
[----:B------:R-:W-:Y:S05]  /*98f0*/  BSYNC B1 ;  /* 0x0000000000017941 */ /* 0x000fea0003800000 */
.L_x_3124:
        /* <DEDUP_REMOVED lines=43> */
.L_x_3123:
[----:B------:R-:W-:Y:S05]  /*9bb0*/  BSYNC B0 ;  /* 0x0000000000007941 */ /* 0x000fea0003800000 */
.L_x_3122:
        /* <DEDUP_REMOVED lines=10> */
.L_x_3118:
        /* <DEDUP_REMOVED lines=12> */
.L_x_3127:
[----:B------:R-:W-:Y:S02]  /*9d20*/  MOV R126, R118 ;  /* 0x00000076007e7202 */ /* 0x000fe40000000f00 */
.L_x_3128:
[----:B------:R-:W-:Y:S05]  /*9d30*/  BSYNC B0 ;  /* 0x0000000000007941 */ /* 0x000fea0003800000 */
.L_x_3126:
        /* <DEDUP_REMOVED lines=16> */
.L_x_3132:
[----:B------:R-:W-:Y:S05]  /*9e40*/  BSYNC B1 ;  /* 0x0000000000017941 */ /* 0x000fea0003800000 */
.L_x_3131:
        /* <DEDUP_REMOVED lines=43> */
.L_x_3130:
[----:B------:R-:W-:Y:S05]  /*a100*/  BSYNC B0 ;  /* 0x0000000000007941 */ /* 0x000fea0003800000 */
.L_x_3129:
        /* <DEDUP_REMOVED lines=13> */
.L_x_3133:
        /* <DEDUP_REMOVED lines=12> */
.L_x_3136:
[----:B------:R-:W-:Y:S02]  /*a2a0*/  IMAD.MOV.U32 R66, RZ, RZ, R118 ;  /* 0x000000ffff427224 */ /* 0x000fe400078e0076 */
.L_x_3137:
[----:B------:R-:W-:Y:S05]  /*a2b0*/  BSYNC B0 ;  /* 0x0000000000007941 */ /* 0x000fea0003800000 */
.L_x_3135:
        /* <DEDUP_REMOVED lines=16> */
.L_x_3141:
[----:B------:R-:W-:Y:S05]  /*a3c0*/  BSYNC B1 ;  /* 0x0000000000017941 */ /* 0x000fea0003800000 */
.L_x_3140:
        /* <DEDUP_REMOVED lines=43> */
.L_x_3139:
[----:B------:R-:W-:Y:S05]  /*a680*/  BSYNC B0 ;  /* 0x0000000000007941 */ /* 0x000fea0003800000 */
.L_x_3138:
        /* <DEDUP_REMOVED lines=10> */
.L_x_3134:
        /* <DEDUP_REMOVED lines=12> */
.L_x_3143:
[----:B------:R-:W-:Y:S02]  /*a7f0*/  MOV R66, R118 ;  /* 0x0000007600427202 */ /* 0x000fe40000000f00 */
.L_x_3144:
[----:B------:R-:W-:Y:S05]  /*a800*/  BSYNC B0 ;  /* 0x0000000000007941 */ /* 0x000fea0003800000 */
.L_x_3142:
        /* <DEDUP_REMOVED lines=16> */
.L_x_3148:
[----:B------:R-:W-:Y:S05]  /*a910*/  BSYNC B1 ;  /* 0x0000000000017941 */ /* 0x000fea0003800000 */
.L_x_3147:
        /* <DEDUP_REMOVED lines=43> */
.L_x_3146:
[----:B------:R-:W-:Y:S05]  /*abd0*/  BSYNC B0 ;  /* 0x0000000000007941 */ /* 0x000fea0003800000 */
.L_x_3145:
        /* <DEDUP_REMOVED lines=13> */
.L_x_3149:
        /* <DEDUP_REMOVED lines=12> */
.L_x_3152:
[----:B------:R-:W-:Y:S02]  /*ad70*/  IMAD.MOV.U32 R66, RZ, RZ, R118 ;  /* 0x000000ffff427224 */ /* 0x000fe400078e0076 */
.L_x_3153:
[----:B------:R-:W-:Y:S05]  /*ad80*/  BSYNC B0 ;  /* 0x0000000000007941 */ /* 0x000fea0003800000 */
.L_x_3151:
        /* <DEDUP_REMOVED lines=16> */
.L_x_3157:
[----:B------:R-:W-:Y:S05]  /*ae90*/  BSYNC B1 ;  /* 0x0000000000017941 */ /* 0x000fea0003800000 */
.L_x_3156:
        /* <DEDUP_REMOVED lines=43> */
.L_x_3155:
[----:B------:R-:W-:Y:S05]  /*b150*/  BSYNC B0 ;  /* 0x0000000000007941 */ /* 0x000fea0003800000 */
.L_x_3154:
        /* <DEDUP_REMOVED lines=10> */
.L_x_3150:
        /* <DEDUP_REMOVED lines=12> */
.L_x_3159:
[----:B------:R-:W-:Y:S02]  /*b2c0*/  MOV R66, R118 ;  /* 0x0000007600427202 */ /* 0x000fe40000000f00 */
.L_x_3160:
[----:B------:R-:W-:Y:S05]  /*b2d0*/  BSYNC B0 ;  /* 0x0000000000007941 */ /* 0x000fea0003800000 */
.L_x_3158:
        /* <DEDUP_REMOVED lines=16> */
.L_x_3164:
[----:B------:R-:W-:Y:S05]  /*b3e0*/  BSYNC B1 ;  /* 0x0000000000017941 */ /* 0x000fea0003800000 */
.L_x_3163:
        /* <DEDUP_REMOVED lines=43> */
.L_x_3162:
[----:B------:R-:W-:Y:S05]  /*b6a0*/  BSYNC B0 ;  /* 0x0000000000007941 */ /* 0x000fea0003800000 */
.L_x_3161:
        /* <DEDUP_REMOVED lines=13> */
.L_x_3165:
        /* <DEDUP_REMOVED lines=12> */
.L_x_3168:
[----:B------:R-:W-:Y:S02]  /*b840*/  IMAD.MOV.U32 R72, RZ, RZ, R118 ;  /* 0x000000ffff487224 */ /* 0x000fe400078e0076 */
.L_x_3169:
[----:B------:R-:W-:Y:S05]  /*b850*/  BSYNC B0 ;  /* 0x0000000000007941 */ /* 0x000fea0003800000 */
.L_x_3167:
        /* <DEDUP_REMOVED lines=18> */
.L_x_3173:
[----:B------:R-:W-:Y:S05]  /*b980*/  BSYNC B1 ;  /* 0x0000000000017941 */ /* 0x000fea0003800000 */
.L_x_3172:
        /* <DEDUP_REMOVED lines=42> */
[----:B------:R-:W-:Y:S02]  /*bc30*/  MOV R120, R64 ;  /* 0x0000004000787202 */ /* 0x000fe40000000f00 */
.L_x_3171:
[----:B------:R-:W-:Y:S05]  /*bc40*/  BSYNC B0 ;  /* 0x0000000000007941 */ /* 0x000fea0003800000 */
.L_x_3170:
        /* <DEDUP_REMOVED lines=10> */
.L_x_3166:
        /* <DEDUP_REMOVED lines=15> */
[----:B------:R-:W-:Y:S01]  /*bde0*/  F2FP.PACK_AB R67, R145, R141 ;  /* 0x0000008d9143723e */ /* 0x000fe200000000ff */
[----:B------:R-:W-:Y:S01]  /*bdf0*/  IMAD.WIDE.U32 R70, R70, 0x10000, RZ ;  /* 0x0001000046467825 */ /* 0x000fe200078e00ff */
[----:B------:R-:W-:Y:S02]  /*be00*/  LOP3.LUT R147, R73, R82, R147, 0xfe, !PT ;  /* 0x0000005249937212 */ /* 0x000fe400078efe93 */
[----:B------:R-:W-:Y:S01]  /*be10*/  SEL R73, RZ, 0x1, P5 ;  /* 0x00000001ff497807 */ /* 0x000fe20002800000 */
[----:B------:R-:W-:Y:S01]  /*be20*/  IMAD.WIDE.U32 R68, R68, 0x100, RZ ;  /* 0x0000010044447825 */ /* 0x000fe200078e00ff */
[----:B------:R-:W-:Y:S02]  /*be30*/  F2FP.PACK_AB R66, R143, R137 ;  /* 0x000000898f42723e */ /* 0x000fe400000000ff */
[----:B------:R-:W-:Y:S02]  /*be40*/  F2FP.PACK_AB R65, R139, R133 ;  /* 0x000000858b41723e */ /* 0x000fe400000000ff */
[----:B------:R-:W-:-:S02]  /*be50*/  LOP3.LUT R72, R68, R72, R70, 0xfe, !PT ;  /* 0x0000004844487212 */ /* 0x000fc400078efe46 */
[----:B------:R-:W-:Y:S02]  /*be60*/  F2FP.PACK_AB R64, R135, R127 ;  /* 0x0000007f8740723e */ /* 0x000fe400000000ff */
        /* <DEDUP_REMOVED lines=29> */
.L_x_3174:
        /* <DEDUP_REMOVED lines=15> */
.L_x_3176:
[----:B-1----:R-:W-:Y:S02]  /*c130*/  IMAD.MOV.U32 R80, RZ, RZ, R118 ;  /* 0x000000ffff507224 */ /* 0x002fe400078e0076 */
.L_x_3177:
[----:B------:R-:W-:Y:S05]  /*c140*/  BSYNC B0 ;  /* 0x0000000000007941 */ /* 0x000fea0003800000 */
.L_x_3175:
        /* <DEDUP_REMOVED lines=16> */
.L_x_3181:
[----:B------:R-:W-:Y:S05]  /*c250*/  BSYNC B1 ;  /* 0x0000000000017941 */ /* 0x000fea0003800000 */
.L_x_3180:
        /* <DEDUP_REMOVED lines=43> */
.L_x_3179:
[----:B------:R-:W-:Y:S05]  /*c510*/  BSYNC B0 ;  /* 0x0000000000007941 */ /* 0x000fea0003800000 */
.L_x_3178:
        /* <DEDUP_REMOVED lines=14> */
.L_x_3182:
        /* <DEDUP_REMOVED lines=12> */
.L_x_3185:
[----:B------:R-:W-:Y:S02]  /*c6c0*/  IMAD.MOV.U32 R82, RZ, RZ, R118 ;  /* 0x000000ffff527224 */ /* 0x000fe400078e0076 */
.L_x_3186:
[----:B------:R-:W-:Y:S05]  /*c6d0*/  BSYNC B0 ;  /* 0x0000000000007941 */ /* 0x000fea0003800000 */
.L_x_3184:
        /* <DEDUP_REMOVED lines=16> */
.L_x_3190:
[----:B------:R-:W-:Y:S05]  /*c7e0*/  BSYNC B1 ;  /* 0x0000000000017941 */ /* 0x000fea0003800000 */
.L_x_3189:
        /* <DEDUP_REMOVED lines=43> */
.L_x_3188:
[----:B------:R-:W-:Y:S05]  /*caa0*/  BSYNC B0 ;  /* 0x0000000000007941 */ /* 0x000fea0003800000 */
.L_x_3187:
        /* <DEDUP_REMOVED lines=10> */
.L_x_3183:
        /* <DEDUP_REMOVED lines=12> */
.L_x_3192:
[----:B------:R-:W-:Y:S02]  /*cc10*/  IMAD.MOV.U32 R82, RZ, RZ, R118 ;  /* 0x000000ffff527224 */ /* 0x000fe400078e0076 */
.L_x_3193:
[----:B------:R-:W-:Y:S05]  /*cc20*/  BSYNC B0 ;  /* 0x0000000000007941 */ /* 0x000fea0003800000 */
.L_x_3191:
        /* <DEDUP_REMOVED lines=16> */
.L_x_3197:
[----:B------:R-:W-:Y:S05]  /*cd30*/  BSYNC B1 ;  /* 0x0000000000017941 */ /* 0x000fea0003800000 */
.L_x_3196:
        /* <DEDUP_REMOVED lines=43> */
.L_x_3195:
[----:B------:R-:W-:Y:S05]  /*cff0*/  BSYNC B0 ;  /* 0x0000000000007941 */ /* 0x000fea0003800000 */
.L_x_3194:
        /* <DEDUP_REMOVED lines=14> */
.L_x_3198:
        /* <DEDUP_REMOVED lines=12> */
.L_x_3201:
[----:B------:R-:W-:Y:S02]  /*d1a0*/  IMAD.MOV.U32 R64, RZ, RZ, R118 ;  /* 0x000000ffff407224 */ /* 0x000fe400078e0076 */
.L_x_3202:
[----:B------:R-:W-:Y:S05]  /*d1b0*/  BSYNC B0 ;  /* 0x0000000000007941 */ /* 0x000fea0003800000 */
.L_x_3200:
        /* <DEDUP_REMOVED lines=16> */
.L_x_3206:
[----:B------:R-:W-:Y:S05]  /*d2c0*/  BSYNC B1 ;  /* 0x0000000000017941 */ /* 0x000fea0003800000 */
.L_x_3205:
        /* <DEDUP_REMOVED lines=43> */
.L_x_3204:
[----:B------:R-:W-:Y:S05]  /*d580*/  BSYNC B0 ;  /* 0x0000000000007941 */ /* 0x000fea0003800000 */
.L_x_3203:
        /* <DEDUP_REMOVED lines=10> */
.L_x_3199:
        /* <DEDUP_REMOVED lines=12> */
.L_x_3208:
[----:B------:R-:W-:Y:S02]  /*d6f0*/  IMAD.MOV.U32 R64, RZ, RZ, R118 ;  /* 0x000000ffff407224 */ /* 0x000fe400078e0076 */
.L_x_3209:
[----:B------:R-:W-:Y:S05]  /*d700*/  BSYNC B0 ;  /* 0x0000000000007941 */ /* 0x000fea0003800000 */
.L_x_3207:
        /* <DEDUP_REMOVED lines=16> */
.L_x_3213:
[----:B------:R-:W-:Y:S05]  /*d810*/  BSYNC B1 ;  /* 0x0000000000017941 */ /* 0x000fea0003800000 */
.L_x_3212:
        /* <DEDUP_REMOVED lines=43> */
.L_x_3211:
[----:B------:R-:W-:Y:S05]  /*dad0*/  BSYNC B0 ;  /* 0x0000000000007941 */ /* 0x000fea0003800000 */
.L_x_3210:
        /* <DEDUP_REMOVED lines=14> */
.L_x_3214:
        /* <DEDUP_REMOVED lines=12> */
.L_x_3217:
[----:B------:R-:W-:Y:S02]  /*dc80*/  IMAD.MOV.U32 R64, RZ, RZ, R118 ;  /* 0x000000ffff407224 */ /* 0x000fe400078e0076 */
.L_x_3218:
[----:B------:R-:W-:Y:S05]  /*dc90*/  BSYNC B0 ;  /* 0x0000000000007941 */ /* 0x000fea0003800000 */
.L_x_3216:
        /* <DEDUP_REMOVED lines=16> */
.L_x_3222:
[----:B------:R-:W-:Y:S05]  /*dda0*/  BSYNC B1 ;  /* 0x0000000000017941 */ /* 0x000fea0003800000 */
.L_x_3221:
        /* <DEDUP_REMOVED lines=43> */
.L_x_3220:
[----:B------:R-:W-:Y:S05]  /*e060*/  BSYNC B0 ;  /* 0x0000000000007941 */ /* 0x000fea0003800000 */
.L_x_3219:
        /* <DEDUP_REMOVED lines=10> */
.L_x_3215:
        /* <DEDUP_REMOVED lines=12> */
.L_x_3224:
[----:B------:R-:W-:Y:S02]  /*e1d0*/  IMAD.MOV.U32 R64, RZ, RZ, R118 ;  /* 0x000000ffff407224 */ /* 0x000fe400078e0076 */
.L_x_3225:
[----:B------:R-:W-:Y:S05]  /*e1e0*/  BSYNC B0 ;  /* 0x0000000000007941 */ /* 0x000fea0003800000 */
.L_x_3223:
        /* <DEDUP_REMOVED lines=16> */
.L_x_3229:
[----:B------:R-:W-:Y:S05]  /*e2f0*/  BSYNC B1 ;  /* 0x0000000000017941 */ /* 0x000fea0003800000 */
.L_x_3228:
        /* <DEDUP_REMOVED lines=43> */
.L_x_3227:
[----:B------:R-:W-:Y:S05]  /*e5b0*/  BSYNC B0 ;  /* 0x0000000000007941 */ /* 0x000fea0003800000 */
.L_x_3226:
        /* <DEDUP_REMOVED lines=14> */
.L_x_3230:
        /* <DEDUP_REMOVED lines=12> */
.L_x_3233:
[----:B------:R-:W-:Y:S02]  /*e760*/  IMAD.MOV.U32 R122, RZ, RZ, R118 ;  /* 0x000000ffff7a7224 */ /* 0x000fe400078e0076 */
.L_x_3234:
[----:B------:R-:W-:Y:S05]  /*e770*/  BSYNC B0 ;  /* 0x0000000000007941 */ /* 0x000fea0003800000 */
.L_x_3232:
        /* <DEDUP_REMOVED lines=16> */
.L_x_3238:
[----:B------:R-:W-:Y:S05]  /*e880*/  BSYNC B1 ;  /* 0x0000000000017941 */ /* 0x000fea0003800000 */
.L_x_3237:
        /* <DEDUP_REMOVED lines=43> */
.L_x_3236:
[----:B------:R-:W-:Y:S05]  /*eb40*/  BSYNC B0 ;  /* 0x0000000000007941 */ /* 0x000fea0003800000 */
.L_x_3235:
        /* <DEDUP_REMOVED lines=10> */
.L_x_3231:
        /* <DEDUP_REMOVED lines=12> */
.L_x_3240:
[----:B------:R-:W-:Y:S02]  /*ecb0*/  IMAD.MOV.U32 R122, RZ, RZ, R118 ;  /* 0x000000ffff7a7224 */ /* 0x000fe400078e0076 */
.L_x_3241:
[----:B------:R-:W-:Y:S05]  /*ecc0*/  BSYNC B0 ;  /* 0x0000000000007941 */ /* 0x000fea0003800000 */
.L_x_3239:
        /* <DEDUP_REMOVED lines=16> */
.L_x_3245:
[----:B------:R-:W-:Y:S05]  /*edd0*/  BSYNC B1 ;  /* 0x0000000000017941 */ /* 0x000fea0003800000 */
.L_x_3244:
        /* <DEDUP_REMOVED lines=41> */
[----:B------:R-:W-:Y:S01]  /*f070*/  IMAD.MOV.U32 R65, RZ, RZ, RZ ;  /* 0x000000ffff417224 */ /* 0x000fe200078e00ff */
[----:B------:R-:W-:Y:S02]  /*f080*/  MOV R120, R64 ;  /* 0x0000004000787202 */ /* 0x000fe40000000f00 */
.L_x_3243:
[----:B------:R-:W-:Y:S05]  /*f090*/  BSYNC B0 ;  /* 0x0000000000007941 */ /* 0x000fea0003800000 */
.L_x_3242:
        /* <DEDUP_REMOVED lines=13> */
.L_x_3246:
        /* <DEDUP_REMOVED lines=12> */
.L_x_3249:
[----:B------:R-:W-:Y:S02]  /*f230*/  IMAD.MOV.U32 R122, RZ, RZ, R118 ;  /* 0x000000ffff7a7224 */ /* 0x000fe400078e0076 */
.L_x_3250:
[----:B------:R-:W-:Y:S05]  /*f240*/  BSYNC B0 ;  /* 0x0000000000007941 */ /* 0x000fea0003800000 */
.L_x_3248:
        /* <DEDUP_REMOVED lines=16> */
.L_x_3254:
[----:B------:R-:W-:Y:S05]  /*f350*/  BSYNC B1 ;  /* 0x0000000000017941 */ /* 0x000fea0003800000 */
.L_x_3253:
        /* <DEDUP_REMOVED lines=43> */
.L_x_3252:
[----:B------:R-:W-:Y:S05]  /*f610*/  BSYNC B0 ;  /* 0x0000000000007941 */ /* 0x000fea0003800000 */
.L_x_3251:
        /* <DEDUP_REMOVED lines=10> */
.L_x_3247:
        /* <DEDUP_REMOVED lines=12> */
.L_x_3256:
[----:B------:R-:W-:Y:S02]  /*f780*/  IMAD.MOV.U32 R122, RZ, RZ, R118 ;  /* 0x000000ffff7a7224 */ /* 0x000fe400078e0076 */
.L_x_3257:
[----:B------:R-:W-:Y:S05]  /*f790*/  BSYNC B0 ;  /* 0x0000000000007941 */ /* 0x000fea0003800000 */
.L_x_3255:
        /* <DEDUP_REMOVED lines=16> */
.L_x_3261:
[----:B------:R-:W-:Y:S05]  /*f8a0*/  BSYNC B1 ;  /* 0x0000000000017941 */ /* 0x000fea0003800000 */
.L_x_3260:
        /* <DEDUP_REMOVED lines=43> */
.L_x_3259:
[----:B------:R-:W-:Y:S05]  /*fb60*/  BSYNC B0 ;  /* 0x0000000000007941 */ /* 0x000fea0003800000 */
.L_x_3258:
        /* <DEDUP_REMOVED lines=13> */
.L_x_3262:
        /* <DEDUP_REMOVED lines=12> */
.L_x_3265:
[----:B------:R-:W-:Y:S02]  /*fd00*/  IMAD.MOV.U32 R66, RZ, RZ, R118 ;  /* 0x000000ffff427224 */ /* 0x000fe400078e0076 */
.L_x_3266:
[----:B------:R-:W-:Y:S05]  /*fd10*/  BSYNC B0 ;  /* 0x0000000000007941 */ /* 0x000fea0003800000 */
.L_x_3264:
        /* <DEDUP_REMOVED lines=16> */
.L_x_3270:
[----:B------:R-:W-:Y:S05]  /*fe20*/  BSYNC B1 ;  /* 0x0000000000017941 */ /* 0x000fea0003800000 */
.L_x_3269:
        /* <DEDUP_REMOVED lines=43> */
.L_x_3268:
[----:B------:R-:W-:Y:S05]  /*100e0*/  BSYNC B0 ;  /* 0x0000000000007941 */ /* 0x000fea0003800000 */
.L_x_3267:
        /* <DEDUP_REMOVED lines=10> */
.L_x_3263:
        /* <DEDUP_REMOVED lines=12> */
.L_x_3272:
[----:B------:R-:W-:Y:S02]  /*10250*/  IMAD.MOV.U32 R66, RZ, RZ, R118 ;  /* 0x000000ffff427224 */ /* 0x000fe400078e0076 */
.L_x_3273:
[----:B------:R-:W-:Y:S05]  /*10260*/  BSYNC B0 ;  /* 0x0000000000007941 */ /* 0x000fea0003800000 */
.L_x_3271:
        /* <DEDUP_REMOVED lines=16> */
.L_x_3277:
[----:B------:R-:W-:Y:S05]  /*10370*/  BSYNC B1 ;  /* 0x0000000000017941 */ /* 0x000fea0003800000 */
.L_x_3276:
        /* <DEDUP_REMOVED lines=43> */
.L_x_3275:
[----:B------:R-:W-:Y:S05]  /*10630*/  BSYNC B0 ;  /* 0x0000000000007941 */ /* 0x000fea0003800000 */
.L_x_3274:
        /* <DEDUP_REMOVED lines=13> */
.L_x_3278:
        /* <DEDUP_REMOVED lines=12> */
.L_x_3281:
[----:B------:R-:W-:Y:S02]  /*107d0*/  IMAD.MOV.U32 R66, RZ, RZ, R118 ;  /* 0x000000ffff427224 */ /* 0x000fe400078e0076 */
.L_x_3282:
[----:B------:R-:W-:Y:S05]  /*107e0*/  BSYNC B0 ;  /* 0x0000000000007941 */ /* 0x000fea0003800000 */
.L_x_3280:
        /* <DEDUP_REMOVED lines=16> */
.L_x_3286:
[----:B------:R-:W-:Y:S05]  /*108f0*/  BSYNC B1 ;  /* 0x0000000000017941 */ /* 0x000fea0003800000 */
.L_x_3285:
        /* <DEDUP_REMOVED lines=43> */
.L_x_3284:
[----:B------:R-:W-:Y:S05]  /*10bb0*/  BSYNC B0 ;  /* 0x0000000000007941 */ /* 0x000fea0003800000 */
.L_x_3283:
        /* <DEDUP_REMOVED lines=10> */
.L_x_3279:
        /* <DEDUP_REMOVED lines=12> */
.L_x_3288:
[----:B------:R-:W-:Y:S02]  /*10d20*/  IMAD.MOV.U32 R66, RZ, RZ, R118 ;  /* 0x000000ffff427224 */ /* 0x000fe400078e0076 */
.L_x_3289:
[----:B------:R-:W-:Y:S05]  /*10d30*/  BSYNC B0 ;  /* 0x0000000000007941 */ /* 0x000fea0003800000 */
.L_x_3287:
        /* <DEDUP_REMOVED lines=16> */
.L_x_3293:
[----:B------:R-:W-:Y:S05]  /*10e40*/  BSYNC B1 ;  /* 0x0000000000017941 */ /* 0x000fea0003800000 */
.L_x_3292:
        /* <DEDUP_REMOVED lines=39> */
[----:B------:R-:W-:Y:S02]  /*110c0*/  LOP3.LUT R117, R65, UR25, R70, 0x96, !PT ;  /* 0x0000001941757c12 */ /* 0x000fe4000f8e9646 */
[----:B------:R-:W-:Y:S01]  /*110d0*/  MOV R118, R64 ;  /* 0x0000004000767202 */ /* 0x000fe20000000f00 */
[----:B------:R-:W-:Y:S01]  /*110e0*/  IMAD.MOV.U32 R120, RZ, RZ, R68 ;  /* 0x000000ffff787224 */ /* 0x000fe200078e0044 */
[----:B------:R-:W-:Y:S01]  /*110f0*/  LOP3.LUT R119, R69, UR26, R72, 0x96, !PT ;  /* 0x0000001a45777c12 */ /* 0x000fe2000f8e9648 */
[----:B------:R-:W-:Y:S02]  /*11100*/  IMAD.MOV.U32 R65, RZ, RZ, RZ ;  /* 0x000000ffff417224 */ /* 0x000fe400078e00ff */
.L_x_3291:
[----:B------:R-:W-:Y:S05]  /*11110*/  BSYNC B0 ;  /* 0x0000000000007941 */ /* 0x000fea0003800000 */
.L_x_3290:
        /* <DEDUP_REMOVED lines=13> */
.L_x_3294:
        /* <DEDUP_REMOVED lines=12> */
.L_x_3297:
[----:B------:R-:W-:Y:S02]  /*112b0*/  IMAD.MOV.U32 R72, RZ, RZ, R118 ;  /* 0x000000ffff487224 */ /* 0x000fe400078e0076 */
.L_x_3298:
[----:B------:R-:W-:Y:S05]  /*112c0*/  BSYNC B0 ;  /* 0x0000000000007941 */ /* 0x000fea0003800000 */
.L_x_3296:
        /* <DEDUP_REMOVED lines=16> */
.L_x_3302:
[----:B------:R-:W-:Y:S05]  /*113d0*/  BSYNC B1 ;  /* 0x0000000000017941 */ /* 0x000fea0003800000 */
.L_x_3301:
        /* <DEDUP_REMOVED lines=43> */
.L_x_3300:
[----:B------:R-:W-:Y:S05]  /*11690*/  BSYNC B0 ;  /* 0x0000000000007941 */ /* 0x000fea0003800000 */
.L_x_3299:
        /* <DEDUP_REMOVED lines=10> */
.L_x_3295:
        /* <DEDUP_REMOVED lines=40> */
[----:B------:R-:W-:Y:S02]  /*119c0*/  F2FP.PACK_AB R67, R73, R159 ;  /* 0x0000009f4943723e */ /* 0x000fe400000000ff */
[----:B------:R-:W-:Y:S01]  /*119d0*/  F2FP.PACK_AB R66, R157, R153 ;  /* 0x000000999d42723e */ /* 0x000fe200000000ff */
[----:B------:R-:W-:Y:S01]  /*119e0*/  FADD.FTZ R70, R70, R147 ;  /* 0x0000009346467221 */ /* 0x000fe20000010000 */
[----:B------:R-:W-:Y:S02]  /*119f0*/  F2FP.PACK_AB R65, R155, R149 ;  /* 0x000000959b41723e */ /* 0x000fe400000000ff */
[----:B------:R-:W-:Y:S01]  /*11a00*/  F2FP.PACK_AB R64, R151, R147 ;  /* 0x000000939740723e */ /* 0x000fe200000000ff */
        /* <DEDUP_REMOVED lines=32> */
.L_x_3303:
[----:B------:R-:W-:Y:S01]  /*11c10*/  @!P1 IADD3 R76, R76, 0x4, RZ ;  /* 0x000000044c4c9810 */ /* 0x000fe20007ffe0ff */
[----:B0-----:R-:W-:Y:S01]  /*11c20*/  FADD.FTZ R70, R78, R73 ;  /* 0x000000494e467221 */ /* 0x001fe20000010000 */
[----:B------:R-:W-:Y:S05]  /*11c30*/  BRA.DIV ~URZ, `(.L_x_3304) ;  /* 0x000014e27f007947 */ /* 0x000fea000b800000 */
[----:B------:R0:W1:Y:S02]  /*11c40*/  SHFL.BFLY PT, R64, R70, 0x1, 0x1f ;  /* 0x0c201f0046407f89 */ /* 0x00006400000e0000 */
.L_x_3308:
        /* <DEDUP_REMOVED lines=68> */
.L_x_3309:
[----:B------:R-:W2:Y:S01]  /*12090*/  S2R R68, SR_TID.X ;  /* 0x0000000000447919 */ /* 0x000ea20000002100 */
[----:B------:R-:W-:Y:S01]  /*120a0*/  @!P0 SHF.R.U32.HI R67, RZ, 0x5, R72 ;  /* 0x00000005ff438819 */ /* 0x000fe20000011648 */
[----:B-1----:R-:W-:Y:S01]  /*120b0*/  FADD.FTZ R65, R69, R70 ;  /* 0x0000004645417221 */ /* 0x002fe20000010000 */
[----:B------:R-:W-:Y:S01]  /*120c0*/  WARPSYNC 0xffffffff ;  /* 0xffffffff00007948 */ /* 0x000fe20003800000 */
[----:B0-----:R-:W-:Y:S01]  /*120d0*/  IMAD.MOV.U32 R70, RZ, RZ, RZ ;  /* 0x000000ffff467224 */ /* 0x001fe200078e00ff */
[----:B------:R-:W-:Y:S01]  /*120e0*/  @!P0 LOP3.LUT R67, R67, 0x3, RZ, 0xc0, !PT ;  /* 0x0000000343438812 */ /* 0x000fe200078ec0ff */
[----:B------:R-:W-:Y:S01]  /*120f0*/  ULDC.U8 UR8, c[0x0][0x1f0] ;  /* 0x00007c0000087ab9 */ /* 0x000fe20000000000 */
[----:B------:R-:W-:Y:S02]  /*12100*/  HADD2.F32 R150, -RZ, R35.H1_H1 ;  /* 0x30000023ff967230 */ /* 0x000fe40000004100 */
[----:B------:R-:W-:Y:S01]  /*12110*/  @!P0 IADD3 R69, R76, R67, RZ ;  /* 0x000000434c458210 */ /* 0x000fe20007ffe0ff */
[----:B------:R-:W-:Y:S01]  /*12120*/  HADD2.F32 R148, -RZ, R47.H1_H1 ;  /* 0x3000002fff947230 */ /* 0x000fe20000004100 */
        /* <DEDUP_REMOVED lines=18> */
[----:B0-----:R-:W-:-:S07]  /*12250*/  IADD3 R70, R72, R161, RZ ;  /* 0x000000a148467210 */ /* 0x001fce0007ffe0ff */
        /* <DEDUP_REMOVED lines=12> */
[----:B------:R-:W-:Y:S01]  /*12320*/  FFMA.FTZ R64, R65, R131, R64 ;  /* 0x0000008341407223 */ /* 0x000fe20000010040 */
[----:B------:R-:W-:-:S04]  /*12330*/  HADD2.F32 R131, -RZ, R48.H1_H1 ;  /* 0x30000030ff837230 */ /* 0x000fc80000004100 */
        /* <DEDUP_REMOVED lines=22> */
[----:B------:R-:W-:-:S03]  /*124a0*/  FADD.FTZ R126, -R70, R123 ;  /* 0x0000007b467e7221 */ /* 0x000fc60000010100 */
[----:B------:R-:W-:Y:S01]  /*124b0*/  FSEL R65, R64, RZ, P1 ;  /* 0x000000ff40417208 */ /* 0x000fe20000800000 */
[----:B-1----:R-:W-:Y:S01]  /*124c0*/  FFMA.FTZ R64, R71, R68, c[0x0][0x228] ;  /* 0x00008a0047407623 */ /* 0x002fe20000010044 */
[----:B------:R-:W-:Y:S01]  /*124d0*/  HADD2.F32 R71, -RZ, R47.H0_H0 ;  /* 0x2000002fff477230 */ /* 0x000fe20000004100 */
[----:B------:R-:W-:Y:S01]  /*124e0*/  FADD.FTZ R128, -R70, R125 ;  /* 0x0000007d46807221 */ /* 0x000fe20000010100 */
[----:B------:R-:W-:Y:S01]  /*124f0*/  HADD2.F32 R125, -RZ, R50.H1_H1 ;  /* 0x30000032ff7d7230 */ /* 0x000fe20000004100 */
[----:B------:R-:W-:Y:S02]  /*12500*/  FADD.FTZ R68, R64, R65 ;  /* 0x0000004140447221 */ /* 0x000fe40000010000 */
[----:B------:R-:W-:Y:S01]  /*12510*/  @!P0 IMAD.WIDE R64, R2, R129, c[0x0][0x1a8] ;  /* 0x00006a0002408625 */ /* 0x000fe200078e0281 */
[----:B0-----:R-:W-:Y:S01]  /*12520*/  HADD2.F32 R69, -RZ, R45.H0_H0 ;  /* 0x2000002dff457230 */ /* 0x001fe20000004100 */
[----:B------:R-:W0:Y:S01]  /*12530*/  MUFU.RSQ R123, R68 ;  /* 0x00000044007b7308 */ /* 0x000e220000001400 */
[----:B------:R-:W-:Y:S01]  /*12540*/  HADD2.F32 R67, -RZ, R35.H0_H0 ;  /* 0x20000023ff437230 */ /* 0x000fe20000004100 */
[C---:B------:R-:W-:Y:S01]  /*12550*/  FADD.FTZ R76, -R70.reuse, R79 ;  /* 0x0000004f464c7221 */ /* 0x040fe20000010100 */
[----:B------:R-:W-:Y:S01]  /*12560*/  HADD2.F32 R79, -RZ, R46.H1_H1 ;  /* 0x3000002eff4f7230 */ /* 0x000fe20000004100 */
[C---:B------:R-:W-:Y:S01]  /*12570*/  FADD.FTZ R66, -R70.reuse, R127 ;  /* 0x0000007f46427221 */ /* 0x040fe20000010100 */
[----:B------:R-:W-:Y:S01]  /*12580*/  HADD2.F32 R127, -RZ, R38.H0_H0 ;  /* 0x20000026ff7f7230 */ /* 0x000fe20000004100 */
[C---:B------:R-:W-:Y:S01]  /*12590*/  FADD.FTZ R80, -R70.reuse, R77 ;  /* 0x0000004d46507221 */ /* 0x040fe20000010100 */
[----:B------:R-:W-:Y:S01]  /*125a0*/  HADD2.F32 R77, -RZ, R46.H0_H0 ;  /* 0x2000002eff4d7230 */ /* 0x000fe20000004100 */
[----:B------:R-:W-:Y:S01]  /*125b0*/  FADD.FTZ R82, -R70, R81 ;  /* 0x0000005146527221 */ /* 0x000fe20000010100 */
[----:B------:R-:W-:Y:S01]  /*125c0*/  IADD3 R2, R2, c[0x0][0x160], RZ ;  /* 0x0000580002027a10 */ /* 0x000fe20007ffe0ff */
[----:B------:R-:W-:-:S02]  /*125d0*/  FADD.FTZ R124, -R70, R121 ;  /* 0x00000079467c7221 */ /* 0x000fc40000010100 */
[C---:B------:R-:W-:Y:S02]  /*125e0*/  FADD.FTZ R72, -R70.reuse, R75 ;  /* 0x0000004b46487221 */ /* 0x040fe40000010100 */
[C---:B------:R-:W-:Y:S01]  /*125f0*/  FADD.FTZ R78, -R70.reuse, R83 ;  /* 0x00000053464e7221 */ /* 0x040fe20000010100 */
[----:B0-----:R0:W-:Y:S01]  /*12600*/  @!P0 STG.E [R64.64], R123 ;  /* 0x0000007b40008986 */ /* 0x0011e2000c101906 */
[C---:B------:R-:W-:Y:S02]  /*12610*/  FMUL.FTZ R129, R123.reuse, R76 ;  /* 0x0000004c7b817220 */ /* 0x040fe40000410000 */
[----:B------:R-:W-:Y:S01]  /*12620*/  FMUL.FTZ R76, R123, R66 ;  /* 0x000000427b4c7220 */ /* 0x000fe20000410000 */
[----:B------:R-:W-:Y:S01]  /*12630*/  HADD2.F32 R66, -RZ, R34.H0_H0 ;  /* 0x20000022ff427230 */ /* 0x000fe20000004100 */
[C---:B------:R-:W-:Y:S01]  /*12640*/  FADD.FTZ R130, -R70.reuse, R135 ;  /* 0x0000008746827221 */ /* 0x040fe20000010100 */
[----:B------:R-:W-:Y:S01]  /*12650*/  HADD2.F32 R135, -RZ, R42.H1_H1 ;  /* 0x3000002aff877230 */ /* 0x000fe20000004100 */
[C---:B------:R-:W-:Y:S01]  /*12660*/  FADD.FTZ R132, -R70.reuse, R133 ;  /* 0x0000008546847221 */ /* 0x040fe20000010100 */
[----:B------:R-:W-:Y:S01]  /*12670*/  HADD2.F32 R133, -RZ, R43.H0_H0 ;  /* 0x2000002bff857230 */ /* 0x000fe20000004100 */
[----:B------:R-:W-:-:S02]  /*12680*/  FADD.FTZ R134, -R70, R139 ;  /* 0x0000008b46867221 */ /* 0x000fc40000010100 */
[C---:B------:R-:W-:Y:S01]  /*12690*/  FADD.FTZ R136, -R70.reuse, R137 ;  /* 0x0000008946887221 */ /* 0x040fe20000010100 */
[----:B------:R-:W-:Y:S01]  /*126a0*/  HADD2.F32 R137, -RZ, R32.H1_H1 ;  /* 0x30000020ff897230 */ /* 0x000fe20000004100 */
[----:B0-----:R-:W-:Y:S01]  /*126b0*/  FMUL.FTZ R65, R123, R128 ;  /* 0x000000807b417220 */ /* 0x001fe20000410000 */
[----:B------:R-:W-:Y:S01]  /*126c0*/  HADD2.F32 R128, -RZ, R39.H1_H1 ;  /* 0x30000027ff807230 */ /* 0x000fe20000004100 */
[C---:B------:R-:W-:Y:S02]  /*126d0*/  FADD.FTZ R138, -R70.reuse, R143 ;  /* 0x0000008f468a7221 */ /* 0x040fe40000010100 */
[C---:B------:R-:W-:Y:S02]  /*126e0*/  FFMA.FTZ R150, R65.reuse, R150, R10 ;  /* 0x0000009641967223 */ /* 0x040fe4000001000a */
[----:B------:R-:W-:Y:S01]  /*126f0*/  FFMA.FTZ R148, R65, R148, R86 ;  /* 0x0000009441947223 */ /* 0x000fe20000010056 */
[----:B------:R-:W-:Y:S01]  /*12700*/  HADD2.F32 R65, -RZ, R33.H0_H0 ;  /* 0x20000021ff417230 */ /* 0x000fe20000004100 */
[----:B------:R-:W-:-:S02]  /*12710*/  FADD.FTZ R140, -R70, R141 ;  /* 0x0000008d468c7221 */ /* 0x000fc40000010100 */
[C---:B------:R-:W-:Y:S01]  /*12720*/  FADD.FTZ R142, -R70.reuse, R145 ;  /* 0x00000091468e7221 */ /* 0x040fe20000010100 */
[----:B------:R-:W-:Y:S01]  /*12730*/  HADD2.F32 R145, -RZ, R34.H1_H1 ;  /* 0x30000022ff917230 */ /* 0x000fe20000004100 */
[C---:B------:R-:W-:Y:S02]  /*12740*/  FADD.FTZ R144, -R70.reuse, R147 ;  /* 0x0000009346907221 */ /* 0x040fe40000010100 */
[C---:B------:R-:W-:Y:S02]  /*12750*/  FADD.FTZ R146, -R70.reuse, R151 ;  /* 0x0000009746927221 */ /* 0x040fe40000010100 */
[C---:B------:R-:W-:Y:S01]  /*12760*/  FADD.FTZ R152, -R70.reuse, R149 ;  /* 0x0000009546987221 */ /* 0x040fe20000010100 */
[----:B------:R-:W-:Y:S01]  /*12770*/  HADD2.F32 R149, -RZ, R52.H1_H1 ;  /* 0x30000034ff957230 */ /* 0x000fe20000004100 */
[C---:B------:R-:W-:Y:S02]  /*12780*/  FADD.FTZ R154, -R70.reuse, R155 ;  /* 0x0000009b469a7221 */ /* 0x040fe40000010100 */
[----:B------:R-:W-:-:S02]  /*12790*/  FADD.FTZ R156, -R70, R153 ;  /* 0x00000099469c7221 */ /* 0x000fc40000010100 */
[C---:B------:R-:W-:Y:S02]  /*127a0*/  FADD.FTZ R158, -R70.reuse, R157 ;  /* 0x0000009d469e7221 */ /* 0x040fe40000010100 */
[C---:B------:R-:W-:Y:S02]  /*127b0*/  FADD.FTZ R160, -R70.reuse, R159 ;  /* 0x0000009f46a07221 */ /* 0x040fe40000010100 */
[----:B------:R-:W-:Y:S02]  /*127c0*/  FADD.FTZ R162, -R70, R73 ;  /* 0x0000004946a27221 */ /* 0x000fe40000010100 */
[C---:B------:R-:W-:Y:S02]  /*127d0*/  FMUL.FTZ R80, R123.reuse, R80 ;  /* 0x000000507b507220 */ /* 0x040fe40000410000 */
[C---:B------:R-:W-:Y:S02]  /*127e0*/  FMUL.FTZ R70, R123.reuse, R82 ;  /* 0x000000527b467220 */ /* 0x040fe40000410000 */
[----:B------:R-:W-:-:S02]  /*127f0*/  FMUL.FTZ R143, R123, R124 ;  /* 0x0000007c7b8f7220 */ /* 0x000fc40000410000 */
[----:B------:R-:W-:Y:S02]  /*12800*/  FMUL.FTZ R126, R123, R126 ;  /* 0x0000007e7b7e7220 */ /* 0x000fe40000410000 */
[----:B------:R-:W-:Y:S02]  /*12810*/  FFMA.FTZ R66, R70, R66, R7 ;  /* 0x0000004246427223 */ /* 0x000fe40000010007 */
[C---:B------:R-:W-:Y:S02]  /*12820*/  FFMA.FTZ R65, R80.reuse, R65, R5 ;  /* 0x0000004150417223 */ /* 0x040fe40000010005 */
[----:B------:R-:W-:Y:S01]  /*12830*/  FFMA.FTZ R69, R80, R69, R29 ;  /* 0x0000004550457223 */ /* 0x000fe2000001001d */
[----:B------:R-:W-:Y:S01]  /*12840*/  HADD2.F32 R80, -RZ, R32.H0_H0 ;  /* 0x20000020ff507230 */ /* 0x000fe20000004100 */
[----:B------:R-:W-:Y:S01]  /*12850*/  FFMA.FTZ R70, R70, R77, R31 ;  /* 0x0000004d46467223 */ /* 0x000fe2000001001f */
[----:B------:R-:W-:Y:S01]  /*12860*/  HADD2.F32 R77, -RZ, R44.H0_H0 ;  /* 0x2000002cff4d7230 */ /* 0x000fe20000004100 */
[----:B------:R-:W-:-:S02]  /*12870*/  FFMA.FTZ R145, R143, R145, R8 ;  /* 0x000000918f917223 */ /* 0x000fc40000010008 */
[C---:B------:R-:W-:Y:S02]  /*12880*/  FMUL.FTZ R68, R123.reuse, R72 ;  /* 0x000000487b447220 */ /* 0x040fe40000410000 */
[----:B------:R-:W-:Y:S01]  /*12890*/  FMUL.FTZ R64, R123, R152 ;  /* 0x000000987b407220 */ /* 0x000fe20000410000 */
[----:B------:R-:W-:Y:S01]  /*128a0*/  HADD2.F32 R152, -RZ, R33.H1_H1 ;  /* 0x30000021ff987230 */ /* 0x000fe20000004100 */
[C---:B------:R-:W-:Y:S01]  /*128b0*/  FFMA.FTZ R67, R126.reuse, R67, R9 ;  /* 0x000000437e437223 */ /* 0x040fe20000010009 */
[----:B------:R-:W-:Y:S01]  /*128c0*/  F2FP.PACK_AB R66, R145, R66 ;  /* 0x000000429142723e */ /* 0x000fe200000000ff */
[----:B------:R-:W-:Y:S01]  /*128d0*/  FFMA.FTZ R71, R126, R71, R85 ;  /* 0x000000477e477223 */ /* 0x000fe20000010055 */
[----:B------:R-:W-:Y:S01]  /*128e0*/  HADD2.F32 R126, -RZ, R45.H1_H1 ;  /* 0x3000002dff7e7230 */ /* 0x000fe20000004100 */
[----:B------:R-:W-:Y:S01]  /*128f0*/  FFMA.FTZ R143, R143, R79, R84 ;  /* 0x0000004f8f8f7223 */ /* 0x000fe20000010054 */
[----:B------:R-:W-:Y:S01]  /*12900*/  HADD2.F32 R79, -RZ, R44.H1_H1 ;  /* 0x3000002cff4f7230 */ /* 0x000fe20000004100 */
[C---:B------:R-:W-:Y:S01]  /*12910*/  FMUL.FTZ R75, R123.reuse, R78 ;  /* 0x0000004e7b4b7220 */ /* 0x040fe20000410000 */
[----:B------:R-:W-:Y:S01]  /*12920*/  F2FP.PACK_AB R71, R148, R71 ;  /* 0x000000479447723e */ /* 0x000fe200000000ff */
[----:B------:R-:W-:Y:S01]  /*12930*/  FMUL.FTZ R139, R123, R130 ;  /* 0x000000827b8b7220 */ /* 0x000fe20000410000 */
[----:B------:R-:W-:Y:S01]  /*12940*/  HFMA2.MMA R148, -RZ, RZ, 0, 9.5367431640625e-07 ;  /* 0x00000010ff947435 */ /* 0x000fe200000001ff */
[C---:B------:R-:W-:Y:S01]  /*12950*/  FFMA.FTZ R80, R68.reuse, R80, R3 ;  /* 0x0000005044507223 */ /* 0x040fe20000010003 */
[----:B------:R-:W-:Y:S01]  /*12960*/  F2FP.PACK_AB R70, R143, R70 ;  /* 0x000000468f46723e */ /* 0x000fe200000000ff */
[----:B------:R-:W-:Y:S01]  /*12970*/  FMUL.FTZ R130, R123, R144 ;  /* 0x000000907b827220 */ /* 0x000fe20000410000 */
[----:B------:R-:W-:Y:S01]  /*12980*/  HADD2.F32 R144, -RZ, R51.H1_H1 ;  /* 0x30000033ff907230 */ /* 0x000fe20000004100 */
[----:B------:R-:W-:Y:S01]  /*12990*/  FFMA.FTZ R68, R68, R77, R27 ;  /* 0x0000004d44447223 */ /* 0x000fe2000001001b */
[----:B------:R-:W-:Y:S01]  /*129a0*/  HADD2.F32 R77, -RZ, R50.H0_H0 ;  /* 0x20000032ff4d7230 */ /* 0x000fe20000004100 */
[----:B------:R-:W-:Y:S01]  /*129b0*/  FFMA.FTZ R137, R129, R137, R4 ;  /* 0x0000008981897223 */ /* 0x000fe20000010004 */
[----:B------:R-:W-:Y:S01]  /*129c0*/  IADD3 R143, R74, 0x80, RZ ;  /* 0x000000804a8f7810 */ /* 0x000fe20007ffe0ff */
[----:B------:R-:W-:Y:S01]  /*129d0*/  FMUL.FTZ R78, R123, R136 ;  /* 0x000000887b4e7220 */ /* 0x000fe20000410000 */
[----:B------:R-:W-:Y:S01]  /*129e0*/  HADD2.F32 R136, -RZ, R55.H1_H1 ;  /* 0x30000037ff887230 */ /* 0x000fe20000004100 */
[C---:B------:R-:W-:Y:S01]  /*129f0*/  FFMA.FTZ R152, R75.reuse, R152, R6 ;  /* 0x000000984b987223 */ /* 0x040fe20000010006 */
[----:B------:R-:W-:Y:S01]  /*12a00*/  F2FP.PACK_AB R67, R150, R67 ;  /* 0x000000439643723e */ /* 0x000fe200000000ff */
[----:B------:R-:W-:Y:S01]  /*12a10*/  FFMA.FTZ R126, R75, R126, R30 ;  /* 0x0000007e4b7e7223 */ /* 0x000fe2000001001e */
[----:B------:R-:W-:Y:S01]  /*12a20*/  HADD2.F32 R75, -RZ, R39.H0_H0 ;  /* 0x20000027ff4b7230 */ /* 0x000fe20000004100 */
[----:B------:R-:W-:Y:S01]  /*12a30*/  FFMA.FTZ R129, R129, R79, R28 ;  /* 0x0000004f81817223 */ /* 0x000fe2000001001c */
[----:B------:R-:W-:Y:S01]  /*12a40*/  HADD2.F32 R79, -RZ, R51.H0_H0 ;  /* 0x20000033ff4f7230 */ /* 0x000fe20000004100 */
[C---:B------:R-:W-:Y:S01]  /*12a50*/  FMUL.FTZ R73, R123.reuse, R142 ;  /* 0x0000008e7b497220 */ /* 0x040fe20000410000 */
[----:B------:R-:W-:Y:S01]  /*12a60*/  HADD2.F32 R142, -RZ, R49.H1_H1 ;  /* 0x30000031ff8e7230 */ /* 0x000fe20000004100 */
[----:B------:R-:W-:Y:S01]  /*12a70*/  FMUL.FTZ R124, R123, R140 ;  /* 0x0000008c7b7c7220 */ /* 0x000fe20000410000 */
[----:B------:R-:W-:Y:S01]  /*12a80*/  F2FP.PACK_AB R69, R126, R69 ;  /* 0x000000457e45723e */ /* 0x000fe200000000ff */
[C---:B------:R-:W-:Y:S01]  /*12a90*/  FFMA.FTZ R127, R78.reuse, R127, R15 ;  /* 0x0000007f4e7f7223 */ /* 0x040fe2000001000f */
[----:B------:R-:W-:Y:S01]  /*12aa0*/  HADD2.F32 R140, -RZ, R41.H1_H1 ;  /* 0x30000029ff8c7230 */ /* 0x000fe20000004100 */
[----:B------:R-:W-:Y:S01]  /*12ab0*/  FFMA.FTZ R128, R73, R128, R18 ;  /* 0x0000008049807223 */ /* 0x000fe20000010012 */
[----:B------:R-:W-:Y:S01]  /*12ac0*/  F2FP.PACK_AB R68, R129, R68 ;  /* 0x000000448144723e */ /* 0x000fe200000000ff */
[----:B------:R-:W-:Y:S01]  /*12ad0*/  FFMA.FTZ R144, R73, R144, R94 ;  /* 0x0000009049907223 */ /* 0x000fe2000001005e */
[----:B------:R-:W-:Y:S01]  /*12ae0*/  HADD2.F32 R73, -RZ, R37.H0_H0 ;  /* 0x20000025ff497230 */ /* 0x000fe20000004100 */
[----:B------:R-:W-:Y:S01]  /*12af0*/  FFMA.FTZ R78, R78, R77, R91 ;  /* 0x0000004d4e4e7223 */ /* 0x000fe2000001005b */
[----:B------:R-:W-:Y:S01]  /*12b00*/  HADD2.F32 R77, -RZ, R49.H0_H0 ;  /* 0x20000031ff4d7230 */ /* 0x000fe20000004100 */
[C---:B------:R-:W-:Y:S01]  /*12b10*/  FFMA.FTZ R75, R124.reuse, R75, R17 ;  /* 0x0000004b7c4b7223 */ /* 0x040fe20000010011 */
[----:B------:R-:W-:Y:S01]  /*12b20*/  SHF.R.U32.HI R129, RZ, 0x1c, R74 ;  /* 0x0000001cff817819 */ /* 0x000fe2000001164a */
[----:B------:R-:W-:Y:S01]  /*12b30*/  FFMA.FTZ R79, R124, R79, R93 ;  /* 0x0000004f7c4f7223 */ /* 0x000fe2000001005d */
[----:B------:R-:W-:Y:S01]  /*12b40*/  HADD2.F32 R124, -RZ, R37.H1_H1 ;  /* 0x30000025ff7c7230 */ /* 0x000fe20000004100 */
[C---:B------:R-:W-:Y:S01]  /*12b50*/  FMUL.FTZ R72, R123.reuse, R132 ;  /* 0x000000847b487220 */ /* 0x040fe20000410000 */
[----:B------:R-:W-:Y:S01]  /*12b60*/  F2FP.PACK_AB R65, R152, R65 ;  /* 0x000000419841723e */ /* 0x000fe200000000ff */
[C---:B------:R-:W-:Y:S01]  /*12b70*/  FMUL.FTZ R147, R123.reuse, R146 ;  /* 0x000000927b937220 */ /* 0x040fe20000410000 */
[----:B------:R-:W-:Y:S01]  /*12b80*/  HADD2.F32 R146, -RZ, R38.H1_H1 ;  /* 0x30000026ff927230 */ /* 0x000fe20000004100 */
[C---:B------:R-:W-:Y:S01]  /*12b90*/  FMUL.FTZ R83, R123.reuse, R134 ;  /* 0x000000867b537220 */ /* 0x040fe20000410000 */
[----:B------:R-:W-:Y:S01]  /*12ba0*/  HADD2.F32 R134, -RZ, R55.H0_H0 ;  /* 0x20000037ff867230 */ /* 0x000fe20000004100 */
[----:B------:R-:W-:Y:S01]  /*12bb0*/  FMUL.FTZ R141, R123, R138 ;  /* 0x0000008a7b8d7220 */ /* 0x000fe20000410000 */
[----:B------:R-:W-:Y:S01]  /*12bc0*/  HADD2.F32 R138, -RZ, R43.H1_H1 ;  /* 0x3000002bff8a7230 */ /* 0x000fe20000004100 */
[----:B------:R-:W-:Y:S01]  /*12bd0*/  FFMA.FTZ R73, R72, R73, R13 ;  /* 0x0000004948497223 */ /* 0x000fe2000001000d */
[----:B------:R-:W-:Y:S01]  /*12be0*/  F2FP.PACK_AB R75, R128, R75 ;  /* 0x0000004b804b723e */ /* 0x000fe200000000ff */
[----:B------:R-:W-:Y:S01]  /*12bf0*/  FFMA.FTZ R77, R72, R77, R89 ;  /* 0x0000004d484d7223 */ /* 0x000fe20000010059 */
[----:B------:R-:W-:Y:S01]  /*12c00*/  HADD2.F32 R72, -RZ, R36.H0_H0 ;  /* 0x20000024ff487230 */ /* 0x000fe20000004100 */
[C---:B------:R-:W-:Y:S01]  /*12c10*/  FFMA.FTZ R124, R83.reuse, R124, R14 ;  /* 0x0000007c537c7223 */ /* 0x040fe2000001000e */
[----:B------:R-:W-:Y:S01]  /*12c20*/  F2FP.PACK_AB R79, R144, R79 ;  /* 0x0000004f904f723e */ /* 0x000fe200000000ff */
[----:B------:R-:W-:Y:S01]  /*12c30*/  FFMA.FTZ R142, R83, R142, R90 ;  /* 0x0000008e538e7223 */ /* 0x000fe2000001005a */
[----:B------:R-:W-:Y:S01]  /*12c40*/  HADD2.F32 R83, -RZ, R48.H0_H0 ;  /* 0x20000030ff537230 */ /* 0x000fe20000004100 */
[C---:B------:R-:W-:Y:S01]  /*12c50*/  FFMA.FTZ R146, R141.reuse, R146, R16 ;  /* 0x000000928d927223 */ /* 0x040fe20000010010 */
[----:B------:R-:W-:Y:S01]  /*12c60*/  F2FP.PACK_AB R73, R124, R73 ;  /* 0x000000497c49723e */ /* 0x000fe200000000ff */
[----:B------:R-:W-:Y:S01]  /*12c70*/  FFMA.FTZ R141, R141, R125, R92 ;  /* 0x0000007d8d8d7223 */ /* 0x000fe2000001005c */
[----:B------:R-:W-:Y:S01]  /*12c80*/  HADD2.F32 R125, -RZ, R36.H1_H1 ;  /* 0x30000024ff7d7230 */ /* 0x000fe20000004100 */
[----:B------:R-:W-:Y:S01]  /*12c90*/  FMUL.FTZ R82, R123, R160 ;  /* 0x000000a07b527220 */ /* 0x000fe20000410000 */
[----:B------:R-:W-:Y:S01]  /*12ca0*/  F2FP.PACK_AB R77, R142, R77 ;  /* 0x0000004d8e4d723e */ /* 0x000fe200000000ff */
[C---:B------:R-:W-:Y:S01]  /*12cb0*/  FFMA.FTZ R72, R76.reuse, R72, R11 ;  /* 0x000000484c487223 */ /* 0x040fe2000001000b */
[----:B------:R-:W-:Y:S01]  /*12cc0*/  F2FP.PACK_AB R78, R141, R78 ;  /* 0x0000004e8d4e723e */ /* 0x000fe200000000ff */
[----:B------:R-:W-:-:S02]  /*12cd0*/  FFMA.FTZ R76, R76, R83, R87 ;  /* 0x000000534c4c7223 */ /* 0x000fc40000010057 */
[C---:B------:R-:W-:Y:S02]  /*12ce0*/  FFMA.FTZ R83, R82.reuse, R133, R25 ;  /* 0x0000008552537223 */ /* 0x040fe40000010019 */
[----:B------:R-:W-:Y:S02]  /*12cf0*/  FFMA.FTZ R125, R139, R125, R12 ;  /* 0x0000007d8b7d7223 */ /* 0x000fe4000001000c */
[----:B------:R-:W-:Y:S01]  /*12d00*/  FFMA.FTZ R133, R82, R134, R101 ;  /* 0x0000008652857223 */ /* 0x000fe20000010065 */
[----:B------:R-:W-:Y:S01]  /*12d10*/  HADD2.F32 R134, -RZ, R54.H1_H1 ;  /* 0x30000036ff867230 */ /* 0x000fe20000004100 */
[C---:B------:R-:W-:Y:S01]  /*12d20*/  FMUL.FTZ R121, R123.reuse, R154 ;  /* 0x0000009a7b797220 */ /* 0x040fe20000410000 */
[----:B------:R-:W-:Y:S01]  /*12d30*/  HADD2.F32 R82, -RZ, R42.H0_H0 ;  /* 0x2000002aff527230 */ /* 0x000fe20000004100 */
[----:B------:R-:W-:Y:S01]  /*12d40*/  FMUL.FTZ R132, R123, R156 ;  /* 0x0000009c7b847220 */ /* 0x000fe20000410000 */
[----:B------:R-:W-:Y:S01]  /*12d50*/  F2FP.PACK_AB R72, R125, R72 ;  /* 0x000000487d48723e */ /* 0x000fe200000000ff */
[----:B------:R-:W-:-:S02]  /*12d60*/  FMUL.FTZ R81, R123, R158 ;  /* 0x0000009e7b517220 */ /* 0x000fc40000410000 */
[----:B------:R-:W-:Y:S01]  /*12d70*/  FFMA.FTZ R139, R139, R131, R88 ;  /* 0x000000838b8b7223 */ /* 0x000fe20000010058 */
[----:B------:R-:W-:Y:S01]  /*12d80*/  HADD2.F32 R131, -RZ, R54.H0_H0 ;  /* 0x20000036ff837230 */ /* 0x000fe20000004100 */
[----:B------:R-:W-:Y:S02]  /*12d90*/  FMUL.FTZ R123, R123, R162 ;  /* 0x000000a27b7b7220 */ /* 0x000fe40000410000 */
[----:B------:R-:W-:Y:S01]  /*12da0*/  IMAD.SHL.U32 R126, R74, 0x10, RZ ;  /* 0x000000104a7e7824 */ /* 0x000fe200078e00ff */
[----:B------:R-:W-:Y:S01]  /*12db0*/  F2FP.PACK_AB R74, R146, R127 ;  /* 0x0000007f924a723e */ /* 0x000fe200000000ff */
[----:B------:R-:W-:Y:S01]  /*12dc0*/  FFMA.FTZ R138, R123, R138, R26 ;  /* 0x0000008a7b8a7223 */ /* 0x000fe2000001001a */
[----:B------:R-:W-:Y:S01]  /*12dd0*/  F2FP.PACK_AB R76, R139, R76 ;  /* 0x0000004c8b4c723e */ /* 0x000fe200000000ff */
[----:B------:R-:W-:Y:S01]  /*12de0*/  FFMA.FTZ R136, R123, R136, R102 ;  /* 0x000000887b887223 */ /* 0x000fe20000010066 */
[----:B------:R-:W-:Y:S01]  /*12df0*/  HADD2.F32 R123, -RZ, R53.H0_H0 ;  /* 0x20000035ff7b7230 */ /* 0x000fe20000004100 */
[C---:B------:R-:W-:Y:S01]  /*12e00*/  FFMA.FTZ R135, R81.reuse, R135, R24 ;  /* 0x0000008751877223 */ /* 0x040fe20000010018 */
[----:B------:R-:W-:Y:S01]  /*12e10*/  IADD3 R124, P0, R126, c[0x0][0x208], RZ ;  /* 0x000082007e7c7a10 */ /* 0x000fe20007f1e0ff */
[----:B------:R-:W-:Y:S01]  /*12e20*/  FFMA.FTZ R134, R81, R134, R100 ;  /* 0x0000008651867223 */ /* 0x000fe20000010064 */
[----:B------:R-:W-:Y:S01]  /*12e30*/  HADD2.F32 R81, -RZ, R41.H0_H0 ;  /* 0x20000029ff517230 */ /* 0x000fe20000004100 */
[----:B------:R-:W-:Y:S01]  /*12e40*/  FFMA.FTZ R82, R132, R82, R23 ;  /* 0x0000005284527223 */ /* 0x000fe20000010017 */
[----:B------:R-:W-:Y:S01]  /*12e50*/  IADD3 R126, P1, R126, c[0x0][0x210], RZ ;  /* 0x000084007e7e7a10 */ /* 0x000fe20007f3e0ff */
[----:B------:R-:W-:Y:S01]  /*12e60*/  FFMA.FTZ R131, R132, R131, R99 ;  /* 0x0000008384837223 */ /* 0x000fe20000010063 */
[----:B------:R-:W-:Y:S01]  /*12e70*/  HADD2.F32 R132, -RZ, R53.H1_H1 ;  /* 0x30000035ff847230 */ /* 0x000fe20000004100 */
[C---:B------:R-:W-:Y:S01]  /*12e80*/  FFMA.FTZ R81, R64.reuse, R81, R21 ;  /* 0x0000005140517223 */ /* 0x040fe20000010015 */
[----:B------:R-:W-:Y:S01]  /*12e90*/  IADD3.X R125, R129, c[0x0][0x20c], RZ, P0, !PT ;  /* 0x00008300817d7a10 */ /* 0x000fe200007fe4ff */
[----:B------:R-:W-:Y:S01]  /*12ea0*/  FFMA.FTZ R123, R64, R123, R97 ;  /* 0x0000007b407b7223 */ /* 0x000fe20000010061 */
[----:B------:R-:W-:Y:S01]  /*12eb0*/  F2FP.PACK_AB R64, R137, R80 ;  /* 0x000000508940723e */ /* 0x000fe200000000ff */
[C---:B------:R-:W-:Y:S01]  /*12ec0*/  FFMA.FTZ R140, R121.reuse, R140, R22 ;  /* 0x0000008c798c7223 */ /* 0x040fe20000010016 */
[----:B------:R-:W-:Y:S01]  /*12ed0*/  HADD2.F32 R80, -RZ, R40.H0_H0 ;  /* 0x20000028ff507230 */ /* 0x000fe20000004100 */
[----:B------:R-:W-:Y:S01]  /*12ee0*/  FFMA.FTZ R132, R121, R132, R98 ;  /* 0x0000008479847223 */ /* 0x000fe20000010062 */
[----:B------:R-:W-:Y:S01]  /*12ef0*/  HADD2.F32 R121, -RZ, R52.H0_H0 ;  /* 0x20000034ff797230 */ /* 0x000fe20000004100 */
[----:B------:R-:W-:Y:S01]  /*12f00*/  IADD3.X R127, R129, c[0x0][0x214], RZ, P1, !PT ;  /* 0x00008500817f7a10 */ /* 0x000fe20000ffe4ff */
[----:B------:R-:W-:Y:S01]  /*12f10*/  HADD2.F32 R137, -RZ, R40.H1_H1 ;  /* 0x30000028ff897230 */ /* 0x000fe20000004100 */
[----:B------:R-:W-:Y:S01]  /*12f20*/  F2FP.PACK_AB R82, R135, R82 ;  /* 0x000000528752723e */ /* 0x000fe200000000ff */
[----:B------:R-:W-:Y:S01]  /*12f30*/  IMAD.SHL.U32 R135, R116, 0x10, RZ ;  /* 0x0000001074877824 */ /* 0x000fe200078e00ff */
[----:B------:R0:W-:Y:S01]  /*12f40*/  STG.E.128 [R124.64], R64 ;  /* 0x000000407c007986 */ /* 0x0001e2000c101d06 */
[----:B------:R-:W-:Y:S01]  /*12f50*/  IMAD.WIDE.U32 R128, R143, R148, c[0x0][0x208] ;  /* 0x000082008f807625 */ /* 0x000fe200078e0094 */
[----:B------:R-:W-:-:S02]  /*12f60*/  SHF.R.U32.HI R116, RZ, 0x1c, R116 ;  /* 0x0000001cff747819 */ /* 0x000fc40000011674 */
[----:B------:R1:W-:Y:S01]  /*12f70*/  STG.E.128 [R126.64], R68 ;  /* 0x000000447e007986 */ /* 0x0003e2000c101d06 */
[----:B------:R-:W-:Y:S01]  /*12f80*/  FFMA.FTZ R80, R130, R80, R19 ;  /* 0x0000005082507223 */ /* 0x000fe20000010013 */
[----:B------:R-:W-:Y:S01]  /*12f90*/  F2FP.PACK_AB R81, R140, R81 ;  /* 0x000000518c51723e */ /* 0x000fe200000000ff */
[----:B------:R-:W-:Y:S01]  /*12fa0*/  FFMA.FTZ R121, R130, R121, R95 ;  /* 0x0000007982797223 */ /* 0x000fe2000001005f */
[----:B------:R2:W-:Y:S01]  /*12fb0*/  STG.E.128 [R128.64], R72 ;  /* 0x0000004880007986 */ /* 0x0005e2000c101d06 */
[C---:B------:R-:W-:Y:S01]  /*12fc0*/  FFMA.FTZ R137, R147.reuse, R137, R20 ;  /* 0x0000008993897223 */ /* 0x040fe20000010014 */
[----:B------:R-:W-:Y:S01]  /*12fd0*/  F2FP.PACK_AB R83, R138, R83 ;  /* 0x000000538a53723e */ /* 0x000fe200000000ff */
[----:B------:R-:W-:-:S03]  /*12fe0*/  FFMA.FTZ R130, R147, R149, R96 ;  /* 0x0000009593827223 */ /* 0x000fc60000010060 */
[----:B------:R-:W-:Y:S02]  /*12ff0*/  F2FP.PACK_AB R80, R137, R80 ;  /* 0x000000508950723e */ /* 0x000fe400000000ff */
[----:B0-----:R-:W-:Y:S02]  /*13000*/  F2FP.PACK_AB R67, R136, R133 ;  /* 0x000000858843723e */ /* 0x001fe400000000ff */
[----:B------:R-:W-:Y:S02]  /*13010*/  F2FP.PACK_AB R66, R134, R131 ;  /* 0x000000838642723e */ /* 0x000fe400000000ff */
[C---:B-1----:R-:W-:Y:S02]  /*13020*/  IADD3 R70, P0, R135.reuse, c[0x0][0x208], RZ ;  /* 0x0000820087467a10 */ /* 0x042fe40007f1e0ff */
[----:B------:R-:W-:Y:S01]  /*13030*/  IADD3 R68, P1, R135, c[0x0][0x210], RZ ;  /* 0x0000840087447a10 */ /* 0x000fe20007f3e0ff */
[----:B--2---:R-:W-:Y:S01]  /*13040*/  IMAD.WIDE.U32 R72, R143, R148, c[0x0][0x210] ;  /* 0x000084008f487625 */ /* 0x004fe200078e0094 */
[----:B------:R-:W-:-:S02]  /*13050*/  IADD3.X R71, R116, c[0x0][0x20c], RZ, P0, !PT ;  /* 0x0000830074477a10 */ /* 0x000fc400007fe4ff */
[----:B------:R-:W-:Y:S02]  /*13060*/  F2FP.PACK_AB R65, R132, R123 ;  /* 0x0000007b8441723e */ /* 0x000fe400000000ff */
[----:B------:R-:W-:Y:S01]  /*13070*/  IADD3.X R69, R116, c[0x0][0x214], RZ, P1, !PT ;  /* 0x0000850074457a10 */ /* 0x000fe20000ffe4ff */
[----:B------:R0:W-:Y:S01]  /*13080*/  STG.E.128 [R72.64], R76 ;  /* 0x0000004c48007986 */ /* 0x0001e2000c101d06 */
[----:B------:R-:W-:Y:S02]  /*13090*/  F2FP.PACK_AB R64, R130, R121 ;  /* 0x000000798240723e */ /* 0x000fe400000000ff */
[----:B------:R-:W-:Y:S01]  /*130a0*/  ISETP.GE.AND P0, PT, R2, c[0x0][0x164], PT ;  /* 0x0000590002007a0c */ /* 0x000fe20003f06270 */
[----:B------:R0:W-:Y:S01]  /*130b0*/  STG.E.128 [R70.64], R80 ;  /* 0x0000005046007986 */ /* 0x0001e2000c101d06 */
[----:B------:R-:W-:-:S03]  /*130c0*/  LOP3.LUT P1, RZ, R107, 0xff, RZ, 0xc0, !PT ;  /* 0x000000ff6bff7812 */ /* 0x000fc6000782c0ff */
[----:B------:R0:W-:Y:S01]  /*130d0*/  STG.E.128 [R68.64], R64 ;  /* 0x0000004044007986 */ /* 0x0001e2000c101d06 */
[----:B------:R-:W-:-:S07]  /*130e0*/  SEL R107, RZ, 0x1, P1 ;  /* 0x00000001ff6b7807 */ /* 0x000fce0000800000 */
[----:B0-----:R-:W-:Y:S01]  /*130f0*/  @P0 CALL.REL.NOINC `(.L_x_3306) ;  /* 0x0000001000000944 */ /* 0x001fe20003c00000 */
[----:B------:R-:W-:Y:S05]  /*13100*/  BRA `(.L_x_3307) ;  /* 0xfffeda1000007947 */ /* 0x000fea000383ffff */
.L_x_3306:
[----:B------:R-:W-:Y:S05]  /*13110*/  EXIT ;  /* 0x000000000000794d */ /* 0x000fea0003800000 */
.L_x_3304:
[----:B------:R-:W-:Y:S01]  /*13120*/  IMAD.MOV.U32 R69, RZ, RZ, 0x1 ;  /* 0x00000001ff457424 */ /* 0x000fe200078e00ff */
[----:B------:R-:W-:Y:S01]  /*13130*/  MOV R66, 0x13170 ;  /* 0x0001317000427802 */ /* 0x000fe20000000f00 */
[----:B------:R-:W-:Y:S02]  /*13140*/  IMAD.MOV.U32 R65, RZ, RZ, 0x1f ;  /* 0x0000001fff417424 */ /* 0x000fe400078e00ff */
[----:B------:R-:W-:Y:S02]  /*13150*/  IMAD.MOV.U32 R68, RZ, RZ, -0x1 ;  /* 0xffffffffff447424 */ /* 0x000fe400078e00ff */
[----:B------:R-:W-:Y:S05]  /*13160*/  CALL.REL.NOINC `($__internal_13_$__cuda_sm70_shflsync_bfly_p) ;  /* 0x0000069000007944 */ /* 0x000fea0003c00000 */
[----:B-1----:R-:W-:Y:S01]  /*13170*/  MOV R64, R69 ;  /* 0x0000004500407202 */ /* 0x002fe20000000f00 */
[----:B0-----:R-:W-:Y:S05]  /*13180*/  BRA `(.L_x_3308) ;  /* 0xffffeac000007947 */ /* 0x001fea000383ffff */
.L_x_3305:
[----:B------:R-:W-:Y:S01]  /*13190*/  IMAD.MOV.U32 R69, RZ, RZ, 0x2 ;  /* 0x00000002ff457424 */ /* 0x000fe200078e00ff */
[----:B------:R-:W-:Y:S01]  /*131a0*/  MOV R66, 0x131e0 ;  /* 0x000131e000427802 */ /* 0x000fe20000000f00 */
[----:B------:R-:W-:Y:S02]  /*131b0*/  IMAD.MOV.U32 R65, RZ, RZ, 0x1f ;  /* 0x0000001fff417424 */ /* 0x000fe400078e00ff */
[----:B------:R-:W-:Y:S02]  /*131c0*/  IMAD.MOV.U32 R68, RZ, RZ, -0x1 ;  /* 0xffffffffff447424 */ /* 0x000fe400078e00ff */
[----:B------:R-:W-:Y:S05]  /*131d0*/  CALL.REL.NOINC `($__internal_13_$__cuda_sm70_shflsync_bfly_p) ;  /* 0x0000062000007944 */ /* 0x000fea0003c00000 */
[----:B0-----:R-:W-:Y:S01]  /*131e0*/  HFMA2.MMA R65, -RZ, RZ, 0, 1.847743988037109375e-06 ;  /* 0x0000001fff417435 */ /* 0x001fe200000001ff */
[----:B-1----:R-:W-:Y:S01]  /*131f0*/  FADD.FTZ R70, R70, R69 ;  /* 0x0000004546467221 */ /* 0x002fe20000010000 */
[----:B------:R-:W-:Y:S01]  /*13200*/  MOV R66, 0x13240 ;  /* 0x0001324000427802 */ /* 0x000fe20000000f00 */
[----:B------:R-:W-:-:S02]  /*13210*/  IMAD.MOV.U32 R69, RZ, RZ, 0x4 ;  /* 0x00000004ff457424 */ /* 0x000fc400078e00ff */
[----:B------:R-:W-:Y:S02]  /*13220*/  IMAD.MOV.U32 R68, RZ, RZ, -0x1 ;  /* 0xffffffffff447424 */ /* 0x000fe400078e00ff */
[----:B------:R-:W-:Y:S05]  /*13230*/  CALL.REL.NOINC `($__internal_13_$__cuda_sm70_shflsync_bfly_p) ;  /* 0x000005c000007944 */ /* 0x000fea0003c00000 */
[----:B01----:R-:W-:Y:S01]  /*13240*/  FADD.FTZ R70, R70, R69 ;  /* 0x0000004546467221 */ /* 0x003fe20000010000 */
[----:B------:R-:W-:Y:S01]  /*13250*/  MOV R66, 0x132a0 ;  /* 0x000132a000427802 */ /* 0x000fe20000000f00 */
[----:B------:R-:W-:Y:S02]  /*13260*/  IMAD.MOV.U32 R69, RZ, RZ, 0x8 ;  /* 0x00000008ff457424 */ /* 0x000fe400078e00ff */
[----:B------:R-:W-:Y:S02]  /*13270*/  IMAD.MOV.U32 R65, RZ, RZ, 0x1f ;  /* 0x0000001fff417424 */ /* 0x000fe400078e00ff */
[----:B------:R-:W-:Y:S02]  /*13280*/  IMAD.MOV.U32 R68, RZ, RZ, -0x1 ;  /* 0xffffffffff447424 */ /* 0x000fe400078e00ff */
[----:B------:R-:W-:Y:S05]  /*13290*/  CALL.REL.NOINC `($__internal_13_$__cuda_sm70_shflsync_bfly_p) ;  /* 0x0000056000007944 */ /* 0x000fea0003c00000 */
[----:B01----:R-:W-:Y:S01]  /*132a0*/  FADD.FTZ R70, R70, R69 ;  /* 0x0000004546467221 */ /* 0x003fe20000010000 */
[----:B------:R-:W-:Y:S01]  /*132b0*/  MOV R69, 0x10 ;  /* 0x0000001000457802 */ /* 0x000fe20000000f00 */
[----:B------:R-:W-:Y:S01]  /*132c0*/  IMAD.MOV.U32 R65, RZ, RZ, 0x1f ;  /* 0x0000001fff417424 */ /* 0x000fe200078e00ff */
[----:B------:R-:W-:Y:S01]  /*132d0*/  MOV R66, 0x13300 ;  /* 0x0001330000427802 */ /* 0x000fe20000000f00 */
[----:B------:R-:W-:-:S02]  /*132e0*/  IMAD.MOV.U32 R68, RZ, RZ, -0x1 ;  /* 0xffffffffff447424 */ /* 0x000fc400078e00ff */
[----:B------:R-:W-:Y:S05]  /*132f0*/  CALL.REL.NOINC `($__internal_13_$__cuda_sm70_shflsync_bfly_p) ;  /* 0x0000050000007944 */ /* 0x000fea0003c00000 */
[----:B-1----:R-:W-:Y:S02]  /*13300*/  FADD.FTZ R64, R70, R69 ;  /* 0x0000004546407221 */ /* 0x002fe40000010000 */
[----:B------:R-:W-:-:S02]  /*13310*/  IMAD.MOV.U32 R69, RZ, RZ, 0x1 ;  /* 0x00000001ff457424 */ /* 0x000fc400078e00ff */
        /* <DEDUP_REMOVED lines=50> */
[----:B------:R-:W-:Y:S01]  /*13640*/  MOV R66, 0x13670 ;  /* 0x0001367000427802 */ /* 0x000fe20000000f00 */
[----:B------:R-:W-:Y:S02]  /*13650*/  IMAD.MOV.U32 R65, RZ, RZ, 0x1f ;  /* 0x0000001fff417424 */ /* 0x000fe400078e00ff */
[----:B------:R-:W-:Y:S05]  /*13660*/  CALL.REL.NOINC `($__internal_13_$__cuda_sm70_shflsync_bfly_p) ;  /* 0x0000019000007944 */ /* 0x000fea0003c00000 */
[----:B01----:R-:W-:Y:S01]  /*13670*/  FADD.FTZ R70, R70, R69 ;  /* 0x0000004546467221 */ /* 0x003fe20000010000 */
[----:B------:R-:W-:Y:S01]  /*13680*/  MOV R66, 0x136d0 ;  /* 0x000136d000427802 */ /* 0x000fe20000000f00 */
[----:B------:R-:W-:Y:S02]  /*13690*/  IMAD.MOV.U32 R69, RZ, RZ, 0x2 ;  /* 0x00000002ff457424 */ /* 0x000fe400078e00ff */
        /* <DEDUP_REMOVED lines=21> */
[----:B01----:R-:W-:Y:S05]  /*137f0*/  BRA `(.L_x_3309) ;  /* 0xffffe89000007947 */ /* 0x003fea000383ffff */
        .weak           $__internal_13_$__cuda_sm70_shflsync_bfly_p
        .type           $__internal_13_$__cuda_sm70_shflsync_bfly_p,@function
        .size           $__internal_13_$__cuda_sm70_shflsync_bfly_p,(.L_x_19993 - $__internal_13_$__cuda_sm70_shflsync_bfly_p)
$__internal_13_$__cuda_sm70_shflsync_bfly_p:
[----:B------:R-:W-:Y:S01]  /*13800*/  IMAD.MOV.U32 R67, RZ, RZ, 0x0 ;  /* 0x00000000ff437424 */ /* 0x000fe200078e00ff */
[----:B------:R-:W-:Y:S04]  /*13810*/  WARPSYNC R68 ;  /* 0x0000004400007348 */ /* 0x000fe80003800000 */
[----:B------:R0:W1:Y:S01]  /*13820*/  SHFL.BFLY PT, R69, R70, R69, R65 ;  /* 0x0c00004546457389 */ /* 0x00006200000e0041 */
[----:B------:R-:W-:Y:S05]  /*13830*/  RET.REL.NODEC R66 `(_ZN10layer_norm31ln_parallel_residual_fwd_kernelINS_13Kernel_traitsI6__halfS2_S2_S2_fjLj3072ELj1ELj1ELj4ELj16ENS_18Kernel_traits_baseILj3072ES2_S2_S2_S2_fjLj128EEEEELb1ELb0ELb1EEEvNS_9FwdParamsE) ;  /* 0xfffec7c042007950 */ /* 0x000fea0003c3ffff */
.L_x_3310:
        /* <DEDUP_REMOVED lines=12> */
.L_x_19993:


//--------------------- .text._ZN10layer_norm31ln_parallel_residual_fwd_kernelINS_13Kernel_traitsI6__halfS2_S2_S2_fjLj3072ELj1ELj1ELj4ELj16ENS_18Kernel_traits_baseILj3072ES2_S2_S2_S2_fjLj128EEEEELb1ELb1ELb0EEEvNS_9FwdParamsE --------------------------
	.section	.text._ZN10layer_norm31ln_parallel_residual_fwd_kernelINS_13Kernel_traitsI6__halfS2_S2_S2_fjLj3072ELj1ELj1ELj4ELj16ENS_18Kernel_traits_baseILj3072ES2_S2_S2_S2_fjLj128EEEEELb1ELb1ELb0EEEvNS_9FwdParamsE,"ax",@progbits
	.sectioninfo	@"SHI_REGISTERS=126"
	.align	128
        .global         _ZN10layer_norm31ln_parallel_residual_fwd_kernelINS_13Kernel_traitsI6__halfS2_S2_S2_fjLj3072ELj1ELj1ELj4ELj16ENS_18Kernel_traits_baseILj3072ES2_S2_S2_S2_fjLj128EEEEELb1ELb1ELb0EEEvNS_9FwdParamsE
        .type           _ZN10layer_norm31ln_parallel_residual_fwd_kernelINS_13Kernel_traitsI6__halfS2_S2_S2_fjLj3072ELj1ELj1ELj4ELj16ENS_18Kernel_traits_baseILj3072ES2_S2_S2_S2_fjLj128EEEEELb1ELb1ELb0EEEvNS_9FwdParamsE,@function
        .size           _ZN10layer_norm31ln_parallel_residual_fwd_kernelINS_13Kernel_traitsI6__halfS2_S2_S2_fjLj3072ELj1ELj1ELj4ELj16ENS_18Kernel_traits_baseILj3072ES2_S2_S2_S2_fjLj128EEEEELb1ELb1ELb0EEEvNS_9FwdParamsE,(.L_x_19994 - _ZN10layer_norm31ln_parallel_residual_fwd_kernelINS_13Kernel_traitsI6__halfS2_S2_S2_fjLj3072ELj1ELj1ELj4ELj16ENS_18Kernel_traits_baseILj3072ES2_S2_S2_S2_fjLj128EEEEELb1ELb1ELb0EEEvNS_9FwdParamsE)
        .other          _ZN10layer_norm31ln_parallel_residual_fwd_kernelINS_13Kernel_traitsI6__halfS2_S2_S2_fjLj3072ELj1ELj1ELj4ELj16ENS_18Kernel_traits_baseILj3072ES2_S2_S2_S2_fjLj128EEEEELb1ELb1ELb0EEEvNS_9FwdParamsE,@"STO_CUDA_ENTRY STV_DEFAULT"
_ZN10layer_norm31ln_parallel_residual_fwd_kernelINS_13Kernel_traitsI6__halfS2_S2_S2_fjLj3072ELj1ELj1ELj4ELj16ENS_18Kernel_traits_baseILj3072ES2_S2_S2_S2_fjLj128EEEEELb1ELb1ELb0EEEvNS_9FwdParamsE:
.text._ZN10layer_norm31ln_parallel_residual_fwd_kernelINS_13Kernel_traitsI6__halfS2_S2_S2_fjLj3072ELj1ELj1ELj4ELj16ENS_18Kernel_traits_baseILj3072ES2_S2_S2_S2_fjLj128EEEEELb1ELb1ELb0EEEvNS_9FwdParamsE:
        /* <DEDUP_REMOVED lines=22> */
[----:B---3--:R-:W-:-:S04]  /*0160*/  @P0 IADD3 R72, P1, R4, c[0x0][0x240], RZ ;  /* 0x0000900004480a10 */ /* 0x008fc80007f3e0ff */
[----:B------:R-:W-:-:S04]  /*0170*/  @P0 IADD3.X R73, RZ, R5, RZ, P1, !PT ;  /* 0x00000005ff490210 */ /* 0x000fc80000ffe4ff */
        /* <DEDUP_REMOVED lines=76> */
.L_x_3312:
[----:B0-----:R-:W-:Y:S05]  /*0640*/  BSYNC B0 ;  /* 0x0000000000007941 */ /* 0x001fea0003800000 */
.L_x_3311:
        /* <DEDUP_REMOVED lines=13> */
.L_x_3314:
[----:B0-----:R-:W-:Y:S05]  /*0720*/  BSYNC B0 ;  /* 0x0000000000007941 */ /* 0x001fea0003800000 */
.L_x_3313:
        /* <DEDUP_REMOVED lines=12> */
.L_x_3316:
[----:B0-----:R-:W-:Y:S05]  /*07f0*/  BSYNC B0 ;  /* 0x0000000000007941 */ /* 0x001fea0003800000 */
.L_x_3315:
[----:B------:R-:W-:Y:S02]  /*0800*/  ISETP.GE.AND P0, PT, R18, c[0x0][0x164], PT ;  /* 0x0000590012007a0c */ /* 0x000fe40003f06270 */
[----:B------:R-:W-:Y:S02]  /*0810*/  LOP3.LUT R74, R15, UR23, R8, 0x96, !PT ;  /* 0x000000170f4a7c12 */ /* 0x000fe4000f8e9608 */
[----:B------:R-:W-:-:S09]  /*0820*/  LOP3.LUT R73, R13, UR24, R2, 0x96, !PT ;  /* 0x000000180d497c12 */ /* 0x000fd2000f8e9602 */
[----:B------:R-:W-:Y:S05]  /*0830*/  @P0 EXIT ;  /* 0x000000000000094d */ /* 0x000fea0003800000 */
[--C-:B-----5:R-:W-:Y:S01]  /*0840*/  HADD2.F32 R9, -RZ, R44.reuse.H0_H0 ;  /* 0x2000002cff097230 */ /* 0x120fe20000004100 */
[----:B------:R-:W-:Y:S01]  /*0850*/  IMAD.HI.U32 R71, R74, -0x2daee0ad, RZ ;  /* 0xd2511f534a477827 */ /* 0x000fe200078e00ff */
[----:B------:R-:W-:Y:S01]  /*0860*/  HADD2.F32 R8, -RZ, R44.H1_H1 ;  /* 0x3000002cff087230 */ /* 0x000fe20000004100 */
[----:B------:R-:W-:Y:S01]  /*0870*/  LOP3.LUT R72, R72, 0x3, RZ, 0xc0, !PT ;  /* 0x0000000348487812 */ /* 0x000fe200078ec0ff */
[--C-:B------:R-:W-:Y:S01]  /*0880*/  HADD2.F32 R0, -RZ, R36.reuse.H0_H0 ;  /* 0x20000024ff007230 */ /* 0x100fe20000004100 */
[----:B------:R-:W-:Y:S01]  /*0890*/  IMAD.MOV.U32 R76, RZ, RZ, 0x1 ;  /* 0x00000001ff4c7424 */ /* 0x000fe200078e00ff */
[----:B------:R-:W-:Y:S01]  /*08a0*/  HADD2.F32 R44, -RZ, R36.H1_H1 ;  /* 0x30000024ff2c7230 */ /* 0x000fe20000004100 */
[----:B------:R-:W-:Y:S01]  /*08b0*/  SHF.R.S32.HI R36, RZ, 0x3, R49 ;  /* 0x00000003ff247819 */ /* 0x000fe20000011431 */
[--C-:B------:R-:W-:Y:S01]  /*08c0*/  HADD2.F32 R17, -RZ, R4.reuse.H0_H0 ;  /* 0x20000004ff117230 */ /* 0x100fe20000004100 */
[----:B------:R-:W-:Y:S01]  /*08d0*/  IMAD R74, R74, -0x2daee0ad, RZ ;  /* 0xd2511f534a4a7824 */ /* 0x000fe200078e02ff */
[----:B------:R-:W-:Y:S01]  /*08e0*/  HADD2.F32 R16, -RZ, R4.H1_H1 ;  /* 0x30000004ff107230 */ /* 0x000fe20000004100 */
[----:B------:R-:W-:Y:S01]  /*08f0*/  IMAD.MOV.U32 R75, RZ, RZ, RZ ;  /* 0x000000ffff4b7224 */ /* 0x000fe200078e00ff */
[--C-:B------:R-:W-:Y:S01]  /*0900*/  HADD2.F32 R15, -RZ, R5.reuse.H0_H0 ;  /* 0x20000005ff0f7230 */ /* 0x100fe20000004100 */
[----:B------:R-:W-:Y:S01]  /*0910*/  ULDC.U8 UR8, c[0x0][0x1f0] ;  /* 0x00007c0000087ab9 */ /* 0x000fe20000000000 */
        /* <DEDUP_REMOVED lines=11> */
[----:B------:R-:W-:Y:S01]  /*09d0*/  LOP3.LUT R37, R36, 0x7f, RZ, 0xc0, !PT ;  /* 0x0000007f24257812 */ /* 0x000fe200078ec0ff */
[--C-:B------:R-:W-:Y:S01]  /*09e0*/  HADD2.F32 R46, -RZ, R38.reuse.H0_H0 ;  /* 0x20000026ff2e7230 */ /* 0x100fe20000004100 */
[----:B------:R-:W-:Y:S01]  /*09f0*/  SHF.R.U32.HI R36, RZ, 0x2, R36 ;  /* 0x00000002ff247819 */ /* 0x000fe20000011624 */
[----:B------:R-:W-:Y:S01]  /*0a00*/  HADD2.F32 R48, -RZ, R38.H1_H1 ;  /* 0x30000026ff307230 */ /* 0x000fe20000004100 */
[----:B------:R-:W-:Y:S01]  /*0a10*/  LOP3.LUT R38, R23, 0x60, RZ, 0xc0, !PT ;  /* 0x0000006017267812 */ /* 0x000fe200078ec0ff */
[----:B------:R-:W-:-:S02]  /*0a20*/  HADD2.F32 R3, -RZ, R47.H0_H0 ;  /* 0x2000002fff037230 */ /* 0x000fc40000004100 */
[----:B------:R-:W-:Y:S02]  /*0a30*/  HADD2.F32 R2, -RZ, R47.H1_H1 ;  /* 0x3000002fff027230 */ /* 0x000fe40000004100 */
[----:B------:R-:W-:Y:S01]  /*0a40*/  IMAD.IADD R38, R37, 0x1, -R38 ;  /* 0x0000000125267824 */ /* 0x000fe200078e0a26 */
[--C-:B------:R-:W-:Y:S02]  /*0a50*/  HADD2.F32 R47, -RZ, R39.reuse.H0_H0 ;  /* 0x20000027ff2f7230 */ /* 0x100fe40000004100 */
[----:B------:R-:W-:Y:S01]  /*0a60*/  HADD2.F32 R50, -RZ, R39.H1_H1 ;  /* 0x30000027ff327230 */ /* 0x000fe20000004100 */
[----:B------:R-:W-:Y:S01]  /*0a70*/  LOP3.LUT R39, R36, 0x3fffffe0, RZ, 0xc0, !PT ;  /* 0x3fffffe024277812 */ /* 0x000fe200078ec0ff */
[--C-:B------:R-:W-:Y:S01]  /*0a80*/  HADD2.F32 R54, -RZ, R28.reuse.H0_H0 ;  /* 0x2000001cff367230 */ /* 0x100fe20000004100 */
[----:B------:R-:W-:Y:S01]  /*0a90*/  IMNMX R38, RZ, R38, !PT ;  /* 0x00000026ff267217 */ /* 0x000fe20007800200 */
[----:B------:R-:W-:Y:S01]  /*0aa0*/  HADD2.F32 R55, -RZ, R28.H1_H1 ;  /* 0x3000001cff377230 */ /* 0x000fe20000004100 */
[----:B------:R-:W-:Y:S01]  /*0ab0*/  IMAD.SHL.U32 R28, R23, 0x20, RZ ;  /* 0x00000020171c7824 */ /* 0x000fe200078e00ff */
[--C-:B------:R-:W-:Y:S01]  /*0ac0*/  HADD2.F32 R62, -RZ, R32.reuse.H0_H0 ;  /* 0x20000020ff3e7230 */ /* 0x100fe20000004100 */
[----:B------:R-:W-:Y:S01]  /*0ad0*/  IMNMX R38, R38, 0x20, PT ;  /* 0x0000002026267817 */ /* 0x000fe20003800200 */
[----:B------:R-:W-:Y:S01]  /*0ae0*/  HADD2.F32 R63, -RZ, R32.H1_H1 ;  /* 0x30000020ff3f7230 */ /* 0x000fe20000004100 */
[----:B------:R-:W-:Y:S01]  /*0af0*/  IMAD R32, R69, -0x326172a9, RZ ;  /* 0xcd9e8d5745207824 */ /* 0x000fe200078e02ff */
[----:B------:R-:W-:Y:S01]  /*0b00*/  LOP3.LUT R28, R28, 0x3e0, RZ, 0xc0, !PT ;  /* 0x000003e01c1c7812 */ /* 0x000fe200078ec0ff */
[--C-:B------:R-:W-:Y:S01]  /*0b10*/  HADD2.F32 R58, -RZ, R30.reuse.H0_H0 ;  /* 0x2000001eff3a7230 */ /* 0x100fe20000004100 */
[----:B------:R-:W-:Y:S01]  /*0b20*/  IMAD.IADD R38, R38, 0x1, R39 ;  /* 0x0000000126267824 */ /* 0x000fe200078e0227 */
[----:B------:R-:W-:Y:S01]  /*0b30*/  HADD2.F32 R59, -RZ, R30.H1_H1 ;  /* 0x3000001eff3b7230 */ /* 0x000fe20000004100 */
[----:B------:R-:W-:Y:S01]  /*0b40*/  IMAD R30, R67, -0x2daee0ad, RZ ;  /* 0xd2511f53431e7824 */ /* 0x000fe200078e02ff */
[--C-:B------:R-:W-:Y:S01]  /*0b50*/  HADD2.F32 R49, -RZ, R40.reuse.H0_H0 ;  /* 0x20000028ff317230 */ /* 0x100fe20000004100 */
[----:B------:R-:W-:Y:S01]  /*0b60*/  IMAD.IADD R28, R37, 0x1, -R28 ;  /* 0x00000001251c7824 */ /* 0x000fe200078e0a1c */
[----:B------:R-:W-:Y:S01]  /*0b70*/  SHF.L.U32 R38, R38, 0x3, RZ ;  /* 0x0000000326267819 */ /* 0x000fe200000006ff */
[----:B------:R-:W-:Y:S01]  /*0b80*/  IMAD.HI.U32 R69, R73, -0x326172a9, RZ ;  /* 0xcd9e8d5749457827 */ /* 0x000fe200078e00ff */
[----:B------:R-:W-:Y:S01]  /*0b90*/  HADD2.F32 R51, -RZ, R40.H1_H1 ;  /* 0x30000028ff337230 */ /* 0x000fe20000004100 */
[----:B------:R-:W-:Y:S01]  /*0ba0*/  LOP3.LUT R71, R71, UR26, R30, 0x96, !PT ;  /* 0x0000001a47477c12 */ /* 0x000fe2000f8e961e */
[----:B------:R-:W-:Y:S01]  /*0bb0*/  HADD2.F32 R40, -RZ, R41.H0_H0 ;  /* 0x20000029ff287230 */ /* 0x000fe20000004100 */
[----:B------:R-:W-:Y:S01]  /*0bc0*/  IMNMX R28, RZ, R28, !PT ;  /* 0x0000001cff1c7217 */ /* 0x000fe20007800200 */
[----:B------:R-:W0:Y:S01]  /*0bd0*/  I2F.U32 R38, R38 ;  /* 0x0000002600267306 */ /* 0x000e220000201000 */
[--C-:B------:R-:W-:Y:S01]  /*0be0*/  HADD2.F32 R52, -RZ, R42.reuse.H0_H0 ;  /* 0x2000002aff347230 */ /* 0x100fe20000004100 */
[----:B------:R-:W-:Y:S01]  /*0bf0*/  LOP3.LUT R69, R69, UR25, R32, 0x96, !PT ;  /* 0x0000001945457c12 */ /* 0x000fe2000f8e9620 */
[----:B------:R-:W-:Y:S01]  /*0c00*/  HADD2.F32 R53, -RZ, R43.H0_H0 ;  /* 0x2000002bff357230 */ /* 0x000fe20000004100 */
[----:B------:R-:W-:Y:S01]  /*0c10*/  IMNMX R28, R28, 0x20, PT ;  /* 0x000000201c1c7817 */ /* 0x000fe20003800200 */
[----:B------:R-:W-:Y:S01]  /*0c20*/  HADD2.F32 R41, -RZ, R41.H1_H1 ;  /* 0x30000029ff297230 */ /* 0x000fe20000004100 */
[----:B------:R-:W-:Y:S01]  /*0c30*/  IMAD R73, R73, -0x326172a9, RZ ;  /* 0xcd9e8d5749497824 */ /* 0x000fe200078e02ff */
[----:B------:R-:W-:-:S02]  /*0c40*/  HADD2.F32 R42, -RZ, R42.H1_H1 ;  /* 0x3000002aff2a7230 */ /* 0x000fc40000004100 */
[----:B------:R-:W-:Y:S01]  /*0c50*/  IMAD.IADD R28, R39, 0x1, R28 ;  /* 0x00000001271c7824 */ /* 0x000fe200078e021c */
[----:B------:R-:W-:Y:S02]  /*0c60*/  HADD2.F32 R43, -RZ, R43.H1_H1 ;  /* 0x3000002bff2b7230 */ /* 0x000fe40000004100 */
[--C-:B------:R-:W-:Y:S01]  /*0c70*/  HADD2.F32 R56, -RZ, R29.reuse.H0_H0 ;  /* 0x2000001dff387230 */ /* 0x100fe20000004100 */
[----:B------:R-:W-:Y:S01]  /*0c80*/  IMAD.SHL.U32 R77, R28, 0x8, RZ ;  /* 0x000000081c4d7824 */ /* 0x000fe200078e00ff */
[----:B------:R-:W-:Y:S01]  /*0c90*/  HADD2.F32 R57, -RZ, R29.H1_H1 ;  /* 0x3000001dff397230 */ /* 0x000fe20000004100 */
[----:B0-----:R0:W1:Y:S01]  /*0ca0*/  MUFU.RCP R90, R38 ;  /* 0x00000026005a7308 */ /* 0x0010620000001000 */
[--C-:B------:R-:W-:Y:S02]  /*0cb0*/  HADD2.F32 R60, -RZ, R31.reuse.H0_H0 ;  /* 0x2000001fff3c7230 */ /* 0x100fe40000004100 */
[----:B------:R-:W-:Y:S02]  /*0cc0*/  HADD2.F32 R61, -RZ, R31.H1_H1 ;  /* 0x3000001fff3d7230 */ /* 0x000fe40000004100 */
[----:B------:R-:W-:-:S02]  /*0cd0*/  HADD2.F32 R64, -RZ, R33.H0_H0 ;  /* 0x20000021ff407230 */ /* 0x000fc40000004100 */
[----:B------:R-:W-:Y:S02]  /*0ce0*/  HADD2.F32 R66, -RZ, R33.H1_H1 ;  /* 0x30000021ff427230 */ /* 0x000fe40000004100 */
[--C-:B------:R-:W-:Y:S02]  /*0cf0*/  HADD2.F32 R65, -RZ, R34.reuse.H0_H0 ;  /* 0x20000022ff417230 */ /* 0x100fe40000004100 */
[----:B------:R-:W-:Y:S02]  /*0d00*/  HADD2.F32 R68, -RZ, R34.H1_H1 ;  /* 0x30000022ff447230 */ /* 0x000fe40000004100 */
[--C-:B------:R-:W-:Y:S02]  /*0d10*/  HADD2.F32 R67, -RZ, R35.reuse.H0_H0 ;  /* 0x20000023ff437230 */ /* 0x100fe40000004100 */
[----:B0-----:R-:W-:Y:S02]  /*0d20*/  HADD2.F32 R70, -RZ, R35.H1_H1 ;  /* 0x30000023ff467230 */ /* 0x001fe40000004100 */
.L_x_3718:
[----:B------:R-:W-:Y:S01]  /*0d30*/  IMAD R36, R18, c[0x0][0x168], RZ ;  /* 0x00005a0012247a24 */ /* 0x000fe200078e02ff */
[----:B------:R-:W-:Y:S01]  /*0d40*/  ISETP.NE.AND P0, PT, R24, RZ, PT ;  /* 0x000000ff1800720c */ /* 0x000fe20003f05270 */
[----:B------:R-:W-:Y:S01]  /*0d50*/  BSSY B0, `(.L_x_3317) ;  /* 0x00005cf000007945 */ /* 0x000fe20003800000 */
[----:B------:R-:W-:-:S02]  /*0d60*/  LOP3.LUT R78, R23, 0x7f, RZ, 0xc0, !PT ;  /* 0x0000007f174e7812 */ /* 0x000fc400078ec0ff */
        /* <DEDUP_REMOVED lines=31> */
.L_x_3320:
[----:B0-----:R-:W-:Y:S02]  /*0f60*/  IMAD.MOV.U32 R79, RZ, RZ, R73 ;  /* 0x000000ffff4f7224 */ /* 0x001fe400078e0049 */
.L_x_3321:
[----:B------:R-:W-:Y:S05]  /*0f70*/  BSYNC B1 ;  /* 0x0000000000017941 */ /* 0x000fea0003800000 */
.L_x_3319:
        /* <DEDUP_REMOVED lines=16> */
.L_x_3325:
[----:B------:R-:W-:Y:S05]  /*1080*/  BSYNC B2 ;  /* 0x0000000000027941 */ /* 0x000fea0003800000 */
.L_x_3324:
        /* <DEDUP_REMOVED lines=43> */
[----:B------:R-:W-:Y:S02]  /*1340*/  MOV R74, R112 ;  /* 0x00000070004a7202 */ /* 0x000fe40000000f00 */
.L_x_3323:
[----:B------:R-:W-:Y:S05]  /*1350*/  BSYNC B1 ;  /* 0x0000000000017941 */ /* 0x000fea0003800000 */
.L_x_3322:
        /* <DEDUP_REMOVED lines=17> */
.L_x_3326:
        /* <DEDUP_REMOVED lines=12> */
.L_x_3329:
[----:B------:R-:W-:Y:S02]  /*1530*/  MOV R80, R73 ;  /* 0x0000004900507202 */ /* 0x000fe40000000f00 */
.L_x_3330:
[----:B------:R-:W-:Y:S05]  /*1540*/  BSYNC B1 ;  /* 0x0000000000017941 */ /* 0x000fea0003800000 */
.L_x_3328:
        /* <DEDUP_REMOVED lines=16> */
.L_x_3334:
[----:B------:R-:W-:Y:S05]  /*1650*/  BSYNC B2 ;  /* 0x0000000000027941 */ /* 0x000fea0003800000 */
.L_x_3333:
        /* <DEDUP_REMOVED lines=44> */
.L_x_3332:
[----:B------:R-:W-:Y:S05]  /*1920*/  BSYNC B1 ;  /* 0x0000000000017941 */ /* 0x000fea0003800000 */
.L_x_3331:
        /* <DEDUP_REMOVED lines=8> */
[----:B------:R-:W-:Y:S01]  /*19b0*/  FADD.FTZ R79, R92, R79 ;  /* 0x0000004f5c4f7221 */ /* 0x000fe20000010000 */
[----:B------:R-:W-:-:S03]  /*19c0*/  PRMT R80, R91, 0x7610, R80 ;  /* 0x000076105b507816 */ /* 0x000fc60000000050 */
[----:B------:R-:W-:Y:S02]  /*19d0*/  @P0 FADD.FTZ R79, R98, R79 ;  /* 0x0000004f624f0221 */ /* 0x000fe40000010000 */
.L_x_3327:
        /* <DEDUP_REMOVED lines=12> */
.L_x_3336:
[----:B------:R-:W-:Y:S02]  /*1aa0*/  IMAD.MOV.U32 R91, RZ, RZ, R73 ;  /* 0x000000ffff5b7224 */ /* 0x000fe400078e0049 */
.L_x_3337:
[----:B------:R-:W-:Y:S05]  /*1ab0*/  BSYNC B1 ;  /* 0x0000000000017941 */ /* 0x000fea0003800000 */
.L_x_3335:
        /* <DEDUP_REMOVED lines=16> */
.L_x_3341:
[----:B------:R-:W-:Y:S05]  /*1bc0*/  BSYNC B2 ;  /* 0x0000000000027941 */ /* 0x000fea0003800000 */
.L_x_3340:
[----:B------:R-:W-:Y:S01]  /*1bd0*/  IMAD.HI.U32 R69, R22, -0x326172a9, RZ ;  /* 0xcd9e8d5716457827 */ /* 0x000fe200078e00ff */
[----:B------:R-:W-:Y:S01]  /*1be0*/  LOP3.LUT R72, R72, UR5, R75, 0x96, !PT ;  /* 0x0000000548487c12 */ /* 0x000fe2000f8e964b */
[----:B------:R-:W-:Y:S02]  /*1bf0*/  HFMA2.MMA R92, -RZ, RZ, 0, 0 ;  /* 0x00000000ff5c7435 */ /* 0x000fe400000001ff */
        /* <DEDUP_REMOVED lines=41> */
.L_x_3339:
[----:B------:R-:W-:Y:S05]  /*1e90*/  BSYNC B1 ;  /* 0x0000000000017941 */ /* 0x000fea0003800000 */
.L_x_3338:
        /* <DEDUP_REMOVED lines=14> */
.L_x_3342:
        /* <DEDUP_REMOVED lines=12> */
.L_x_3345:
[----:B------:R-:W-:Y:S02]  /*2040*/  IMAD.MOV.U32 R36, RZ, RZ, R73 ;  /* 0x000000ffff247224 */ /* 0x000fe400078e0049 */
.L_x_3346:
[----:B------:R-:W-:Y:S05]  /*2050*/  BSYNC B1 ;  /* 0x0000000000017941 */ /* 0x000fea0003800000 */
.L_x_3344:
        /* <DEDUP_REMOVED lines=16> */
.L_x_3350:
[----:B------:R-:W-:Y:S05]  /*2160*/  BSYNC B2 ;  /* 0x0000000000027941 */ /* 0x000fea0003800000 */
.L_x_3349:
        /* <DEDUP_REMOVED lines=44> */
.L_x_3348:
[----:B------:R-:W-:Y:S05]  /*2430*/  BSYNC B1 ;  /* 0x0000000000017941 */ /* 0x000fea0003800000 */
.L_x_3347:
        /* <DEDUP_REMOVED lines=10> */
.L_x_3343:
        /* <DEDUP_REMOVED lines=12> */
.L_x_3352:
[----:B------:R-:W-:Y:S02]  /*25a0*/  MOV R36, R73 ;  /* 0x0000004900247202 */ /* 0x000fe40000000f00 */
.L_x_3353:
[----:B------:R-:W-:Y:S05]  /*25b0*/  BSYNC B1 ;  /* 0x0000000000017941 */ /* 0x000fea0003800000 */
.L_x_3351:
        /* <DEDUP_REMOVED lines=16> */
.L_x_3357:
[----:B------:R-:W-:Y:S05]  /*26c0*/  BSYNC B2 ;  /* 0x0000000000027941 */ /* 0x000fea0003800000 */
.L_x_3356:
        /* <DEDUP_REMOVED lines=44> */
.L_x_3355:
[----:B------:R-:W-:Y:S05]  /*2990*/  BSYNC B1 ;  /* 0x0000000000017941 */ /* 0x000fea0003800000 */
.L_x_3354:
        /* <DEDUP_REMOVED lines=14> */
.L_x_3358:
        /* <DEDUP_REMOVED lines=12> */
.L_x_3361:
[----:B------:R-:W-:Y:S02]  /*2b40*/  IMAD.MOV.U32 R36, RZ, RZ, R73 ;  /* 0x000000ffff247224 */ /* 0x000fe400078e0049 */
.L_x_3362:
[----:B------:R-:W-:Y:S05]  /*2b50*/  BSYNC B1 ;  /* 0x0000000000017941 */ /* 0x000fea0003800000 */
.L_x_3360:
        /* <DEDUP_REMOVED lines=16> */
.L_x_3366:
[----:B------:R-:W-:Y:S05]  /*2c60*/  BSYNC B2 ;  /* 0x0000000000027941 */ /* 0x000fea0003800000 */
.L_x_3365:
        /* <DEDUP_REMOVED lines=44> */
.L_x_3364:
[----:B------:R-:W-:Y:S05]  /*2f30*/  BSYNC B1 ;  /* 0x0000000000017941 */ /* 0x000fea0003800000 */
.L_x_3363:
        /* <DEDUP_REMOVED lines=10> */
.L_x_3359:
        /* <DEDUP_REMOVED lines=12> */
.L_x_3368:
[----:B------:R-:W-:Y:S02]  /*30a0*/  IMAD.MOV.U32 R36, RZ, RZ, R73 ;  /* 0x000000ffff247224 */ /* 0x000fe400078e0049 */
.L_x_3369:
[----:B------:R-:W-:Y:S05]  /*30b0*/  BSYNC B1 ;  /* 0x0000000000017941 */ /* 0x000fea0003800000 */
.L_x_3367:
        /* <DEDUP_REMOVED lines=16> */
.L_x_3373:
[----:B------:R-:W-:Y:S05]  /*31c0*/  BSYNC B2 ;  /* 0x0000000000027941 */ /* 0x000fea0003800000 */
.L_x_3372:
        /* <DEDUP_REMOVED lines=44> */
.L_x_3371:
[----:B------:R-:W-:Y:S05]  /*3490*/  BSYNC B1 ;  /* 0x0000000000017941 */ /* 0x000fea0003800000 */
.L_x_3370:
        /* <DEDUP_REMOVED lines=14> */
.L_x_3374:
        /* <DEDUP_REMOVED lines=12> */
.L_x_3377:
[----:B------:R-:W-:Y:S02]  /*3640*/  IMAD.MOV.U32 R83, RZ, RZ, R73 ;  /* 0x000000ffff537224 */ /* 0x000fe400078e0049 */
.L_x_3378:
[----:B------:R-:W-:Y:S05]  /*3650*/  BSYNC B1 ;  /* 0x0000000000017941 */ /* 0x000fea0003800000 */
.L_x_3376:
        /* <DEDUP_REMOVED lines=16> */
.L_x_3382:
[----:B------:R-:W-:Y:S05]  /*3760*/  BSYNC B2 ;  /* 0x0000000000027941 */ /* 0x000fea0003800000 */
.L_x_3381:
        /* <DEDUP_REMOVED lines=41> */
[----:B------:R-:W-:Y:S01]  /*3a00*/  HFMA2.MMA R36, -RZ, RZ, 0, 0 ;  /* 0x00000000ff247435 */ /* 0x000fe200000001ff */
[----:B------:R-:W-:Y:S01]  /*3a10*/  IMAD.MOV.U32 R73, RZ, RZ, R112 ;  /* 0x000000ffff497224 */ /* 0x000fe200078e0070 */
[----:B------:R-:W-:-:S04]  /*3a20*/  LOP3.LUT R71, R37, UR26, R72, 0x96, !PT ;  /* 0x0000001a25477c12 */ /* 0x000fc8000f8e9648 */
.L_x_3380:
[----:B------:R-:W-:Y:S05]  /*3a30*/  BSYNC B1 ;  /* 0x0000000000017941 */ /* 0x000fea0003800000 */
.L_x_3379:
        /* <DEDUP_REMOVED lines=11> */
.L_x_3375:
        /* <DEDUP_REMOVED lines=12> */
.L_x_3384:
[----:B------:R-:W-:Y:S02]  /*3bb0*/  IMAD.MOV.U32 R98, RZ, RZ, R73 ;  /* 0x000000ffff627224 */ /* 0x000fe400078e0049 */
.L_x_3385:
[----:B------:R-:W-:Y:S05]  /*3bc0*/  BSYNC B1 ;  /* 0x0000000000017941 */ /* 0x000fea0003800000 */
.L_x_3383:
        /* <DEDUP_REMOVED lines=16> */
.L_x_3389:
[----:B------:R-:W-:Y:S05]  /*3cd0*/  BSYNC B2 ;  /* 0x0000000000027941 */ /* 0x000fea0003800000 */
.L_x_3388:
        /* <DEDUP_REMOVED lines=44> */
.L_x_3387:
[----:B------:R-:W-:Y:S05]  /*3fa0*/  BSYNC B1 ;  /* 0x0000000000017941 */ /* 0x000fea0003800000 */
.L_x_3386:
        /* <DEDUP_REMOVED lines=13> */
.L_x_3390:
        /* <DEDUP_REMOVED lines=12> */
.L_x_3393:
[----:B------:R-:W-:Y:S02]  /*4140*/  MOV R84, R73 ;  /* 0x0000004900547202 */ /* 0x000fe40000000f00 */
.L_x_3394:
[----:B------:R-:W-:Y:S05]  /*4150*/  BSYNC B1 ;  /* 0x0000000000017941 */ /* 0x000fea0003800000 */
.L_x_3392:
        /* <DEDUP_REMOVED lines=16> */
.L_x_3398:
[----:B------:R-:W-:Y:S05]  /*4260*/  BSYNC B2 ;  /* 0x0000000000027941 */ /* 0x000fea0003800000 */
.L_x_3397:
        /* <DEDUP_REMOVED lines=44> */
.L_x_3396:
[----:B------:R-:W-:Y:S05]  /*4530*/  BSYNC B1 ;  /* 0x0000000000017941 */ /* 0x000fea0003800000 */
.L_x_3395:
        /* <DEDUP_REMOVED lines=11> */
.L_x_3391:
        /* <DEDUP_REMOVED lines=12> */
.L_x_3400:
[----:B------:R-:W-:Y:S02]  /*46b0*/  IMAD.MOV.U32 R103, RZ, RZ, R73 ;  /* 0x000000ffff677224 */ /* 0x000fe400078e0049 */
.L_x_3401:
[----:B------:R-:W-:Y:S05]  /*46c0*/  BSYNC B1 ;  /* 0x0000000000017941 */ /* 0x000fea0003800000 */
.L_x_3399:
        /* <DEDUP_REMOVED lines=16> */
.L_x_3405:
[----:B------:R-:W-:Y:S05]  /*47d0*/  BSYNC B2 ;  /* 0x0000000000027941 */ /* 0x000fea0003800000 */
.L_x_3404:
        /* <DEDUP_REMOVED lines=42> */
[----:B------:R-:W-:Y:S01]  /*4a80*/  HFMA2.MMA R37, -RZ, RZ, 0, 0 ;  /* 0x00000000ff257435 */ /* 0x000fe200000001ff */
[----:B------:R-:W-:-:S05]  /*4a90*/  IMAD.MOV.U32 R74, RZ, RZ, R36 ;  /* 0x000000ffff4a7224 */ /* 0x000fca00078e0024 */
.L_x_3403:
[----:B------:R-:W-:Y:S05]  /*4aa0*/  BSYNC B1 ;  /* 0x0000000000017941 */ /* 0x000fea0003800000 */
.L_x_3402:
        /* <DEDUP_REMOVED lines=13> */
.L_x_3406:
        /* <DEDUP_REMOVED lines=12> */
.L_x_3409:
[----:B------:R-:W-:Y:S02]  /*4c40*/  IMAD.MOV.U32 R38, RZ, RZ, R73 ;  /* 0x000000ffff267224 */ /* 0x000fe400078e0049 */
.L_x_3410:
[----:B------:R-:W-:Y:S05]  /*4c50*/  BSYNC B1 ;  /* 0x0000000000017941 */ /* 0x000fea0003800000 */
.L_x_3408:
        /* <DEDUP_REMOVED lines=16> */
.L_x_3414:
[----:B------:R-:W-:Y:S05]  /*4d60*/  BSYNC B2 ;  /* 0x0000000000027941 */ /* 0x000fea0003800000 */
.L_x_3413:
        /* <DEDUP_REMOVED lines=44> */
.L_x_3412:
[----:B------:R-:W-:Y:S05]  /*5030*/  BSYNC B1 ;  /* 0x0000000000017941 */ /* 0x000fea0003800000 */
.L_x_3411:
        /* <DEDUP_REMOVED lines=10> */
.L_x_3407:
        /* <DEDUP_REMOVED lines=12> */
.L_x_3416:
[----:B------:R-:W-:Y:S02]  /*51a0*/  MOV R38, R73 ;  /* 0x0000004900267202 */ /* 0x000fe40000000f00 */
.L_x_3417:
[----:B------:R-:W-:Y:S05]  /*51b0*/  BSYNC B1 ;  /* 0x0000000000017941 */ /* 0x000fea0003800000 */
.L_x_3415:
        /* <DEDUP_REMOVED lines=16> */
.L_x_3421:
[----:B------:R-:W-:Y:S05]  /*52c0*/  BSYNC B2 ;  /* 0x0000000000027941 */ /* 0x000fea0003800000 */
.L_x_3420:
        /* <DEDUP_REMOVED lines=44> */
.L_x_3419:
[----:B------:R-:W-:Y:S05]  /*5590*/  BSYNC B1 ;  /* 0x0000000000017941 */ /* 0x000fea0003800000 */
.L_x_3418:
        /* <DEDUP_REMOVED lines=13> */
.L_x_3422:
        /* <DEDUP_REMOVED lines=12> */
.L_x_3425:
[----:B------:R-:W-:Y:S02]  /*5730*/  IMAD.MOV.U32 R38, RZ, RZ, R73 ;  /* 0x000000ffff267224 */ /* 0x000fe400078e0049 */
.L_x_3426:
[----:B------:R-:W-:Y:S05]  /*5740*/  BSYNC B1 ;  /* 0x0000000000017941 */ /* 0x000fea0003800000 */
.L_x_3424:
        /* <DEDUP_REMOVED lines=16> */
.L_x_3430:
[----:B------:R-:W-:Y:S05]  /*5850*/  BSYNC B2 ;  /* 0x0000000000027941 */ /* 0x000fea0003800000 */
.L_x_3429:
        /* <DEDUP_REMOVED lines=44> */
.L_x_3428:
[----:B------:R-:W-:Y:S05]  /*5b20*/  BSYNC B1 ;  /* 0x0000000000017941 */ /* 0x000fea0003800000 */
.L_x_3427:
        /* <DEDUP_REMOVED lines=10> */
.L_x_3423:
        /* <DEDUP_REMOVED lines=12> */
.L_x_3432:
[----:B------:R-:W-:Y:S02]  /*5c90*/  IMAD.MOV.U32 R38, RZ, RZ, R73 ;  /* 0x000000ffff267224 */ /* 0x000fe400078e0049 */
.L_x_3433:
[----:B------:R-:W-:Y:S05]  /*5ca0*/  BSYNC B1 ;  /* 0x0000000000017941 */ /* 0x000fea0003800000 */
.L_x_3431:
        /* <DEDUP_REMOVED lines=16> */
.L_x_3437:
[----:B------:R-:W-:Y:S05]  /*5db0*/  BSYNC B2 ;  /* 0x0000000000027941 */ /* 0x000fea0003800000 */
.L_x_3436:
        /* <DEDUP_REMOVED lines=44> */
.L_x_3435:
[----:B------:R-:W-:Y:S05]  /*6080*/  BSYNC B1 ;  /* 0x0000000000017941 */ /* 0x000fea0003800000 */
.L_x_3434:
        /* <DEDUP_REMOVED lines=13> */
.L_x_3438:
        /* <DEDUP_REMOVED lines=12> */
.L_x_3441:
[----:B------:R-:W-:Y:S02]  /*6220*/  IMAD.MOV.U32 R87, RZ, RZ, R73 ;  /* 0x000000ffff577224 */ /* 0x000fe400078e0049 */
.L_x_3442:
[----:B------:R-:W-:Y:S05]  /*6230*/  BSYNC B1 ;  /* 0x0000000000017941 */ /* 0x000fea0003800000 */
.L_x_3440:
        /* <DEDUP_REMOVED lines=16> */
.L_x_3446:
[----:B------:R-:W-:Y:S05]  /*6340*/  BSYNC B2 ;  /* 0x0000000000027941 */ /* 0x000fea0003800000 */
.L_x_3445:
        /* <DEDUP_REMOVED lines=42> */
[----:B------:R-:W-:Y:S01]  /*65f0*/  LOP3.LUT R71, R37, UR26, R38, 0x96, !PT ;  /* 0x0000001a25477c12 */ /* 0x000fe2000f8e9626 */
[----:B------:R-:W-:-:S04]  /*6600*/  IMAD.MOV.U32 R74, RZ, RZ, R36 ;  /* 0x000000ffff4a7224 */ /* 0x000fc800078e0024 */
.L_x_3444:
[----:B------:R-:W-:Y:S05]  /*6610*/  BSYNC B1 ;  /* 0x0000000000017941 */ /* 0x000fea0003800000 */
.L_x_3443:
        /* <DEDUP_REMOVED lines=11> */
.L_x_3439:
        /* <DEDUP_REMOVED lines=8> */
[----:B------:R-:W-:Y:S02]  /*6750*/  LEA.HI.X R113, R78, c[0x0][0x18c], RZ, 0x4, P0 ;  /* 0x000063004e717a11 */ /* 0x000fe400000f24ff */
[----:B------:R-:W-:Y:S02]  /*6760*/  F2FP.PACK_AB R39, R109, R104 ;  /* 0x000000686d27723e */ /* 0x000fe400000000ff */
[----:B------:R-:W-:Y:S02]  /*6770*/  F2FP.PACK_AB R38, R103, R98 ;  /* 0x000000626726723e */ /* 0x000fe400000000ff */
[----:B------:R-:W-:-:S02]  /*6780*/  F2FP.PACK_AB R37, R97, R92 ;  /* 0x0000005c6125723e */ /* 0x000fc400000000ff */
[----:B------:R-:W-:Y:S02]  /*6790*/  F2FP.PACK_AB R36, R91, R79 ;  /* 0x0000004f5b24723e */ /* 0x000fe400000000ff */
[----:B------:R-:W-:Y:S02]  /*67a0*/  ISETP.NE.AND P1, PT, R118, RZ, PT ;  /* 0x000000ff7600720c */ /* 0x000fe40003f25270 */
[----:B------:R-:W-:Y:S01]  /*67b0*/  SEL R114, RZ, 0x1, P4 ;  /* 0x00000001ff727807 */ /* 0x000fe20002000000 */
[----:B------:R0:W-:Y:S01]  /*67c0*/  STG.E.128 [R112.64], R36 ;  /* 0x0000002470007986 */ /* 0x0001e2000c101d06 */
[----:B------:R-:W-:Y:S02]  /*67d0*/  SEL R116, RZ, 0x1, P5 ;  /* 0x00000001ff747807 */ /* 0x000fe40002800000 */
        /* <DEDUP_REMOVED lines=37> */
.L_x_3447:
[----:B------:R-:W-:Y:S02]  /*6a30*/  IADD3 R112, R78, 0x80, RZ ;  /* 0x000000804e707810 */ /* 0x000fe40007ffe0ff */
.L_x_3318:
[----:B------:R-:W-:Y:S05]  /*6a40*/  BSYNC B0 ;  /* 0x0000000000007941 */ /* 0x000fea0003800000 */
.L_x_3317:
        /* <DEDUP_REMOVED lines=29> */
.L_x_3451:
[----:B0-----:R-:W-:Y:S02]  /*6c20*/  IMAD.MOV.U32 R88, RZ, RZ, R73 ;  /* 0x000000ffff587224 */ /* 0x001fe400078e0049 */
.L_x_3452:
[----:B------:R-:W-:Y:S05]  /*6c30*/  BSYNC B1 ;  /* 0x0000000000017941 */ /* 0x000fea0003800000 */
.L_x_3450:
        /* <DEDUP_REMOVED lines=16> */
.L_x_3456:
[----:B------:R-:W-:Y:S05]  /*6d40*/  BSYNC B2 ;  /* 0x0000000000027941 */ /* 0x000fea0003800000 */
.L_x_3455:
        /* <DEDUP_REMOVED lines=44> */
.L_x_3454:
[----:B------:R-:W-:Y:S05]  /*7010*/  BSYNC B1 ;  /* 0x0000000000017941 */ /* 0x000fea0003800000 */
.L_x_3453:
        /* <DEDUP_REMOVED lines=17> */
.L_x_3457:
        /* <DEDUP_REMOVED lines=12> */
.L_x_3460:
[----:B------:R-:W-:Y:S02]  /*71f0*/  IMAD.MOV.U32 R80, RZ, RZ, R73 ;  /* 0x000000ffff507224 */ /* 0x000fe400078e0049 */
.L_x_3461:
[----:B------:R-:W-:Y:S05]  /*7200*/  BSYNC B1 ;  /* 0x0000000000017941 */ /* 0x000fea0003800000 */
.L_x_3459:
        /* <DEDUP_REMOVED lines=16> */
.L_x_3465:
[----:B------:R-:W-:Y:S05]  /*7310*/  BSYNC B2 ;  /* 0x0000000000027941 */ /* 0x000fea0003800000 */
.L_x_3464:
        /* <DEDUP_REMOVED lines=44> */
.L_x_3463:
[----:B------:R-:W-:Y:S05]  /*75e0*/  BSYNC B1 ;  /* 0x0000000000017941 */ /* 0x000fea0003800000 */
.L_x_3462:
        /* <DEDUP_REMOVED lines=11> */
.L_x_3458:
        /* <DEDUP_REMOVED lines=12> */
.L_x_3467:
[----:B------:R-:W-:Y:S02]  /*7760*/  IMAD.MOV.U32 R93, RZ, RZ, R73 ;  /* 0x000000ffff5d7224 */ /* 0x000fe400078e0049 */
.L_x_3468:
[----:B------:R-:W-:Y:S05]  /*7770*/  BSYNC B1 ;  /* 0x0000000000017941 */ /* 0x000fea0003800000 */
.L_x_3466:
        /* <DEDUP_REMOVED lines=16> */
.L_x_3472:
[----:B------:R-:W-:Y:S05]  /*7880*/  BSYNC B2 ;  /* 0x0000000000027941 */ /* 0x000fea0003800000 */
.L_x_3471:
        /* <DEDUP_REMOVED lines=44> */
.L_x_3470:
[----:B------:R-:W-:Y:S05]  /*7b50*/  BSYNC B1 ;  /* 0x0000000000017941 */ /* 0x000fea0003800000 */
.L_x_3469:
        /* <DEDUP_REMOVED lines=14> */
.L_x_3473:
        /* <DEDUP_REMOVED lines=12> */
.L_x_3476:
[----:B------:R-:W-:Y:S02]  /*7d00*/  IMAD.MOV.U32 R36, RZ, RZ, R73 ;  /* 0x000000ffff247224 */ /* 0x000fe400078e0049 */
.L_x_3477:
[----:B------:R-:W-:Y:S05]  /*7d10*/  BSYNC B1 ;  /* 0x0000000000017941 */ /* 0x000fea0003800000 */
.L_x_3475:
        /* <DEDUP_REMOVED lines=16> */
.L_x_3481:
[----:B------:R-:W-:Y:S05]  /*7e20*/  BSYNC B2 ;  /* 0x0000000000027941 */ /* 0x000fea0003800000 */
.L_x_3480:
        /* <DEDUP_REMOVED lines=44> */
.L_x_3479:
[----:B------:R-:W-:Y:S05]  /*80f0*/  BSYNC B1 ;  /* 0x0000000000017941 */ /* 0x000fea0003800000 */
.L_x_3478:
        /* <DEDUP_REMOVED lines=10> */
.L_x_3474:
        /* <DEDUP_REMOVED lines=12> */
.L_x_3483:
[----:B------:R-:W-:Y:S02]  /*8260*/  IMAD.MOV.U32 R36, RZ, RZ, R73 ;  /* 0x000000ffff247224 */ /* 0x000fe400078e0049 */
.L_x_3484:
[----:B------:R-:W-:Y:S05]  /*8270*/  BSYNC B1 ;  /* 0x0000000000017941 */ /* 0x000fea0003800000 */
.L_x_3482:
        /* <DEDUP_REMOVED lines=16> */
.L_x_3488:
[----:B------:R-:W-:Y:S05]  /*8380*/  BSYNC B2 ;  /* 0x0000000000027941 */ /* 0x000fea0003800000 */
.L_x_3487:
        /* <DEDUP_REMOVED lines=43> */
[----:B------:R-:W-:Y:S02]  /*8640*/  LOP3.LUT R71, R115, UR26, R72, 0x96, !PT ;  /* 0x0000001a73477c12 */ /* 0x000fe4000f8e9648 */
.L_x_3486:
[----:B------:R-:W-:Y:S05]  /*8650*/  BSYNC B1 ;  /* 0x0000000000017941 */ /* 0x000fea0003800000 */
.L_x_3485:
        /* <DEDUP_REMOVED lines=14> */
.L_x_3489:
        /* <DEDUP_REMOVED lines=12> */
.L_x_3492:
[----:B------:R-:W-:Y:S02]  /*8800*/  MOV R36, R73 ;  /* 0x0000004900247202 */ /* 0x000fe40000000f00 */
.L_x_3493:
[----:B------:R-:W-:Y:S05]  /*8810*/  BSYNC B1 ;  /* 0x0000000000017941 */ /* 0x000fea0003800000 */
.L_x_3491:
        /* <DEDUP_REMOVED lines=16> */
.L_x_3497:
[----:B------:R-:W-:Y:S05]  /*8920*/  BSYNC B2 ;  /* 0x0000000000027941 */ /* 0x000fea0003800000 */
.L_x_3496:
        /* <DEDUP_REMOVED lines=44> */
.L_x_3495:
[----:B------:R-:W-:Y:S05]  /*8bf0*/  BSYNC B1 ;  /* 0x0000000000017941 */ /* 0x000fea0003800000 */
.L_x_3494:
        /* <DEDUP_REMOVED lines=10> */
.L_x_3490:
        /* <DEDUP_REMOVED lines=12> */
.L_x_3499:
[----:B------:R-:W-:Y:S02]  /*8d60*/  IMAD.MOV.U32 R36, RZ, RZ, R73 ;  /* 0x000000ffff247224 */ /* 0x000fe400078e0049 */
.L_x_3500:
[----:B------:R-:W-:Y:S05]  /*8d70*/  BSYNC B1 ;  /* 0x0000000000017941 */ /* 0x000fea0003800000 */
.L_x_3498:
        /* <DEDUP_REMOVED lines=16> */
.L_x_3504:
[----:B------:R-:W-:Y:S05]  /*8e80*/  BSYNC B2 ;  /* 0x0000000000027941 */ /* 0x000fea0003800000 */
.L_x_3503:
        /* <DEDUP_REMOVED lines=44> */
.L_x_3502:
[----:B------:R-:W-:Y:S05]  /*9150*/  BSYNC B1 ;  /* 0x0000000000017941 */ /* 0x000fea0003800000 */
.L_x_3501:
        /* <DEDUP_REMOVED lines=14> */
.L_x_3505:
        /* <DEDUP_REMOVED lines=12> */
.L_x_3508:
[----:B------:R-:W-:Y:S02]  /*9300*/  IMAD.MOV.U32 R83, RZ, RZ, R73 ;  /* 0x000000ffff537224 */ /* 0x000fe400078e0049 */
.L_x_3509:
[----:B------:R-:W-:Y:S05]  /*9310*/  BSYNC B1 ;  /* 0x0000000000017941 */ /* 0x000fea0003800000 */
.L_x_3507:
        /* <DEDUP_REMOVED lines=16> */
.L_x_3513:
[----:B------:R-:W-:Y:S05]  /*9420*/  BSYNC B2 ;  /* 0x0000000000027941 */ /* 0x000fea0003800000 */
.L_x_3512:
        /* <DEDUP_REMOVED lines=44> */
.L_x_3511:
[----:B------:R-:W-:Y:S05]  /*96f0*/  BSYNC B1 ;  /* 0x0000000000017941 */ /* 0x000fea0003800000 */
.L_x_3510:
        /* <DEDUP_REMOVED lines=11> */
.L_x_3506:
        /* <DEDUP_REMOVED lines=12> */
.L_x_3515:
[----:B------:R-:W-:Y:S02]  /*9870*/  MOV R100, R73 ;  /* 0x0000004900647202 */ /* 0x000fe40000000f00 */
.L_x_3516:
[----:B------:R-:W-:Y:S05]  /*9880*/  BSYNC B1 ;  /* 0x0000000000017941 */ /* 0x000fea0003800000 */
.L_x_3514:
        /* <DEDUP_REMOVED lines=16> */
.L_x_3520:
[----:B------:R-:W-:Y:S05]  /*9990*/  BSYNC B2 ;  /* 0x0000000000027941 */ /* 0x000fea0003800000 */
.L_x_3519:
        /* <DEDUP_REMOVED lines=44> */
.L_x_3518:
[----:B------:R-:W-:Y:S05]  /*9c60*/  BSYNC B1 ;  /* 0x0000000000017941 */ /* 0x000fea0003800000 */
.L_x_3517:
        /* <DEDUP_REMOVED lines=13> */
.L_x_3521:
        /* <DEDUP_REMOVED lines=12> */
.L_x_3524:
[----:B------:R-:W-:Y:S02]  /*9e00*/  IMAD.MOV.U32 R84, RZ, RZ, R73 ;  /* 0x000000ffff547224 */ /* 0x000fe400078e0049 */
.L_x_3525:
[----:B------:R-:W-:Y:S05]  /*9e10*/  BSYNC B1 ;  /* 0x0000000000017941 */ /* 0x000fea0003800000 */
.L_x_3523:
        /* <DEDUP_REMOVED lines=16> */
.L_x_3529:
[----:B------:R-:W-:Y:S05]  /*9f20*/  BSYNC B2 ;  /* 0x0000000000027941 */ /* 0x000fea0003800000 */
.L_x_3528:
        /* <DEDUP_REMOVED lines=44> */
.L_x_3527:
[----:B------:R-:W-:Y:S05]  /*a1f0*/  BSYNC B1 ;  /* 0x0000000000017941 */ /* 0x000fea0003800000 */
.L_x_3526:
        /* <DEDUP_REMOVED lines=11> */
.L_x_3522:
        /* <DEDUP_REMOVED lines=12> */
.L_x_3531:
[----:B------:R-:W-:Y:S02]  /*a370*/  IMAD.MOV.U32 R105, RZ, RZ, R73 ;  /* 0x000000ffff697224 */ /* 0x000fe400078e0049 */
.L_x_3532:
[----:B------:R-:W-:Y:S05]  /*a380*/  BSYNC B1 ;  /* 0x0000000000017941 */ /* 0x000fea0003800000 */
.L_x_3530:
        /* <DEDUP_REMOVED lines=16> */
.L_x_3536:
[----:B------:R-:W-:Y:S05]  /*a490*/  BSYNC B2 ;  /* 0x0000000000027941 */ /* 0x000fea0003800000 */
.L_x_3535:
        /* <DEDUP_REMOVED lines=44> */
.L_x_3534:
[----:B------:R-:W-:Y:S05]  /*a760*/  BSYNC B1 ;  /* 0x0000000000017941 */ /* 0x000fea0003800000 */
.L_x_3533:
        /* <DEDUP_REMOVED lines=13> */
.L_x_3537:
        /* <DEDUP_REMOVED lines=12> */
.L_x_3540:
[----:B------:R-:W-:Y:S02]  /*a900*/  IMAD.MOV.U32 R38, RZ, RZ, R73 ;  /* 0x000000ffff267224 */ /* 0x000fe400078e0049 */
.L_x_3541:
[----:B------:R-:W-:Y:S05]  /*a910*/  BSYNC B1 ;  /* 0x0000000000017941 */ /* 0x000fea0003800000 */
.L_x_3539:
        /* <DEDUP_REMOVED lines=16> */
.L_x_3545:
[----:B------:R-:W-:Y:S05]  /*aa20*/  BSYNC B2 ;  /* 0x0000000000027941 */ /* 0x000fea0003800000 */
.L_x_3544:
        /* <DEDUP_REMOVED lines=44> */
.L_x_3543:
[----:B------:R-:W-:Y:S05]  /*acf0*/  BSYNC B1 ;  /* 0x0000000000017941 */ /* 0x000fea0003800000 */
.L_x_3542:
        /* <DEDUP_REMOVED lines=10> */
.L_x_3538:
        /* <DEDUP_REMOVED lines=12> */
.L_x_3547:
[----:B------:R-:W-:Y:S02]  /*ae60*/  IMAD.MOV.U32 R38, RZ, RZ, R73 ;  /* 0x000000ffff267224 */ /* 0x000fe400078e0049 */
.L_x_3548:
[----:B------:R-:W-:Y:S05]  /*ae70*/  BSYNC B1 ;  /* 0x0000000000017941 */ /* 0x000fea0003800000 */
.L_x_3546:
        /* <DEDUP_REMOVED lines=16> */
.L_x_3552:
[----:B------:R-:W-:Y:S05]  /*af80*/  BSYNC B2 ;  /* 0x0000000000027941 */ /* 0x000fea0003800000 */
.L_x_3551:
        /* <DEDUP_REMOVED lines=44> */
.L_x_3550:
[----:B------:R-:W-:Y:S05]  /*b250*/  BSYNC B1 ;  /* 0x0000000000017941 */ /* 0x000fea0003800000 */
.L_x_3549:
        /* <DEDUP_REMOVED lines=13> */
.L_x_3553:
        /* <DEDUP_REMOVED lines=12> */
.L_x_3556:
[----:B------:R-:W-:Y:S02]  /*b3f0*/  IMAD.MOV.U32 R38, RZ, RZ, R73 ;  /* 0x000000ffff267224 */ /* 0x000fe400078e0049 */
.L_x_3557:
[----:B------:R-:W-:Y:S05]  /*b400*/  BSYNC B1 ;  /* 0x0000000000017941 */ /* 0x000fea0003800000 */
.L_x_3555:
        /* <DEDUP_REMOVED lines=16> */
.L_x_3561:
[----:B------:R-:W-:Y:S05]  /*b510*/  BSYNC B2 ;  /* 0x0000000000027941 */ /* 0x000fea0003800000 */
.L_x_3560:
        /* <DEDUP_REMOVED lines=44> */
.L_x_3559:
[----:B------:R-:W-:Y:S05]  /*b7e0*/  BSYNC B1 ;  /* 0x0000000000017941 */ /* 0x000fea0003800000 */
.L_x_3558:
        /* <DEDUP_REMOVED lines=10> */
.L_x_3554:
        /* <DEDUP_REMOVED lines=12> */
.L_x_3563:
[----:B------:R-:W-:Y:S02]  /*b950*/  IMAD.MOV.U32 R38, RZ, RZ, R73 ;  /* 0x000000ffff267224 */ /* 0x000fe400078e0049 */
.L_x_3564:
[----:B------:R-:W-:Y:S05]  /*b960*/  BSYNC B1 ;  /* 0x0000000000017941 */ /* 0x000fea0003800000 */
.L_x_3562:
        /* <DEDUP_REMOVED lines=16> */
.L_x_3568:
[----:B------:R-:W-:Y:S05]  /*ba70*/  BSYNC B2 ;  /* 0x0000000000027941 */ /* 0x000fea0003800000 */
.L_x_3567:
        /* <DEDUP_REMOVED lines=44> */
.L_x_3566:
[----:B------:R-:W-:Y:S05]  /*bd40*/  BSYNC B1 ;  /* 0x0000000000017941 */ /* 0x000fea0003800000 */
.L_x_3565:
        /* <DEDUP_REMOVED lines=13> */
.L_x_3569:
        /* <DEDUP_REMOVED lines=12> */
.L_x_3572:
[----:B------:R-:W-:Y:S02]  /*bee0*/  IMAD.MOV.U32 R87, RZ, RZ, R73 ;  /* 0x000000ffff577224 */ /* 0x000fe400078e0049 */
.L_x_3573:
[----:B------:R-:W-:Y:S05]  /*bef0*/  BSYNC B1 ;  /* 0x0000000000017941 */ /* 0x000fea0003800000 */
.L_x_3571:
        /* <DEDUP_REMOVED lines=16> */
.L_x_3577:
[----:B------:R-:W-:Y:S05]  /*c000*/  BSYNC B2 ;  /* 0x0000000000027941 */ /* 0x000fea0003800000 */
.L_x_3576:
        /* <DEDUP_REMOVED lines=42> */
[----:B------:R-:W-:Y:S01]  /*c2b0*/  IMAD.MOV.U32 R72, RZ, RZ, RZ ;  /* 0x000000ffff487224 */ /* 0x000fe200078e00ff */
[----:B------:R-:W-:Y:S02]  /*c2c0*/  MOV R74, R36 ;  /* 0x00000024004a7202 */ /* 0x000fe40000000f00 */
.L_x_3575:
[----:B------:R-:W-:Y:S05]  /*c2d0*/  BSYNC B1 ;  /* 0x0000000000017941 */ /* 0x000fea0003800000 */
.L_x_3574:
        /* <DEDUP_REMOVED lines=11> */
.L_x_3570:
[----:B------:R-:W-:Y:S02]  /*c390*/  ISETP.NE.AND P0, PT, R120, RZ, PT ;  /* 0x000000ff7800720c */ /* 0x000fe40003f05270 */
[----:B------:R-:W-:Y:S02]  /*c3a0*/  SEL R119, RZ, 0x10000, P4 ;  /* 0x00010000ff777807 */ /* 0x000fe40002000000 */
[----:B------:R-:W-:Y:S02]  /*c3b0*/  SEL R116, RZ, 0x1, P0 ;  /* 0x00000001ff747807 */ /* 0x000fe40000000000 */
[----:B------:R-:W-:Y:S02]  /*c3c0*/  LEA R114, P0, R112, c[0x0][0x188], 0x4 ;  /* 0x0000620070727a11 */ /* 0x000fe400078020ff */
[----:B------:R-:W-:Y:S02]  /*c3d0*/  ISETP.NE.AND P4, PT, R122, RZ, PT ;  /* 0x000000ff7a00720c */ /* 0x000fe40003f85270 */
[----:B------:R-:W-:-:S02]  /*c3e0*/  ISETP.NE.AND P1, PT, R113, RZ, PT ;  /* 0x000000ff7100720c */ /* 0x000fc40003f25270 */
[----:B------:R-:W-:Y:S02]  /*c3f0*/  SEL R120, RZ, 0x1000000, P5 ;  /* 0x01000000ff787807 */ /* 0x000fe40002800000 */
[----:B------:R-:W-:Y:S02]  /*c400*/  LEA.HI.X R115, R112, c[0x0][0x18c], RZ, 0x4, P0 ;  /* 0x0000630070737a11 */ /* 0x000fe400000f24ff */
[----:B------:R-:W-:Y:S02]  /*c410*/  F2FP.PACK_AB R39, R110, R106 ;  /* 0x0000006a6e27723e */ /* 0x000fe400000000ff */
[----:B------:R-:W-:Y:S02]  /*c420*/  F2FP.PACK_AB R38, R105, R100 ;  /* 0x000000646926723e */ /* 0x000fe400000000ff */
[----:B------:R-:W-:Y:S02]  /*c430*/  F2FP.PACK_AB R37, R99, R94 ;  /* 0x0000005e6325723e */ /* 0x000fe400000000ff */
[----:B------:R-:W-:-:S02]  /*c440*/  F2FP.PACK_AB R36, R93, R88 ;  /* 0x000000585d24723e */ /* 0x000fc400000000ff */
[----:B------:R-:W-:Y:S02]  /*c450*/  ISETP.NE.AND P5, PT, R121, RZ, PT ;  /* 0x000000ff7900720c */ /* 0x000fe40003fa5270 */
[----:B------:R-:W-:Y:S01]  /*c460*/  SEL R113, RZ, 0x1, P4 ;  /* 0x00000001ff717807 */ /* 0x000fe20002000000 */
[----:B------:R0:W-:Y:S01]  /*c470*/  STG.E.128 [R114.64], R36 ;  /* 0x0000002472007986 */ /* 0x0001e2000c101d06 */
[----:B------:R-:W-:Y:S02]  /*c480*/  ISETP.NE.AND P6, PT, R118, RZ, PT ;  /* 0x000000ff7600720c */ /* 0x000fe40003fc5270 */
[----:B------:R-:W-:Y:S02]  /*c490*/  SEL R118, RZ, 0x100, P3 ;  /* 0x00000100ff767807 */ /* 0x000fe40001800000 */
        /* <DEDUP_REMOVED lines=37> */
.L_x_3578:
[----:B------:R-:W-:Y:S02]  /*c6f0*/  IADD3 R112, R112, 0x80, RZ ;  /* 0x0000008070707810 */ /* 0x000fe40007ffe0ff */
.L_x_3449:
[----:B------:R-:W-:Y:S05]  /*c700*/  BSYNC B0 ;  /* 0x0000000000007941 */ /* 0x000fea0003800000 */
.L_x_3448:
        /* <DEDUP_REMOVED lines=27> */
[----:B------:R-:W-:Y:S01]  /*c8c0*/  MOV R89, R74 ;  /* 0x0000004a00597202 */ /* 0x000fe20000000f00 */
[----:B------:R-:W-:Y:S05]  /*c8d0*/  BRA `(.L_x_3583) ;  /* 0x0000001000007947 */ /* 0x000fea0003800000 */
.L_x_3582:
[----:B0-----:R-:W-:Y:S02]  /*c8e0*/  IMAD.MOV.U32 R89, RZ, RZ, R73 ;  /* 0x000000ffff597224 */ /* 0x001fe400078e0049 */
.L_x_3583:
[----:B------:R-:W-:Y:S05]  /*c8f0*/  BSYNC B1 ;  /* 0x0000000000017941 */ /* 0x000fea0003800000 */
.L_x_3581:
        /* <DEDUP_REMOVED lines=16> */
.L_x_3587:
[----:B------:R-:W-:Y:S05]  /*ca00*/  BSYNC B2 ;  /* 0x0000000000027941 */ /* 0x000fea0003800000 */
.L_x_3586:
        /* <DEDUP_REMOVED lines=44> */
.L_x_3585:
[----:B------:R-:W-:Y:S05]  /*ccd0*/  BSYNC B1 ;  /* 0x0000000000017941 */ /* 0x000fea0003800000 */
.L_x_3584:
        /* <DEDUP_REMOVED lines=17> */
.L_x_3588:
        /* <DEDUP_REMOVED lines=12> */
.L_x_3591:
[----:B------:R-:W-:Y:S02]  /*ceb0*/  MOV R80, R73 ;  /* 0x0000004900507202 */ /* 0x000fe40000000f00 */
.L_x_3592:
[----:B------:R-:W-:Y:S05]  /*cec0*/  BSYNC B1 ;  /* 0x0000000000017941 */ /* 0x000fea0003800000 */
.L_x_3590:
        /* <DEDUP_REMOVED lines=16> */
.L_x_3596:
[----:B------:R-:W-:Y:S05]  /*cfd0*/  BSYNC B2 ;  /* 0x0000000000027941 */ /* 0x000fea0003800000 */
.L_x_3595:
        /* <DEDUP_REMOVED lines=44> */
.L_x_3594:
[----:B------:R-:W-:Y:S05]  /*d2a0*/  BSYNC B1 ;  /* 0x0000000000017941 */ /* 0x000fea0003800000 */
.L_x_3593:
        /* <DEDUP_REMOVED lines=11> */
.L_x_3589:
        /* <DEDUP_REMOVED lines=12> */
.L_x_3598:
[----:B------:R-:W-:Y:S02]  /*d420*/  IMAD.MOV.U32 R95, RZ, RZ, R73 ;  /* 0x000000ffff5f7224 */ /* 0x000fe400078e0049 */
.L_x_3599:
[----:B------:R-:W-:Y:S05]  /*d430*/  BSYNC B1 ;  /* 0x0000000000017941 */ /* 0x000fea0003800000 */
.L_x_3597:
        /* <DEDUP_REMOVED lines=16> */
.L_x_3603:
[----:B------:R-:W-:Y:S05]  /*d540*/  BSYNC B2 ;  /* 0x0000000000027941 */ /* 0x000fea0003800000 */
.L_x_3602:
        /* <DEDUP_REMOVED lines=44> */
.L_x_3601:
[----:B------:R-:W-:Y:S05]  /*d810*/  BSYNC B1 ;  /* 0x0000000000017941 */ /* 0x000fea0003800000 */
.L_x_3600:
        /* <DEDUP_REMOVED lines=14> */
.L_x_3604:
        /* <DEDUP_REMOVED lines=12> */
.L_x_3607:
[----:B------:R-:W-:Y:S02]  /*d9c0*/  IMAD.MOV.U32 R36, RZ, RZ, R73 ;  /* 0x000000ffff247224 */ /* 0x000fe400078e0049 */
.L_x_3608:
[----:B------:R-:W-:Y:S05]  /*d9d0*/  BSYNC B1 ;  /* 0x0000000000017941 */ /* 0x000fea0003800000 */
.L_x_3606:
        /* <DEDUP_REMOVED lines=16> */
.L_x_3612:
[----:B------:R-:W-:Y:S05]  /*dae0*/  BSYNC B2 ;  /* 0x0000000000027941 */ /* 0x000fea0003800000 */
.L_x_3611:
        /* <DEDUP_REMOVED lines=44> */
.L_x_3610:
[----:B------:R-:W-:Y:S05]  /*ddb0*/  BSYNC B1 ;  /* 0x0000000000017941 */ /* 0x000fea0003800000 */
.L_x_3609:
        /* <DEDUP_REMOVED lines=10> */
.L_x_3605:
        /* <DEDUP_REMOVED lines=12> */
.L_x_3614:
[----:B------:R-:W-:Y:S02]  /*df20*/  IMAD.MOV.U32 R36, RZ, RZ, R73 ;  /* 0x000000ffff247224 */ /* 0x000fe400078e0049 */
.L_x_3615:
[----:B------:R-:W-:Y:S05]  /*df30*/  BSYNC B1 ;  /* 0x0000000000017941 */ /* 0x000fea0003800000 */
.L_x_3613:
        /* <DEDUP_REMOVED lines=16> */
.L_x_3619:
[----:B------:R-:W-:Y:S05]  /*e040*/  BSYNC B2 ;  /* 0x0000000000027941 */ /* 0x000fea0003800000 */
.L_x_3618:
        /* <DEDUP_REMOVED lines=44> */
.L_x_3617:
[----:B------:R-:W-:Y:S05]  /*e310*/  BSYNC B1 ;  /* 0x0000000000017941 */ /* 0x000fea0003800000 */
.L_x_3616:
        /* <DEDUP_REMOVED lines=14> */
.L_x_3620:
        /* <DEDUP_REMOVED lines=12> */
.L_x_3623:
[----:B------:R-:W-:Y:S02]  /*e4c0*/  IMAD.MOV.U32 R36, RZ, RZ, R73 ;  /* 0x000000ffff247224 */ /* 0x000fe400078e0049 */
.L_x_3624:
[----:B------:R-:W-:Y:S05]  /*e4d0*/  BSYNC B1 ;  /* 0x0000000000017941 */ /* 0x000fea0003800000 */
.L_x_3622:
        /* <DEDUP_REMOVED lines=16> */
.L_x_3628:
[----:B------:R-:W-:Y:S05]  /*e5e0*/  BSYNC B2 ;  /* 0x0000000000027941 */ /* 0x000fea0003800000 */
.L_x_3627:
        /* <DEDUP_REMOVED lines=44> */
.L_x_3626:
[----:B------:R-:W-:Y:S05]  /*e8b0*/  BSYNC B1 ;  /* 0x0000000000017941 */ /* 0x000fea0003800000 */
.L_x_3625:
        /* <DEDUP_REMOVED lines=10> */
.L_x_3621:
        /* <DEDUP_REMOVED lines=12> */
.L_x_3630:
[----:B------:R-:W-:Y:S02]  /*ea20*/  IMAD.MOV.U32 R36, RZ, RZ, R73 ;  /* 0x000000ffff247224 */ /* 0x000fe400078e0049 */
.L_x_3631:
[----:B------:R-:W-:Y:S05]  /*ea30*/  BSYNC B1 ;  /* 0x0000000000017941 */ /* 0x000fea0003800000 */
.L_x_3629:
        /* <DEDUP_REMOVED lines=16> */
.L_x_3635:
[----:B------:R-:W-:Y:S05]  /*eb40*/  BSYNC B2 ;  /* 0x0000000000027941 */ /* 0x000fea0003800000 */
.L_x_3634:
        /* <DEDUP_REMOVED lines=44> */
.L_x_3633:
[----:B------:R-:W-:Y:S05]  /*ee10*/  BSYNC B1 ;  /* 0x0000000000017941 */ /* 0x000fea0003800000 */
.L_x_3632:
        /* <DEDUP_REMOVED lines=14> */
.L_x_3636:
        /* <DEDUP_REMOVED lines=12> */
.L_x_3639:
[----:B------:R-:W-:Y:S02]  /*efc0*/  IMAD.MOV.U32 R83, RZ, RZ, R73 ;  /* 0x000000ffff537224 */ /* 0x000fe400078e0049 */
.L_x_3640:
[----:B------:R-:W-:Y:S05]  /*efd0*/  BSYNC B1 ;  /* 0x0000000000017941 */ /* 0x000fea0003800000 */
.L_x_3638:
        /* <DEDUP_REMOVED lines=16> */
.L_x_3644:
[----:B------:R-:W-:Y:S05]  /*f0e0*/  BSYNC B2 ;  /* 0x0000000000027941 */ /* 0x000fea0003800000 */
.L_x_3643:
        /* <DEDUP_REMOVED lines=44> */
.L_x_3642:
[----:B------:R-:W-:Y:S05]  /*f3b0*/  BSYNC B1 ;  /* 0x0000000000017941 */ /* 0x000fea0003800000 */
.L_x_3641:
        /* <DEDUP_REMOVED lines=11> */
.L_x_3637:
        /* <DEDUP_REMOVED lines=12> */
.L_x_3646:
[----:B------:R-:W-:Y:S02]  /*f530*/  IMAD.MOV.U32 R102, RZ, RZ, R73 ;  /* 0x000000ffff667224 */ /* 0x000fe400078e0049 */
.L_x_3647:
[----:B------:R-:W-:Y:S05]  /*f540*/  BSYNC B1 ;  /* 0x0000000000017941 */ /* 0x000fea0003800000 */
.L_x_3645:
        /* <DEDUP_REMOVED lines=16> */
.L_x_3651:
[----:B------:R-:W-:Y:S05]  /*f650*/  BSYNC B2 ;  /* 0x0000000000027941 */ /* 0x000fea0003800000 */
.L_x_3650:
        /* <DEDUP_REMOVED lines=44> */
.L_x_3649:
[----:B------:R-:W-:Y:S05]  /*f920*/  BSYNC B1 ;  /* 0x0000000000017941 */ /* 0x000fea0003800000 */
.L_x_3648:
        /* <DEDUP_REMOVED lines=13> */
.L_x_3652:
        /* <DEDUP_REMOVED lines=12> */
.L_x_3655:
[----:B------:R-:W-:Y:S02]  /*fac0*/  IMAD.MOV.U32 R84, RZ, RZ, R73 ;  /* 0x000000ffff547224 */ /* 0x000fe400078e0049 */
.L_x_3656:
[----:B------:R-:W-:Y:S05]  /*fad0*/  BSYNC B1 ;  /* 0x0000000000017941 */ /* 0x000fea0003800000 */
.L_x_3654:
        /* <DEDUP_REMOVED lines=16> */
.L_x_3660:
[----:B------:R-:W-:Y:S05]  /*fbe0*/  BSYNC B2 ;  /* 0x0000000000027941 */ /* 0x000fea0003800000 */
.L_x_3659:
        /* <DEDUP_REMOVED lines=44> */
.L_x_3658:
[----:B------:R-:W-:Y:S05]  /*feb0*/  BSYNC B1 ;  /* 0x0000000000017941 */ /* 0x000fea0003800000 */
.L_x_3657:
        /* <DEDUP_REMOVED lines=11> */
.L_x_3653:
        /* <DEDUP_REMOVED lines=12> */
.L_x_3662:
[----:B------:R-:W-:Y:S02]  /*10030*/  MOV R107, R73 ;  /* 0x00000049006b7202 */ /* 0x000fe40000000f00 */
.L_x_3663:
[----:B------:R-:W-:Y:S05]  /*10040*/  BSYNC B1 ;  /* 0x0000000000017941 */ /* 0x000fea0003800000 */
.L_x_3661:
        /* <DEDUP_REMOVED lines=16> */
.L_x_3667:
[----:B------:R-:W-:Y:S05]  /*10150*/  BSYNC B2 ;  /* 0x0000000000027941 */ /* 0x000fea0003800000 */
.L_x_3666:
        /* <DEDUP_REMOVED lines=44> */
.L_x_3665:
[----:B------:R-:W-:Y:S05]  /*10420*/  BSYNC B1 ;  /* 0x0000000000017941 */ /* 0x000fea0003800000 */
.L_x_3664:
[----:B------:R-:W0:Y:S01]  /*10430*/  I2F.U32 R36, R107 ;  /* 0x0000006b00247306 */ /* 0x000e220000201000 */
[----:B------:R-:W-:-:S05]  /*10440*/  HADD2.F32 R38, -RZ, R38.H1_H1 ;  /* 0x30000026ff267230 */ /* 0x000fca0000004100 */
[----:B------:R-:W-:Y:S02]  /*10450*/  FMUL.FTZ R38, R38, c[0x0][0x1e8] ;  /* 0x00007a0026267a20 */ /* 0x000fe40000410000 */
[----:B0-----:R-:W-:-:S05]  /*10460*/  FFMA.FTZ R36, R36, R119, 1.1641532182693481445e-10 ;  /* 0x2f00000024247423 */ /* 0x001fca0000010077 */
[----:B------:R-:W-:-:S04]  /*10470*/  FSETP.GTU.FTZ.AND P3, PT, R36, c[0x0][0x1e4], PT ;  /* 0x0000790024007a0b */ /* 0x000fc80003f7c000 */
[----:B------:R-:W-:Y:S01]  /*10480*/  FSEL R107, R38, RZ, !P3 ;  /* 0x000000ff266b7208 */ /* 0x000fe20005800000 */
[----:B------:R-:W-:Y:S05]  /*10490*/  @P1 BRA `(.L_x_3668) ;  /* 0x0000006000001947 */ /* 0x000fea0003800000 */
[----:B------:R-:W-:Y:S01]  /*104a0*/  MOV R36, R37 ;  /* 0x0000002500247202 */ /* 0x000fe20000000f00 */
[----:B------:R-:W-:Y:S05]  /*104b0*/  @!P0 BRA `(.L_x_3669) ;  /* 0x000005a000008947 */ /* 0x000fea0003800000 */
[----:B------:R-:W-:Y:S01]  /*104c0*/  HADD2.F32 R38, -RZ, R30.H1_H1 ;  /* 0x3000001eff267230 */ /* 0x000fe20000004100 */
[----:B------:R-:W-:-:S04]  /*104d0*/  IMAD.MOV.U32 R36, RZ, RZ, R37 ;  /* 0x000000ffff247224 */ /* 0x000fc800078e0025 */
[----:B------:R-:W-:Y:S01]  /*104e0*/  FADD.FTZ R107, R38, R107 ;  /* 0x0000006b266b7221 */ /* 0x000fe20000010000 */
[----:B------:R-:W-:Y:S05]  /*104f0*/  BRA `(.L_x_3669) ;  /* 0x0000056000007947 */ /* 0x000fea0003800000 */
.L_x_3668:
        /* <DEDUP_REMOVED lines=12> */
.L_x_3671:
[----:B------:R-:W-:Y:S02]  /*105c0*/  IMAD.MOV.U32 R38, RZ, RZ, R73 ;  /* 0x000000ffff267224 */ /* 0x000fe400078e0049 */
.L_x_3672:
[----:B------:R-:W-:Y:S05]  /*105d0*/  BSYNC B1 ;  /* 0x0000000000017941 */ /* 0x000fea0003800000 */
.L_x_3670:
        /* <DEDUP_REMOVED lines=16> */
.L_x_3676:
[----:B------:R-:W-:Y:S05]  /*106e0*/  BSYNC B2 ;  /* 0x0000000000027941 */ /* 0x000fea0003800000 */
.L_x_3675:
        /* <DEDUP_REMOVED lines=44> */
.L_x_3674:
[----:B------:R-:W-:Y:S05]  /*109b0*/  BSYNC B1 ;  /* 0x0000000000017941 */ /* 0x000fea0003800000 */
.L_x_3673:
        /* <DEDUP_REMOVED lines=10> */
.L_x_3669:
        /* <DEDUP_REMOVED lines=12> */
.L_x_3678:
[----:B------:R-:W-:Y:S02]  /*10b20*/  IMAD.MOV.U32 R38, RZ, RZ, R73 ;  /* 0x000000ffff267224 */ /* 0x000fe400078e0049 */
.L_x_3679:
[----:B------:R-:W-:Y:S05]  /*10b30*/  BSYNC B1 ;  /* 0x0000000000017941 */ /* 0x000fea0003800000 */
.L_x_3677:
        /* <DEDUP_REMOVED lines=16> */
.L_x_3683:
[----:B------:R-:W-:Y:S05]  /*10c40*/  BSYNC B2 ;  /* 0x0000000000027941 */ /* 0x000fea0003800000 */
.L_x_3682:
        /* <DEDUP_REMOVED lines=44> */
.L_x_3681:
[----:B------:R-:W-:Y:S05]  /*10f10*/  BSYNC B1 ;  /* 0x0000000000017941 */ /* 0x000fea0003800000 */
.L_x_3680:
        /* <DEDUP_REMOVED lines=13> */
.L_x_3684:
        /* <DEDUP_REMOVED lines=12> */
.L_x_3687:
[----:B------:R-:W-:Y:S02]  /*110b0*/  IMAD.MOV.U32 R38, RZ, RZ, R73 ;  /* 0x000000ffff267224 */ /* 0x000fe400078e0049 */
.L_x_3688:
[----:B------:R-:W-:Y:S05]  /*110c0*/  BSYNC B1 ;  /* 0x0000000000017941 */ /* 0x000fea0003800000 */
.L_x_3686:
        /* <DEDUP_REMOVED lines=16> */
.L_x_3692:
[----:B------:R-:W-:Y:S05]  /*111d0*/  BSYNC B2 ;  /* 0x0000000000027941 */ /* 0x000fea0003800000 */
.L_x_3691:
        /* <DEDUP_REMOVED lines=44> */
.L_x_3690:
[----:B------:R-:W-:Y:S05]  /*114a0*/  BSYNC B1 ;  /* 0x0000000000017941 */ /* 0x000fea0003800000 */
.L_x_3689:
        /* <DEDUP_REMOVED lines=10> */
.L_x_3685:
        /* <DEDUP_REMOVED lines=12> */
.L_x_3694:
[----:B------:R-:W-:Y:S02]  /*11610*/  IMAD.MOV.U32 R38, RZ, RZ, R73 ;  /* 0x000000ffff267224 */ /* 0x000fe400078e0049 */
.L_x_3695:
[----:B------:R-:W-:Y:S05]  /*11620*/  BSYNC B1 ;  /* 0x0000000000017941 */ /* 0x000fea0003800000 */
.L_x_3693:
        /* <DEDUP_REMOVED lines=16> */
.L_x_3699:
[----:B------:R-:W-:Y:S05]  /*11730*/  BSYNC B2 ;  /* 0x0000000000027941 */ /* 0x000fea0003800000 */
.L_x_3698:
        /* <DEDUP_REMOVED lines=44> */
.L_x_3697:
[----:B------:R-:W-:Y:S05]  /*11a00*/  BSYNC B1 ;  /* 0x0000000000017941 */ /* 0x000fea0003800000 */
.L_x_3696:
        /* <DEDUP_REMOVED lines=13> */
.L_x_3700:
        /* <DEDUP_REMOVED lines=12> */
.L_x_3703:
[----:B------:R-:W-:Y:S02]  /*11ba0*/  MOV R87, R73 ;  /* 0x0000004900577202 */ /* 0x000fe40000000f00 */
.L_x_3704:
[----:B------:R-:W-:Y:S05]  /*11bb0*/  BSYNC B1 ;  /* 0x0000000000017941 */ /* 0x000fea0003800000 */
.L_x_3702:
        /* <DEDUP_REMOVED lines=16> */
.L_x_3708:
[----:B------:R-:W-:Y:S05]  /*11cc0*/  BSYNC B2 ;  /* 0x0000000000027941 */ /* 0x000fea0003800000 */
.L_x_3707:
        /* <DEDUP_REMOVED lines=44> */
.L_x_3706:
[----:B------:R-:W-:Y:S05]  /*11f90*/  BSYNC B1 ;  /* 0x0000000000017941 */ /* 0x000fea0003800000 */
.L_x_3705:
        /* <DEDUP_REMOVED lines=11> */
.L_x_3701:
[----:B------:R-:W-:Y:S02]  /*12050*/  ISETP.NE.AND P0, PT, R121, RZ, PT ;  /* 0x000000ff7900720c */ /* 0x000fe40003f05270 */
[----:B------:R-:W-:Y:S02]  /*12060*/  SEL R121, RZ, 0x1000000, P5 ;  /* 0x01000000ff797807 */ /* 0x000fe40002800000 */
[----:B------:R-:W-:Y:S02]  /*12070*/  SEL R116, RZ, 0x1, P0 ;  /* 0x00000001ff747807 */ /* 0x000fe40000000000 */
[----:B------:R-:W-:Y:S02]  /*12080*/  SEL R119, RZ, 0x10000, P4 ;  /* 0x00010000ff777807 */ /* 0x000fe40002000000 */
[----:B------:R-:W-:Y:S02]  /*12090*/  LEA R114, P0, R112, c[0x0][0x188], 0x4 ;  /* 0x0000620070727a11 */ /* 0x000fe400078020ff */
[----:B------:R-:W-:-:S02]  /*120a0*/  ISETP.NE.AND P5, PT, R120, RZ, PT ;  /* 0x000000ff7800720c */ /* 0x000fc40003fa5270 */
        /* <DEDUP_REMOVED lines=16> */
[----:B------:R-:W-:Y:S02]  /*121b0*/  SHF.L.U32 R116, R112, 0x3, RZ ;  /* 0x0000000370747819 */ /* 0x000fe400000006ff */
[----:B------:R-:W-:Y:S01]  /*121c0*/  LOP3.LUT R119, R115, R118, R119, 0xfe, !PT ;  /* 0x0000007673777212 */ /* 0x000fe200078efe77 */
[----:B------:R-:W-:Y:S01]  /*121d0*/  IMAD.WIDE.U32 R36, R117, 0x100, RZ ;  /* 0x0000010075247825 */ /* 0x000fe200078e00ff */
[----:B------:R-:W-:-:S04]  /*121e0*/  SHF.R.U32.HI R117, RZ, 0x1d, R112 ;  /* 0x0000001dff757819 */ /* 0x000fc80000011670 */
[----:B------:R-:W-:Y:S02]  /*121f0*/  LOP3.LUT R113, R36, R114, R38, 0xfe, !PT ;  /* 0x0000007224717212 */ /* 0x000fe400078efe26 */
[----:B------:R-:W-:Y:S02]  /*12200*/  IADD3 R36, P0, R116, c[0x0][0x190], RZ ;  /* 0x0000640074247a10 */ /* 0x000fe40007f1e0ff */
[----:B------:R-:W-:Y:S02]  /*12210*/  SEL R38, RZ, 0x1, P6 ;  /* 0x00000001ff267807 */ /* 0x000fe40003000000 */
        /* <DEDUP_REMOVED lines=25> */
.L_x_3580:
[----:B------:R-:W-:Y:S05]  /*123b0*/  BSYNC B0 ;  /* 0x0000000000007941 */ /* 0x000fea0003800000 */
.L_x_3579:
        /* <DEDUP_REMOVED lines=33> */
[----:B------:R0:W2:Y:S02]  /*125d0*/  SHFL.BFLY PT, R37, R36, 0x1, 0x1f ;  /* 0x0c201f0024257f89 */ /* 0x0000a400000e0000 */
.L_x_3719:
[----:B--2---:R-:W-:Y:S01]  /*125e0*/  FADD.FTZ R37, R36, R37 ;  /* 0x0000002524257221 */ /* 0x004fe20000010000 */
        /* <DEDUP_REMOVED lines=10> */
[----:B-1----:R-:W-:-:S04]  /*12690*/  FMUL.FTZ R36, R90, R113 ;  /* 0x000000715a247220 */ /* 0x002fc80000410000 */
        /* <DEDUP_REMOVED lines=58> */
.L_x_3720:
        /* <DEDUP_REMOVED lines=27> */
[----:B0-----:R-:W-:-:S03]  /*12bf0*/  IADD3 R115, R113, R112, RZ ;  /* 0x0000007071737210 */ /* 0x001fc60007ffe0ff */
        /* <DEDUP_REMOVED lines=50> */
[----:B------:R-:W-:Y:S01]  /*12f20*/  F2FP.PACK_AB R36, R37, R36 ;  /* 0x000000242524723e */ /* 0x000fe200000000ff */
        /* <DEDUP_REMOVED lines=12> */
[----:B------:R-:W-:Y:S01]  /*12ff0*/  F2FP.PACK_AB R37, R38, R37 ;  /* 0x000000252625723e */ /* 0x000fe200000000ff */
[----:B------:R-:W-:Y:S02]  /*13000*/  FFMA.FTZ R39, R11, R120, R3 ;  /* 0x000000780b277223 */ /* 0x000fe40000010003 */
[----:B------:R-:W-:Y:S01]  /*13010*/  FFMA.FTZ R112, R10, R117, R2 ;  /* 0x000000750a707223 */ /* 0x000fe20000010002 */
[----:B------:R-:W-:Y:S01]  /*13020*/  F2FP.PACK_AB R38, R113, R116 ;  /* 0x000000747126723e */ /* 0x000fe200000000ff */
[----:B------:R-:W-:-:S03]  /*13030*/  IMAD.MOV.U32 R117, RZ, RZ, 0x10 ;  /* 0x00000010ff757424 */ /* 0x000fc600078e00ff */
[----:B------:R-:W-:Y:S01]  /*13040*/  F2FP.PACK_AB R39, R112, R39 ;  /* 0x000000277027723e */ /* 0x000fe200000000ff */
[C---:B------:R-:W-:Y:S01]  /*13050*/  IMAD.WIDE.U32 R112, R78.reuse, R117, c[0x0][0x208] ;  /* 0x000082004e707625 */ /* 0x040fe200078e0075 */
[----:B------:R-:W-:-:S04]  /*13060*/  IADD3 R78, R78, 0x80, RZ ;  /* 0x000000804e4e7810 */ /* 0x000fc80007ffe0ff */
[----:B------:R0:W-:Y:S03]  /*13070*/  STG.E.128 [R112.64], R36 ;  /* 0x0000002470007986 */ /* 0x0001e6000c101d06 */
.L_x_3712:
[----:B------:R-:W-:Y:S05]  /*13080*/  BSYNC B0 ;  /* 0x0000000000007941 */ /* 0x000fea0003800000 */
.L_x_3711:
        /* <DEDUP_REMOVED lines=11> */
[--C-:B------:R-:W-:Y:S02]  /*13140*/  FADD.FTZ R118, R105, -R114.reuse ;  /* 0x8000007269767221 */ /* 0x100fe40000010000 */
[----:B------:R-:W-:Y:S02]  /*13150*/  FFMA.FTZ R36, R0, R36, R49 ;  /* 0x0000002400247223 */ /* 0x000fe40000010031 */
[--C-:B------:R-:W-:Y:S02]  /*13160*/  FADD.FTZ R120, R106, -R114.reuse ;  /* 0x800000726a787221 */ /* 0x100fe40000010000 */
[----:B------:R-:W-:Y:S01]  /*13170*/  FADD.FTZ R122, R110, -R114 ;  /* 0x800000726e7a7221 */ /* 0x000fe20000010000 */
[----:B------:R-:W-:Y:S01]  /*13180*/  F2FP.PACK_AB R36, R37, R36 ;  /* 0x000000242524723e */ /* 0x000fe200000000ff */
[----:B------:R-:W-:-:S02]  /*13190*/  FMUL.FTZ R38, R115, R38 ;  /* 0x0000002673267220 */ /* 0x000fc40000410000 */
        /* <DEDUP_REMOVED lines=18> */
.L_x_3714:
[----:B------:R-:W-:Y:S05]  /*132c0*/  BSYNC B0 ;  /* 0x0000000000007941 */ /* 0x000fea0003800000 */
.L_x_3713:
[----:B------:R-:W-:Y:S01]  /*132d0*/  ISETP.NE.AND P0, PT, R26, RZ, PT ;  /* 0x000000ff1a00720c */ /* 0x000fe20003f05270 */
        /* <DEDUP_REMOVED lines=28> */
[----:B------:R-:W-:Y:S01]  /*134a0*/  IMAD.MOV.U32 R117, RZ, RZ, 0x10 ;  /* 0x00000010ff757424 */ /* 0x000fe200078e00ff */
[----:B------:R-:W-:-:S02]  /*134b0*/  F2FP.PACK_AB R38, R115, R38 ;  /* 0x000000267326723e */ /* 0x000fc400000000ff */
[----:B------:R-:W-:Y:S01]  /*134c0*/  F2FP.PACK_AB R37, R37, R114 ;  /* 0x000000722525723e */ /* 0x000fe200000000ff */
[----:B------:R-:W-:-:S05]  /*134d0*/  IMAD.WIDE.U32 R112, R78, R117, c[0x0][0x208] ;  /* 0x000082004e707625 */ /* 0x000fca00078e0075 */
[----:B------:R0:W-:Y:S02]  /*134e0*/  STG.E.128 [R112.64], R36 ;  /* 0x0000002470007986 */ /* 0x0001e4000c101d06 */
.L_x_3716:
[----:B------:R-:W-:Y:S05]  /*134f0*/  BSYNC B0 ;  /* 0x0000000000007941 */ /* 0x000fea0003800000 */
.L_x_3715:
[----:B------:R-:W-:Y:S02]  /*13500*/  IADD3 R18, R18, c[0x0][0x160], RZ ;  /* 0x0000580012127a10 */ /* 0x000fe40007ffe0ff */
[----:B------:R-:W-:Y:S02]  /*13510*/  LOP3.LUT P1, RZ, R76, 0xff, RZ, 0xc0, !PT ;  /* 0x000000ff4cff7812 */ /* 0x000fe4000782c0ff */
[----:B------:R-:W-:Y:S02]  /*13520*/  ISETP.GE.AND P0, PT, R18, c[0x0][0x164], PT ;  /* 0x0000590012007a0c */ /* 0x000fe40003f06270 */
[----:B------:R-:W-:-:S11]  /*13530*/  SEL R76, RZ, 0x1, P1 ;  /* 0x00000001ff4c7807 */ /* 0x000fd60000800000 */
[----:B01----:R-:W-:Y:S01]  /*13540*/  @P0 CALL.REL.NOINC `(.L_x_3717) ;  /* 0x0000001000000944 */ /* 0x003fe20003c00000 */
[----:B------:R-:W-:Y:S05]  /*13550*/  BRA `(.L_x_3718) ;  /* 0xfffed7d000007947 */ /* 0x000fea000383ffff */
.L_x_3717:
[----:B------:R-:W-:Y:S05]  /*13560*/  EXIT ;  /* 0x000000000000794d */ /* 0x000fea0003800000 */
.L_x_3709:
[----:B------:R-:W-:Y:S01]  /*13570*/  MOV R37, R36 ;  /* 0x0000002400257202 */ /* 0x000fe20000000f00 */
[----:B------:R-:W-:Y:S01]  /*13580*/  IMAD.MOV.U32 R116, RZ, RZ, 0x1 ;  /* 0x00000001ff747424 */ /* 0x000fe200078e00ff */
[----:B------:R-:W-:Y:S01]  /*13590*/  MOV R38, 0x135d0 ;  /* 0x000135d000267802 */ /* 0x000fe20000000f00 */
[----:B------:R-:W-:Y:S02]  /*135a0*/  IMAD.MOV.U32 R114, RZ, RZ, 0x1f ;  /* 0x0000001fff727424 */ /* 0x000fe400078e00ff */
[----:B------:R-:W-:Y:S02]  /*135b0*/  IMAD.MOV.U32 R115, RZ, RZ, -0x1 ;  /* 0xffffffffff737424 */ /* 0x000fe400078e00ff */
[----:B-1----:R-:W-:Y:S05]  /*135c0*/  CALL.REL.NOINC `($__internal_14_$__cuda_sm70_shflsync_bfly_p) ;  /* 0x000006c000007944 */ /* 0x002fea0003c00000 */
[----:B01----:R-:W-:Y:S01]  /*135d0*/  IMAD.MOV.U32 R37, RZ, RZ, R116 ;  /* 0x000000ffff257224 */ /* 0x003fe200078e0074 */
[----:B------:R-:W-:Y:S05]  /*135e0*/  BRA `(.L_x_3719) ;  /* 0xffffeff000007947 */ /* 0x000fea000383ffff */
.L_x_3710:
[----:B------:R-:W-:Y:S01]  /*135f0*/  IMAD.MOV.U32 R116, RZ, RZ, 0x2 ;  /* 0x00000002ff747424 */ /* 0x000fe200078e00ff */
[----:B------:R-:W-:Y:S01]  /*13600*/  MOV R115, 0xffffffff ;  /* 0xffffffff00737802 */ /* 0x000fe20000000f00 */
[----:B------:R-:W-:Y:S01]  /*13610*/  IMAD.MOV.U32 R114, RZ, RZ, 0x1f ;  /* 0x0000001fff727424 */ /* 0x000fe200078e00ff */
[----:B------:R-:W-:Y:S02]  /*13620*/  MOV R38, 0x13640 ;  /* 0x0001364000267802 */ /* 0x000fe40000000f00 */
[----:B01----:R-:W-:Y:S05]  /*13630*/  CALL.REL.NOINC `($__internal_14_$__cuda_sm70_shflsync_bfly_p) ;  /* 0x0000065000007944 */ /* 0x003fea0003c00000 */
[----:B01----:R-:W-:Y:S01]  /*13640*/  FADD.FTZ R37, R37, R116 ;  /* 0x0000007425257221 */ /* 0x003fe20000010000 */
[----:B------:R-:W-:Y:S01]  /*13650*/  MOV R38, 0x136a0 ;  /* 0x000136a000267802 */ /* 0x000fe20000000f00 */
[----:B------:R-:W-:-:S02]  /*13660*/  IMAD.MOV.U32 R116, RZ, RZ, 0x4 ;  /* 0x00000004ff747424 */ /* 0x000fc400078e00ff */
[----:B------:R-:W-:Y:S02]  /*13670*/  IMAD.MOV.U32 R114, RZ, RZ, 0x1f ;  /* 0x0000001fff727424 */ /* 0x000fe400078e00ff */
[----:B------:R-:W-:Y:S02]  /*13680*/  IMAD.MOV.U32 R115, RZ, RZ, -0x1 ;  /* 0xffffffffff737424 */ /* 0x000fe400078e00ff */
[----:B------:R-:W-:Y:S05]  /*13690*/  CALL.REL.NOINC `($__internal_14_$__cuda_sm70_shflsync_bfly_p) ;  /* 0x000005f000007944 */ /* 0x000fea0003c00000 */
[----:B01----:R-:W-:Y:S01]  /*136a0*/  FADD.FTZ R37, R37, R116 ;  /* 0x0000007425257221 */ /* 0x003fe20000010000 */
[----:B------:R-:W-:Y:S01]  /*136b0*/  MOV R38, 0x13700 ;  /* 0x0001370000267802 */ /* 0x000fe20000000f00 */
[----:B------:R-:W-:Y:S02]  /*136c0*/  IMAD.MOV.U32 R116, RZ, RZ, 0x8 ;  /* 0x00000008ff747424 */ /* 0x000fe400078e00ff */
[----:B------:R-:W-:Y:S02]  /*136d0*/  IMAD.MOV.U32 R114, RZ, RZ, 0x1f ;  /* 0x0000001fff727424 */ /* 0x000fe400078e00ff */
[----:B------:R-:W-:Y:S02]  /*136e0*/  IMAD.MOV.U32 R115, RZ, RZ, -0x1 ;  /* 0xffffffffff737424 */ /* 0x000fe400078e00ff */
[----:B------:R-:W-:Y:S05]  /*136f0*/  CALL.REL.NOINC `($__internal_14_$__cuda_sm70_shflsync_bfly_p) ;  /* 0x0000059000007944 */ /* 0x000fea0003c00000 */
[----:B01----:R-:W-:Y:S01]  /*13700*/  FADD.FTZ R37, R37, R116 ;  /* 0x0000007425257221 */ /* 0x003fe20000010000 */
[----:B------:R-:W-:Y:S01]  /*13710*/  HFMA2.MMA R116, -RZ, RZ, 0, 9.5367431640625e-07 ;  /* 0x00000010ff747435 */ /* 0x000fe200000001ff */
[----:B------:R-:W-:Y:S01]  /*13720*/  IMAD.MOV.U32 R114, RZ, RZ, 0x1f ;  /* 0x0000001fff727424 */ /* 0x000fe200078e00ff */
[----:B------:R-:W-:Y:S01]  /*13730*/  MOV R38, 0x13760 ;  /* 0x0001376000267802 */ /* 0x000fe20000000f00 */
[----:B------:R-:W-:-:S03]  /*13740*/  IMAD.MOV.U32 R115, RZ, RZ, -0x1 ;  /* 0xffffffffff737424 */ /* 0x000fc600078e00ff */
[----:B------:R-:W-:Y:S05]  /*13750*/  CALL.REL.NOINC `($__internal_14_$__cuda_sm70_shflsync_bfly_p) ;  /* 0x0000053000007944 */ /* 0x000fea0003c00000 */
[----:B01----:R-:W-:Y:S01]  /*13760*/  FADD.FTZ R37, R37, R116 ;  /* 0x0000007425257221 */ /* 0x003fe20000010000 */
[----:B------:R-:W-:Y:S01]  /*13770*/  ISETP.NE.AND P0, PT, R24, RZ, PT ;  /* 0x000000ff1800720c */ /* 0x000fe20003f05270 */
[----:B------:R-:W-:-:S02]  /*13780*/  IMAD.MOV.U32 R116, RZ, RZ, 0x1 ;  /* 0x00000001ff747424 */ /* 0x000fc400078e00ff */
[----:B------:R-:W-:Y:S02]  /*13790*/  FMUL.FTZ R36, R90, R37 ;  /* 0x000000255a247220 */ /* 0x000fe40000410000 */
[----:B------:R-:W-:Y:S02]  /*137a0*/  IMAD.MOV.U32 R115, RZ, RZ, -0x1 ;  /* 0xffffffffff737424 */ /* 0x000fe400078e00ff */
[--C-:B------:R-:W-:Y:S02]  /*137b0*/  FADD.FTZ R37, R79, -R36.reuse ;  /* 0x800000244f257221 */ /* 0x100fe40000010000 */
[--C-:B------:R-:W-:Y:S02]  /*137c0*/  FADD.FTZ R38, R91, -R36.reuse ;  /* 0x800000245b267221 */ /* 0x100fe40000010000 */
[----:B------:R-:W-:Y:S02]  /*137d0*/  FFMA.FTZ R37, R37, R37, RZ ;  /* 0x0000002525257223 */ /* 0x000fe400000100ff */
        /* <DEDUP_REMOVED lines=48> */
[----:B------:R-:W-:Y:S05]  /*13ae0*/  CALL.REL.NOINC `($__internal_14_$__cuda_sm70_shflsync_bfly_p) ;  /* 0x000001a000007944 */ /* 0x000fea0003c00000 */
[----:B01----:R-:W-:Y:S01]  /*13af0*/  FADD.FTZ R37, R37, R116 ;  /* 0x0000007425257221 */ /* 0x003fe20000010000 */
[----:B------:R-:W-:Y:S01]  /*13b00*/  MOV R114, 0x1f ;  /* 0x0000001f00727802 */ /* 0x000fe20000000f00 */
[----:B------:R-:W-:Y:S01]  /*13b10*/  IMAD.MOV.U32 R116, RZ, RZ, 0x2 ;  /* 0x00000002ff747424 */ /* 0x000fe200078e00ff */
[----:B------:R-:W-:Y:S01]  /*13b20*/  MOV R38, 0x13b50 ;  /* 0x00013b5000267802 */ /* 0x000fe20000000f00 */
[----:B------:R-:W-:Y:S02]  /*13b30*/  IMAD.MOV.U32 R115, RZ, RZ, -0x1 ;  /* 0xffffffffff737424 */ /* 0x000fe400078e00ff */
[----:B------:R-:W-:Y:S05]  /*13b40*/  CALL.REL.NOINC `($__internal_14_$__cuda_sm70_shflsync_bfly_p) ;  /* 0x0000014000007944 */ /* 0x000fea0003c00000 */
[----:B01----:R-:W-:Y:S01]  /*13b50*/  FADD.FTZ R37, R37, R116 ;  /* 0x0000007425257221 */ /* 0x003fe20000010000 */
[----:B------:R-:W-:Y:S01]  /*13b60*/  MOV R38, 0x13bb0 ;  /* 0x00013bb000267802 */ /* 0x000fe20000000f00 */
[----:B------:R-:W-:Y:S02]  /*13b70*/  IMAD.MOV.U32 R116, RZ, RZ, 0x4 ;  /* 0x00000004ff747424 */ /* 0x000fe400078e00ff */
[----:B------:R-:W-:-:S02]  /*13b80*/  IMAD.MOV.U32 R114, RZ, RZ, 0x1f ;  /* 0x0000001fff727424 */ /* 0x000fc400078e00ff */
[----:B------:R-:W-:Y:S02]  /*13b90*/  IMAD.MOV.U32 R115, RZ, RZ, -0x1 ;  /* 0xffffffffff737424 */ /* 0x000fe400078e00ff */
[----:B------:R-:W-:Y:S05]  /*13ba0*/  CALL.REL.NOINC `($__internal_14_$__cuda_sm70_shflsync_bfly_p) ;  /* 0x000000e000007944 */ /* 0x000fea0003c00000 */
[----:B01----:R-:W-:Y:S01]  /*13bb0*/  FADD.FTZ R37, R37, R116 ;  /* 0x0000007425257221 */ /* 0x003fe20000010000 */
[----:B------:R-:W-:Y:S01]  /*13bc0*/  MOV R115, 0xffffffff ;  /* 0xffffffff00737802 */ /* 0x000fe20000000f00 */
[----:B------:R-:W-:Y:S01]  /*13bd0*/  IMAD.MOV.U32 R116, RZ, RZ, 0x8 ;  /* 0x00000008ff747424 */ /* 0x000fe200078e00ff */
[----:B------:R-:W-:Y:S01]  /*13be0*/  MOV R38, 0x13c10 ;  /* 0x00013c1000267802 */ /* 0x000fe20000000f00 */
[----:B------:R-:W-:Y:S02]  /*13bf0*/  IMAD.MOV.U32 R114, RZ, RZ, 0x1f ;  /* 0x0000001fff727424 */ /* 0x000fe400078e00ff */
[----:B------:R-:W-:Y:S05]  /*13c00*/  CALL.REL.NOINC `($__internal_14_$__cuda_sm70_shflsync_bfly_p) ;  /* 0x0000008000007944 */ /* 0x000fea0003c00000 */
[----:B-1----:R-:W-:Y:S01]  /*13c10*/  FADD.FTZ R113, R37, R116 ;  /* 0x0000007425717221 */ /* 0x002fe20000010000 */
[----:B------:R-:W-:Y:S01]  /*13c20*/  MOV R38, 0x13c80 ;  /* 0x00013c8000267802 */ /* 0x000fe20000000f00 */
[----:B------:R-:W-:Y:S02]  /*13c30*/  IMAD.MOV.U32 R116, RZ, RZ, 0x10 ;  /* 0x00000010ff747424 */ /* 0x000fe400078e00ff */
[----:B0-----:R-:W-:Y:S02]  /*13c40*/  IMAD.MOV.U32 R114, RZ, RZ, 0x1f ;  /* 0x0000001fff727424 */ /* 0x001fe400078e00ff */
[----:B------:R-:W-:-:S02]  /*13c50*/  IMAD.MOV.U32 R115, RZ, RZ, -0x1 ;  /* 0xffffffffff737424 */ /* 0x000fc400078e00ff */
[----:B------:R-:W-:Y:S02]  /*13c60*/  IMAD.MOV.U32 R37, RZ, RZ, R113 ;  /* 0x000000ffff257224 */ /* 0x000fe400078e0071 */
[----:B------:R-:W-:Y:S05]  /*13c70*/  CALL.REL.NOINC `($__internal_14_$__cuda_sm70_shflsync_bfly_p) ;  /* 0x0000001000007944 */ /* 0x000fea0003c00000 */
[----:B01----:R-:W-:Y:S05]  /*13c80*/  BRA `(.L_x_3720) ;  /* 0xffffedb000007947 */ /* 0x003fea000383ffff */
        .weak           $__internal_14_$__cuda_sm70_shflsync_bfly_p
        .type           $__internal_14_$__cuda_sm70_shflsync_bfly_p,@function
        .size           $__internal_14_$__cuda_sm70_shflsync_bfly_p,(.L_x_19994 - $__internal_14_$__cuda_sm70_shflsync_bfly_p)
$__internal_14_$__cuda_sm70_shflsync_bfly_p:
[----:B------:R-:W-:Y:S01]  /*13c90*/  IMAD.MOV.U32 R39, RZ, RZ, 0x0 ;  /* 0x00000000ff277424 */ /* 0x000fe200078e00ff */
[----:B------:R-:W-:Y:S04]  /*13ca0*/  WARPSYNC R115 ;  /* 0x0000007300007348 */ /* 0x000fe80003800000 */
[----:B------:R0:W1:Y:S01]  /*13cb0*/  SHFL.BFLY PT, R116, R37, R116, R114 ;  /* 0x0c00007425747389 */ /* 0x00006200000e0072 */
[----:B------:R-:W-:Y:S05]  /*13cc0*/  RET.REL.NODEC R38 `(_ZN10layer_norm31ln_parallel_residual_fwd_kernelINS_13Kernel_traitsI6__halfS2_S2_S2_fjLj3072ELj1ELj1ELj4ELj16ENS_18Kernel_traits_baseILj3072ES2_S2_S2_S2_fjLj128EEEEELb1ELb1ELb0EEEvNS_9FwdParamsE) ;  /* 0xfffec33026007950 */ /* 0x000fea0003c3ffff */
.L_x_3721:
        /* <DEDUP_REMOVED lines=11> */
.L_x_19994:


//--------------------- .text._ZN10layer_norm31ln_parallel_residual_fwd_kernelINS_13Kernel_traitsI6__halfS2_S2_S2_fjLj3072ELj1ELj1ELj4ELj16ENS_18Kernel_traits_baseILj3072ES2_S2_S2_S2_fjLj128EEEEELb1ELb1ELb1EEEvNS_9FwdParamsE --------------------------
	.section	.text._ZN10layer_norm31ln_parallel_residual_fwd_kernelINS_13Kernel_traitsI6__halfS2_S2_S2_fjLj3072ELj1ELj1ELj4ELj16ENS_18Kernel_traits_baseILj3072ES2_S2_S2_S2_fjLj128EEEEELb1ELb1ELb1EEEvNS_9FwdParamsE,"ax",@progbits
	.sectioninfo	@"SHI_REGISTERS=127"
	.align	128
        .global         _ZN10layer_norm31ln_parallel_residual_fwd_kernelINS_13Kernel_traitsI6__halfS2_S2_S2_fjLj3072ELj1ELj1ELj4ELj16ENS_18Kernel_traits_baseILj3072ES2_S2_S2_S2_fjLj128EEEEELb1ELb1ELb1EEEvNS_9FwdParamsE
        .type           _ZN10layer_norm31ln_parallel_residual_fwd_kernelINS_13Kernel_traitsI6__halfS2_S2_S2_fjLj3072ELj1ELj1ELj4ELj16ENS_18Kernel_traits_baseILj3072ES2_S2_S2_S2_fjLj128EEEEELb1ELb1ELb1EEEvNS_9FwdParamsE,@function
        .size           _ZN10layer_norm31ln_parallel_residual_fwd_kernelINS_13Kernel_traitsI6__halfS2_S2_S2_fjLj3072ELj1ELj1ELj4ELj16ENS_18Kernel_traits_baseILj3072ES2_S2_S2_S2_fjLj128EEEEELb1ELb1ELb1EEEvNS_9FwdParamsE,(.L_x_19995 - _ZN10layer_norm31ln_parallel_residual_fwd_kernelINS_13Kernel_traitsI6__halfS2_S2_S2_fjLj3072ELj1ELj1ELj4ELj16ENS_18Kernel_traits_baseILj3072ES2_S2_S2_S2_fjLj128EEEEELb1ELb1ELb1EEEvNS_9FwdParamsE)
        .other          _ZN10layer_norm31ln_parallel_residual_fwd_kernelINS_13Kernel_traitsI6__halfS2_S2_S2_fjLj3072ELj1ELj1ELj4ELj16ENS_18Kernel_traits_baseILj3072ES2_S2_S2_S2_fjLj128EEEEELb1ELb1ELb1EEEvNS_9FwdParamsE,@"STO_CUDA_ENTRY STV_DEFAULT"
_ZN10layer_norm31ln_parallel_residual_fwd_kernelINS_13Kernel_traitsI6__halfS2_S2_S2_fjLj3072ELj1ELj1ELj4ELj16ENS_18Kernel_traits_baseILj3072ES2_S2_S2_S2_fjLj128EEEEELb1ELb1ELb1EEEvNS_9FwdParamsE:
.text._ZN10layer_norm31ln_parallel_residual_fwd_kernelINS_13Kernel_traitsI6__halfS2_S2_S2_fjLj3072ELj1ELj1ELj4ELj16ENS_18Kernel_traits_baseILj3072ES2_S2_S2_S2_fjLj128EEEEELb1ELb1ELb1EEEvNS_9FwdParamsE:
[----:B------:R-:W-:Y:S02]  /*0000*/  IMAD.MOV.U32 R1, RZ, RZ, c[0x0][0x28] ;  /* 0x00000a00ff017624 */ /* 0x000fe400078e00ff */
[----:B------:R-:W-:Y:S02]  /*0010*/  ULDC.U8 UR4, c[0x0][0x244] ;  /* 0x0000910000047ab9 */ /* 0x000fe40000000000 */
[----:B------:R-:W-:Y:S01]  /*0020*/  ISETP.NE.AND P0, PT, RZ, UR4, PT ;  /* 0x00000004ff007c0c */ /* 0x000fe2000bf05270 */
[----:B------:R-:W-:Y:S01]  /*0030*/  ULDC.64 UR4, c[0x0][0x230] ;  /* 0x00008c0000047ab9 */ /* 0x000fe20000000a00 */
[----:B------:R-:W-:Y:S01]  /*0040*/  IMAD.MOV.U32 R41, RZ, RZ, c[0x0][0x23c] ;  /* 0x00008f00ff297624 */ /* 0x000fe200078e00ff */
[----:B------:R-:W-:Y:S01]  /*0050*/  ULDC.64 UR6, c[0x0][0x118] ;  /* 0x0000460000067ab9 */ /* 0x000fe20000000a00 */
[----:B------:R-:W-:Y:S02]  /*0060*/  IMAD.U32 R2, RZ, RZ, UR4 ;  /* 0x00000004ff027e24 */ /* 0x000fe4000f8e00ff */
[----:B------:R-:W-:Y:S02]  /*0070*/  IMAD.U32 R3, RZ, RZ, UR5 ;  /* 0x00000005ff037e24 */ /* 0x000fe4000f8e00ff */
[----:B------:R-:W-:-:S05]  /*0080*/  IMAD.MOV.U32 R40, RZ, RZ, c[0x0][0x238] ;  /* 0x00008e00ff287624 */ /* 0x000fca00078e00ff */
[----:B------:R-:W2:Y:S01]  /*0090*/  @P0 LDG.E.64 R2, [R2.64] ;  /* 0x0000000602020981 */ /* 0x000ea2000c1e1b00 */
[----:B------:R-:W-:Y:S01]  /*00a0*/  @P0 IMAD.MOV.U32 R8, RZ, RZ, R40 ;  /* 0x000000ffff080224 */ /* 0x000fe200078e0028 */
[----:B------:R-:W-:-:S05]  /*00b0*/  @P0 MOV R9, R41 ;  /* 0x0000002900090202 */ /* 0x000fca0000000f00 */
[----:B------:R-:W3:Y:S04]  /*00c0*/  @P0 LDG.E.64 R4, [R8.64] ;  /* 0x0000000608040981 */ /* 0x000ee8000c1e1b00 */
[----:B------:R-:W0:Y:S04]  /*00d0*/  S2R R0, SR_TID.X ;  /* 0x0000000000007919 */ /* 0x000e280000002100 */
[----:B------:R-:W0:Y:S02]  /*00e0*/  S2R R23, SR_CTAID.X ;  /* 0x0000000000177919 */ /* 0x000e240000002500 */
[----:B0-----:R-:W-:-:S04]  /*00f0*/  IMAD R59, R23, c[0x0][0x0], R0 ;  /* 0x00000000173b7a24 */ /* 0x001fc800078e0200 */
[----:B------:R-:W-:Y:S01]  /*0100*/  IMAD.WIDE.U32 R6, R59, -0x326172a9, RZ ;  /* 0xcd9e8d573b067825 */ /* 0x000fe200078e00ff */
[----:B--2---:R-:W0:Y:S01]  /*0110*/  @P0 R2UR UR4, R2 ;  /* 0x00000000020403c2 */ /* 0x004e2200000e0000 */
[----:B---3--:R-:W-:-:S07]  /*0120*/  @P0 IADD3 R40, P1, R4, c[0x0][0x240], RZ ;  /* 0x0000900004280a10 */ /* 0x008fce0007f3e0ff */
[----:B------:R1:W2:Y:S01]  /*0130*/  @P0 R2UR UR5, R3 ;  /* 0x00000000030503c2 */ /* 0x0002a200000e0000 */
        /* <DEDUP_REMOVED lines=17> */
[----:B------:R-:W-:Y:S01]  /*0250*/  UIADD3 UR15, UR4, 0x78dde6e4, URZ ;  /* 0x78dde6e4040f7890 */ /* 0x000fe2000fffe03f */
[----:B------:R-:W-:Y:S01]  /*0260*/  IMAD.SHL.U32 R3, R0, 0x10, RZ ;  /* 0x0000001000037824 */ /* 0x000fe200078e00ff */
[----:B------:R-:W-:Y:S02]  /*0270*/  LOP3.LUT R4, R9, UR9, R6, 0x96, !PT ;  /* 0x0000000909047c12 */ /* 0x000fe4000f8e9606 */
[----:B------:R-:W-:Y:S01]  /*0280*/  IMAD.WIDE.U32 R6, R7, -0x326172a9, RZ ;  /* 0xcd9e8d5707067825 */ /* 0x000fe200078e00ff */
[----:B------:R-:W-:Y:S01]  /*0290*/  UIADD3 UR16, UR5, -0x126145ec, URZ ;  /* 0xed9eba1405107890 */ /* 0x000fe2000fffe03f */
[----:B------:R-:W-:-:S02]  /*02a0*/  LOP3.LUT R22, R3, 0x7f0, RZ, 0xc0, !PT ;  /* 0x000007f003167812 */ /* 0x000fc400078ec0ff */
[----:B------:R-:W-:Y:S01]  /*02b0*/  IMAD.WIDE.U32 R4, R4, -0x2daee0ad, RZ ;  /* 0xd2511f5304047825 */ /* 0x000fe200078e00ff */
[----:B------:R-:W-:-:S04]  /*02c0*/  LOP3.LUT R12, R7, UR11, R8, 0x96, !PT ;  /* 0x0000000b070c7c12 */ /* 0x000fc8000f8e9608 */
[----:B------:R-:W-:Y:S01]  /*02d0*/  LOP3.LUT R14, R5, UR12, R2, 0x96, !PT ;  /* 0x0000000c050e7c12 */ /* 0x000fe2000f8e9602 */
[----:B------:R-:W-:Y:S01]  /*02e0*/  IMAD.WIDE.U32 R12, R12, -0x2daee0ad, RZ ;  /* 0xd2511f530c0c7825 */ /* 0x000fe200078e00ff */
[----:B------:R-:W-:Y:S01]  /*02f0*/  UIADD3 UR18, UR5, -0x56f99767, URZ ;  /* 0xa906689905127890 */ /* 0x000fe2000fffe03f */
[----:B------:R-:W-:Y:S02]  /*0300*/  IADD3 R2, P1, R22, c[0x0][0x218], RZ ;  /* 0x0000860016027a10 */ /* 0x000fe40007f3e0ff */
[----:B------:R-:W-:Y:S01]  /*0310*/  IMAD.WIDE.U32 R14, R14, -0x326172a9, RZ ;  /* 0xcd9e8d570e0e7825 */ /* 0x000fe200078e00ff */
[----:B------:R-:W-:Y:S01]  /*0320*/  LOP3.LUT R7, R13, UR14, R4, 0x96, !PT ;  /* 0x0000000e0d077c12 */ /* 0x000fe2000f8e9604 */
[----:B------:R-:W-:Y:S02]  /*0330*/  UIADD3 UR17, UR4, 0x1715609d, URZ ;  /* 0x1715609d04117890 */ /* 0x000fe4000fffe03f */
[----:B------:R-:W-:Y:S01]  /*0340*/  UIADD3 UR19, UR4, -0x4ab325aa, URZ ;  /* 0xb54cda5604137890 */ /* 0x000fe2000fffe03f */
[----:B------:R-:W-:Y:S01]  /*0350*/  LOP3.LUT R4, R15, UR13, R6, 0x96, !PT ;  /* 0x0000000d0f047c12 */ /* 0x000fe2000f8e9606 */
[----:B------:R-:W-:-:S04]  /*0360*/  IMAD.WIDE.U32 R6, R7, -0x326172a9, RZ ;  /* 0xcd9e8d5707067825 */ /* 0x000fc800078e00ff */
[----:B------:R-:W-:Y:S01]  /*0370*/  IMAD.WIDE.U32 R4, R4, -0x2daee0ad, RZ ;  /* 0xd2511f5304047825 */ /* 0x000fe200078e00ff */
[----:B------:R-:W-:Y:S01]  /*0380*/  LOP3.LUT R13, R7, UR15, R14, 0x96, !PT ;  /* 0x0000000f070d7c12 */ /* 0x000fe2000f8e960e */
[----:B------:R-:W-:Y:S02]  /*0390*/  UIADD3 UR20, UR5, 0x646e171e, URZ ;  /* 0x646e171e05147890 */ /* 0x000fe4000fffe03f */
[----:B------:R-:W-:Y:S01]  /*03a0*/  IMAD.X R3, RZ, RZ, c[0x0][0x21c], P1 ;  /* 0x00008700ff037624 */ /* 0x000fe200008e06ff */
[----:B------:R-:W-:Y:S01]  /*03b0*/  LOP3.LUT R14, R5, UR16, R12, 0x96, !PT ;  /* 0x00000010050e7c12 */ /* 0x000fe2000f8e960c */
[----:B------:R-:W-:-:S03]  /*03c0*/  IMAD.WIDE.U32 R12, R13, -0x2daee0ad, RZ ;  /* 0xd2511f530d0c7825 */ /* 0x000fc600078e00ff */
[----:B------:R0:W5:Y:S01]  /*03d0*/  @P0 LDG.E.128 R8, [R2.64] ;  /* 0x0000000602080981 */ /* 0x000162000c1e1d00 */
[----:B------:R-:W-:Y:S01]  /*03e0*/  IMAD.WIDE.U32 R14, R14, -0x326172a9, RZ ;  /* 0xcd9e8d570e0e7825 */ /* 0x000fe200078e00ff */
[----:B------:R-:W-:Y:S02]  /*03f0*/  LOP3.LUT R7, R13, UR18, R4, 0x96, !PT ;  /* 0x000000120d077c12 */ /* 0x000fe4000f8e9604 */
[----:B------:R0:W5:Y:S02]  /*0400*/  @P0 LDG.E.128 R16, [R2.64+0x800] ;  /* 0x0008000602100981 */ /* 0x000164000c1e1d00 */
[----:B------:R-:W-:Y:S01]  /*0410*/  LOP3.LUT R4, R15, UR17, R6, 0x96, !PT ;  /* 0x000000110f047c12 */ /* 0x000fe2000f8e9606 */
[----:B------:R-:W-:Y:S01]  /*0420*/  IMAD.WIDE.U32 R6, R7, -0x326172a9, RZ ;  /* 0xcd9e8d5707067825 */ /* 0x000fe200078e00ff */
[----:B------:R0:W5:Y:S01]  /*0430*/  @P0 LDG.E.128 R36, [R2.64+0x1000] ;  /* 0x0010000602240981 */ /* 0x000162000c1e1d00 */
[----:B------:R-:W-:Y:S02]  /*0440*/  UIADD3 UR21, UR4, 0x5384540f, URZ ;  /* 0x5384540f04157890 */ /* 0x000fe4000fffe03f */
[----:B------:R-:W-:Y:S01]  /*0450*/  IMAD.WIDE.U32 R4, R4, -0x2daee0ad, RZ ;  /* 0xd2511f5304047825 */ /* 0x000fe200078e00ff */
[----:B------:R-:W-:Y:S01]  /*0460*/  LOP3.LUT R14, R7, UR19, R14, 0x96, !PT ;  /* 0x00000013070e7c12 */ /* 0x000fe2000f8e960e */
[----:B------:R-:W-:-:S02]  /*0470*/  UIADD3 UR22, UR5, 0x1fd5c5a3, URZ ;  /* 0x1fd5c5a305167890 */ /* 0x000fc4000fffe03f */
[----:B------:R-:W-:Y:S01]  /*0480*/  UIADD3 UR23, UR4, -0xe443238, URZ ;  /* 0xf1bbcdc804177890 */ /* 0x000fe2000fffe03f */
[----:B------:R-:W-:Y:S01]  /*0490*/  LOP3.LUT R20, R5, UR20, R12, 0x96, !PT ;  /* 0x0000001405147c12 */ /* 0x000fe2000f8e960c */
[----:B------:R-:W-:Y:S01]  /*04a0*/  IMAD.WIDE.U32 R14, R14, -0x2daee0ad, RZ ;  /* 0xd2511f530e0e7825 */ /* 0x000fe200078e00ff */
[----:B0-----:R-:W-:Y:S01]  /*04b0*/  LEA.HI R2, R0, R23, RZ, 0x19 ;  /* 0x0000001700027211 */ /* 0x001fe200078fc8ff */
[----:B------:R-:W-:Y:S01]  /*04c0*/  UIADD3 UR24, UR5, -0x24c28bd8, URZ ;  /* 0xdb3d742805187890 */ /* 0x000fe2000fffe03f */
[----:B------:R-:W-:Y:S01]  /*04d0*/  IADD3 R12, P2, R22, c[0x0][0x1b0], RZ ;  /* 0x00006c00160c7a10 */ /* 0x000fe20007f5e0ff */
[----:B------:R-:W-:Y:S01]  /*04e0*/  IMAD.WIDE.U32 R20, R20, -0x326172a9, RZ ;  /* 0xcd9e8d5714147825 */ /* 0x000fe200078e00ff */
[----:B------:R-:W-:Y:S02]  /*04f0*/  ISETP.GE.AND P1, PT, R2, c[0x0][0x164], PT ;  /* 0x0000590002007a0c */ /* 0x000fe40003f26270 */
[----:B------:R-:W-:Y:S01]  /*0500*/  LOP3.LUT R41, R15, UR22, R4, 0x96, !PT ;  /* 0x000000160f297c12 */ /* 0x000fe2000f8e9604 */
[----:B------:R-:W-:Y:S01]  /*0510*/  IMAD.X R13, RZ, RZ, c[0x0][0x1b4], P2 ;  /* 0x00006d00ff0d7624 */ /* 0x000fe200010e06ff */
[----:B------:R-:W-:-:S03]  /*0520*/  LOP3.LUT R23, R21, UR21, R6, 0x96, !PT ;  /* 0x0000001515177c12 */ /* 0x000fc6000f8e9606 */
[----:B------:R-:W-:-:S04]  /*0530*/  IMAD.HI.U32 R5, R41, -0x326172a9, RZ ;  /* 0xcd9e8d5729057827 */ /* 0x000fc800078e00ff */
[----:B------:R-:W-:Y:S01]  /*0540*/  IMAD.HI.U32 R3, R23, -0x2daee0ad, RZ ;  /* 0xd2511f5317037827 */ /* 0x000fe200078e00ff */
[----:B------:R-:W-:-:S04]  /*0550*/  LOP3.LUT R78, R5, UR23, R20, 0x96, !PT ;  /* 0x00000017054e7c12 */ /* 0x000fc8000f8e9614 */
[----:B------:R-:W-:Y:S01]  /*0560*/  LOP3.LUT R76, R3, UR24, R14, 0x96, !PT ;  /* 0x00000018034c7c12 */ /* 0x000fe2000f8e960e */
[----:B------:R-:W-:Y:S06]  /*0570*/  @P1 EXIT ;  /* 0x000000000000194d */ /* 0x000fec0003800000 */
[----:B-----5:R-:W-:Y:S01]  /*0580*/  @!P0 CS2R R8, SRZ ;  /* 0x0000000000088805 */ /* 0x020fe2000001ff00 */
[----:B------:R-:W-:Y:S01]  /*0590*/  @!P0 CS2R R10, SRZ ;  /* 0x00000000000a8805 */ /* 0x000fe2000001ff00 */
[----:B------:R-:W-:Y:S01]  /*05a0*/  @!P0 CS2R R16, SRZ ;  /* 0x0000000000108805 */ /* 0x000fe2000001ff00 */
[----:B------:R-:W-:Y:S01]  /*05b0*/  @!P0 CS2R R18, SRZ ;  /* 0x0000000000128805 */ /* 0x000fe2000001ff00 */
[----:B------:R-:W-:Y:S01]  /*05c0*/  @!P0 CS2R R36, SRZ ;  /* 0x0000000000248805 */ /* 0x000fe2000001ff00 */
[----:B------:R0:W5:Y:S01]  /*05d0*/  LDG.E.128 R32, [R12.64] ;  /* 0x000000060c207981 */ /* 0x000162000c1e1d00 */
[--C-:B------:R-:W-:Y:S02]  /*05e0*/  HADD2.F32 R3, -RZ, R8.reuse.H0_H0 ;  /* 0x20000008ff037230 */ /* 0x100fe40000004100 */
[----:B------:R-:W-:Y:S01]  /*05f0*/  HADD2.F32 R4, -RZ, R8.H1_H1 ;  /* 0x30000008ff047230 */ /* 0x000fe20000004100 */
[----:B------:R0:W5:Y:S01]  /*0600*/  LDG.E.128 R28, [R12.64+0x800] ;  /* 0x000800060c1c7981 */ /* 0x000162000c1e1d00 */
[----:B------:R-:W-:-:S02]  /*0610*/  HADD2.F32 R5, -RZ, R9.H0_H0 ;  /* 0x20000009ff057230 */ /* 0x000fc40000004100 */
[----:B------:R-:W-:Y:S01]  /*0620*/  HADD2.F32 R6, -RZ, R9.H1_H1 ;  /* 0x30000009ff067230 */ /* 0x000fe20000004100 */
[----:B------:R0:W5:Y:S01]  /*0630*/  LDG.E.128 R24, [R12.64+0x1000] ;  /* 0x001000060c187981 */ /* 0x000162000c1e1d00 */
[--C-:B------:R-:W-:Y:S01]  /*0640*/  HADD2.F32 R7, -RZ, R10.reuse.H0_H0 ;  /* 0x2000000aff077230 */ /* 0x100fe20000004100 */
[----:B------:R-:W-:Y:S01]  /*0650*/  @!P0 CS2R R38, SRZ ;  /* 0x0000000000268805 */ /* 0x000fe2000001ff00 */
[----:B------:R-:W-:Y:S01]  /*0660*/  HADD2.F32 R8, -RZ, R10.H1_H1 ;  /* 0x3000000aff087230 */ /* 0x000fe20000004100 */
[----:B------:R-:W-:Y:S01]  /*0670*/  UIADD3 UR25, UR4, -0x700cb87f, URZ ;  /* 0x8ff3478104197890 */ /* 0x000fe2000fffe03f */
[--C-:B------:R-:W-:Y:S01]  /*0680*/  HADD2.F32 R9, -RZ, R11.reuse.H0_H0 ;  /* 0x2000000bff097230 */ /* 0x100fe20000004100 */
[----:B------:R-:W-:Y:S01]  /*0690*/  UIADD3 UR26, UR5, -0x695add53, URZ ;  /* 0x96a522ad051a7890 */ /* 0x000fe2000fffe03f */
[----:B------:R-:W-:Y:S01]  /*06a0*/  HADD2.F32 R10, -RZ, R11.H1_H1 ;  /* 0x3000000bff0a7230 */ /* 0x000fe20000004100 */
[----:B------:R-:W-:Y:S01]  /*06b0*/  IMAD.HI.U32 R73, R76, -0x326172a9, RZ ;  /* 0xcd9e8d574c497827 */ /* 0x000fe200078e00ff */
[--C-:B------:R-:W-:Y:S01]  /*06c0*/  HADD2.F32 R11, -RZ, R16.reuse.H0_H0 ;  /* 0x20000010ff0b7230 */ /* 0x100fe20000004100 */
[----:B------:R-:W-:Y:S01]  /*06d0*/  LOP3.LUT R75, R40, 0x3, RZ, 0xc0, !PT ;  /* 0x00000003284b7812 */ /* 0x000fe200078ec0ff */
[----:B0-----:R-:W-:Y:S01]  /*06e0*/  HADD2.F32 R12, -RZ, R16.H1_H1 ;  /* 0x30000010ff0c7230 */ /* 0x001fe20000004100 */
[----:B------:R-:W-:Y:S01]  /*06f0*/  IMAD.WIDE.U32 R78, R78, -0x2daee0ad, RZ ;  /* 0xd2511f534e4e7825 */ /* 0x000fe200078e00ff */
[--C-:B------:R-:W-:Y:S01]  /*0700*/  HADD2.F32 R13, -RZ, R17.reuse.H0_H0 ;  /* 0x20000011ff0d7230 */ /* 0x100fe20000004100 */
[----:B------:R-:W-:Y:S01]  /*0710*/  ULDC.U8 UR8, c[0x0][0x1f0] ;  /* 0x00007c0000087ab9 */ /* 0x000fe20000000000 */
[----:B------:R-:W-:Y:S01]  /*0720*/  HADD2.F32 R14, -RZ, R17.H1_H1 ;  /* 0x30000011ff0e7230 */ /* 0x000fe20000004100 */
[----:B------:R-:W-:Y:S01]  /*0730*/  IMAD.MOV.U32 R63, RZ, RZ, 0x1 ;  /* 0x00000001ff3f7424 */ /* 0x000fe200078e00ff */
[--C-:B------:R-:W-:Y:S01]  /*0740*/  HADD2.F32 R15, -RZ, R18.reuse.H0_H0 ;  /* 0x20000012ff0f7230 */ /* 0x100fe20000004100 */
[----:B------:R-:W-:Y:S01]  /*0750*/  IMAD R76, R76, -0x326172a9, RZ ;  /* 0xcd9e8d574c4c7824 */ /* 0x000fe200078e02ff */
[----:B------:R-:W-:Y:S01]  /*0760*/  HADD2.F32 R16, -RZ, R18.H1_H1 ;  /* 0x30000012ff107230 */ /* 0x000fe20000004100 */
[----:B------:R-:W-:Y:S01]  /*0770*/  IMAD.MOV.U32 R62, RZ, RZ, RZ ;  /* 0x000000ffff3e7224 */ /* 0x000fe200078e00ff */
[----:B------:R-:W-:-:S02]  /*0780*/  HADD2.F32 R17, -RZ, R19.H0_H0 ;  /* 0x20000013ff117230 */ /* 0x000fc40000004100 */
[----:B------:R-:W-:Y:S02]  /*0790*/  HADD2.F32 R18, -RZ, R19.H1_H1 ;  /* 0x30000013ff127230 */ /* 0x000fe40000004100 */
[--C-:B------:R-:W-:Y:S02]  /*07a0*/  HADD2.F32 R19, -RZ, R36.reuse.H0_H0 ;  /* 0x20000024ff137230 */ /* 0x100fe40000004100 */
[----:B------:R-:W-:Y:S01]  /*07b0*/  HADD2.F32 R20, -RZ, R36.H1_H1 ;  /* 0x30000024ff147230 */ /* 0x000fe20000004100 */
[----:B------:R-:W-:Y:S01]  /*07c0*/  IMAD R36, R41, -0x326172a9, RZ ;  /* 0xcd9e8d5729247824 */ /* 0x000fe200078e02ff */
[--C-:B------:R-:W-:Y:S02]  /*07d0*/  HADD2.F32 R21, -RZ, R37.reuse.H0_H0 ;  /* 0x20000025ff157230 */ /* 0x100fe40000004100 */
[----:B------:R-:W-:Y:S01]  /*07e0*/  HADD2.F32 R22, -RZ, R37.H1_H1 ;  /* 0x30000025ff167230 */ /* 0x000fe20000004100 */
[----:B------:R-:W-:Y:S01]  /*07f0*/  IMAD R37, R23, -0x2daee0ad, RZ ;  /* 0xd2511f5317257824 */ /* 0x000fe200078e02ff */
[--C-:B------:R-:W-:Y:S01]  /*0800*/  HADD2.F32 R23, -RZ, R38.reuse.H0_H0 ;  /* 0x20000026ff177230 */ /* 0x100fe20000004100 */
[----:B------:R-:W-:Y:S01]  /*0810*/  LOP3.LUT R73, R73, UR25, R36, 0x96, !PT ;  /* 0x0000001949497c12 */ /* 0x000fe2000f8e9624 */
[----:B------:R-:W-:-:S02]  /*0820*/  HADD2.F32 R56, -RZ, R38.H1_H1 ;  /* 0x30000026ff387230 */ /* 0x000fc40000004100 */
[--C-:B------:R-:W-:Y:S01]  /*0830*/  HADD2.F32 R57, -RZ, R39.reuse.H0_H0 ;  /* 0x20000027ff397230 */ /* 0x100fe20000004100 */
[----:B------:R-:W-:Y:S01]  /*0840*/  LOP3.LUT R74, R79, UR26, R37, 0x96, !PT ;  /* 0x0000001a4f4a7c12 */ /* 0x000fe2000f8e9625 */
[----:B------:R-:W-:Y:S02]  /*0850*/  HADD2.F32 R58, -RZ, R39.H1_H1 ;  /* 0x30000027ff3a7230 */ /* 0x000fe40000004100 */
.L_x_4112:
[----:B------:R-:W-:Y:S01]  /*0860*/  IMAD R44, R2, c[0x0][0x168], RZ ;  /* 0x00005a00022c7a24 */ /* 0x000fe200078e02ff */
[----:B------:R-:W-:Y:S01]  /*0870*/  ISETP.NE.U32.AND P0, PT, RZ, c[0x0][0x178], PT ;  /* 0x00005e00ff007a0c */ /* 0x000fe20003f05070 */
[----:B------:R-:W-:Y:S01]  /*0880*/  HFMA2.MMA R85, -RZ, RZ, 0, 9.5367431640625e-07 ;  /* 0x00000010ff557435 */ /* 0x000fe200000001ff */
[----:B------:R-:W-:Y:S02]  /*0890*/  ISETP.NE.U32.AND P1, PT, RZ, c[0x0][0x180], PT ;  /* 0x00006000ff007a0c */ /* 0x000fe40003f25070 */
[----:B------:R-:W-:Y:S02]  /*08a0*/  SHF.R.S32.HI R45, RZ, 0x1f, R44 ;  /* 0x0000001fff2d7819 */ /* 0x000fe4000001142c */
[----:B------:R-:W-:Y:S02]  /*08b0*/  ISETP.NE.AND.EX P2, PT, RZ, c[0x0][0x17c], PT, P0 ;  /* 0x00005f00ff007a0c */ /* 0x000fe40003f45300 */
[----:B------:R-:W-:-:S02]  /*08c0*/  ISETP.NE.AND.EX P0, PT, RZ, c[0x0][0x184], PT, P1 ;  /* 0x00006100ff007a0c */ /* 0x000fc40003f05310 */
[----:B------:R-:W-:Y:S02]  /*08d0*/  LEA.HI R45, R45, R44, RZ, 0x3 ;  /* 0x0000002c2d2d7211 */ /* 0x000fe400078f18ff */
        /* <DEDUP_REMOVED lines=21> */
.L_x_3723:
[----:B0-----:R-:W-:Y:S02]  /*0a30*/  IMAD.MOV.U32 R53, RZ, RZ, R76 ;  /* 0x000000ffff357224 */ /* 0x001fe400078e004c */
.L_x_3724:
[----:B------:R-:W-:Y:S05]  /*0a40*/  BSYNC B0 ;  /* 0x0000000000007941 */ /* 0x000fea0003800000 */
.L_x_3722:
        /* <DEDUP_REMOVED lines=16> */
.L_x_3728:
[----:B------:R-:W-:Y:S05]  /*0b50*/  BSYNC B1 ;  /* 0x0000000000017941 */ /* 0x000fea0003800000 */
.L_x_3727:
        /* <DEDUP_REMOVED lines=42> */
.L_x_3726:
[----:B------:R-:W-:Y:S05]  /*0e00*/  BSYNC B0 ;  /* 0x0000000000007941 */ /* 0x000fea0003800000 */
.L_x_3725:
        /* <DEDUP_REMOVED lines=17> */
.L_x_3729:
        /* <DEDUP_REMOVED lines=12> */
.L_x_3732:
[----:B------:R-:W-:Y:S02]  /*0fe0*/  IMAD.MOV.U32 R49, RZ, RZ, R76 ;  /* 0x000000ffff317224 */ /* 0x000fe400078e004c */
.L_x_3733:
[----:B------:R-:W-:Y:S05]  /*0ff0*/  BSYNC B0 ;  /* 0x0000000000007941 */ /* 0x000fea0003800000 */
.L_x_3731:
        /* <DEDUP_REMOVED lines=16> */
.L_x_3737:
[----:B------:R-:W-:Y:S05]  /*1100*/  BSYNC B1 ;  /* 0x0000000000017941 */ /* 0x000fea0003800000 */
.L_x_3736:
        /* <DEDUP_REMOVED lines=42> */
.L_x_3735:
[----:B------:R-:W-:Y:S05]  /*13b0*/  BSYNC B0 ;  /* 0x0000000000007941 */ /* 0x000fea0003800000 */
.L_x_3734:
[----:B------:R-:W0:Y:S01]  /*13c0*/  I2F.U32 R49, R49 ;  /* 0x0000003100317306 */ /* 0x000e220000201000 */
[----:B------:R-:W-:-:S05]  /*13d0*/  HADD2.F32 R53, -RZ, R36.H0_H0 ;  /* 0x20000024ff357230 */ /* 0x000fca0000004100 */
[----:B------:R-:W-:Y:S02]  /*13e0*/  FMUL.FTZ R53, R53, c[0x0][0x1e8] ;  /* 0x00007a0035357a20 */ /* 0x000fe40000410000 */
[----:B0-----:R-:W-:-:S05]  /*13f0*/  FFMA.FTZ R51, R49, R84, 1.1641532182693481445e-10 ;  /* 0x2f00000031337423 */ /* 0x001fca0000010054 */
[----:B------:R-:W-:Y:S01]  /*1400*/  FSETP.GTU.FTZ.AND P2, PT, R51, c[0x0][0x1e4], PT ;  /* 0x0000790033007a0b */ /* 0x000fe20003f5c000 */
[----:B------:R-:W-:-:S03]  /*1410*/  @P0 HADD2.F32 R51, -RZ, R40.H0_H0 ;  /* 0x20000028ff330230 */ /* 0x000fc60000004100 */
[----:B------:R-:W-:Y:S02]  /*1420*/  FSEL R53, R53, RZ, !P2 ;  /* 0x000000ff35357208 */ /* 0x000fe40005000000 */
[----:B------:R-:W-:-:S03]  /*1430*/  SEL R64, RZ, 0x1, P2 ;  /* 0x00000001ff407807 */ /* 0x000fc60001000000 */
[----:B------:R-:W-:-:S04]  /*1440*/  FADD.FTZ R48, R48, R53 ;  /* 0x0000003530307221 */ /* 0x000fc80000010000 */
[----:B------:R-:W-:Y:S02]  /*1450*/  @P0 FADD.FTZ R48, R48, R51 ;  /* 0x0000003330300221 */ /* 0x000fe40000010000 */
.L_x_3730:
        /* <DEDUP_REMOVED lines=12> */
.L_x_3739:
[----:B------:R-:W-:Y:S02]  /*1520*/  IMAD.MOV.U32 R53, RZ, RZ, R76 ;  /* 0x000000ffff357224 */ /* 0x000fe400078e004c */
.L_x_3740:
[----:B------:R-:W-:Y:S05]  /*1530*/  BSYNC B0 ;  /* 0x0000000000007941 */ /* 0x000fea0003800000 */
.L_x_3738:
        /* <DEDUP_REMOVED lines=16> */
.L_x_3744:
[----:B------:R-:W-:Y:S05]  /*1640*/  BSYNC B1 ;  /* 0x0000000000017941 */ /* 0x000fea0003800000 */
.L_x_3743:
        /* <DEDUP_REMOVED lines=42> */
.L_x_3742:
[----:B------:R-:W-:Y:S05]  /*18f0*/  BSYNC B0 ;  /* 0x0000000000007941 */ /* 0x000fea0003800000 */
.L_x_3741:
        /* <DEDUP_REMOVED lines=14> */
.L_x_3745:
        /* <DEDUP_REMOVED lines=12> */
.L_x_3748:
[----:B------:R-:W-:Y:S02]  /*1aa0*/  IMAD.MOV.U32 R44, RZ, RZ, R76 ;  /* 0x000000ffff2c7224 */ /* 0x000fe400078e004c */
.L_x_3749:
[----:B------:R-:W-:Y:S05]  /*1ab0*/  BSYNC B0 ;  /* 0x0000000000007941 */ /* 0x000fea0003800000 */
.L_x_3747:
        /* <DEDUP_REMOVED lines=16> */
.L_x_3753:
[----:B------:R-:W-:Y:S05]  /*1bc0*/  BSYNC B1 ;  /* 0x0000000000017941 */ /* 0x000fea0003800000 */
.L_x_3752:
        /* <DEDUP_REMOVED lines=42> */
.L_x_3751:
[----:B------:R-:W-:Y:S05]  /*1e70*/  BSYNC B0 ;  /* 0x0000000000007941 */ /* 0x000fea0003800000 */
.L_x_3750:
        /* <DEDUP_REMOVED lines=10> */
.L_x_3746:
        /* <DEDUP_REMOVED lines=12> */
.L_x_3755:
[----:B------:R-:W-:Y:S02]  /*1fe0*/  IMAD.MOV.U32 R44, RZ, RZ, R76 ;  /* 0x000000ffff2c7224 */ /* 0x000fe400078e004c */
.L_x_3756:
[----:B------:R-:W-:Y:S05]  /*1ff0*/  BSYNC B0 ;  /* 0x0000000000007941 */ /* 0x000fea0003800000 */
.L_x_3754:
        /* <DEDUP_REMOVED lines=16> */
.L_x_3760:
[----:B------:R-:W-:Y:S05]  /*2100*/  BSYNC B1 ;  /* 0x0000000000017941 */ /* 0x000fea0003800000 */
.L_x_3759:
        /* <DEDUP_REMOVED lines=42> */
.L_x_3758:
[----:B------:R-:W-:Y:S05]  /*23b0*/  BSYNC B0 ;  /* 0x0000000000007941 */ /* 0x000fea0003800000 */
.L_x_3757:
        /* <DEDUP_REMOVED lines=14> */
.L_x_3761:
        /* <DEDUP_REMOVED lines=12> */
.L_x_3764:
[----:B------:R-:W-:Y:S02]  /*2560*/  IMAD.MOV.U32 R44, RZ, RZ, R76 ;  /* 0x000000ffff2c7224 */ /* 0x000fe400078e004c */
.L_x_3765:
[----:B------:R-:W-:Y:S05]  /*2570*/  BSYNC B0 ;  /* 0x0000000000007941 */ /* 0x000fea0003800000 */
.L_x_3763:
        /* <DEDUP_REMOVED lines=16> */
.L_x_3769:
[----:B------:R-:W-:Y:S05]  /*2680*/  BSYNC B1 ;  /* 0x0000000000017941 */ /* 0x000fea0003800000 */
.L_x_3768:
        /* <DEDUP_REMOVED lines=42> */
.L_x_3767:
[----:B------:R-:W-:Y:S05]  /*2930*/  BSYNC B0 ;  /* 0x0000000000007941 */ /* 0x000fea0003800000 */
.L_x_3766:
        /* <DEDUP_REMOVED lines=10> */
.L_x_3762:
        /* <DEDUP_REMOVED lines=12> */
.L_x_3771:
[----:B------:R-:W-:Y:S02]  /*2aa0*/  IMAD.MOV.U32 R44, RZ, RZ, R76 ;  /* 0x000000ffff2c7224 */ /* 0x000fe400078e004c */
.L_x_3772:
[----:B------:R-:W-:Y:S05]  /*2ab0*/  BSYNC B0 ;  /* 0x0000000000007941 */ /* 0x000fea0003800000 */
.L_x_3770:
        /* <DEDUP_REMOVED lines=16> */
.L_x_3776:
[----:B------:R-:W-:Y:S05]  /*2bc0*/  BSYNC B1 ;  /* 0x0000000000017941 */ /* 0x000fea0003800000 */
.L_x_3775:
        /* <DEDUP_REMOVED lines=39> */
[----:B------:R-:W-:Y:S01]  /*2e40*/  LOP3.LUT R73, R77, UR25, R54, 0x96, !PT ;  /* 0x000000194d497c12 */ /* 0x000fe2000f8e9636 */
[----:B------:R-:W-:-:S03]  /*2e50*/  HFMA2.MMA R54, -RZ, RZ, 0, 0 ;  /* 0x00000000ff367435 */ /* 0x000fc600000001ff */
[----:B------:R-:W-:-:S03]  /*2e60*/  LOP3.LUT R74, R79, UR26, R74, 0x96, !PT ;  /* 0x0000001a4f4a7c12 */ /* 0x000fc6000f8e964a */
.L_x_3774:
[----:B------:R-:W-:Y:S05]  /*2e70*/  BSYNC B0 ;  /* 0x0000000000007941 */ /* 0x000fea0003800000 */
.L_x_3773:
        /* <DEDUP_REMOVED lines=14> */
.L_x_3777:
        /* <DEDUP_REMOVED lines=12> */
.L_x_3780:
[----:B------:R-:W-:Y:S02]  /*3020*/  IMAD.MOV.U32 R53, RZ, RZ, R76 ;  /* 0x000000ffff357224 */ /* 0x000fe400078e004c */
.L_x_3781:
[----:B------:R-:W-:Y:S05]  /*3030*/  BSYNC B0 ;  /* 0x0000000000007941 */ /* 0x000fea0003800000 */
.L_x_3779:
        /* <DEDUP_REMOVED lines=16> */
.L_x_3785:
[----:B------:R-:W-:Y:S05]  /*3140*/  BSYNC B1 ;  /* 0x0000000000017941 */ /* 0x000fea0003800000 */
.L_x_3784:
        /* <DEDUP_REMOVED lines=42> */
.L_x_3783:
[----:B------:R-:W-:Y:S05]  /*33f0*/  BSYNC B0 ;  /* 0x0000000000007941 */ /* 0x000fea0003800000 */
.L_x_3782:
        /* <DEDUP_REMOVED lines=10> */
.L_x_3778:
        /* <DEDUP_REMOVED lines=12> */
.L_x_3787:
[----:B------:R-:W-:Y:S02]  /*3560*/  MOV R80, R76 ;  /* 0x0000004c00507202 */ /* 0x000fe40000000f00 */
.L_x_3788:
[----:B------:R-:W-:Y:S05]  /*3570*/  BSYNC B0 ;  /* 0x0000000000007941 */ /* 0x000fea0003800000 */
.L_x_3786:
        /* <DEDUP_REMOVED lines=16> */
.L_x_3792:
[----:B------:R-:W-:Y:S05]  /*3680*/  BSYNC B1 ;  /* 0x0000000000017941 */ /* 0x000fea0003800000 */
.L_x_3791:
        /* <DEDUP_REMOVED lines=42> */
.L_x_3790:
[----:B------:R-:W-:Y:S05]  /*3930*/  BSYNC B0 ;  /* 0x0000000000007941 */ /* 0x000fea0003800000 */
.L_x_3789:
        /* <DEDUP_REMOVED lines=13> */
.L_x_3793:
        /* <DEDUP_REMOVED lines=12> */
.L_x_3796:
[----:B------:R-:W-:Y:S02]  /*3ad0*/  IMAD.MOV.U32 R80, RZ, RZ, R76 ;  /* 0x000000ffff507224 */ /* 0x000fe400078e004c */
.L_x_3797:
[----:B------:R-:W-:Y:S05]  /*3ae0*/  BSYNC B0 ;  /* 0x0000000000007941 */ /* 0x000fea0003800000 */
.L_x_3795:
        /* <DEDUP_REMOVED lines=16> */
.L_x_3801:
[----:B------:R-:W-:Y:S05]  /*3bf0*/  BSYNC B1 ;  /* 0x0000000000017941 */ /* 0x000fea0003800000 */
.L_x_3800:
        /* <DEDUP_REMOVED lines=42> */
.L_x_3799:
[----:B------:R-:W-:Y:S05]  /*3ea0*/  BSYNC B0 ;  /* 0x0000000000007941 */ /* 0x000fea0003800000 */
.L_x_3798:
        /* <DEDUP_REMOVED lines=10> */
.L_x_3794:
        /* <DEDUP_REMOVED lines=12> */
.L_x_3803:
[----:B------:R-:W-:Y:S02]  /*4010*/  IMAD.MOV.U32 R88, RZ, RZ, R76 ;  /* 0x000000ffff587224 */ /* 0x000fe400078e004c */
.L_x_3804:
[----:B------:R-:W-:Y:S05]  /*4020*/  BSYNC B0 ;  /* 0x0000000000007941 */ /* 0x000fea0003800000 */
.L_x_3802:
        /* <DEDUP_REMOVED lines=16> */
.L_x_3808:
[----:B------:R-:W-:Y:S05]  /*4130*/  BSYNC B1 ;  /* 0x0000000000017941 */ /* 0x000fea0003800000 */
.L_x_3807:
        /* <DEDUP_REMOVED lines=42> */
.L_x_3806:
[----:B------:R-:W-:Y:S05]  /*43e0*/  BSYNC B0 ;  /* 0x0000000000007941 */ /* 0x000fea0003800000 */
.L_x_3805:
        /* <DEDUP_REMOVED lines=13> */
.L_x_3809:
        /* <DEDUP_REMOVED lines=12> */
.L_x_3812:
[----:B------:R-:W-:Y:S02]  /*4580*/  MOV R46, R76 ;  /* 0x0000004c002e7202 */ /* 0x000fe40000000f00 */
.L_x_3813:
[----:B------:R-:W-:Y:S05]  /*4590*/  BSYNC B0 ;  /* 0x0000000000007941 */ /* 0x000fea0003800000 */
.L_x_3811:
        /* <DEDUP_REMOVED lines=16> */
.L_x_3817:
[----:B------:R-:W-:Y:S05]  /*46a0*/  BSYNC B1 ;  /* 0x0000000000017941 */ /* 0x000fea0003800000 */
.L_x_3816:
        /* <DEDUP_REMOVED lines=42> */
.L_x_3815:
[----:B------:R-:W-:Y:S05]  /*4950*/  BSYNC B0 ;  /* 0x0000000000007941 */ /* 0x000fea0003800000 */
.L_x_3814:
        /* <DEDUP_REMOVED lines=10> */
.L_x_3810:
        /* <DEDUP_REMOVED lines=12> */
.L_x_3819:
[----:B------:R-:W-:Y:S02]  /*4ac0*/  IMAD.MOV.U32 R46, RZ, RZ, R76 ;  /* 0x000000ffff2e7224 */ /* 0x000fe400078e004c */
.L_x_3820:
[----:B------:R-:W-:Y:S05]  /*4ad0*/  BSYNC B0 ;  /* 0x0000000000007941 */ /* 0x000fea0003800000 */
.L_x_3818:
        /* <DEDUP_REMOVED lines=16> */
.L_x_3824:
[----:B------:R-:W-:Y:S05]  /*4be0*/  BSYNC B1 ;  /* 0x0000000000017941 */ /* 0x000fea0003800000 */
.L_x_3823:
        /* <DEDUP_REMOVED lines=42> */
.L_x_3822:
[----:B------:R-:W-:Y:S05]  /*4e90*/  BSYNC B0 ;  /* 0x0000000000007941 */ /* 0x000fea0003800000 */
.L_x_3821:
        /* <DEDUP_REMOVED lines=13> */
.L_x_3825:
        /* <DEDUP_REMOVED lines=12> */
.L_x_3828:
[----:B------:R-:W-:Y:S02]  /*5030*/  IMAD.MOV.U32 R46, RZ, RZ, R76 ;  /* 0x000000ffff2e7224 */ /* 0x000fe400078e004c */
.L_x_3829:
[----:B------:R-:W-:Y:S05]  /*5040*/  BSYNC B0 ;  /* 0x0000000000007941 */ /* 0x000fea0003800000 */
.L_x_3827:
        /* <DEDUP_REMOVED lines=16> */
.L_x_3833:
[----:B------:R-:W-:Y:S05]  /*5150*/  BSYNC B1 ;  /* 0x0000000000017941 */ /* 0x000fea0003800000 */
.L_x_3832:
        /* <DEDUP_REMOVED lines=42> */
.L_x_3831:
[----:B------:R-:W-:Y:S05]  /*5400*/  BSYNC B0 ;  /* 0x0000000000007941 */ /* 0x000fea0003800000 */
.L_x_3830:
        /* <DEDUP_REMOVED lines=10> */
.L_x_3826:
        /* <DEDUP_REMOVED lines=12> */
.L_x_3835:
[----:B------:R-:W-:Y:S02]  /*5570*/  IMAD.MOV.U32 R46, RZ, RZ, R76 ;  /* 0x000000ffff2e7224 */ /* 0x000fe400078e004c */
.L_x_3836:
[----:B------:R-:W-:Y:S05]  /*5580*/  BSYNC B0 ;  /* 0x0000000000007941 */ /* 0x000fea0003800000 */
.L_x_3834:
        /* <DEDUP_REMOVED lines=16> */
.L_x_3840:
[----:B------:R-:W-:Y:S05]  /*5690*/  BSYNC B1 ;  /* 0x0000000000017941 */ /* 0x000fea0003800000 */
.L_x_3839:
        /* <DEDUP_REMOVED lines=42> */
.L_x_3838:
[----:B------:R-:W-:Y:S05]  /*5940*/  BSYNC B0 ;  /* 0x0000000000007941 */ /* 0x000fea0003800000 */
.L_x_3837:
        /* <DEDUP_REMOVED lines=13> */
.L_x_3841:
        /* <DEDUP_REMOVED lines=12> */
.L_x_3844:
[----:B------:R-:W-:Y:S02]  /*5ae0*/  IMAD.MOV.U32 R88, RZ, RZ, R76 ;  /* 0x000000ffff587224 */ /* 0x000fe400078e004c */
.L_x_3845:
[----:B------:R-:W-:Y:S05]  /*5af0*/  BSYNC B0 ;  /* 0x0000000000007941 */ /* 0x000fea0003800000 */
.L_x_3843:
        /* <DEDUP_REMOVED lines=18> */
.L_x_3849:
[----:B------:R-:W-:Y:S05]  /*5c20*/  BSYNC B1 ;  /* 0x0000000000017941 */ /* 0x000fea0003800000 */
.L_x_3848:
        /* <DEDUP_REMOVED lines=42> */
.L_x_3847:
[----:B------:R-:W-:Y:S05]  /*5ed0*/  BSYNC B0 ;  /* 0x0000000000007941 */ /* 0x000fea0003800000 */
.L_x_3846:
        /* <DEDUP_REMOVED lines=10> */
.L_x_3842:
[----:B------:R-:W-:Y:S01]  /*5f80*/  SEL R45, RZ, 0x10000, P4 ;  /* 0x00010000ff2d7807 */ /* 0x000fe20002000000 */
[----:B------:R-:W-:Y:S01]  /*5f90*/  IMAD.WIDE.U32 R98, R52, R85, c[0x0][0x188] ;  /* 0x0000620034627625 */ /* 0x000fe200078e0055 */
[----:B------:R-:W-:Y:S02]  /*5fa0*/  SEL R44, RZ, 0x100, P3 ;  /* 0x00000100ff2c7807 */ /* 0x000fe40001800000 */
[----:B------:R-:W-:Y:S02]  /*5fb0*/  SEL R77, RZ, 0x1, P2 ;  /* 0x00000001ff4d7807 */ /* 0x000fe40001000000 */
[----:B------:R-:W-:Y:S02]  /*5fc0*/  ISETP.NE.AND P4, PT, R86, RZ, PT ;  /* 0x000000ff5600720c */ /* 0x000fe40003f85270 */
[----:B------:R-:W-:Y:S01]  /*5fd0*/  ISETP.NE.AND P3, PT, R83, RZ, PT ;  /* 0x000000ff5300720c */ /* 0x000fe20003f65270 */
[----:B------:R-:W-:Y:S01]  /*5fe0*/  IMAD.MOV.U32 R83, RZ, RZ, 0x8 ;  /* 0x00000008ff537424 */ /* 0x000fe200078e00ff */
[----:B------:R-:W-:-:S02]  /*5ff0*/  ISETP.NE.AND P2, PT, R87, RZ, PT ;  /* 0x000000ff5700720c */ /* 0x000fc40003f45270 */
[----:B------:R-:W-:Y:S01]  /*6000*/  SEL R86, RZ, 0x1, P3 ;  /* 0x00000001ff567807 */ /* 0x000fe20001800000 */
[----:B------:R-:W-:Y:S01]  /*6010*/  IMAD.WIDE.U32 R96, R52, R83, c[0x0][0x190] ;  /* 0x0000640034607625 */ /* 0x000fe200078e0053 */
[----:B------:R-:W-:Y:S02]  /*6020*/  SEL R88, RZ, 0x1, P2 ;  /* 0x00000001ff587807 */ /* 0x000fe40001000000 */
[----:B------:R-:W-:Y:S01]  /*6030*/  SEL R94, RZ, 0x1, P4 ;  /* 0x00000001ff5e7807 */ /* 0x000fe20002000000 */
[----:B------:R-:W-:Y:S01]  /*6040*/  IMAD.WIDE.U32 R86, R86, 0x10000, RZ ;  /* 0x0001000056567825 */ /* 0x000fe200078e00ff */
[----:B------:R-:W-:Y:S02]  /*6050*/  SEL R46, RZ, 0x1000000, P5 ;  /* 0x01000000ff2e7807 */ /* 0x000fe40002800000 */
[----:B------:R-:W-:Y:S01]  /*6060*/  ISETP.NE.AND P5, PT, R81, RZ, PT ;  /* 0x000000ff5100720c */ /* 0x000fe20003fa5270 */
[----:B------:R-:W-:Y:S01]  /*6070*/  IMAD.WIDE.U32 R88, R88, 0x1000000, RZ ;  /* 0x0100000058587825 */ /* 0x000fe200078e00ff */
[----:B------:R-:W-:-:S02]  /*6080*/  LOP3.LUT R44, R44, R46, R45, 0xfe, !PT ;  /* 0x0000002e2c2c7212 */ /* 0x000fc400078efe2d */
[----:B------:R-:W-:Y:S01]  /*6090*/  SEL R75, RZ, 0x1, P5 ;  /* 0x00000001ff4b7807 */ /* 0x000fe20002800000 */
[----:B------:R-:W-:Y:S01]  /*60a0*/  IMAD.WIDE.U32 R94, R94, 0x100, RZ ;  /* 0x000001005e5e7825 */ /* 0x000fe200078e00ff */
[----:B------:R-:W-:Y:S02]  /*60b0*/  LOP3.LUT R77, R89, R44, R77, 0xfe, !PT ;  /* 0x0000002c594d7212 */ /* 0x000fe400078efe4d */
[----:B------:R-:W-:Y:S02]  /*60c0*/  F2FP.PACK_AB R47, R55, R54 ;  /* 0x00000036372f723e */ /* 0x000fe400000000ff */
[----:B------:R-:W-:Y:S02]  /*60d0*/  LOP3.LUT R88, R94, R88, R86, 0xfe, !PT ;  /* 0x000000585e587212 */ /* 0x000fe400078efe56 */
[----:B------:R-:W-:Y:S02]  /*60e0*/  F2FP.PACK_AB R46, R80, R53 ;  /* 0x00000035502e723e */ /* 0x000fe400000000ff */
[----:B------:R-:W-:-:S02]  /*60f0*/  F2FP.PACK_AB R45, R51, R50 ;  /* 0x00000032332d723e */ /* 0x000fc400000000ff */
        /* <DEDUP_REMOVED lines=11> */
[----:B0-----:R-:W-:Y:S02]  /*61b0*/  SHF.L.U32 R45, R70, 0x10, RZ ;  /* 0x00000010462d7819 */ /* 0x001fe400000006ff */
[----:B------:R-:W-:Y:S02]  /*61c0*/  LOP3.LUT R44, R71, 0xffff, RZ, 0xc0, !PT ;  /* 0x0000ffff472c7812 */ /* 0x000fe400078ec0ff */
[----:B------:R-:W-:Y:S02]  /*61d0*/  LOP3.LUT R47, R45, 0xff0000, RZ, 0xc0, !PT ;  /* 0x00ff00002d2f7812 */ /* 0x000fe400078ec0ff */
[----:B------:R-:W-:Y:S02]  /*61e0*/  PRMT R45, R69, 0x7104, RZ ;  /* 0x00007104452d7816 */ /* 0x000fe400000000ff */
[----:B------:R-:W-:Y:S02]  /*61f0*/  PRMT R96, R47, 0x4210, R44 ;  /* 0x000042102f607816 */ /* 0x000fe4000000002c */
[----:B------:R-:W-:-:S02]  /*6200*/  LOP3.LUT R94, R67, 0xff, RZ, 0xc0, !PT ;  /* 0x000000ff435e7812 */ /* 0x000fc400078ec0ff */
[----:B------:R-:W-:Y:S02]  /*6210*/  LOP3.LUT R46, R66, 0xff, RZ, 0xc0, !PT ;  /* 0x000000ff422e7812 */ /* 0x000fe400078ec0ff */
[----:B------:R-:W-:Y:S01]  /*6220*/  LOP3.LUT R44, R65, 0xff, RZ, 0xc0, !PT ;  /* 0x000000ff412c7812 */ /* 0x000fe200078ec0ff */
[----:B------:R-:W-:Y:S01]  /*6230*/  IMAD.WIDE.U32 R94, R94, 0x1000000, RZ ;  /* 0x010000005e5e7825 */ /* 0x000fe200078e00ff */
[----:B------:R-:W-:-:S03]  /*6240*/  LOP3.LUT R77, R96, 0xff00, R45, 0xf8, !PT ;  /* 0x0000ff00604d7812 */ /* 0x000fc600078ef82d */
[----:B------:R-:W-:Y:S01]  /*6250*/  IMAD.WIDE.U32 R46, R46, 0x10000, RZ ;  /* 0x000100002e2e7825 */ /* 0x000fe200078e00ff */
[----:B------:R-:W-:-:S03]  /*6260*/  LOP3.LUT R77, R77, 0xff, R68, 0xf8, !PT ;  /* 0x000000ff4d4d7812 */ /* 0x000fc600078ef844 */
[----:B------:R-:W-:Y:S01]  /*6270*/  IMAD.WIDE.U32 R44, R44, 0x100, RZ ;  /* 0x000001002c2c7825 */ /* 0x000fe200078e00ff */
[----:B------:R-:W-:-:S04]  /*6280*/  LOP3.LUT R47, R47, R77, R95, 0xfe, !PT ;  /* 0x0000004d2f2f7212 */ /* 0x000fc800078efe5f */
[----:B------:R-:W-:Y:S02]  /*6290*/  LOP3.LUT R75, R44, R94, R46, 0xfe, !PT ;  /* 0x0000005e2c4b7212 */ /* 0x000fe400078efe2e */
[----:B------:R-:W-:Y:S01]  /*62a0*/  LOP3.LUT R45, R47, R45, RZ, 0xfc, !PT ;  /* 0x0000002d2f2d7212 */ /* 0x000fe200078efcff */
[----:B------:R-:W-:Y:S01]  /*62b0*/  IMAD.WIDE.U32 R46, R52, R83, c[0x0][0x198] ;  /* 0x00006600342e7625 */ /* 0x000fe200078e0053 */
[----:B------:R-:W-:-:S05]  /*62c0*/  LOP3.LUT R44, R75, 0xff, R64, 0xf8, !PT ;  /* 0x000000ff4b2c7812 */ /* 0x000fca00078ef840 */
[----:B------:R0:W-:Y:S02]  /*62d0*/  STG.E.64 [R46.64], R44 ;  /* 0x0000002c2e007986 */ /* 0x0001e4000c101b06 */
.L_x_3850:
        /* <DEDUP_REMOVED lines=15> */
.L_x_3852:
[----:B-1----:R-:W-:Y:S02]  /*63d0*/  IMAD.MOV.U32 R87, RZ, RZ, R76 ;  /* 0x000000ffff577224 */ /* 0x002fe400078e004c */
.L_x_3853:
[----:B------:R-:W-:Y:S05]  /*63e0*/  BSYNC B0 ;  /* 0x0000000000007941 */ /* 0x000fea0003800000 */
.L_x_3851:
        /* <DEDUP_REMOVED lines=16> */
.L_x_3857:
[----:B------:R-:W-:Y:S05]  /*64f0*/  BSYNC B1 ;  /* 0x0000000000017941 */ /* 0x000fea0003800000 */
.L_x_3856:
        /* <DEDUP_REMOVED lines=42> */
.L_x_3855:
[----:B------:R-:W-:Y:S05]  /*67a0*/  BSYNC B0 ;  /* 0x0000000000007941 */ /* 0x000fea0003800000 */
.L_x_3854:
        /* <DEDUP_REMOVED lines=14> */
.L_x_3858:
        /* <DEDUP_REMOVED lines=12> */
.L_x_3861:
[----:B------:R-:W-:Y:S02]  /*6950*/  MOV R87, R76 ;  /* 0x0000004c00577202 */ /* 0x000fe40000000f00 */
.L_x_3862:
[----:B------:R-:W-:Y:S05]  /*6960*/  BSYNC B0 ;  /* 0x0000000000007941 */ /* 0x000fea0003800000 */
.L_x_3860:
        /* <DEDUP_REMOVED lines=16> */
.L_x_3866:
[----:B------:R-:W-:Y:S05]  /*6a70*/  BSYNC B1 ;  /* 0x0000000000017941 */ /* 0x000fea0003800000 */
.L_x_3865:
        /* <DEDUP_REMOVED lines=42> */
.L_x_3864:
[----:B------:R-:W-:Y:S05]  /*6d20*/  BSYNC B0 ;  /* 0x0000000000007941 */ /* 0x000fea0003800000 */
.L_x_3863:
        /* <DEDUP_REMOVED lines=10> */
.L_x_3859:
        /* <DEDUP_REMOVED lines=12> */
.L_x_3868:
[----:B------:R-:W-:Y:S02]  /*6e90*/  IMAD.MOV.U32 R87, RZ, RZ, R76 ;  /* 0x000000ffff577224 */ /* 0x000fe400078e004c */
.L_x_3869:
[----:B------:R-:W-:Y:S05]  /*6ea0*/  BSYNC B0 ;  /* 0x0000000000007941 */ /* 0x000fea0003800000 */
.L_x_3867:
        /* <DEDUP_REMOVED lines=16> */
.L_x_3873:
[----:B------:R-:W-:Y:S05]  /*6fb0*/  BSYNC B1 ;  /* 0x0000000000017941 */ /* 0x000fea0003800000 */
.L_x_3872:
        /* <DEDUP_REMOVED lines=42> */
.L_x_3871:
[----:B------:R-:W-:Y:S05]  /*7260*/  BSYNC B0 ;  /* 0x0000000000007941 */ /* 0x000fea0003800000 */
.L_x_3870:
        /* <DEDUP_REMOVED lines=14> */
.L_x_3874:
        /* <DEDUP_REMOVED lines=12> */
.L_x_3877:
[----:B------:R-:W-:Y:S02]  /*7410*/  IMAD.MOV.U32 R44, RZ, RZ, R76 ;  /* 0x000000ffff2c7224 */ /* 0x000fe400078e004c */
.L_x_3878:
[----:B------:R-:W-:Y:S05]  /*7420*/  BSYNC B0 ;  /* 0x0000000000007941 */ /* 0x000fea0003800000 */
.L_x_3876:
        /* <DEDUP_REMOVED lines=16> */
.L_x_3882:
[----:B------:R-:W-:Y:S05]  /*7530*/  BSYNC B1 ;  /* 0x0000000000017941 */ /* 0x000fea0003800000 */
.L_x_3881:
        /* <DEDUP_REMOVED lines=42> */
.L_x_3880:
[----:B------:R-:W-:Y:S05]  /*77e0*/  BSYNC B0 ;  /* 0x0000000000007941 */ /* 0x000fea0003800000 */
.L_x_3879:
        /* <DEDUP_REMOVED lines=10> */
.L_x_3875:
        /* <DEDUP_REMOVED lines=12> */
.L_x_3884:
[----:B------:R-:W-:Y:S02]  /*7950*/  IMAD.MOV.U32 R44, RZ, RZ, R76 ;  /* 0x000000ffff2c7224 */ /* 0x000fe400078e004c */
.L_x_3885:
[----:B------:R-:W-:Y:S05]  /*7960*/  BSYNC B0 ;  /* 0x0000000000007941 */ /* 0x000fea0003800000 */
.L_x_3883:
        /* <DEDUP_REMOVED lines=16> */
.L_x_3889:
[----:B------:R-:W-:Y:S05]  /*7a70*/  BSYNC B1 ;  /* 0x0000000000017941 */ /* 0x000fea0003800000 */
.L_x_3888:
        /* <DEDUP_REMOVED lines=42> */
.L_x_3887:
[----:B------:R-:W-:Y:S05]  /*7d20*/  BSYNC B0 ;  /* 0x0000000000007941 */ /* 0x000fea0003800000 */
.L_x_3886:
        /* <DEDUP_REMOVED lines=14> */
.L_x_3890:
        /* <DEDUP_REMOVED lines=12> */
.L_x_3893:
[----:B------:R-:W-:Y:S02]  /*7ed0*/  IMAD.MOV.U32 R44, RZ, RZ, R76 ;  /* 0x000000ffff2c7224 */ /* 0x000fe400078e004c */
.L_x_3894:
[----:B------:R-:W-:Y:S05]  /*7ee0*/  BSYNC B0 ;  /* 0x0000000000007941 */ /* 0x000fea0003800000 */
.L_x_3892:
        /* <DEDUP_REMOVED lines=16> */
.L_x_3898:
[----:B------:R-:W-:Y:S05]  /*7ff0*/  BSYNC B1 ;  /* 0x0000000000017941 */ /* 0x000fea0003800000 */
.L_x_3897:
        /* <DEDUP_REMOVED lines=42> */
.L_x_3896:
[----:B------:R-:W-:Y:S05]  /*82a0*/  BSYNC B0 ;  /* 0x0000000000007941 */ /* 0x000fea0003800000 */
.L_x_3895:
        /* <DEDUP_REMOVED lines=10> */
.L_x_3891:
        /* <DEDUP_REMOVED lines=12> */
.L_x_3900:
[----:B------:R-:W-:Y:S02]  /*8410*/  IMAD.MOV.U32 R44, RZ, RZ, R76 ;  /* 0x000000ffff2c7224 */ /* 0x000fe400078e004c */
.L_x_3901:
[----:B------:R-:W-:Y:S05]  /*8420*/  BSYNC B0 ;  /* 0x0000000000007941 */ /* 0x000fea0003800000 */
.L_x_3899:
        /* <DEDUP_REMOVED lines=16> */
.L_x_3905:
[----:B------:R-:W-:Y:S05]  /*8530*/  BSYNC B1 ;  /* 0x0000000000017941 */ /* 0x000fea0003800000 */
.L_x_3904:
        /* <DEDUP_REMOVED lines=42> */
.L_x_3903:
[----:B------:R-:W-:Y:S05]  /*87e0*/  BSYNC B0 ;  /* 0x0000000000007941 */ /* 0x000fea0003800000 */
.L_x_3902:
        /* <DEDUP_REMOVED lines=14> */
.L_x_3906:
        /* <DEDUP_REMOVED lines=12> */
.L_x_3909:
[----:B------:R-:W-:Y:S02]  /*8990*/  IMAD.MOV.U32 R91, RZ, RZ, R76 ;  /* 0x000000ffff5b7224 */ /* 0x000fe400078e004c */
.L_x_3910:
[----:B------:R-:W-:Y:S05]  /*89a0*/  BSYNC B0 ;  /* 0x0000000000007941 */ /* 0x000fea0003800000 */
.L_x_3908:
        /* <DEDUP_REMOVED lines=16> */
.L_x_3914:
[----:B------:R-:W-:Y:S05]  /*8ab0*/  BSYNC B1 ;  /* 0x0000000000017941 */ /* 0x000fea0003800000 */
.L_x_3913:
        /* <DEDUP_REMOVED lines=42> */
.L_x_3912:
[----:B------:R-:W-:Y:S05]  /*8d60*/  BSYNC B0 ;  /* 0x0000000000007941 */ /* 0x000fea0003800000 */
.L_x_3911:
        /* <DEDUP_REMOVED lines=10> */
.L_x_3907:
        /* <DEDUP_REMOVED lines=12> */
.L_x_3916:
[----:B------:R-:W-:Y:S02]  /*8ed0*/  IMAD.MOV.U32 R95, RZ, RZ, R76 ;  /* 0x000000ffff5f7224 */ /* 0x000fe400078e004c */
.L_x_3917:
[----:B------:R-:W-:Y:S05]  /*8ee0*/  BSYNC B0 ;  /* 0x0000000000007941 */ /* 0x000fea0003800000 */
.L_x_3915:
        /* <DEDUP_REMOVED lines=16> */
.L_x_3921:
[----:B------:R-:W-:Y:S05]  /*8ff0*/  BSYNC B1 ;  /* 0x0000000000017941 */ /* 0x000fea0003800000 */
.L_x_3920:
        /* <DEDUP_REMOVED lines=42> */
.L_x_3919:
[----:B------:R-:W-:Y:S05]  /*92a0*/  BSYNC B0 ;  /* 0x0000000000007941 */ /* 0x000fea0003800000 */
.L_x_3918:
        /* <DEDUP_REMOVED lines=13> */
.L_x_3922:
        /* <DEDUP_REMOVED lines=12> */
.L_x_3925:
[----:B------:R-:W-:Y:S02]  /*9440*/  IMAD.MOV.U32 R95, RZ, RZ, R76 ;  /* 0x000000ffff5f7224 */ /* 0x000fe400078e004c */
.L_x_3926:
[----:B------:R-:W-:Y:S05]  /*9450*/  BSYNC B0 ;  /* 0x0000000000007941 */ /* 0x000fea0003800000 */
.L_x_3924:
        /* <DEDUP_REMOVED lines=16> */
.L_x_3930:
[----:B------:R-:W-:Y:S05]  /*9560*/  BSYNC B1 ;  /* 0x0000000000017941 */ /* 0x000fea0003800000 */
.L_x_3929:
        /* <DEDUP_REMOVED lines=42> */
.L_x_3928:
[----:B------:R-:W-:Y:S05]  /*9810*/  BSYNC B0 ;  /* 0x0000000000007941 */ /* 0x000fea0003800000 */
.L_x_3927:
        /* <DEDUP_REMOVED lines=10> */
.L_x_3923:
        /* <DEDUP_REMOVED lines=12> */
.L_x_3932:
[----:B------:R-:W-:Y:S02]  /*9980*/  IMAD.MOV.U32 R96, RZ, RZ, R76 ;  /* 0x000000ffff607224 */ /* 0x000fe400078e004c */
.L_x_3933:
[----:B------:R-:W-:Y:S05]  /*9990*/  BSYNC B0 ;  /* 0x0000000000007941 */ /* 0x000fea0003800000 */
.L_x_3931:
        /* <DEDUP_REMOVED lines=16> */
.L_x_3937:
[----:B------:R-:W-:Y:S05]  /*9aa0*/  BSYNC B1 ;  /* 0x0000000000017941 */ /* 0x000fea0003800000 */
.L_x_3936:
        /* <DEDUP_REMOVED lines=37> */
[----:B------:R-:W-:Y:S01]  /*9d00*/  IMAD.WIDE.U32 R76, R76, -0x326172a9, RZ ;  /* 0xcd9e8d574c4c7825 */ /* 0x000fe200078e00ff */
[----:B------:R-:W-:-:S03]  /*9d10*/  HFMA2.MMA R45, -RZ, RZ, 0, 0 ;  /* 0x00000000ff2d7435 */ /* 0x000fc600000001ff */
[----:B------:R-:W-:Y:S01]  /*9d20*/  IMAD.WIDE.U32 R78, R78, -0x2daee0ad, RZ ;  /* 0xd2511f534e4e7825 */ /* 0x000fe200078e00ff */
[----:B------:R-:W-:-:S04]  /*9d30*/  LOP3.LUT R73, R77, UR25, R44, 0x96, !PT ;  /* 0x000000194d497c12 */ /* 0x000fc8000f8e962c */
[----:B------:R-:W-:Y:S02]  /*9d40*/  LOP3.LUT R74, R79, UR26, R74, 0x96, !PT ;  /* 0x0000001a4f4a7c12 */ /* 0x000fe4000f8e964a */
.L_x_3935:
[----:B------:R-:W-:Y:S05]  /*9d50*/  BSYNC B0 ;  /* 0x0000000000007941 */ /* 0x000fea0003800000 */
.L_x_3934:
        /* <DEDUP_REMOVED lines=13> */
.L_x_3938:
        /* <DEDUP_REMOVED lines=12> */
.L_x_3941:
[----:B------:R-:W-:Y:S02]  /*9ef0*/  IMAD.MOV.U32 R46, RZ, RZ, R76 ;  /* 0x000000ffff2e7224 */ /* 0x000fe400078e004c */
.L_x_3942:
[----:B------:R-:W-:Y:S05]  /*9f00*/  BSYNC B0 ;  /* 0x0000000000007941 */ /* 0x000fea0003800000 */
.L_x_3940:
        /* <DEDUP_REMOVED lines=16> */
.L_x_3946:
[----:B------:R-:W-:Y:S05]  /*a010*/  BSYNC B1 ;  /* 0x0000000000017941 */ /* 0x000fea0003800000 */
.L_x_3945:
        /* <DEDUP_REMOVED lines=42> */
.L_x_3944:
[----:B------:R-:W-:Y:S05]  /*a2c0*/  BSYNC B0 ;  /* 0x0000000000007941 */ /* 0x000fea0003800000 */
.L_x_3943:
        /* <DEDUP_REMOVED lines=10> */
.L_x_3939:
        /* <DEDUP_REMOVED lines=12> */
.L_x_3948:
[----:B------:R-:W-:Y:S02]  /*a430*/  MOV R46, R76 ;  /* 0x0000004c002e7202 */ /* 0x000fe40000000f00 */
.L_x_3949:
[----:B------:R-:W-:Y:S05]  /*a440*/  BSYNC B0 ;  /* 0x0000000000007941 */ /* 0x000fea0003800000 */
.L_x_3947:
        /* <DEDUP_REMOVED lines=16> */
.L_x_3953:
[----:B------:R-:W-:Y:S05]  /*a550*/  BSYNC B1 ;  /* 0x0000000000017941 */ /* 0x000fea0003800000 */
.L_x_3952:
        /* <DEDUP_REMOVED lines=42> */
.L_x_3951:
[----:B------:R-:W-:Y:S05]  /*a800*/  BSYNC B0 ;  /* 0x0000000000007941 */ /* 0x000fea0003800000 */
.L_x_3950:
        /* <DEDUP_REMOVED lines=13> */
.L_x_3954:
        /* <DEDUP_REMOVED lines=12> */
.L_x_3957:
[----:B------:R-:W-:Y:S02]  /*a9a0*/  IMAD.MOV.U32 R46, RZ, RZ, R76 ;  /* 0x000000ffff2e7224 */ /* 0x000fe400078e004c */
.L_x_3958:
[----:B------:R-:W-:Y:S05]  /*a9b0*/  BSYNC B0 ;  /* 0x0000000000007941 */ /* 0x000fea0003800000 */
.L_x_3956:
        /* <DEDUP_REMOVED lines=16> */
.L_x_3962:
[----:B------:R-:W-:Y:S05]  /*aac0*/  BSYNC B1 ;  /* 0x0000000000017941 */ /* 0x000fea0003800000 */
.L_x_3961:
        /* <DEDUP_REMOVED lines=42> */
.L_x_3960:
[----:B------:R-:W-:Y:S05]  /*ad70*/  BSYNC B0 ;  /* 0x0000000000007941 */ /* 0x000fea0003800000 */
.L_x_3959:
        /* <DEDUP_REMOVED lines=10> */
.L_x_3955:
        /* <DEDUP_REMOVED lines=12> */
.L_x_3964:
[----:B------:R-:W-:Y:S02]  /*aee0*/  MOV R46, R76 ;  /* 0x0000004c002e7202 */ /* 0x000fe40000000f00 */
.L_x_3965:
[----:B------:R-:W-:Y:S05]  /*aef0*/  BSYNC B0 ;  /* 0x0000000000007941 */ /* 0x000fea0003800000 */
.L_x_3963:
        /* <DEDUP_REMOVED lines=16> */
.L_x_3969:
[----:B------:R-:W-:Y:S05]  /*b000*/  BSYNC B1 ;  /* 0x0000000000017941 */ /* 0x000fea0003800000 */
.L_x_3968:
        /* <DEDUP_REMOVED lines=42> */
.L_x_3967:
[----:B------:R-:W-:Y:S05]  /*b2b0*/  BSYNC B0 ;  /* 0x0000000000007941 */ /* 0x000fea0003800000 */
.L_x_3966:
        /* <DEDUP_REMOVED lines=13> */
.L_x_3970:
        /* <DEDUP_REMOVED lines=12> */
.L_x_3973:
[----:B------:R-:W-:Y:S02]  /*b450*/  IMAD.MOV.U32 R96, RZ, RZ, R76 ;  /* 0x000000ffff607224 */ /* 0x000fe400078e004c */
.L_x_3974:
[----:B------:R-:W-:Y:S05]  /*b460*/  BSYNC B0 ;  /* 0x0000000000007941 */ /* 0x000fea0003800000 */
.L_x_3972:
        /* <DEDUP_REMOVED lines=11> */
[----:B------:R-:W-:Y:S02]  /*b520*/  @!P6 IADD3 R59, R59, 0x1, RZ ;  /* 0x000000013b3be810 */ /* 0x000fe40007ffe0ff */
[----:B------:R-:W-:Y:S02]  /*b530*/  @!P6 IADD3 R46, R62, 0x1, RZ ;  /* 0x000000013e2ee810 */ /* 0x000fe40007ffe0ff */
[----:B------:R-:W-:Y:S02]  /*b540*/  ISETP.NE.AND P0, PT, R59, RZ, !P6 ;  /* 0x000000ff3b00720c */ /* 0x000fe40007705270 */
[----:B------:R-:W-:-:S11]  /*b550*/  @!P6 MOV R61, RZ ;  /* 0x000000ff003de202 */ /* 0x000fd60000000f00 */
[----:B------:R-:W-:Y:S01]  /*b560*/  @P0 IMAD.MOV R46, RZ, RZ, R62 ;  /* 0x000000ffff2e0224 */ /* 0x000fe200078e023e */
[----:B------:R-:W-:-:S03]  /*b570*/  ISETP.NE.AND P0, PT, R44, RZ, PT ;  /* 0x000000ff2c00720c */ /* 0x000fc60003f05270 */
[----:B------:R-:W-:-:S05]  /*b580*/  @!P6 IMAD.MOV.U32 R62, RZ, RZ, R46 ;  /* 0x000000ffff3ee224 */ /* 0x000fca00078e002e */
.L_x_3978:
[----:B------:R-:W-:Y:S05]  /*b590*/  BSYNC B1 ;  /* 0x0000000000017941 */ /* 0x000fea0003800000 */
.L_x_3977:
        /* <DEDUP_REMOVED lines=42> */
.L_x_3976:
[----:B------:R-:W-:Y:S05]  /*b840*/  BSYNC B0 ;  /* 0x0000000000007941 */ /* 0x000fea0003800000 */
.L_x_3975:
        /* <DEDUP_REMOVED lines=10> */
.L_x_3971:
[----:B------:R-:W-:Y:S01]  /*b8f0*/  SEL R45, RZ, 0x10000, P4 ;  /* 0x00010000ff2d7807 */ /* 0x000fe20002000000 */
[C---:B------:R-:W-:Y:S01]  /*b900*/  IMAD.WIDE.U32 R110, R86.reuse, R85, c[0x0][0x188] ;  /* 0x00006200566e7625 */ /* 0x040fe200078e0055 */
[----:B------:R-:W-:Y:S02]  /*b910*/  SEL R72, RZ, 0x100, P3 ;  /* 0x00000100ff487807 */ /* 0x000fe40001800000 */
[----:B------:R-:W-:Y:S01]  /*b920*/  SEL R79, RZ, 0x1, P2 ;  /* 0x00000001ff4f7807 */ /* 0x000fe20001000000 */
[----:B------:R-:W-:Y:S01]  /*b930*/  IMAD.WIDE.U32 R108, R86, R83, c[0x0][0x190] ;  /* 0x00006400566c7625 */ /* 0x000fe200078e0053 */
[----:B------:R-:W-:Y:S02]  /*b940*/  ISETP.NE.AND P4, PT, R92, RZ, PT ;  /* 0x000000ff5c00720c */ /* 0x000fe40003f85270 */
        /* <DEDUP_REMOVED lines=47> */
.L_x_3979:
        /* <DEDUP_REMOVED lines=15> */
.L_x_3981:
[----:B-1----:R-:W-:Y:S02]  /*bd30*/  IMAD.MOV.U32 R86, RZ, RZ, R76 ;  /* 0x000000ffff567224 */ /* 0x002fe400078e004c */
.L_x_3982:
[----:B------:R-:W-:Y:S05]  /*bd40*/  BSYNC B0 ;  /* 0x0000000000007941 */ /* 0x000fea0003800000 */
.L_x_3980:
        /* <DEDUP_REMOVED lines=16> */
.L_x_3986:
[----:B------:R-:W-:Y:S05]  /*be50*/  BSYNC B1 ;  /* 0x0000000000017941 */ /* 0x000fea0003800000 */
.L_x_3985:
        /* <DEDUP_REMOVED lines=42> */
.L_x_3984:
[----:B------:R-:W-:Y:S05]  /*c100*/  BSYNC B0 ;  /* 0x0000000000007941 */ /* 0x000fea0003800000 */
.L_x_3983:
        /* <DEDUP_REMOVED lines=10> */
[----:B------:R-:W-:Y:S01]  /*c1b0*/  HADD2.F32 R88, -RZ, R40.H0_H0 ;  /* 0x20000028ff587230 */ /* 0x000fe20000004100 */
[----:B------:R-:W-:-:S04]  /*c1c0*/  IMAD.MOV.U32 R75, RZ, RZ, R77 ;  /* 0x000000ffff4b7224 */ /* 0x000fc800078e004d */
[----:B------:R-:W-:Y:S01]  /*c1d0*/  FADD.FTZ R101, R88, R101 ;  /* 0x0000006558657221 */ /* 0x000fe20000010000 */
[----:B------:R-:W-:Y:S05]  /*c1e0*/  BRA `(.L_x_3988) ;  /* 0x0000054000007947 */ /* 0x000fea0003800000 */
.L_x_3987:
        /* <DEDUP_REMOVED lines=12> */
.L_x_3990:
[----:B------:R-:W-:Y:S02]  /*c2b0*/  IMAD.MOV.U32 R88, RZ, RZ, R76 ;  /* 0x000000ffff587224 */ /* 0x000fe400078e004c */
.L_x_3991:
[----:B------:R-:W-:Y:S05]  /*c2c0*/  BSYNC B0 ;  /* 0x0000000000007941 */ /* 0x000fea0003800000 */
.L_x_3989:
        /* <DEDUP_REMOVED lines=16> */
.L_x_3995:
[----:B------:R-:W-:Y:S05]  /*c3d0*/  BSYNC B1 ;  /* 0x0000000000017941 */ /* 0x000fea0003800000 */
.L_x_3994:
        /* <DEDUP_REMOVED lines=42> */
.L_x_3993:
[----:B------:R-:W-:Y:S05]  /*c680*/  BSYNC B0 ;  /* 0x0000000000007941 */ /* 0x000fea0003800000 */
.L_x_3992:
        /* <DEDUP_REMOVED lines=10> */
.L_x_3988:
        /* <DEDUP_REMOVED lines=12> */
.L_x_3997:
[----:B------:R-:W-:Y:S02]  /*c7f0*/  IMAD.MOV.U32 R88, RZ, RZ, R76 ;  /* 0x000000ffff587224 */ /* 0x000fe400078e004c */
.L_x_3998:
[----:B------:R-:W-:Y:S05]  /*c800*/  BSYNC B0 ;  /* 0x0000000000007941 */ /* 0x000fea0003800000 */
.L_x_3996:
        /* <DEDUP_REMOVED lines=16> */
.L_x_4002:
[----:B------:R-:W-:Y:S05]  /*c910*/  BSYNC B1 ;  /* 0x0000000000017941 */ /* 0x000fea0003800000 */
.L_x_4001:
        /* <DEDUP_REMOVED lines=42> */
.L_x_4000:
[----:B------:R-:W-:Y:S05]  /*cbc0*/  BSYNC B0 ;  /* 0x0000000000007941 */ /* 0x000fea0003800000 */
.L_x_3999:
        /* <DEDUP_REMOVED lines=14> */
.L_x_4003:
        /* <DEDUP_REMOVED lines=12> */
.L_x_4006:
[----:B------:R-:W-:Y:S02]  /*cd70*/  IMAD.MOV.U32 R44, RZ, RZ, R76 ;  /* 0x000000ffff2c7224 */ /* 0x000fe400078e004c */
.L_x_4007:
[----:B------:R-:W-:Y:S05]  /*cd80*/  BSYNC B0 ;  /* 0x0000000000007941 */ /* 0x000fea0003800000 */
.L_x_4005:
        /* <DEDUP_REMOVED lines=16> */
.L_x_4011:
[----:B------:R-:W-:Y:S05]  /*ce90*/  BSYNC B1 ;  /* 0x0000000000017941 */ /* 0x000fea0003800000 */
.L_x_4010:
        /* <DEDUP_REMOVED lines=42> */
.L_x_4009:
[----:B------:R-:W-:Y:S05]  /*d140*/  BSYNC B0 ;  /* 0x0000000000007941 */ /* 0x000fea0003800000 */
.L_x_4008:
        /* <DEDUP_REMOVED lines=10> */
.L_x_4004:
        /* <DEDUP_REMOVED lines=12> */
.L_x_4013:
[----:B------:R-:W-:Y:S02]  /*d2b0*/  IMAD.MOV.U32 R44, RZ, RZ, R76 ;  /* 0x000000ffff2c7224 */ /* 0x000fe400078e004c */
.L_x_4014:
[----:B------:R-:W-:Y:S05]  /*d2c0*/  BSYNC B0 ;  /* 0x0000000000007941 */ /* 0x000fea0003800000 */
.L_x_4012:
        /* <DEDUP_REMOVED lines=16> */
.L_x_4018:
[----:B------:R-:W-:Y:S05]  /*d3d0*/  BSYNC B1 ;  /* 0x0000000000017941 */ /* 0x000fea0003800000 */
.L_x_4017:
        /* <DEDUP_REMOVED lines=42> */
.L_x_4016:
[----:B------:R-:W-:Y:S05]  /*d680*/  BSYNC B0 ;  /* 0x0000000000007941 */ /* 0x000fea0003800000 */
.L_x_4015:
        /* <DEDUP_REMOVED lines=14> */
.L_x_4019:
        /* <DEDUP_REMOVED lines=12> */
.L_x_4022:
[----:B------:R-:W-:Y:S02]  /*d830*/  IMAD.MOV.U32 R44, RZ, RZ, R76 ;  /* 0x000000ffff2c7224 */ /* 0x000fe400078e004c */
.L_x_4023:
[----:B------:R-:W-:Y:S05]  /*d840*/  BSYNC B0 ;  /* 0x0000000000007941 */ /* 0x000fea0003800000 */
.L_x_4021:
        /* <DEDUP_REMOVED lines=16> */
.L_x_4027:
[----:B------:R-:W-:Y:S05]  /*d950*/  BSYNC B1 ;  /* 0x0000000000017941 */ /* 0x000fea0003800000 */
.L_x_4026:
        /* <DEDUP_REMOVED lines=42> */
.L_x_4025:
[----:B------:R-:W-:Y:S05]  /*dc00*/  BSYNC B0 ;  /* 0x0000000000007941 */ /* 0x000fea0003800000 */
.L_x_4024:
        /* <DEDUP_REMOVED lines=10> */
.L_x_4020:
        /* <DEDUP_REMOVED lines=12> */
.L_x_4029:
[----:B------:R-:W-:Y:S02]  /*dd70*/  IMAD.MOV.U32 R44, RZ, RZ, R76 ;  /* 0x000000ffff2c7224 */ /* 0x000fe400078e004c */
.L_x_4030:
[----:B------:R-:W-:Y:S05]  /*dd80*/  BSYNC B0 ;  /* 0x0000000000007941 */ /* 0x000fea0003800000 */
.L_x_4028:
        /* <DEDUP_REMOVED lines=16> */
.L_x_4034:
[----:B------:R-:W-:Y:S05]  /*de90*/  BSYNC B1 ;  /* 0x0000000000017941 */ /* 0x000fea0003800000 */
.L_x_4033:
        /* <DEDUP_REMOVED lines=42> */
.L_x_4032:
[----:B------:R-:W-:Y:S05]  /*e140*/  BSYNC B0 ;  /* 0x0000000000007941 */ /* 0x000fea0003800000 */
.L_x_4031:
        /* <DEDUP_REMOVED lines=14> */
.L_x_4035:
        /* <DEDUP_REMOVED lines=12> */
.L_x_4038:
[----:B------:R-:W-:Y:S02]  /*e2f0*/  IMAD.MOV.U32 R94, RZ, RZ, R76 ;  /* 0x000000ffff5e7224 */ /* 0x000fe400078e004c */
.L_x_4039:
[----:B------:R-:W-:Y:S05]  /*e300*/  BSYNC B0 ;  /* 0x0000000000007941 */ /* 0x000fea0003800000 */
.L_x_4037:
        /* <DEDUP_REMOVED lines=16> */
.L_x_4043:
[----:B------:R-:W-:Y:S05]  /*e410*/  BSYNC B1 ;  /* 0x0000000000017941 */ /* 0x000fea0003800000 */
.L_x_4042:
        /* <DEDUP_REMOVED lines=42> */
.L_x_4041:
[----:B------:R-:W-:Y:S05]  /*e6c0*/  BSYNC B0 ;  /* 0x0000000000007941 */ /* 0x000fea0003800000 */
.L_x_4040:
        /* <DEDUP_REMOVED lines=10> */
.L_x_4036:
        /* <DEDUP_REMOVED lines=12> */
.L_x_4045:
[----:B------:R-:W-:Y:S02]  /*e830*/  IMAD.MOV.U32 R94, RZ, RZ, R76 ;  /* 0x000000ffff5e7224 */ /* 0x000fe400078e004c */
.L_x_4046:
[----:B------:R-:W-:Y:S05]  /*e840*/  BSYNC B0 ;  /* 0x0000000000007941 */ /* 0x000fea0003800000 */
.L_x_4044:
        /* <DEDUP_REMOVED lines=16> */
.L_x_4050:
[----:B------:R-:W-:Y:S05]  /*e950*/  BSYNC B1 ;  /* 0x0000000000017941 */ /* 0x000fea0003800000 */
.L_x_4049:
        /* <DEDUP_REMOVED lines=42> */
.L_x_4048:
[----:B------:R-:W-:Y:S05]  /*ec00*/  BSYNC B0 ;  /* 0x0000000000007941 */ /* 0x000fea0003800000 */
.L_x_4047:
[----:B------:R-:W0:Y:S01]  /*ec10*/  I2F.U32 R75, R94 ;  /* 0x0000005e004b7306 */ /* 0x000e220000201000 */
[----:B------:R-:W-:-:S05]  /*ec20*/  HADD2.F32 R44, -RZ, R46.H0_H0 ;  /* 0x2000002eff2c7230 */ /* 0x000fca0000004100 */
[----:B------:R-:W-:Y:S02]  /*ec30*/  FMUL.FTZ R44, R44, c[0x0][0x1e8] ;  /* 0x00007a002c2c7a20 */ /* 0x000fe40000410000 */
[----:B0-----:R-:W-:-:S05]  /*ec40*/  FFMA.FTZ R75, R75, R84, 1.1641532182693481445e-10 ;  /* 0x2f0000004b4b7423 */ /* 0x001fca0000010054 */
[----:B------:R-:W-:-:S04]  /*ec50*/  FSETP.GTU.FTZ.AND P2, PT, R75, c[0x0][0x1e4], PT ;  /* 0x000079004b007a0b */ /* 0x000fc80003f5c000 */
        /* <DEDUP_REMOVED lines=8> */
.L_x_4051:
        /* <DEDUP_REMOVED lines=12> */
.L_x_4054:
[----:B------:R-:W-:Y:S02]  /*eda0*/  IMAD.MOV.U32 R94, RZ, RZ, R76 ;  /* 0x000000ffff5e7224 */ /* 0x000fe400078e004c */
.L_x_4055:
[----:B------:R-:W-:Y:S05]  /*edb0*/  BSYNC B0 ;  /* 0x0000000000007941 */ /* 0x000fea0003800000 */
.L_x_4053:
        /* <DEDUP_REMOVED lines=16> */
.L_x_4059:
[----:B------:R-:W-:Y:S05]  /*eec0*/  BSYNC B1 ;  /* 0x0000000000017941 */ /* 0x000fea0003800000 */
.L_x_4058:
        /* <DEDUP_REMOVED lines=42> */
.L_x_4057:
[----:B------:R-:W-:Y:S05]  /*f170*/  BSYNC B0 ;  /* 0x0000000000007941 */ /* 0x000fea0003800000 */
.L_x_4056:
        /* <DEDUP_REMOVED lines=10> */
.L_x_4052:
        /* <DEDUP_REMOVED lines=12> */
.L_x_4061:
[----:B------:R-:W-:Y:S02]  /*f2e0*/  IMAD.MOV.U32 R94, RZ, RZ, R76 ;  /* 0x000000ffff5e7224 */ /* 0x000fe400078e004c */
.L_x_4062:
[----:B------:R-:W-:Y:S05]  /*f2f0*/  BSYNC B0 ;  /* 0x0000000000007941 */ /* 0x000fea0003800000 */
.L_x_4060:
        /* <DEDUP_REMOVED lines=16> */
.L_x_4066:
[----:B------:R-:W-:Y:S05]  /*f400*/  BSYNC B1 ;  /* 0x0000000000017941 */ /* 0x000fea0003800000 */
.L_x_4065:
        /* <DEDUP_REMOVED lines=42> */
.L_x_4064:
[----:B------:R-:W-:Y:S05]  /*f6b0*/  BSYNC B0 ;  /* 0x0000000000007941 */ /* 0x000fea0003800000 */
.L_x_4063:
        /* <DEDUP_REMOVED lines=13> */
.L_x_4067:
        /* <DEDUP_REMOVED lines=12> */
.L_x_4070:
[----:B------:R-:W-:Y:S02]  /*f850*/  IMAD.MOV.U32 R46, RZ, RZ, R76 ;  /* 0x000000ffff2e7224 */ /* 0x000fe400078e004c */
.L_x_4071:
[----:B------:R-:W-:Y:S05]  /*f860*/  BSYNC B0 ;  /* 0x0000000000007941 */ /* 0x000fea0003800000 */
.L_x_4069:
        /* <DEDUP_REMOVED lines=16> */
.L_x_4075:
[----:B------:R-:W-:Y:S05]  /*f970*/  BSYNC B1 ;  /* 0x0000000000017941 */ /* 0x000fea0003800000 */
.L_x_4074:
        /* <DEDUP_REMOVED lines=42> */
.L_x_4073:
[----:B------:R-:W-:Y:S05]  /*fc20*/  BSYNC B0 ;  /* 0x0000000000007941 */ /* 0x000fea0003800000 */
.L_x_4072:
        /* <DEDUP_REMOVED lines=10> */
.L_x_4068:
        /* <DEDUP_REMOVED lines=12> */
.L_x_4077:
[----:B------:R-:W-:Y:S02]  /*fd90*/  IMAD.MOV.U32 R46, RZ, RZ, R76 ;  /* 0x000000ffff2e7224 */ /* 0x000fe400078e004c */
.L_x_4078:
[----:B------:R-:W-:Y:S05]  /*fda0*/  BSYNC B0 ;  /* 0x0000000000007941 */ /* 0x000fea0003800000 */
.L_x_4076:
        /* <DEDUP_REMOVED lines=16> */
.L_x_4082:
[----:B------:R-:W-:Y:S05]  /*feb0*/  BSYNC B1 ;  /* 0x0000000000017941 */ /* 0x000fea0003800000 */
.L_x_4081:
        /* <DEDUP_REMOVED lines=42> */
.L_x_4080:
[----:B------:R-:W-:Y:S05]  /*10160*/  BSYNC B0 ;  /* 0x0000000000007941 */ /* 0x000fea0003800000 */
.L_x_4079:
        /* <DEDUP_REMOVED lines=13> */
.L_x_4083:
        /* <DEDUP_REMOVED lines=12> */
.L_x_4086:
[----:B------:R-:W-:Y:S02]  /*10300*/  IMAD.MOV.U32 R46, RZ, RZ, R76 ;  /* 0x000000ffff2e7224 */ /* 0x000fe400078e004c */
.L_x_4087:
[----:B------:R-:W-:Y:S05]  /*10310*/  BSYNC B0 ;  /* 0x0000000000007941 */ /* 0x000fea0003800000 */
.L_x_4085:
        /* <DEDUP_REMOVED lines=16> */
.L_x_4091:
[----:B------:R-:W-:Y:S05]  /*10420*/  BSYNC B1 ;  /* 0x0000000000017941 */ /* 0x000fea0003800000 */
.L_x_4090:
        /* <DEDUP_REMOVED lines=42> */
.L_x_4089:
[----:B------:R-:W-:Y:S05]  /*106d0*/  BSYNC B0 ;  /* 0x0000000000007941 */ /* 0x000fea0003800000 */
.L_x_4088:
        /* <DEDUP_REMOVED lines=10> */
.L_x_4084:
        /* <DEDUP_REMOVED lines=12> */
.L_x_4093:
[----:B------:R-:W-:Y:S02]  /*10840*/  IMAD.MOV.U32 R46, RZ, RZ, R76 ;  /* 0x000000ffff2e7224 */ /* 0x000fe400078e004c */
.L_x_4094:
[----:B------:R-:W-:Y:S05]  /*10850*/  BSYNC B0 ;  /* 0x0000000000007941 */ /* 0x000fea0003800000 */
.L_x_4092:
        /* <DEDUP_REMOVED lines=16> */
.L_x_4098:
[----:B------:R-:W-:Y:S05]  /*10960*/  BSYNC B1 ;  /* 0x0000000000017941 */ /* 0x000fea0003800000 */
.L_x_4097:
        /* <DEDUP_REMOVED lines=42> */
.L_x_4096:
[----:B------:R-:W-:Y:S05]  /*10c10*/  BSYNC B0 ;  /* 0x0000000000007941 */ /* 0x000fea0003800000 */
.L_x_4095:
        /* <DEDUP_REMOVED lines=13> */
.L_x_4099:
        /* <DEDUP_REMOVED lines=12> */
.L_x_4102:
[----:B------:R-:W-:Y:S02]  /*10db0*/  IMAD.MOV.U32 R94, RZ, RZ, R76 ;  /* 0x000000ffff5e7224 */ /* 0x000fe400078e004c */
.L_x_4103:
[----:B------:R-:W-:Y:S05]  /*10dc0*/  BSYNC B0 ;  /* 0x0000000000007941 */ /* 0x000fea0003800000 */
.L_x_4101:
        /* <DEDUP_REMOVED lines=16> */
.L_x_4107:
[----:B------:R-:W-:Y:S05]  /*10ed0*/  BSYNC B1 ;  /* 0x0000000000017941 */ /* 0x000fea0003800000 */
.L_x_4106:
        /* <DEDUP_REMOVED lines=42> */
.L_x_4105:
[----:B------:R-:W-:Y:S05]  /*11180*/  BSYNC B0 ;  /* 0x0000000000007941 */ /* 0x000fea0003800000 */
.L_x_4104:
        /* <DEDUP_REMOVED lines=10> */
.L_x_4100:
[----:B------:R-:W-:Y:S01]  /*11230*/  FADD.FTZ R44, RZ, R48 ;  /* 0x00000030ff2c7221 */ /* 0x000fe20000010000 */
[----:B------:R-:W-:Y:S01]  /*11240*/  SEL R47, RZ, 0x1000000, P5 ;  /* 0x01000000ff2f7807 */ /* 0x000fe20002800000 */
[----:B------:R-:W-:Y:S01]  /*11250*/  IMAD.WIDE.U32 R118, R72, R85, c[0x0][0x188] ;  /* 0x0000620048767625 */ /* 0x000fe200078e0055 */
[----:B------:R-:W-:Y:S02]  /*11260*/  ISETP.NE.AND P5, PT, R92, RZ, PT ;  /* 0x000000ff5c00720c */ /* 0x000fe40003fa5270 */
        /* <DEDUP_REMOVED lines=13> */
[----:B------:R-:W-:Y:S02]  /*11340*/  SEL R77, RZ, 0x1, P2 ;  /* 0x00000001ff4d7807 */ /* 0x000fe40001000000 */
[----:B------:R-:W-:Y:S01]  /*11350*/  SEL R86, RZ, 0x1, P0 ;  /* 0x00000001ff567807 */ /* 0x000fe20000000000 */
[----:B------:R-:W-:Y:S01]  /*11360*/  FADD.FTZ R45, R45, R80 ;  /* 0x000000502d2d7221 */ /* 0x000fe20000010000 */
[----:B------:R-:W-:Y:S01]  /*11370*/  LOP3.LUT R47, R47, R79, R77, 0xfe, !PT ;  /* 0x0000004f2f2f7212 */ /* 0x000fe200078efe4d */
[----:B------:R-:W-:Y:S01]  /*11380*/  IMAD.WIDE.U32 R116, R116, 0x100, RZ ;  /* 0x0000010074747825 */ /* 0x000fe200078e00ff */
[----:B------:R-:W-:-:S02]  /*11390*/  LOP3.LUT P0, RZ, R0, 0x1f, RZ, 0xc0, !PT ;  /* 0x0000001f00ff7812 */ /* 0x000fc4000780c0ff */
[----:B------:R-:W-:Y:S01]  /*113a0*/  LOP3.LUT P1, RZ, R63, 0xff, RZ, 0xc0, !PT ;  /* 0x000000ff3fff7812 */ /* 0x000fe2000782c0ff */
        /* <DEDUP_REMOVED lines=21> */
[----:B------:R-:W-:-:S02]  /*11500*/  LOP3.LUT R116, R77, R86, RZ, 0xfc, !PT ;  /* 0x000000564d747212 */ /* 0x000fc400078efcff */
[----:B------:R-:W-:Y:S01]  /*11510*/  SHF.R.U32.HI R77, RZ, 0x5, R0 ;  /* 0x00000005ff4d7819 */ /* 0x000fe20000011600 */
[----:B------:R-:W-:Y:S01]  /*11520*/  FADD.FTZ R82, R84, R103 ;  /* 0x0000006754527221 */ /* 0x000fe20000010000 */
[----:B------:R0:W-:Y:S01]  /*11530*/  STG.E.128 [R118.64], R44 ;  /* 0x0000002c76007986 */ /* 0x0001e2000c101d06 */
[----:B------:R-:W-:Y:S01]  /*11540*/  IMAD.WIDE.U32 R84, R72, R83, c[0x0][0x190] ;  /* 0x0000640048547625 */ /* 0x000fe200078e0053 */
[----:B------:R-:W-:-:S03]  /*11550*/  LOP3.LUT R77, R77, 0x7fffffc, RZ, 0xc0, !PT ;  /* 0x07fffffc4d4d7812 */ /* 0x000fc600078ec0ff */
[----:B------:R-:W-:Y:S01]  /*11560*/  FADD.FTZ R82, R82, R109 ;  /* 0x0000006d52527221 */ /* 0x000fe20000010000 */
[----:B------:R0:W-:Y:S03]  /*11570*/  STG.E.64 [R84.64], R116 ;  /* 0x0000007454007986 */ /* 0x0001e6000c101b06 */
[----:B------:R-:W-:-:S04]  /*11580*/  FADD.FTZ R82, R82, R107 ;  /* 0x0000006b52527221 */ /* 0x000fc80000010000 */
[----:B------:R-:W-:-:S04]  /*11590*/  FADD.FTZ R82, R82, R111 ;  /* 0x0000006f52527221 */ /* 0x000fc80000010000 */
        /* <DEDUP_REMOVED lines=21> */
.L_x_4108:
[----:B------:R-:W-:Y:S01]  /*116f0*/  @!P1 IADD3 R77, R77, 0x4, RZ ;  /* 0x000000044d4d9810 */ /* 0x000fe20007ffe0ff */
[----:B------:R-:W-:Y:S01]  /*11700*/  FADD.FTZ R83, R82, R115 ;  /* 0x0000007352537221 */ /* 0x000fe20000010000 */
[----:B------:R-:W-:Y:S05]  /*11710*/  BRA.DIV ~URZ, `(.L_x_4109) ;  /* 0x000010227f007947 */ /* 0x000fea000b800000 */
[----:B0-----:R0:W1:Y:S02]  /*11720*/  SHFL.BFLY PT, R44, R83, 0x1, 0x1f ;  /* 0x0c201f00532c7f89 */ /* 0x00106400000e0000 */
.L_x_4113:
        /* <DEDUP_REMOVED lines=68> */
.L_x_4114:
        /* <DEDUP_REMOVED lines=9> */
[----:B0-----:R-:W-:Y:S01]  /*11c00*/  @!P1 IADD3 R83, R77, R46, RZ ;  /* 0x0000002e4d539210 */ /* 0x001fe20007ffe0ff */
[----:B------:R-:W-:Y:S01]  /*11c10*/  IMAD.MOV.U32 R77, RZ, RZ, RZ ;  /* 0x000000ffff4d7224 */ /* 0x000fe200078e00ff */
[----:B------:R-:W-:Y:S01]  /*11c20*/  CS2R R46, SRZ ;  /* 0x00000000002e7805 */ /* 0x000fe2000001ff00 */
[----:B------:R-:W-:Y:S01]  /*11c30*/  @!P1 IMAD.MOV.U32 R77, RZ, RZ, 0x300 ;  /* 0x00000300ff4d9424 */ /* 0x000fe200078e00ff */
[----:B------:R-:W-:Y:S02]  /*11c40*/  LOP3.LUT P0, RZ, R79, 0x1f, R0, 0xf8, !PT ;  /* 0x0000001f4fff7812 */ /* 0x000fe4000780f800 */
[----:B------:R-:W-:Y:S01]  /*11c50*/  MOV R79, c[0x0][0x1e0] ;  /* 0x00007800004f7a02 */ /* 0x000fe20000000f00 */
[----:B------:R-:W-:Y:S01]  /*11c60*/  I2F R90, R77 ;  /* 0x0000004d005a7306 */ /* 0x000fe20000201400 */
[----:B------:R-:W0:Y:S04]  /*11c70*/  SHFL.DOWN PT, R84, R77, 0x2, 0x1f ;  /* 0x08401f004d547f89 */ /* 0x000e2800000e0000 */
[----:B------:R-:W1:Y:S01]  /*11c80*/  @!P1 LDS.64 R46, [R83.X8] ;  /* 0x00000000532e9984 */ /* 0x000e620000008a00 */
[----:B------:R-:W-:Y:S01]  /*11c90*/  ISETP.NE.AND P1, PT, RZ, UR8, PT ;  /* 0x00000008ff007c0c */ /* 0x000fe2000bf25270 */
[----:B0-----:R-:W-:-:S02]  /*11ca0*/  IMAD.IADD R86, R84, 0x1, R77 ;  /* 0x0000000154567824 */ /* 0x001fc400078e024d */
[----:B------:R-:W-:Y:S03]  /*11cb0*/  I2F R84, R84 ;  /* 0x0000005400547306 */ /* 0x000fe60000201400 */
[----:B------:R-:W-:Y:S05]  /*11cc0*/  SHFL.DOWN PT, R117, R86, 0x1, 0x1f ;  /* 0x08201f0056757f89 */ /* 0x000fea00000e0000 */
[----:B------:R-:W0:Y:S08]  /*11cd0*/  I2F R88, R86 ;  /* 0x0000005600587306 */ /* 0x000e300000201400 */
[----:B0-----:R-:W0:Y:S01]  /*11ce0*/  MUFU.RCP R45, R88 ;  /* 0x00000058002d7308 */ /* 0x001e220000001000 */
[----:B-1----:R-:W1:Y:S04]  /*11cf0*/  SHFL.DOWN PT, R85, R46, 0x2, 0x1f ;  /* 0x08401f002e557f89 */ /* 0x002e6800000e0000 */
        /* <DEDUP_REMOVED lines=20> */
[----:B------:R-:W-:-:S04]  /*11e40*/  FMUL.FTZ R83, R88, R83 ;  /* 0x0000005358537220 */ /* 0x000fc80000410000 */
[----:B------:R-:W-:Y:S02]  /*11e50*/  FMUL.FTZ R83, R83, R117 ;  /* 0x0000007553537220 */ /* 0x000fe40000410000 */
[----:B0-----:R-:W-:Y:S02]  /*11e60*/  FMUL.FTZ R77, R47, R46 ;  /* 0x0000002e2f4d7220 */ /* 0x001fe40000410000 */
[----:B--2---:R-:W-:-:S03]  /*11e70*/  FADD.FTZ R46, R44, R45 ;  /* 0x0000002d2c2e7221 */ /* 0x004fc60000010000 */
[----:B------:R-:W0:Y:S01]  /*11e80*/  SHFL.IDX PT, R85, R77, RZ, 0x1f ;  /* 0x00001fff4d557589 */ /* 0x000e2200000e0000 */
[----:B------:R-:W-:Y:S02]  /*11e90*/  FFMA.FTZ R83, R47, R83, R46 ;  /* 0x000000532f537223 */ /* 0x000fe4000001002e */
[----:B------:R-:W-:-:S03]  /*11ea0*/  @!P0 IMAD.MOV.U32 R47, RZ, RZ, 0x4 ;  /* 0x00000004ff2f8424 */ /* 0x000fc600078e00ff */
[----:B------:R-:W1:Y:S01]  /*11eb0*/  SHFL.IDX PT, R82, R83, RZ, 0x1f ;  /* 0x00001fff53527589 */ /* 0x000e6200000e0000 */
[----:B------:R-:W-:-:S04]  /*11ec0*/  @!P0 IMAD.WIDE R46, R2, R47, c[0x0][0x1a0] ;  /* 0x00006800022e8625 */ /* 0x000fc800078e022f */
[C---:B0-----:R-:W-:Y:S01]  /*11ed0*/  FMUL.FTZ R44, R85.reuse, R85 ;  /* 0x00000055552c7220 */ /* 0x041fe20000410000 */
[----:B------:R0:W-:Y:S04]  /*11ee0*/  @!P0 STG.E [R46.64], R85 ;  /* 0x000000552e008986 */ /* 0x0001e8000c101906 */
[----:B------:R-:W-:Y:S01]  /*11ef0*/  FSEL R45, R44, RZ, P1 ;  /* 0x000000ff2c2d7208 */ /* 0x000fe20000800000 */
[----:B-1----:R-:W-:Y:S01]  /*11f00*/  FFMA.FTZ R44, R82, R79, c[0x0][0x228] ;  /* 0x00008a00522c7623 */ /* 0x002fe2000001004f */
[----:B------:R-:W-:Y:S01]  /*11f10*/  FSEL R82, R85, RZ, !P1 ;  /* 0x000000ff55527208 */ /* 0x000fe20004800000 */
[----:B------:R-:W-:Y:S02]  /*11f20*/  @!P0 IMAD.MOV.U32 R79, RZ, RZ, 0x4 ;  /* 0x00000004ff4f8424 */ /* 0x000fe400078e00ff */
[----:B------:R-:W-:-:S02]  /*11f30*/  FADD.FTZ R77, R44, R45 ;  /* 0x0000002d2c4d7221 */ /* 0x000fc40000010000 */
[C---:B------:R-:W-:Y:S02]  /*11f40*/  FADD.FTZ R90, -R82.reuse, R53 ;  /* 0x00000035525a7221 */ /* 0x040fe40000010100 */
[----:B0-----:R-:W0:Y:S01]  /*11f50*/  MUFU.RSQ R47, R77 ;  /* 0x0000004d002f7308 */ /* 0x001e220000001400 */
[----:B------:R-:W-:Y:S02]  /*11f60*/  FADD.FTZ R92, -R82, R80 ;  /* 0x00000050525c7221 */ /* 0x000fe40000010100 */
[C---:B------:R-:W-:Y:S01]  /*11f70*/  @!P0 IMAD.WIDE R44, R2.reuse, R79, c[0x0][0x1a8] ;  /* 0x00006a00022c8625 */ /* 0x040fe200078e024f */
[----:B------:R-:W-:Y:S01]  /*11f80*/  HADD2.F32 R79, -RZ, R34.H0_H0 ;  /* 0x20000022ff4f7230 */ /* 0x000fe20000004100 */
[----:B------:R-:W-:Y:S02]  /*11f90*/  IADD3 R2, R2, c[0x0][0x160], RZ ;  /* 0x0000580002027a10 */ /* 0x000fe40007ffe0ff */
[C---:B------:R-:W-:Y:S02]  /*11fa0*/  FADD.FTZ R48, -R82.reuse, R48 ;  /* 0x0000003052307221 */ /* 0x040fe40000010100 */
[----:B------:R-:W-:-:S02]  /*11fb0*/  FADD.FTZ R84, -R82, R49 ;  /* 0x0000003152547221 */ /* 0x000fc40000010100 */
[C---:B------:R-:W-:Y:S02]  /*11fc0*/  FADD.FTZ R50, -R82.reuse, R50 ;  /* 0x0000003252327221 */ /* 0x040fe40000010100 */
[C---:B------:R-:W-:Y:S02]  /*11fd0*/  FADD.FTZ R88, -R82.reuse, R51 ;  /* 0x0000003352587221 */ /* 0x040fe40000010100 */
[C---:B------:R-:W-:Y:S01]  /*11fe0*/  FADD.FTZ R54, -R82.reuse, R54 ;  /* 0x0000003652367221 */ /* 0x040fe20000010100 */
[----:B0-----:R0:W-:Y:S01]  /*11ff0*/  @!P0 STG.E [R44.64], R47 ;  /* 0x0000002f2c008986 */ /* 0x0011e2000c101906 */
[C---:B------:R-:W-:Y:S02]  /*12000*/  FADD.FTZ R94, -R82.reuse, R55 ;  /* 0x00000037525e7221 */ /* 0x040fe40000010100 */
[C---:B------:R-:W-:Y:S02]  /*12010*/  FADD.FTZ R46, -R82.reuse, R81 ;  /* 0x00000051522e7221 */ /* 0x040fe40000010100 */
[C---:B------:R-:W-:Y:S01]  /*12020*/  FADD.FTZ R96, -R82.reuse, R89 ;  /* 0x0000005952607221 */ /* 0x040fe20000010100 */
[----:B------:R-:W-:Y:S01]  /*12030*/  HADD2.F32 R89, -RZ, R35.H0_H0 ;  /* 0x20000023ff597230 */ /* 0x000fe20000004100 */
[C---:B------:R-:W-:Y:S01]  /*12040*/  FADD.FTZ R98, -R82.reuse, R87 ;  /* 0x0000005752627221 */ /* 0x040fe20000010100 */
[----:B------:R-:W-:Y:S01]  /*12050*/  HADD2.F32 R87, -RZ, R34.H1_H1 ;  /* 0x30000022ff577230 */ /* 0x000fe20000004100 */
[----:B------:R-:W-:-:S02]  /*12060*/  FADD.FTZ R100, -R82, R93 ;  /* 0x0000005d52647221 */ /* 0x000fc40000010100 */
[C---:B------:R-:W-:Y:S02]  /*12070*/  FADD.FTZ R102, -R82.reuse, R91 ;  /* 0x0000005b52667221 */ /* 0x040fe40000010100 */
[C---:B------:R-:W-:Y:S01]  /*12080*/  FADD.FTZ R104, -R82.reuse, R95 ;  /* 0x0000005f52687221 */ /* 0x040fe20000010100 */
[----:B------:R-:W-:Y:S01]  /*12090*/  HADD2.F32 R95, -RZ, R35.H1_H1 ;  /* 0x30000023ff5f7230 */ /* 0x000fe20000004100 */
        /* <DEDUP_REMOVED lines=11> */
[C---:B------:R-:W-:Y:S01]  /*12150*/  FMUL.FTZ R81, R47.reuse, R92 ;  /* 0x0000005c2f517220 */ /* 0x040fe20000410000 */
[----:B------:R-:W-:Y:S01]  /*12160*/  HADD2.F32 R92, -RZ, R33.H1_H1 ;  /* 0x30000021ff5c7230 */ /* 0x000fe20000004100 */
[C---:B------:R-:W-:Y:S02]  /*12170*/  FMUL.FTZ R54, R47.reuse, R54 ;  /* 0x000000362f367220 */ /* 0x040fe40000410000 */
[----:B------:R-:W-:Y:S02]  /*12180*/  FFMA.FTZ R79, R82, R79, R7 ;  /* 0x0000004f524f7223 */ /* 0x000fe40000010007 */
[C---:B------:R-:W-:Y:S02]  /*12190*/  FMUL.FTZ R80, R47.reuse, R48 ;  /* 0x000000302f507220 */ /* 0x040fe40000410000 */
[----:B------:R-:W-:-:S02]  /*121a0*/  FMUL.FTZ R77, R47, R84 ;  /* 0x000000542f4d7220 */ /* 0x000fc40000410000 */
[C---:B------:R-:W-:Y:S02]  /*121b0*/  FMUL.FTZ R86, R47.reuse, R50 ;  /* 0x000000322f567220 */ /* 0x040fe40000410000 */
[C---:B------:R-:W-:Y:S02]  /*121c0*/  FMUL.FTZ R91, R47.reuse, R88 ;  /* 0x000000582f5b7220 */ /* 0x040fe40000410000 */
[----:B0-----:R-:W-:Y:S02]  /*121d0*/  FMUL.FTZ R44, R47, R46 ;  /* 0x0000002e2f2c7220 */ /* 0x001fe40000410000 */
[----:B------:R-:W-:Y:S01]  /*121e0*/  FFMA.FTZ R82, R81, R87, R8 ;  /* 0x0000005751527223 */ /* 0x000fe20000010008 */
[----:B------:R-:W-:Y:S01]  /*121f0*/  HADD2.F32 R81, -RZ, R33.H0_H0 ;  /* 0x20000021ff517230 */ /* 0x000fe20000004100 */
[C---:B------:R-:W-:Y:S01]  /*12200*/  FMUL.FTZ R93, R47.reuse, R94 ;  /* 0x0000005e2f5d7220 */ /* 0x040fe20000410000 */
[----:B------:R-:W-:Y:S01]  /*12210*/  HADD2.F32 R87, -RZ, R32.H0_H0 ;  /* 0x20000020ff577230 */ /* 0x000fe20000004100 */
[C---:B------:R-:W-:Y:S01]  /*12220*/  FMUL.FTZ R45, R47.reuse, R96 ;  /* 0x000000602f2d7220 */ /* 0x040fe20000410000 */
[----:B------:R-:W-:Y:S01]  /*12230*/  HADD2.F32 R94, -RZ, R31.H1_H1 ;  /* 0x3000001fff5e7230 */ /* 0x000fe20000004100 */
        /* <DEDUP_REMOVED lines=14> */
[----:B------:R-:W-:Y:S01]  /*12320*/  FFMA.FTZ R47, R54, R89, R9 ;  /* 0x00000059362f7223 */ /* 0x000fe20000010009 */
[----:B------:R-:W-:Y:S01]  /*12330*/  HADD2.F32 R89, -RZ, R32.H1_H1 ;  /* 0x30000020ff597230 */ /* 0x000fe20000004100 */
[----:B------:R-:W-:Y:S02]  /*12340*/  FFMA.FTZ R81, R86, R81, R5 ;  /* 0x0000005156517223 */ /* 0x000fe40000010005 */
[----:B------:R-:W-:Y:S01]  /*12350*/  FFMA.FTZ R86, R91, R92, R6 ;  /* 0x0000005c5b567223 */ /* 0x000fe20000010006 */
[--C-:B------:R-:W-:Y:S01]  /*12360*/  HADD2.F32 R92, -RZ, R30.reuse.H1_H1 ;  /* 0x3000001eff5c7230 */ /* 0x100fe20000004100 */
[----:B------:R-:W-:Y:S01]  /*12370*/  FFMA.FTZ R80, R80, R87, R3 ;  /* 0x0000005750507223 */ /* 0x000fe20000010003 */
[--C-:B------:R-:W-:Y:S01]  /*12380*/  HADD2.F32 R87, -RZ, R29.reuse.H0_H0 ;  /* 0x2000001dff577230 */ /* 0x100fe20000004100 */
[----:B------:R-:W-:Y:S01]  /*12390*/  FFMA.FTZ R77, R77, R89, R4 ;  /* 0x000000594d4d7223 */ /* 0x000fe20000010004 */
[----:B------:R-:W-:Y:S01]  /*123a0*/  HADD2.F32 R89, -RZ, R29.H1_H1 ;  /* 0x3000001dff597230 */ /* 0x000fe20000004100 */
[----:B------:R-:W-:Y:S01]  /*123b0*/  FFMA.FTZ R96, R97, R94, R18 ;  /* 0x0000005e61607223 */ /* 0x000fe20000010012 */
[--C-:B------:R-:W-:Y:S01]  /*123c0*/  HADD2.F32 R97, -RZ, R27.reuse.H1_H1 ;  /* 0x3000001bff617230 */ /* 0x100fe20000004100 */
[----:B------:R-:W-:Y:S01]  /*123d0*/  FFMA.FTZ R94, R83, R92, R16 ;  /* 0x0000005c535e7223 */ /* 0x000fe20000010010 */
[----:B------:R-:W-:Y:S01]  /*123e0*/  HADD2.F32 R91, -RZ, R30.H0_H0 ;  /* 0x2000001eff5b7230 */ /* 0x000fe20000004100 */
[----:B------:R-:W-:Y:S01]  /*123f0*/  FFMA.FTZ R87, R50, R87, R13 ;  /* 0x0000005732577223 */ /* 0x000fe2000001000d */
[----:B------:R-:W-:Y:S01]  /*12400*/  HADD2.F32 R50, -RZ, R28.H0_H0 ;  /* 0x2000001cff327230 */ /* 0x000fe20000004100 */
[----:B------:R-:W-:Y:S01]  /*12410*/  FFMA.FTZ R92, R55, R89, R14 ;  /* 0x00000059375c7223 */ /* 0x000fe2000001000e */
[----:B------:R-:W-:Y:S01]  /*12420*/  HADD2.F32 R89, -RZ, R26.H0_H0 ;  /* 0x2000001aff597230 */ /* 0x000fe20000004100 */
[----:B------:R-:W-:Y:S01]  /*12430*/  FFMA.FTZ R100, R85, R97, R58 ;  /* 0x0000006155647223 */ /* 0x000fe2000001003a */
[----:B------:R-:W-:Y:S01]  /*12440*/  HADD2.F32 R83, -RZ, R28.H1_H1 ;  /* 0x3000001cff537230 */ /* 0x000fe20000004100 */
        /* <DEDUP_REMOVED lines=9> */
[--C-:B------:R-:W-:Y:S01]  /*124e0*/  HADD2.F32 R50, -RZ, R25.reuse.H0_H0 ;  /* 0x20000019ff327230 */ /* 0x100fe20000004100 */
[----:B------:R-:W-:Y:S01]  /*124f0*/  FFMA.FTZ R95, R90, R95, R57 ;  /* 0x0000005f5a5f7223 */ /* 0x000fe20000010039 */
[----:B------:R-:W-:Y:S01]  /*12500*/  HADD2.F32 R83, -RZ, R25.H1_H1 ;  /* 0x30000019ff537230 */ /* 0x000fe20000004100 */
[----:B------:R-:W-:Y:S01]  /*12510*/  FFMA.FTZ R98, R51, R84, R56 ;  /* 0x0000005433627223 */ /* 0x000fe20000010038 */
[----:B------:R-:W-:Y:S01]  /*12520*/  HADD2.F32 R45, -RZ, R24.H1_H1 ;  /* 0x30000018ff2d7230 */ /* 0x000fe20000004100 */
[----:B------:R-:W-:Y:S01]  /*12530*/  FFMA.FTZ R89, R46, R44, R19 ;  /* 0x0000002c2e597223 */ /* 0x000fe20000010013 */
[----:B------:R-:W-:Y:S01]  /*12540*/  F2FP.PACK_AB R46, R82, R79 ;  /* 0x0000004f522e723e */ /* 0x000fe200000000ff */
[----:B------:R-:W-:Y:S01]  /*12550*/  FFMA.FTZ R84, R48, R50, R21 ;  /* 0x0000003230547223 */ /* 0x000fe20000010015 */
[----:B------:R-:W-:Y:S01]  /*12560*/  F2FP.PACK_AB R44, R77, R80 ;  /* 0x000000504d2c723e */ /* 0x000fe200000000ff */
[----:B------:R-:W-:Y:S01]  /*12570*/  FFMA.FTZ R53, R53, R83, R22 ;  /* 0x0000005335357223 */ /* 0x000fe20000010016 */
[----:B------:R-:W-:Y:S01]  /*12580*/  IADD3 R77, R52, 0x80, RZ ;  /* 0x00000080344d7810 */ /* 0x000fe20007ffe0ff */
[----:B------:R-:W-:Y:S01]  /*12590*/  FFMA.FTZ R90, R49, R45, R20 ;  /* 0x0000002d315a7223 */ /* 0x000fe20000010014 */
[----:B------:R-:W-:Y:S01]  /*125a0*/  F2FP.PACK_AB R45, R86, R81 ;  /* 0x00000051562d723e */ /* 0x000fe200000000ff */
[----:B------:R-:W-:Y:S01]  /*125b0*/  FFMA.FTZ R93, R106, R93, R17 ;  /* 0x0000005d6a5d7223 */ /* 0x000fe20000010011 */
[----:B------:R-:W-:Y:S01]  /*125c0*/  LEA R82, P0, R52, c[0x0][0x208], 0x4 ;  /* 0x0000820034527a11 */ /* 0x000fe200078020ff */
[----:B------:R-:W-:Y:S01]  /*125d0*/  IMAD.MOV.U32 R86, RZ, RZ, 0x10 ;  /* 0x00000010ff567424 */ /* 0x000fe200078e00ff */
[----:B------:R-:W-:-:S02]  /*125e0*/  LEA R80, P1, R72, c[0x0][0x208], 0x4 ;  /* 0x0000820048507a11 */ /* 0x000fc400078220ff */
[----:B------:R-:W-:Y:S02]  /*125f0*/  F2FP.PACK_AB R47, R54, R47 ;  /* 0x0000002f362f723e */ /* 0x000fe400000000ff */
[----:B------:R-:W-:Y:S02]  /*12600*/  F2FP.PACK_AB R54, R98, R85 ;  /* 0x000000556236723e */ /* 0x000fe400000000ff */
[----:B------:R-:W-:Y:S02]  /*12610*/  LEA.HI.X R83, R52, c[0x0][0x20c], RZ, 0x4, P0 ;  /* 0x0000830034537a11 */ /* 0x000fe400000f24ff */
[----:B------:R-:W-:Y:S01]  /*12620*/  F2FP.PACK_AB R53, R53, R84 ;  /* 0x000000543535723e */ /* 0x000fe200000000ff */
[----:B------:R-:W-:Y:S01]  /*12630*/  IMAD.WIDE.U32 R84, R77, R86, c[0x0][0x208] ;  /* 0x000082004d547625 */ /* 0x000fe200078e0056 */
[----:B------:R-:W-:Y:S01]  /*12640*/  F2FP.PACK_AB R51, R96, R93 ;  /* 0x0000005d6033723e */ /* 0x000fe200000000ff */
[----:B------:R0:W-:Y:S01]  /*12650*/  STG.E.128 [R82.64], R44 ;  /* 0x0000002c52007986 */ /* 0x0001e2000c101d06 */
[----:B------:R-:W-:-:S02]  /*12660*/  F2FP.PACK_AB R50, R94, R91 ;  /* 0x0000005b5e32723e */ /* 0x000fc400000000ff */
[----:B------:R-:W-:Y:S02]  /*12670*/  F2FP.PACK_AB R49, R92, R87 ;  /* 0x000000575c31723e */ /* 0x000fe400000000ff */
[----:B------:R-:W-:Y:S02]  /*12680*/  F2FP.PACK_AB R48, R88, R55 ;  /* 0x000000375830723e */ /* 0x000fe400000000ff */
[----:B------:R-:W-:Y:S02]  /*12690*/  F2FP.PACK_AB R55, R100, R95 ;  /* 0x0000005f6437723e */ /* 0x000fe400000000ff */
[----:B------:R-:W-:Y:S01]  /*126a0*/  LEA.HI.X R81, R72, c[0x0][0x20c], RZ, 0x4, P1 ;  /* 0x0000830048517a11 */ /* 0x000fe200008f24ff */
[----:B------:R0:W-:Y:S01]  /*126b0*/  STG.E.128 [R84.64], R48 ;  /* 0x0000003054007986 */ /* 0x0001e2000c101d06 */
[----:B------:R-:W-:Y:S02]  /*126c0*/  F2FP.PACK_AB R52, R90, R89 ;  /* 0x000000595a34723e */ /* 0x000fe400000000ff */
[----:B------:R-:W-:-:S02]  /*126d0*/  ISETP.GE.AND P0, PT, R2, c[0x0][0x164], PT ;  /* 0x0000590002007a0c */ /* 0x000fc40003f06270 */
[----:B------:R-:W-:Y:S01]  /*126e0*/  LOP3.LUT P1, RZ, R63, 0xff, RZ, 0xc0, !PT ;  /* 0x000000ff3fff7812 */ /* 0x000fe2000782c0ff */
[----:B------:R0:W-:Y:S03]  /*126f0*/  STG.E.128 [R80.64], R52 ;  /* 0x0000003450007986 */ /* 0x0001e6000c101d06 */
[----:B------:R-:W-:-:S07]  /*12700*/  SEL R63, RZ, 0x1, P1 ;  /* 0x00000001ff3f7807 */ /* 0x000fce0000800000 */
[----:B0-----:R-:W-:Y:S01]  /*12710*/  @P0 CALL.REL.NOINC `(.L_x_4111) ;  /* 0x0000001000000944 */ /* 0x001fe20003c00000 */
[----:B------:R-:W-:Y:S05]  /*12720*/  BRA `(.L_x_4112) ;  /* 0xfffee13000007947 */ /* 0x000fea000383ffff */
.L_x_4111:
[----:B------:R-:W-:Y:S05]  /*12730*/  EXIT ;  /* 0x000000000000794d */ /* 0x000fea0003800000 */
.L_x_4109:
[----:B0-----:R-:W-:Y:S01]  /*12740*/  IMAD.MOV.U32 R84, RZ, RZ, 0x1 ;  /* 0x00000001ff547424 */ /* 0x001fe200078e00ff */
[----:B------:R-:W-:Y:S01]  /*12750*/  MOV R46, 0x12790 ;  /* 0x00012790002e7802 */ /* 0x000fe20000000f00 */
[----:B------:R-:W-:Y:S02]  /*12760*/  IMAD.MOV.U32 R45, RZ, RZ, 0x1f ;  /* 0x0000001fff2d7424 */ /* 0x000fe400078e00ff */
[----:B------:R-:W-:Y:S02]  /*12770*/  IMAD.MOV.U32 R82, RZ, RZ, -0x1 ;  /* 0xffffffffff527424 */ /* 0x000fe400078e00ff */
[----:B------:R-:W-:Y:S05]  /*12780*/  CALL.REL.NOINC `($__internal_15_$__cuda_sm70_shflsync_bfly_p) ;  /* 0x0000069000007944 */ /* 0x000fea0003c00000 */
[----:B-1----:R-:W-:Y:S01]  /*12790*/  MOV R44, R84 ;  /* 0x00000054002c7202 */ /* 0x002fe20000000f00 */
[----:B0-----:R-:W-:Y:S05]  /*127a0*/  BRA `(.L_x_4113) ;  /* 0xffffef8000007947 */ /* 0x001fea000383ffff */
.L_x_4110:
[----:B------:R-:W-:Y:S01]  /*127b0*/  IMAD.MOV.U32 R84, RZ, RZ, 0x2 ;  /* 0x00000002ff547424 */ /* 0x000fe200078e00ff */
[----:B------:R-:W-:Y:S01]  /*127c0*/  MOV R46, 0x12800 ;  /* 0x00012800002e7802 */ /* 0x000fe20000000f00 */
[----:B------:R-:W-:Y:S02]  /*127d0*/  IMAD.MOV.U32 R45, RZ, RZ, 0x1f ;  /* 0x0000001fff2d7424 */ /* 0x000fe400078e00ff */
[----:B------:R-:W-:Y:S02]  /*127e0*/  IMAD.MOV.U32 R82, RZ, RZ, -0x1 ;  /* 0xffffffffff527424 */ /* 0x000fe400078e00ff */
[----:B------:R-:W-:Y:S05]  /*127f0*/  CALL.REL.NOINC `($__internal_15_$__cuda_sm70_shflsync_bfly_p) ;  /* 0x0000062000007944 */ /* 0x000fea0003c00000 */
[----:B01----:R-:W-:Y:S01]  /*12800*/  FADD.FTZ R83, R83, R84 ;  /* 0x0000005453537221 */ /* 0x003fe20000010000 */
[----:B------:R-:W-:Y:S01]  /*12810*/  MOV R82, 0xffffffff ;  /* 0xffffffff00527802 */ /* 0x000fe20000000f00 */
[----:B------:R-:W-:Y:S01]  /*12820*/  IMAD.MOV.U32 R84, RZ, RZ, 0x4 ;  /* 0x00000004ff547424 */ /* 0x000fe200078e00ff */
[----:B------:R-:W-:Y:S01]  /*12830*/  MOV R46, 0x12860 ;  /* 0x00012860002e7802 */ /* 0x000fe20000000f00 */
[----:B------:R-:W-:-:S02]  /*12840*/  IMAD.MOV.U32 R45, RZ, RZ, 0x1f ;  /* 0x0000001fff2d7424 */ /* 0x000fc400078e00ff */
[----:B------:R-:W-:Y:S05]  /*12850*/  CALL.REL.NOINC `($__internal_15_$__cuda_sm70_shflsync_bfly_p) ;  /* 0x000005c000007944 */ /* 0x000fea0003c00000 */
[----:B01----:R-:W-:Y:S01]  /*12860*/  FADD.FTZ R83, R83, R84 ;  /* 0x0000005453537221 */ /* 0x003fe20000010000 */
[----:B------:R-:W-:Y:S01]  /*12870*/  MOV R46, 0x128c0 ;  /* 0x000128c0002e7802 */ /* 0x000fe20000000f00 */
[----:B------:R-:W-:-:S02]  /*12880*/  IMAD.MOV.U32 R84, RZ, RZ, 0x8 ;  /* 0x00000008ff547424 */ /* 0x000fc400078e00ff */
[----:B------:R-:W-:Y:S02]  /*12890*/  IMAD.MOV.U32 R45, RZ, RZ, 0x1f ;  /* 0x0000001fff2d7424 */ /* 0x000fe400078e00ff */
[----:B------:R-:W-:Y:S02]  /*128a0*/  IMAD.MOV.U32 R82, RZ, RZ, -0x1 ;  /* 0xffffffffff527424 */ /* 0x000fe400078e00ff */
[----:B------:R-:W-:Y:S05]  /*128b0*/  CALL.REL.NOINC `($__internal_15_$__cuda_sm70_shflsync_bfly_p) ;  /* 0x0000056000007944 */ /* 0x000fea0003c00000 */
[----:B01----:R-:W-:Y:S01]  /*128c0*/  FADD.FTZ R83, R83, R84 ;  /* 0x0000005453537221 */ /* 0x003fe20000010000 */
[----:B------:R-:W-:Y:S01]  /*128d0*/  MOV R82, 0xffffffff ;  /* 0xffffffff00527802 */ /* 0x000fe20000000f00 */
[----:B------:R-:W-:Y:S01]  /*128e0*/  IMAD.MOV.U32 R84, RZ, RZ, 0x10 ;  /* 0x00000010ff547424 */ /* 0x000fe200078e00ff */
[----:B------:R-:W-:Y:S01]  /*128f0*/  MOV R46, 0x12920 ;  /* 0x00012920002e7802 */ /* 0x000fe20000000f00 */
[----:B------:R-:W-:Y:S02]  /*12900*/  IMAD.MOV.U32 R45, RZ, RZ, 0x1f ;  /* 0x0000001fff2d7424 */ /* 0x000fe400078e00ff */
[----:B------:R-:W-:Y:S05]  /*12910*/  CALL.REL.NOINC `($__internal_15_$__cuda_sm70_shflsync_bfly_p) ;  /* 0x0000050000007944 */ /* 0x000fea0003c00000 */
        /* <DEDUP_REMOVED lines=54> */
[----:B------:R-:W-:Y:S05]  /*12c80*/  CALL.REL.NOINC `($__internal_15_$__cuda_sm70_shflsync_bfly_p) ;  /* 0x0000019000007944 */ /* 0x000fea0003c00000 */
[----:B01----:R-:W-:Y:S01]  /*12c90*/  FADD.FTZ R83, R83, R84 ;  /* 0x0000005453537221 */ /* 0x003fe20000010000 */
[----:B------:R-:W-:Y:S01]  /*12ca0*/  MOV R82, 0xffffffff ;  /* 0xffffffff00527802 */ /* 0x000fe20000000f00 */
[----:B------:R-:W-:Y:S01]  /*12cb0*/  IMAD.MOV.U32 R84, RZ, RZ, 0x2 ;  /* 0x00000002ff547424 */ /* 0x000fe200078e00ff */
[----:B------:R-:W-:Y:S01]  /*12cc0*/  MOV R46, 0x12cf0 ;  /* 0x00012cf0002e7802 */ /* 0x000fe20000000f00 */
[----:B------:R-:W-:Y:S02]  /*12cd0*/  IMAD.MOV.U32 R45, RZ, RZ, 0x1f ;  /* 0x0000001fff2d7424 */ /* 0x000fe400078e00ff */
[----:B------:R-:W-:Y:S05]  /*12ce0*/  CALL.REL.NOINC `($__internal_15_$__cuda_sm70_shflsync_bfly_p) ;  /* 0x0000013000007944 */ /* 0x000fea0003c00000 */
[----:B01----:R-:W-:Y:S01]  /*12cf0*/  FADD.FTZ R83, R83, R84 ;  /* 0x0000005453537221 */ /* 0x003fe20000010000 */
[----:B------:R-:W-:Y:S01]  /*12d00*/  MOV R46, 0x12d50 ;  /* 0x00012d50002e7802 */ /* 0x000fe20000000f00 */
[----:B------:R-:W-:Y:S02]  /*12d10*/  IMAD.MOV.U32 R84, RZ, RZ, 0x4 ;  /* 0x00000004ff547424 */ /* 0x000fe400078e00ff */
[----:B------:R-:W-:-:S02]  /*12d20*/  IMAD.MOV.U32 R45, RZ, RZ, 0x1f ;  /* 0x0000001fff2d7424 */ /* 0x000fc400078e00ff */
        /* <DEDUP_REMOVED lines=11> */
[----:B------:R-:W-:Y:S02]  /*12de0*/  IMAD.MOV.U32 R45, RZ, RZ, 0x1f ;  /* 0x0000001fff2d7424 */ /* 0x000fe400078e00ff */
[----:B------:R-:W-:-:S02]  /*12df0*/  IMAD.MOV.U32 R82, RZ, RZ, -0x1 ;  /* 0xffffffffff527424 */ /* 0x000fc400078e00ff */
[----:B------:R-:W-:Y:S05]  /*12e00*/  CALL.REL.NOINC `($__internal_15_$__cuda_sm70_shflsync_bfly_p) ;  /* 0x0000001000007944 */ /* 0x000fea0003c00000 */
[----:B01----:R-:W-:Y:S05]  /*12e10*/  BRA `(.L_x_4114) ;  /* 0xffffed5000007947 */ /* 0x003fea000383ffff */
        .weak           $__internal_15_$__cuda_sm70_shflsync_bfly_p
        .type           $__internal_15_$__cuda_sm70_shflsync_bfly_p,@function
        .size           $__internal_15_$__cuda_sm70_shflsync_bfly_p,(.L_x_19995 - $__internal_15_$__cuda_sm70_shflsync_bfly_p)
$__internal_15_$__cuda_sm70_shflsync_bfly_p:
[----:B------:R-:W-:Y:S01]  /*12e20*/  IMAD.MOV.U32 R47, RZ, RZ, 0x0 ;  /* 0x00000000ff2f7424 */ /* 0x000fe200078e00ff */
[----:B------:R-:W-:Y:S04]  /*12e30*/  WARPSYNC R82 ;  /* 0x0000005200007348 */ /* 0x000fe80003800000 */
[----:B------:R0:W1:Y:S01]  /*12e40*/  SHFL.BFLY PT, R84, R83, R84, R45 ;  /* 0x0c00005453547389 */ /* 0x00006200000e002d */
[----:B------:R-:W-:Y:S05]  /*12e50*/  RET.REL.NODEC R46 `(_ZN10layer_norm31ln_parallel_residual_fwd_kernelINS_13Kernel_traitsI6__halfS2_S2_S2_fjLj3072ELj1ELj1ELj4ELj16ENS_18Kernel_traits_baseILj3072ES2_S2_S2_S2_fjLj128EEEEELb1ELb1ELb1EEEvNS_9FwdParamsE) ;  /* 0xfffed1a02e007950 */ /* 0x000fea0003c3ffff */
.L_x_4115:
        /* <DEDUP_REMOVED lines=10> */
.L_x_19995:


//--------------------- .text._ZN10layer_norm31ln_parallel_residual_fwd_kernelINS_13Kernel_traitsIf13__nv_bfloat16S2_S2_fjLj3072ELj1ELj1ELj4ELj16ENS_18Kernel_traits_baseILj3072EfS2_S2_S2_fjLj128EEEEELb0ELb0ELb0EEEvNS_9FwdParamsE --------------------------
	.section	.text._ZN10layer_norm31ln_parallel_residual_fwd_kernelINS_13Kernel_traitsIf13__nv_bfloat16S2_S2_fjLj3072ELj1ELj1ELj4ELj16ENS_18Kernel_traits_baseILj3072EfS2_S2_S2_fjLj128EEEEELb0ELb0ELb0EEEvNS_9FwdParamsE,"ax",@progbits
	.sectioninfo	@"SHI_REGISTERS=162"
	.align	128
        .global         _ZN10layer_norm31ln_parallel_residual_fwd_kernelINS_13Kernel_traitsIf13__nv_bfloat16S2_S2_fjLj3072ELj1ELj1ELj4ELj16ENS_18Kernel_traits_baseILj3072EfS2_S2_S2_fjLj128EEEEELb0ELb0ELb0EEEvNS_9FwdParamsE
        .type           _ZN10layer_norm31ln_parallel_residual_fwd_kernelINS_13Kernel_traitsIf13__nv_bfloat16S2_S2_fjLj3072ELj1ELj1ELj4ELj16ENS_18Kernel_traits_baseILj3072EfS2_S2_S2_fjLj128EEEEELb0ELb0ELb0EEEvNS_9FwdParamsE,@function
        .size           _ZN10layer_norm31ln_parallel_residual_fwd_kernelINS_13Kernel_traitsIf13__nv_bfloat16S2_S2_fjLj3072ELj1ELj1ELj4ELj16ENS_18Kernel_traits_baseILj3072EfS2_S2_S2_fjLj128EEEEELb0ELb0ELb0EEEvNS_9FwdParamsE,(.L_x_19996 - _ZN10layer_norm31ln_parallel_residual_fwd_kernelINS_13Kernel_traitsIf13__nv_bfloat16S2_S2_fjLj3072ELj1ELj1ELj4ELj16ENS_18Kernel_traits_baseILj3072EfS2_S2_S2_fjLj128EEEEELb0ELb0ELb0EEEvNS_9FwdParamsE)
        .other          _ZN10layer_norm31ln_parallel_residual_fwd_kernelINS_13Kernel_traitsIf13__nv_bfloat16S2_S2_fjLj3072ELj1ELj1ELj4ELj16ENS_18Kernel_traits_baseILj3072EfS2_S2_S2_fjLj128EEEEELb0ELb0ELb0EEEvNS_9FwdParamsE,@"STO_CUDA_ENTRY STV_DEFAULT"
_ZN10layer_norm31ln_parallel_residual_fwd_kernelINS_13Kernel_traitsIf13__nv_bfloat16S2_S2_fjLj3072ELj1ELj1ELj4ELj16ENS_18Kernel_traits_baseILj3072EfS2_S2_S2_fjLj128EEEEELb0ELb0ELb0EEEvNS_9FwdParamsE:
.text._ZN10layer_norm31ln_parallel_residual_fwd_kernelINS_13Kernel_traitsIf13__nv_bfloat16S2_S2_fjLj3072ELj1ELj1ELj4ELj16ENS_18Kernel_traits_baseILj3072EfS2_S2_S2_fjLj128EEEEELb0ELb0ELb0EEEvNS_9FwdParamsE:
        /* <DEDUP_REMOVED lines=15> */
[----:B------:R-:W-:Y:S01]  /*00f0*/  CS2R R114, SRZ ;  /* 0x0000000000727805 */ /* 0x000fe2000001ff00 */
[----:B------:R-:W-:Y:S01]  /*0100*/  ISETP.NE.U32.AND P1, PT, RZ, c[0x0][0x220], PT ;  /* 0x00008800ff007a0c */ /* 0x000fe20003f25070 */
[----:B------:R-:W-:Y:S01]  /*0110*/  CS2R R112, SRZ ;  /* 0x0000000000707805 */ /* 0x000fe2000001ff00 */
[----:B------:R-:W-:Y:S01]  /*0120*/  ISETP.NE.AND.EX P0, PT, RZ, c[0x0][0x21c], PT, P0 ;  /* 0x00008700ff007a0c */ /* 0x000fe20003f05300 */
[----:B------:R-:W-:Y:S01]  /*0130*/  CS2R R110, SRZ ;  /* 0x00000000006e7805 */ /* 0x000fe2000001ff00 */
[----:B------:R-:W-:Y:S01]  /*0140*/  ISETP.NE.AND.EX P1, PT, RZ, c[0x0][0x224], PT, P1 ;  /* 0x00008900ff007a0c */ /* 0x000fe20003f25310 */
[----:B------:R-:W-:Y:S01]  /*0150*/  CS2R R108, SRZ ;  /* 0x00000000006c7805 */ /* 0x000fe2000001ff00 */
[----:B------:R-:W-:-:S09]  /*0160*/  SHF.L.U32 R4, R8, 0x5, RZ ;  /* 0x0000000508047819 */ /* 0x000fd200000006ff */
[----:B------:R-:W-:-:S04]  /*0170*/  @P0 LEA R2, P2, R8, c[0x0][0x218], 0x5 ;  /* 0x0000860008020a11 */ /* 0x000fc800078428ff */
[----:B------:R-:W-:Y:S01]  /*0180*/  @P0 LEA.HI.X R3, R8, c[0x0][0x21c], RZ, 0x5, P2 ;  /* 0x0000870008030a11 */ /* 0x000fe200010f2cff */
[----:B------:R-:W-:Y:S01]  /*0190*/  IMAD.MOV.U32 R5, RZ, RZ, 0x20 ;  /* 0x00000020ff057424 */ /* 0x000fe200078e00ff */
[----:B------:R-:W-:Y:S02]  /*01a0*/  @P1 IADD3 R6, P2, R4, c[0x0][0x220], RZ ;  /* 0x0000880004061a10 */ /* 0x000fe40007f5e0ff */
[----:B------:R-:W-:Y:S01]  /*01b0*/  SHF.L.U64.HI R11, R8, 0x5, RZ ;  /* 0x00000005080b7819 */ /* 0x000fe200000102ff */
[----:B------:R0:W5:Y:S04]  /*01c0*/  @P0 LDG.E.128 R112, [R2.64] ;  /* 0x0000000402700981 */ /* 0x000168000c1e1d00 */
[----:B------:R0:W5:Y:S01]  /*01d0*/  @P0 LDG.E.128 R108, [R2.64+0x10] ;  /* 0x00001004026c0981 */ /* 0x000162000c1e1d00 */
[----:B------:R-:W-:Y:S01]  /*01e0*/  IADD3 R4, P0, R4, c[0x0][0x1b8], RZ ;  /* 0x00006e0004047a10 */ /* 0x000fe20007f1e0ff */
[----:B------:R-:W-:Y:S01]  /*01f0*/  CS2R R106, SRZ ;  /* 0x00000000006a7805 */ /* 0x000fe2000001ff00 */
[----:B------:R-:W-:Y:S01]  /*0200*/  CS2R R104, SRZ ;  /* 0x0000000000687805 */ /* 0x000fe2000001ff00 */
[----:B------:R-:W-:Y:S01]  /*0210*/  CS2R R102, SRZ ;  /* 0x0000000000667805 */ /* 0x000fe2000001ff00 */
[----:B------:R-:W-:Y:S01]  /*0220*/  CS2R R100, SRZ ;  /* 0x0000000000647805 */ /* 0x000fe2000001ff00 */
[C---:B------:R-:W-:Y:S01]  /*0230*/  @P1 IADD3.X R7, R11.reuse, c[0x0][0x224], RZ, P2, !PT ;  /* 0x000089000b071a10 */ /* 0x040fe200017fe4ff */
[----:B0-----:R-:W-:Y:S01]  /*0240*/  IMAD.WIDE.U32 R2, R8, R5, c[0x0][0x1b0] ;  /* 0x00006c0008027625 */ /* 0x001fe200078e0005 */
[----:B------:R-:W-:-:S03]  /*0250*/  IADD3.X R5, R11, c[0x0][0x1bc], RZ, P0, !PT ;  /* 0x00006f000b057a10 */ /* 0x000fc600007fe4ff */
[----:B------:R0:W5:Y:S04]  /*0260*/  @P1 LDG.E.128 R104, [R6.64] ;  /* 0x0000000406681981 */ /* 0x000168000c1e1d00 */
[----:B------:R0:W5:Y:S04]  /*0270*/  @P1 LDG.E.128 R100, [R6.64+0x10] ;  /* 0x0000100406641981 */ /* 0x000168000c1e1d00 */
[----:B------:R0:W5:Y:S04]  /*0280*/  LDG.E.128 R96, [R2.64] ;  /* 0x0000000402607981 */ /* 0x000168000c1e1d00 */
[----:B------:R0:W5:Y:S04]  /*0290*/  LDG.E.128 R92, [R2.64+0x10] ;  /* 0x00001004025c7981 */ /* 0x000168000c1e1d00 */
[----:B------:R0:W5:Y:S04]  /*02a0*/  LDG.E.128 R88, [R4.64] ;  /* 0x0000000404587981 */ /* 0x000168000c1e1d00 */
[----:B------:R0:W5:Y:S01]  /*02b0*/  LDG.E.128 R84, [R4.64+0x10] ;  /* 0x0000100404547981 */ /* 0x000162000c1e1d00 */
[----:B------:R-:W-:-:S03]  /*02c0*/  LOP3.LUT R8, R8, 0x80, RZ, 0xfc, !PT ;  /* 0x0000008008087812 */ /* 0x000fc600078efcff */
.L_x_4117:
[----:B------:R-:W-:Y:S05]  /*02d0*/  BSYNC B0 ;  /* 0x0000000000007941 */ /* 0x000fea0003800000 */
.L_x_4116:
[----:B------:R-:W-:Y:S01]  /*02e0*/  BSSY B0, `(.L_x_4118) ;  /* 0x0000021000007945 */ /* 0x000fe20003800000 */
        /* <DEDUP_REMOVED lines=9> */
[----:B0-----:R-:W-:Y:S01]  /*0380*/  HFMA2.MMA R7, -RZ, RZ, 0, 1.9073486328125e-06 ;  /* 0x00000020ff077435 */ /* 0x001fe200000001ff */
[----:B------:R-:W-:-:S08]  /*0390*/  IMAD.SHL.U32 R5, R8, 0x20, RZ ;  /* 0x0000002008057824 */ /* 0x000fd000078e00ff */
[----:B------:R-:W-:-:S04]  /*03a0*/  @P0 LEA R2, P2, R8, c[0x0][0x218], 0x5 ;  /* 0x0000860008020a11 */ /* 0x000fc800078428ff */
[C---:B------:R-:W-:Y:S02]  /*03b0*/  @P0 LEA.HI.X R3, R8.reuse, c[0x0][0x21c], RZ, 0x5, P2 ;  /* 0x0000870008030a11 */ /* 0x040fe400010f2cff */
[C---:B------:R-:W-:Y:S02]  /*03c0*/  SHF.L.U64.HI R11, R8.reuse, 0x5, RZ ;  /* 0x00000005080b7819 */ /* 0x040fe400000102ff */
[C---:B------:R-:W-:Y:S01]  /*03d0*/  @P1 IADD3 R4, P2, R5.reuse, c[0x0][0x220], RZ ;  /* 0x0000880005041a10 */ /* 0x040fe20007f5e0ff */
[----:B------:R0:W5:Y:S04]  /*03e0*/  @P0 LDG.E.128 R80, [R2.64] ;  /* 0x0000000402500981 */ /* 0x000168000c1e1d00 */
[----:B------:R0:W5:Y:S01]  /*03f0*/  @P0 LDG.E.128 R76, [R2.64+0x10] ;  /* 0x00001004024c0981 */ /* 0x000162000c1e1d00 */
[----:B------:R-:W-:Y:S01]  /*0400*/  CS2R R74, SRZ ;  /* 0x00000000004a7805 */ /* 0x000fe2000001ff00 */
[----:B------:R-:W-:Y:S01]  /*0410*/  CS2R R72, SRZ ;  /* 0x0000000000487805 */ /* 0x000fe2000001ff00 */
[----:B------:R-:W-:Y:S01]  /*0420*/  CS2R R70, SRZ ;  /* 0x0000000000467805 */ /* 0x000fe2000001ff00 */
[----:B------:R-:W-:Y:S01]  /*0430*/  CS2R R68, SRZ ;  /* 0x0000000000447805 */ /* 0x000fe2000001ff00 */
[----:B------:R-:W-:Y:S01]  /*0440*/  IMAD.WIDE.U32 R6, R8, R7, c[0x0][0x1b0] ;  /* 0x00006c0008067625 */ /* 0x000fe200078e0007 */
[----:B0-----:R-:W-:-:S04]  /*0450*/  IADD3 R2, P0, R5, c[0x0][0x1b8], RZ ;  /* 0x00006e0005027a10 */ /* 0x001fc80007f1e0ff */
[----:B------:R0:W5:Y:S01]  /*0460*/  LDG.E.128 R64, [R6.64] ;  /* 0x0000000406407981 */ /* 0x000162000c1e1d00 */
[C---:B------:R-:W-:Y:S02]  /*0470*/  @P1 IADD3.X R5, R11.reuse, c[0x0][0x224], RZ, P2, !PT ;  /* 0x000089000b051a10 */ /* 0x040fe400017fe4ff */
[----:B------:R-:W-:Y:S01]  /*0480*/  IADD3.X R3, R11, c[0x0][0x1bc], RZ, P0, !PT ;  /* 0x00006f000b037a10 */ /* 0x000fe200007fe4ff */
[----:B------:R0:W5:Y:S04]  /*0490*/  LDG.E.128 R60, [R6.64+0x10] ;  /* 0x00001004063c7981 */ /* 0x000168000c1e1d00 */
[----:B------:R0:W5:Y:S04]  /*04a0*/  @P1 LDG.E.128 R72, [R4.64] ;  /* 0x0000000404481981 */ /* 0x000168000c1e1d00 */
[----:B------:R0:W5:Y:S04]  /*04b0*/  @P1 LDG.E.128 R68, [R4.64+0x10] ;  /* 0x0000100404441981 */ /* 0x000168000c1e1d00 */
[----:B------:R0:W5:Y:S04]  /*04c0*/  LDG.E.128 R56, [R2.64] ;  /* 0x0000000402387981 */ /* 0x000168000c1e1d00 */
[----:B------:R0:W5:Y:S01]  /*04d0*/  LDG.E.128 R52, [R2.64+0x10] ;  /* 0x0000100402347981 */ /* 0x000162000c1e1d00 */
[----:B------:R-:W-:-:S03]  /*04e0*/  IADD3 R8, R8, 0x80, RZ ;  /* 0x0000008008087810 */ /* 0x000fc60007ffe0ff */
.L_x_4119:
[----:B------:R-:W-:Y:S05]  /*04f0*/  BSYNC B0 ;  /* 0x0000000000007941 */ /* 0x000fea0003800000 */
.L_x_4118:
        /* <DEDUP_REMOVED lines=10> */
[----:B0-----:R-:W-:-:S09]  /*05a0*/  IMAD.SHL.U32 R4, R8, 0x20, RZ ;  /* 0x0000002008047824 */ /* 0x001fd200078e00ff */
[----:B------:R-:W-:-:S04]  /*05b0*/  @P0 LEA R2, P2, R8, c[0x0][0x218], 0x5 ;  /* 0x0000860008020a11 */ /* 0x000fc800078428ff */
[----:B------:R-:W-:Y:S01]  /*05c0*/  @P0 LEA.HI.X R3, R8, c[0x0][0x21c], RZ, 0x5, P2 ;  /* 0x0000870008030a11 */ /* 0x000fe200010f2cff */
[----:B------:R-:W-:Y:S01]  /*05d0*/  IMAD.MOV.U32 R11, RZ, RZ, 0x20 ;  /* 0x00000020ff0b7424 */ /* 0x000fe200078e00ff */
[----:B------:R-:W-:Y:S02]  /*05e0*/  SHF.R.U32.HI R5, RZ, 0x1b, R8 ;  /* 0x0000001bff057819 */ /* 0x000fe40000011608 */
[C---:B------:R-:W-:Y:S01]  /*05f0*/  @P1 IADD3 R6, P2, R4.reuse, c[0x0][0x220], RZ ;  /* 0x0000880004061a10 */ /* 0x040fe20007f5e0ff */
[----:B------:R0:W5:Y:S04]  /*0600*/  @P0 LDG.E.128 R48, [R2.64] ;  /* 0x0000000402300981 */ /* 0x000168000c1e1d00 */
[----:B------:R0:W5:Y:S01]  /*0610*/  @P0 LDG.E.128 R44, [R2.64+0x10] ;  /* 0x00001004022c0981 */ /* 0x000162000c1e1d00 */
[----:B------:R-:W-:Y:S01]  /*0620*/  IADD3 R4, P0, R4, c[0x0][0x1b8], RZ ;  /* 0x00006e0004047a10 */ /* 0x000fe20007f1e0ff */
[----:B------:R-:W-:Y:S01]  /*0630*/  CS2R R42, SRZ ;  /* 0x00000000002a7805 */ /* 0x000fe2000001ff00 */
[----:B------:R-:W-:Y:S01]  /*0640*/  CS2R R40, SRZ ;  /* 0x0000000000287805 */ /* 0x000fe2000001ff00 */
[----:B------:R-:W-:Y:S01]  /*0650*/  CS2R R38, SRZ ;  /* 0x0000000000267805 */ /* 0x000fe2000001ff00 */
[C---:B------:R-:W-:Y:S01]  /*0660*/  @P1 IADD3.X R7, R5.reuse, c[0x0][0x224], RZ, P2, !PT ;  /* 0x0000890005071a10 */ /* 0x040fe200017fe4ff */
[----:B------:R-:W-:Y:S01]  /*0670*/  CS2R R36, SRZ ;  /* 0x0000000000247805 */ /* 0x000fe2000001ff00 */
[----:B------:R-:W-:Y:S01]  /*0680*/  IADD3.X R5, R5, c[0x0][0x1bc], RZ, P0, !PT ;  /* 0x00006f0005057a10 */ /* 0x000fe200007fe4ff */
[----:B0-----:R-:W-:-:S02]  /*0690*/  IMAD.WIDE.U32 R2, R8, R11, c[0x0][0x1b0] ;  /* 0x00006c0008027625 */ /* 0x001fc400078e000b */
[----:B------:R0:W5:Y:S04]  /*06a0*/  @P1 LDG.E.128 R40, [R6.64] ;  /* 0x0000000406281981 */ /* 0x000168000c1e1d00 */
[----:B------:R0:W5:Y:S04]  /*06b0*/  @P1 LDG.E.128 R36, [R6.64+0x10] ;  /* 0x0000100406241981 */ /* 0x000168000c1e1d00 */
[----:B------:R0:W5:Y:S04]  /*06c0*/  LDG.E.128 R32, [R2.64] ;  /* 0x0000000402207981 */ /* 0x000168000c1e1d00 */
[----:B------:R0:W5:Y:S04]  /*06d0*/  LDG.E.128 R28, [R2.64+0x10] ;  /* 0x00001004021c7981 */ /* 0x000168000c1e1d00 */
[----:B------:R0:W5:Y:S04]  /*06e0*/  LDG.E.128 R24, [R4.64] ;  /* 0x0000000404187981 */ /* 0x000168000c1e1d00 */
[----:B------:R0:W5:Y:S02]  /*06f0*/  LDG.E.128 R20, [R4.64+0x10] ;  /* 0x0000100404147981 */ /* 0x000164000c1e1d00 */
.L_x_4121:
[----:B------:R-:W-:Y:S05]  /*0700*/  BSYNC B0 ;  /* 0x0000000000007941 */ /* 0x000fea0003800000 */
.L_x_4120:
[----:B------:R-:W1:Y:S02]  /*0710*/  S2UR UR6, SR_CTAID.X ;  /* 0x00000000000679c3 */ /* 0x000e640000002500 */
[----:B01----:R-:W-:-:S04]  /*0720*/  LEA.HI R7, R10, UR6, RZ, 0x19 ;  /* 0x000000060a077c11 */ /* 0x003fc8000f8fc8ff */
[----:B------:R-:W-:-:S13]  /*0730*/  ISETP.GE.AND P0, PT, R7, c[0x0][0x164], PT ;  /* 0x0000590007007a0c */ /* 0x000fda0003f06270 */
[----:B------:R-:W-:Y:S05]  /*0740*/  @P0 EXIT ;  /* 0x000000000000094d */ /* 0x000fea0003800000 */
[----:B------:R-:W-:Y:S01]  /*0750*/  SHF.R.S32.HI R0, RZ, 0x3, R0 ;  /* 0x00000003ff007819 */ /* 0x000fe20000011400 */
[C---:B------:R-:W-:Y:S01]  /*0760*/  IMAD.SHL.U32 R4, R10.reuse, 0x20, RZ ;  /* 0x000000200a047824 */ /* 0x040fe200078e00ff */
[----:B------:R-:W-:Y:S01]  /*0770*/  LOP3.LUT R3, R10, 0x60, RZ, 0xc0, !PT ;  /* 0x000000600a037812 */ /* 0x000fe200078ec0ff */
[----:B------:R-:W-:Y:S01]  /*0780*/  IMAD.MOV.U32 R6, RZ, RZ, 0x1 ;  /* 0x00000001ff067424 */ /* 0x000fe200078e00ff */
[----:B------:R-:W-:Y:S01]  /*0790*/  LOP3.LUT R2, R0, 0x7f, RZ, 0xc0, !PT ;  /* 0x0000007f00027812 */ /* 0x000fe200078ec0ff */
[----:B------:R-:W-:Y:S01]  /*07a0*/  ULDC.U8 UR6, c[0x0][0x1f0] ;  /* 0x00007c0000067ab9 */ /* 0x000fe20000000000 */
[----:B------:R-:W-:Y:S02]  /*07b0*/  SHF.R.U32.HI R0, RZ, 0x2, R0 ;  /* 0x00000002ff007819 */ /* 0x000fe40000011600 */
[----:B------:R-:W-:Y:S02]  /*07c0*/  IADD3 R3, R2, -R3, RZ ;  /* 0x8000000302037210 */ /* 0x000fe40007ffe0ff */
[----:B------:R-:W-:-:S02]  /*07d0*/  LOP3.LUT R0, R0, 0x3fffffe0, RZ, 0xc0, !PT ;  /* 0x3fffffe000007812 */ /* 0x000fc400078ec0ff */
[----:B------:R-:W-:Y:S02]  /*07e0*/  IMNMX R3, RZ, R3, !PT ;  /* 0x00000003ff037217 */ /* 0x000fe40007800200 */
[----:B------:R-:W-:Y:S02]  /*07f0*/  LOP3.LUT R5, R4, 0x3e0, RZ, 0xc0, !PT ;  /* 0x000003e004057812 */ /* 0x000fe400078ec0ff */
[----:B------:R-:W-:Y:S02]  /*0800*/  IMNMX R3, R3, 0x20, PT ;  /* 0x0000002003037817 */ /* 0x000fe40003800200 */
[----:B------:R-:W-:Y:S01]  /*0810*/  IADD3 R5, R2, -R5, RZ ;  /* 0x8000000502057210 */ /* 0x000fe20007ffe0ff */
[----:B------:R-:W-:Y:S02]  /*0820*/  IMAD.MOV.U32 R2, RZ, RZ, c[0x0][0x180] ;  /* 0x00006000ff027624 */ /* 0x000fe400078e00ff */
[----:B------:R-:W-:Y:S01]  /*0830*/  IMAD.IADD R3, R3, 0x1, R0 ;  /* 0x0000000103037824 */ /* 0x000fe200078e0200 */
[----:B------:R-:W-:-:S02]  /*0840*/  IMNMX R5, RZ, R5, !PT ;  /* 0x00000005ff057217 */ /* 0x000fc40007800200 */
[----:B------:R-:W-:Y:S02]  /*0850*/  LOP3.LUT P0, RZ, R2, c[0x0][0x178], RZ, 0xfc, !PT ;  /* 0x00005e0002ff7a12 */ /* 0x000fe4000780fcff */
[----:B------:R-:W-:Y:S02]  /*0860*/  SHF.L.U32 R3, R3, 0x3, RZ ;  /* 0x0000000303037819 */ /* 0x000fe400000006ff */
[----:B------:R-:W-:Y:S02]  /*0870*/  IMNMX R5, R5, 0x20, PT ;  /* 0x0000002005057817 */ /* 0x000fe40003800200 */
[----:B------:R-:W-:Y:S02]  /*0880*/  MOV R2, c[0x0][0x184] ;  /* 0x0000610000027a02 */ /* 0x000fe40000000f00 */
[----:B------:R-:W0:Y:S01]  /*0890*/  I2F.U32 R3, R3 ;  /* 0x0000000300037306 */ /* 0x000e220000201000 */
[----:B------:R-:W-:Y:S02]  /*08a0*/  IADD3 R5, R0, R5, RZ ;  /* 0x0000000500057210 */ /* 0x000fe40007ffe0ff */
[----:B------:R-:W-:-:S03]  /*08b0*/  LOP3.LUT P0, RZ, R2, c[0x0][0x17c], RZ, 0xfc, P0 ;  /* 0x00005f0002ff7a12 */ /* 0x000fc6000000fcff */
[----:B------:R-:W-:Y:S02]  /*08c0*/  IMAD.SHL.U32 R5, R5, 0x8, RZ ;  /* 0x0000000805057824 */ /* 0x000fe400078e00ff */
[----:B0-----:R0:W1:Y:S08]  /*08d0*/  MUFU.RCP R8, R3 ;  /* 0x0000000300087308 */ /* 0x0010700000001000 */
.L_x_4233:
        /* <DEDUP_REMOVED lines=23> */
[----:B0-2---:R-:W-:-:S11]  /*0a50*/  PRMT R3, RZ, 0x5410, R128 ;  /* 0x00005410ff037816 */ /* 0x005fd60000000080 */
[----:B------:R-:W-:Y:S05]  /*0a60*/  @P2 BRA `(.L_x_4124) ;  /* 0x0000008000002947 */ /* 0x000fea0003800000 */
[----:B---3--:R-:W-:-:S04]  /*0a70*/  ISETP.NE.U32.AND P6, PT, RZ, c[0x0][0x180], PT ;  /* 0x00006000ff007a0c */ /* 0x008fc80003fc5070 */
[----:B------:R-:W-:-:S13]  /*0a80*/  ISETP.NE.AND.EX P6, PT, RZ, c[0x0][0x184], PT, P6 ;  /* 0x00006100ff007a0c */ /* 0x000fda0003fc5360 */
[----:B------:R-:W-:Y:S05]  /*0a90*/  @P6 BRA `(.L_x_4125) ;  /* 0x0000002000006947 */ /* 0x000fea0003800000 */
[----:B------:R-:W-:Y:S05]  /*0aa0*/  @P0 BRA `(.L_x_4126) ;  /* 0x0000008000000947 */ /* 0x000fea0003800000 */
[----:B------:R-:W-:Y:S05]  /*0ab0*/  BRA `(.L_x_4127) ;  /* 0x0000009000007947 */ /* 0x000fea0003800000 */
.L_x_4125:
[----:B-----5:R-:W-:-:S05]  /*0ac0*/  PRMT R120, RZ, 0x5410, R12 ;  /* 0x00005410ff787816 */ /* 0x020fca000000000c */
[----:B------:R-:W-:Y:S01]  /*0ad0*/  FADD.FTZ R3, R120, R3 ;  /* 0x0000000378037221 */ /* 0x000fe20000010000 */
[----:B------:R-:W-:Y:S05]  /*0ae0*/  BRA `(.L_x_4126) ;  /* 0x0000004000007947 */ /* 0x000fea0003800000 */
.L_x_4124:
[----:B---3-5:R-:W-:-:S05]  /*0af0*/  PRMT R120, RZ, 0x5410, R16 ;  /* 0x00005410ff787816 */ /* 0x028fca0000000010 */
[----:B------:R-:W-:Y:S01]  /*0b00*/  FADD.FTZ R3, R120, R3 ;  /* 0x0000000378037221 */ /* 0x000fe20000010000 */
[----:B------:R-:W-:-:S05]  /*0b10*/  @P1 PRMT R120, RZ, 0x5410, R12 ;  /* 0x00005410ff781816 */ /* 0x000fca000000000c */
[----:B------:R-:W-:-:S05]  /*0b20*/  @P1 FADD.FTZ R3, R120, R3 ;  /* 0x0000000378031221 */ /* 0x000fca0000010000 */
.L_x_4126:
[----:B------:R-:W-:-:S04]  /*0b30*/  F2FP.BF16.PACK_AB R11, RZ, R3 ;  /* 0x00000003ff0b723e */ /* 0x000fc800000010ff */
[----:B------:R-:W-:Y:S02]  /*0b40*/  PRMT R116, R11, 0x7610, R116 ;  /* 0x000076100b747816 */ /* 0x000fe40000000074 */
.L_x_4127:
[----:B------:R-:W-:Y:S01]  /*0b50*/  PRMT R128, RZ, 0x7610, R128 ;  /* 0x00007610ff807816 */ /* 0x000fe20000000080 */
[----:B------:R-:W-:Y:S05]  /*0b60*/  @P2 BRA `(.L_x_4128) ;  /* 0x0000008000002947 */ /* 0x000fea0003800000 */
[----:B------:R-:W-:-:S04]  /*0b70*/  ISETP.NE.U32.AND P6, PT, RZ, c[0x0][0x180], PT ;  /* 0x00006000ff007a0c */ /* 0x000fc80003fc5070 */
[----:B------:R-:W-:-:S13]  /*0b80*/  ISETP.NE.AND.EX P6, PT, RZ, c[0x0][0x184], PT, P6 ;  /* 0x00006100ff007a0c */ /* 0x000fda0003fc5360 */
[----:B------:R-:W-:Y:S05]  /*0b90*/  @P6 BRA `(.L_x_4129) ;  /* 0x0000002000006947 */ /* 0x000fea0003800000 */
[----:B------:R-:W-:Y:S05]  /*0ba0*/  @P0 BRA `(.L_x_4130) ;  /* 0x0000008000000947 */ /* 0x000fea0003800000 */
[----:B------:R-:W-:Y:S05]  /*0bb0*/  BRA `(.L_x_4131) ;  /* 0x0000009000007947 */ /* 0x000fea0003800000 */
.L_x_4129:
[----:B-----5:R-:W-:-:S05]  /*0bc0*/  PRMT R11, RZ, 0x7610, R12 ;  /* 0x00007610ff0b7816 */ /* 0x020fca000000000c */
[----:B------:R-:W-:Y:S01]  /*0bd0*/  FADD.FTZ R128, R11, R128 ;  /* 0x000000800b807221 */ /* 0x000fe20000010000 */
[----:B------:R-:W-:Y:S05]  /*0be0*/  BRA `(.L_x_4130) ;  /* 0x0000004000007947 */ /* 0x000fea0003800000 */
.L_x_4128:
[----:B-----5:R-:W-:-:S05]  /*0bf0*/  PRMT R11, RZ, 0x7610, R16 ;  /* 0x00007610ff0b7816 */ /* 0x020fca0000000010 */
[----:B------:R-:W-:Y:S01]  /*0c00*/  FADD.FTZ R128, R11, R128 ;  /* 0x000000800b807221 */ /* 0x000fe20000010000 */
[----:B------:R-:W-:-:S05]  /*0c10*/  @P1 PRMT R11, RZ, 0x7610, R12 ;  /* 0x00007610ff0b1816 */ /* 0x000fca000000000c */
[----:B------:R-:W-:-:S05]  /*0c20*/  @P1 FADD.FTZ R128, R11, R128 ;  /* 0x000000800b801221 */ /* 0x000fca0000010000 */
.L_x_4130:
[----:B------:R-:W-:-:S04]  /*0c30*/  F2FP.BF16.PACK_AB R11, RZ, R128 ;  /* 0x00000080ff0b723e */ /* 0x000fc800000010ff */
[----:B------:R-:W-:Y:S02]  /*0c40*/  PRMT R116, R116, 0x5410, R11 ;  /* 0x0000541074747816 */ /* 0x000fe4000000000b */
.L_x_4131:
[----:B------:R-:W-:Y:S01]  /*0c50*/  PRMT R11, RZ, 0x5410, R129 ;  /* 0x00005410ff0b7816 */ /* 0x000fe20000000081 */
[----:B------:R-:W-:Y:S05]  /*0c60*/  @P2 BRA `(.L_x_4132) ;  /* 0x0000008000002947 */ /* 0x000fea0003800000 */
[----:B------:R-:W-:-:S04]  /*0c70*/  ISETP.NE.U32.AND P6, PT, RZ, c[0x0][0x180], PT ;  /* 0x00006000ff007a0c */ /* 0x000fc80003fc5070 */
[----:B------:R-:W-:-:S13]  /*0c80*/  ISETP.NE.AND.EX P6, PT, RZ, c[0x0][0x184], PT, P6 ;  /* 0x00006100ff007a0c */ /* 0x000fda0003fc5360 */
[----:B------:R-:W-:Y:S05]  /*0c90*/  @P6 BRA `(.L_x_4133) ;  /* 0x0000002000006947 */ /* 0x000fea0003800000 */
[----:B------:R-:W-:Y:S05]  /*0ca0*/  @P0 BRA `(.L_x_4134) ;  /* 0x0000008000000947 */ /* 0x000fea0003800000 */
[----:B------:R-:W-:Y:S05]  /*0cb0*/  BRA `(.L_x_4135) ;  /* 0x0000009000007947 */ /* 0x000fea0003800000 */
.L_x_4133:
[----:B-----5:R-:W-:-:S05]  /*0cc0*/  PRMT R120, RZ, 0x5410, R13 ;  /* 0x00005410ff787816 */ /* 0x020fca000000000d */
[----:B------:R-:W-:Y:S01]  /*0cd0*/  FADD.FTZ R11, R120, R11 ;  /* 0x0000000b780b7221 */ /* 0x000fe20000010000 */
[----:B------:R-:W-:Y:S05]  /*0ce0*/  BRA `(.L_x_4134) ;  /* 0x0000004000007947 */ /* 0x000fea0003800000 */
.L_x_4132:
[----:B-----5:R-:W-:-:S05]  /*0cf0*/  PRMT R120, RZ, 0x5410, R17 ;  /* 0x00005410ff787816 */ /* 0x020fca0000000011 */
[----:B------:R-:W-:Y:S01]  /*0d00*/  FADD.FTZ R11, R120, R11 ;  /* 0x0000000b780b7221 */ /* 0x000fe20000010000 */
[----:B------:R-:W-:-:S05]  /*0d10*/  @P1 PRMT R120, RZ, 0x5410, R13 ;  /* 0x00005410ff781816 */ /* 0x000fca000000000d */
[----:B------:R-:W-:-:S05]  /*0d20*/  @P1 FADD.FTZ R11, R120, R11 ;  /* 0x0000000b780b1221 */ /* 0x000fca0000010000 */
.L_x_4134:
[----:B------:R-:W-:-:S04]  /*0d30*/  F2FP.BF16.PACK_AB R120, RZ, R11 ;  /* 0x0000000bff78723e */ /* 0x000fc800000010ff */
[----:B------:R-:W-:Y:S02]  /*0d40*/  PRMT R117, R120, 0x7610, R117 ;  /* 0x0000761078757816 */ /* 0x000fe40000000075 */
.L_x_4135:
[----:B------:R-:W-:Y:S01]  /*0d50*/  PRMT R136, RZ, 0x7610, R129 ;  /* 0x00007610ff887816 */ /* 0x000fe20000000081 */
[----:B------:R-:W-:Y:S05]  /*0d60*/  @P2 BRA `(.L_x_4136) ;  /* 0x0000008000002947 */ /* 0x000fea0003800000 */
[----:B------:R-:W-:-:S04]  /*0d70*/  ISETP.NE.U32.AND P6, PT, RZ, c[0x0][0x180], PT ;  /* 0x00006000ff007a0c */ /* 0x000fc80003fc5070 */
[----:B------:R-:W-:-:S13]  /*0d80*/  ISETP.NE.AND.EX P6, PT, RZ, c[0x0][0x184], PT, P6 ;  /* 0x00006100ff007a0c */ /* 0x000fda0003fc5360 */
[----:B------:R-:W-:Y:S05]  /*0d90*/  @P6 BRA `(.L_x_4137) ;  /* 0x0000002000006947 */ /* 0x000fea0003800000 */
[----:B------:R-:W-:Y:S05]  /*0da0*/  @P0 BRA `(.L_x_4138) ;  /* 0x0000008000000947 */ /* 0x000fea0003800000 */
[----:B------:R-:W-:Y:S05]  /*0db0*/  BRA `(.L_x_4139) ;  /* 0x0000009000007947 */ /* 0x000fea0003800000 */
.L_x_4137:
[----:B-----5:R-:W-:-:S05]  /*0dc0*/  PRMT R121, RZ, 0x7610, R13 ;  /* 0x00007610ff797816 */ /* 0x020fca000000000d */
[----:B------:R-:W-:Y:S01]  /*0dd0*/  FADD.FTZ R136, R121, R136 ;  /* 0x0000008879887221 */ /* 0x000fe20000010000 */
[----:B------:R-:W-:Y:S05]  /*0de0*/  BRA `(.L_x_4138) ;  /* 0x0000004000007947 */ /* 0x000fea0003800000 */
.L_x_4136:
[----:B-----5:R-:W-:-:S05]  /*0df0*/  PRMT R121, RZ, 0x7610, R17 ;  /* 0x00007610ff797816 */ /* 0x020fca0000000011 */
[----:B------:R-:W-:Y:S01]  /*0e00*/  FADD.FTZ R136, R121, R136 ;  /* 0x0000008879887221 */ /* 0x000fe20000010000 */
[----:B------:R-:W-:-:S05]  /*0e10*/  @P1 PRMT R121, RZ, 0x7610, R13 ;  /* 0x00007610ff791816 */ /* 0x000fca000000000d */
[----:B------:R-:W-:-:S05]  /*0e20*/  @P1 FADD.FTZ R136, R121, R136 ;  /* 0x0000008879881221 */ /* 0x000fca0000010000 */
.L_x_4138:
[----:B------:R-:W-:-:S04]  /*0e30*/  F2FP.BF16.PACK_AB R120, RZ, R136 ;  /* 0x00000088ff78723e */ /* 0x000fc800000010ff */
[----:B------:R-:W-:Y:S02]  /*0e40*/  PRMT R117, R117, 0x5410, R120 ;  /* 0x0000541075757816 */ /* 0x000fe40000000078 */
.L_x_4139:
[----:B------:R-:W-:Y:S01]  /*0e50*/  PRMT R129, RZ, 0x5410, R130 ;  /* 0x00005410ff817816 */ /* 0x000fe20000000082 */
[----:B------:R-:W-:Y:S05]  /*0e60*/  @P2 BRA `(.L_x_4140) ;  /* 0x0000008000002947 */ /* 0x000fea0003800000 */
[----:B------:R-:W-:-:S04]  /*0e70*/  ISETP.NE.U32.AND P6, PT, RZ, c[0x0][0x180], PT ;  /* 0x00006000ff007a0c */ /* 0x000fc80003fc5070 */
[----:B------:R-:W-:-:S13]  /*0e80*/  ISETP.NE.AND.EX P6, PT, RZ, c[0x0][0x184], PT, P6 ;  /* 0x00006100ff007a0c */ /* 0x000fda0003fc5360 */
[----:B------:R-:W-:Y:S05]  /*0e90*/  @P6 BRA `(.L_x_4141) ;  /* 0x0000002000006947 */ /* 0x000fea0003800000 */
[----:B------:R-:W-:Y:S05]  /*0ea0*/  @P0 BRA `(.L_x_4142) ;  /* 0x0000008000000947 */ /* 0x000fea0003800000 */
[----:B------:R-:W-:Y:S05]  /*0eb0*/  BRA `(.L_x_4143) ;  /* 0x0000009000007947 */ /* 0x000fea0003800000 */
.L_x_4141:
[----:B-----5:R-:W-:-:S05]  /*0ec0*/  PRMT R120, RZ, 0x5410, R14 ;  /* 0x00005410ff787816 */ /* 0x020fca000000000e */
[----:B------:R-:W-:Y:S01]  /*0ed0*/  FADD.FTZ R129, R120, R129 ;  /* 0x0000008178817221 */ /* 0x000fe20000010000 */
[----:B------:R-:W-:Y:S05]  /*0ee0*/  BRA `(.L_x_4142) ;  /* 0x0000004000007947 */ /* 0x000fea0003800000 */
.L_x_4140:
[----:B-----5:R-:W-:-:S05]  /*0ef0*/  PRMT R120, RZ, 0x5410, R18 ;  /* 0x00005410ff787816 */ /* 0x020fca0000000012 */
[----:B------:R-:W-:Y:S01]  /*0f00*/  FADD.FTZ R129, R120, R129 ;  /* 0x0000008178817221 */ /* 0x000fe20000010000 */
[----:B------:R-:W-:-:S05]  /*0f10*/  @P1 PRMT R120, RZ, 0x5410, R14 ;  /* 0x00005410ff781816 */ /* 0x000fca000000000e */
[----:B------:R-:W-:-:S05]  /*0f20*/  @P1 FADD.FTZ R129, R120, R129 ;  /* 0x0000008178811221 */ /* 0x000fca0000010000 */
.L_x_4142:
[----:B------:R-:W-:-:S04]  /*0f30*/  F2FP.BF16.PACK_AB R120, RZ, R129 ;  /* 0x00000081ff78723e */ /* 0x000fc800000010ff */
[----:B------:R-:W-:Y:S02]  /*0f40*/  PRMT R118, R120, 0x7610, R118 ;  /* 0x0000761078767816 */ /* 0x000fe40000000076 */
.L_x_4143:
[----:B------:R-:W-:Y:S01]  /*0f50*/  PRMT R141, RZ, 0x7610, R130 ;  /* 0x00007610ff8d7816 */ /* 0x000fe20000000082 */
[----:B------:R-:W-:Y:S05]  /*0f60*/  @P2 BRA `(.L_x_4144) ;  /* 0x0000008000002947 */ /* 0x000fea0003800000 */
[----:B------:R-:W-:-:S04]  /*0f70*/  ISETP.NE.U32.AND P6, PT, RZ, c[0x0][0x180], PT ;  /* 0x00006000ff007a0c */ /* 0x000fc80003fc5070 */
[----:B------:R-:W-:-:S13]  /*0f80*/  ISETP.NE.AND.EX P6, PT, RZ, c[0x0][0x184], PT, P6 ;  /* 0x00006100ff007a0c */ /* 0x000fda0003fc5360 */
[----:B------:R-:W-:Y:S05]  /*0f90*/  @P6 BRA `(.L_x_4145) ;  /* 0x0000002000006947 */ /* 0x000fea0003800000 */
[----:B------:R-:W-:Y:S05]  /*0fa0*/  @P0 BRA `(.L_x_4146) ;  /* 0x0000008000000947 */ /* 0x000fea0003800000 */
[----:B------:R-:W-:Y:S05]  /*0fb0*/  BRA `(.L_x_4147) ;  /* 0x0000009000007947 */ /* 0x000fea0003800000 */
.L_x_4145:
[----:B-----5:R-:W-:-:S05]  /*0fc0*/  PRMT R120, RZ, 0x7610, R14 ;  /* 0x00007610ff787816 */ /* 0x020fca000000000e */
[----:B------:R-:W-:Y:S01]  /*0fd0*/  FADD.FTZ R141, R120, R141 ;  /* 0x0000008d788d7221 */ /* 0x000fe20000010000 */
[----:B------:R-:W-:Y:S05]  /*0fe0*/  BRA `(.L_x_4146) ;  /* 0x0000004000007947 */ /* 0x000fea0003800000 */
.L_x_4144:
[----:B-----5:R-:W-:-:S05]  /*0ff0*/  PRMT R120, RZ, 0x7610, R18 ;  /* 0x00007610ff787816 */ /* 0x020fca0000000012 */
[----:B------:R-:W-:Y:S01]  /*1000*/  FADD.FTZ R141, R120, R141 ;  /* 0x0000008d788d7221 */ /* 0x000fe20000010000 */
[----:B------:R-:W-:-:S05]  /*1010*/  @P1 PRMT R120, RZ, 0x7610, R14 ;  /* 0x00007610ff781816 */ /* 0x000fca000000000e */
[----:B------:R-:W-:-:S05]  /*1020*/  @P1 FADD.FTZ R141, R120, R141 ;  /* 0x0000008d788d1221 */ /* 0x000fca0000010000 */
.L_x_4146:
[----:B------:R-:W-:-:S04]  /*1030*/  F2FP.BF16.PACK_AB R120, RZ, R141 ;  /* 0x0000008dff78723e */ /* 0x000fc800000010ff */
[----:B------:R-:W-:Y:S02]  /*1040*/  PRMT R118, R118, 0x5410, R120 ;  /* 0x0000541076767816 */ /* 0x000fe40000000078 */
.L_x_4147:
[----:B------:R-:W-:Y:S01]  /*1050*/  PRMT R130, RZ, 0x5410, R131 ;  /* 0x00005410ff827816 */ /* 0x000fe20000000083 */
[----:B------:R-:W-:Y:S05]  /*1060*/  @P2 BRA `(.L_x_4148) ;  /* 0x0000008000002947 */ /* 0x000fea0003800000 */
[----:B------:R-:W-:-:S04]  /*1070*/  ISETP.NE.U32.AND P6, PT, RZ, c[0x0][0x180], PT ;  /* 0x00006000ff007a0c */ /* 0x000fc80003fc5070 */
[----:B------:R-:W-:-:S13]  /*1080*/  ISETP.NE.AND.EX P6, PT, RZ, c[0x0][0x184], PT, P6 ;  /* 0x00006100ff007a0c */ /* 0x000fda0003fc5360 */
[----:B------:R-:W-:Y:S05]  /*1090*/  @P6 BRA `(.L_x_4149) ;  /* 0x0000002000006947 */ /* 0x000fea0003800000 */
[----:B------:R-:W-:Y:S05]  /*10a0*/  @P0 BRA `(.L_x_4150) ;  /* 0x0000008000000947 */ /* 0x000fea0003800000 */
[----:B------:R-:W-:Y:S05]  /*10b0*/  BRA `(.L_x_4151) ;  /* 0x0000009000007947 */ /* 0x000fea0003800000 */
.L_x_4149:
[----:B-----5:R-:W-:-:S05]  /*10c0*/  PRMT R121, RZ, 0x5410, R15 ;  /* 0x00005410ff797816 */ /* 0x020fca000000000f */
[----:B------:R-:W-:Y:S01]  /*10d0*/  FADD.FTZ R130, R121, R130 ;  /* 0x0000008279827221 */ /* 0x000fe20000010000 */
[----:B------:R-:W-:Y:S05]  /*10e0*/  BRA `(.L_x_4150) ;  /* 0x0000004000007947 */ /* 0x000fea0003800000 */
.L_x_4148:
[----:B-----5:R-:W-:-:S05]  /*10f0*/  PRMT R121, RZ, 0x5410, R19 ;  /* 0x00005410ff797816 */ /* 0x020fca0000000013 */
[----:B------:R-:W-:Y:S01]  /*1100*/  FADD.FTZ R130, R121, R130 ;  /* 0x0000008279827221 */ /* 0x000fe20000010000 */
[----:B------:R-:W-:-:S05]  /*1110*/  @P1 PRMT R121, RZ, 0x5410, R15 ;  /* 0x00005410ff791816 */ /* 0x000fca000000000f */
[----:B------:R-:W-:-:S05]  /*1120*/  @P1 FADD.FTZ R130, R121, R130 ;  /* 0x0000008279821221 */ /* 0x000fca0000010000 */
.L_x_4150:
[----:B------:R-:W-:-:S04]  /*1130*/  F2FP.BF16.PACK_AB R120, RZ, R130 ;  /* 0x00000082ff78723e */ /* 0x000fc800000010ff */
[----:B------:R-:W-:Y:S02]  /*1140*/  PRMT R119, R120, 0x7610, R119 ;  /* 0x0000761078777816 */ /* 0x000fe40000000077 */
.L_x_4151:
[----:B------:R-:W-:Y:S01]  /*1150*/  PRMT R131, RZ, 0x7610, R131 ;  /* 0x00007610ff837816 */ /* 0x000fe20000000083 */
[----:B------:R-:W-:Y:S05]  /*1160*/  @P2 BRA `(.L_x_4152) ;  /* 0x0000008000002947 */ /* 0x000fea0003800000 */
[----:B------:R-:W-:-:S04]  /*1170*/  ISETP.NE.U32.AND P1, PT, RZ, c[0x0][0x180], PT ;  /* 0x00006000ff007a0c */ /* 0x000fc80003f25070 */
[----:B------:R-:W-:-:S13]  /*1180*/  ISETP.NE.AND.EX P1, PT, RZ, c[0x0][0x184], PT, P1 ;  /* 0x00006100ff007a0c */ /* 0x000fda0003f25310 */
[----:B------:R-:W-:Y:S05]  /*1190*/  @P1 BRA `(.L_x_4153) ;  /* 0x0000002000001947 */ /* 0x000fea0003800000 */
[----:B------:R-:W-:Y:S05]  /*11a0*/  @P0 BRA `(.L_x_4154) ;  /* 0x0000008000000947 */ /* 0x000fea0003800000 */
[----:B------:R-:W-:Y:S05]  /*11b0*/  BRA `(.L_x_4155) ;  /* 0x0000009000007947 */ /* 0x000fea0003800000 */
.L_x_4153:
[----:B-----5:R-:W-:-:S05]  /*11c0*/  PRMT R120, RZ, 0x7610, R15 ;  /* 0x00007610ff787816 */ /* 0x020fca000000000f */
[----:B------:R-:W-:Y:S01]  /*11d0*/  FADD.FTZ R131, R120, R131 ;  /* 0x0000008378837221 */ /* 0x000fe20000010000 */
[----:B------:R-:W-:Y:S05]  /*11e0*/  BRA `(.L_x_4154) ;  /* 0x0000004000007947 */ /* 0x000fea0003800000 */
.L_x_4152:
[----:B-----5:R-:W-:-:S05]  /*11f0*/  PRMT R120, RZ, 0x7610, R19 ;  /* 0x00007610ff787816 */ /* 0x020fca0000000013 */
[----:B------:R-:W-:Y:S01]  /*1200*/  FADD.FTZ R131, R120, R131 ;  /* 0x0000008378837221 */ /* 0x000fe20000010000 */
[----:B------:R-:W-:-:S05]  /*1210*/  @P1 PRMT R120, RZ, 0x7610, R15 ;  /* 0x00007610ff781816 */ /* 0x000fca000000000f */
[----:B------:R-:W-:-:S05]  /*1220*/  @P1 FADD.FTZ R131, R120, R131 ;  /* 0x0000008378831221 */ /* 0x000fca0000010000 */
.L_x_4154:
[----:B------:R-:W-:-:S04]  /*1230*/  F2FP.BF16.PACK_AB R120, RZ, R131 ;  /* 0x00000083ff78723e */ /* 0x000fc800000010ff */
[----:B------:R-:W-:Y:S02]  /*1240*/  PRMT R119, R119, 0x5410, R120 ;  /* 0x0000541077777816 */ /* 0x000fe40000000078 */
.L_x_4155:
[C---:B------:R-:W-:Y:S02]  /*1250*/  @P0 LEA R120, P1, R4.reuse, c[0x0][0x188], 0x4 ;  /* 0x0000620004780a11 */ /* 0x040fe400078220ff */
[C---:B------:R-:W-:Y:S02]  /*1260*/  IADD3 R126, R4.reuse, 0x80, RZ ;  /* 0x00000080047e7810 */ /* 0x040fe40007ffe0ff */
[----:B------:R-:W-:-:S05]  /*1270*/  @P0 LEA.HI.X R121, R4, c[0x0][0x18c], RZ, 0x4, P1 ;  /* 0x0000630004790a11 */ /* 0x000fca00008f24ff */
[----:B------:R0:W-:Y:S04]  /*1280*/  @P0 STG.E.128 [R120.64], R116 ;  /* 0x0000007478000986 */ /* 0x0001e8000c101d04 */
.L_x_4123:
[----:B------:R-:W-:Y:S05]  /*1290*/  BSYNC B0 ;  /* 0x0000000000007941 */ /* 0x000fea0003800000 */
.L_x_4122:
        /* <DEDUP_REMOVED lines=24> */
.L_x_4159:
[----:B-----5:R-:W-:-:S05]  /*1420*/  PRMT R125, RZ, 0x5410, R12 ;  /* 0x00005410ff7d7816 */ /* 0x020fca000000000c */
[----:B------:R-:W-:Y:S01]  /*1430*/  FADD.FTZ R2, R125, R2 ;  /* 0x000000027d027221 */ /* 0x000fe20000010000 */
[----:B------:R-:W-:Y:S05]  /*1440*/  BRA `(.L_x_4160) ;  /* 0x0000004000007947 */ /* 0x000fea0003800000 */
.L_x_4158:
[----:B0----5:R-:W-:-:S05]  /*1450*/  PRMT R125, RZ, 0x5410, R16 ;  /* 0x00005410ff7d7816 */ /* 0x021fca0000000010 */
[----:B------:R-:W-:Y:S01]  /*1460*/  FADD.FTZ R2, R125, R2 ;  /* 0x000000027d027221 */ /* 0x000fe20000010000 */
[----:B------:R-:W-:-:S05]  /*1470*/  @P1 PRMT R125, RZ, 0x5410, R12 ;  /* 0x00005410ff7d1816 */ /* 0x000fca000000000c */
[----:B------:R-:W-:-:S05]  /*1480*/  @P1 FADD.FTZ R2, R125, R2 ;  /* 0x000000027d021221 */ /* 0x000fca0000010000 */
.L_x_4160:
[----:B------:R-:W-:-:S04]  /*1490*/  F2FP.BF16.PACK_AB R124, RZ, R2 ;  /* 0x00000002ff7c723e */ /* 0x000fc800000010ff */
[----:B------:R-:W-:Y:S02]  /*14a0*/  PRMT R116, R124, 0x7610, R116 ;  /* 0x000076107c747816 */ /* 0x000fe40000000074 */
.L_x_4161:
[----:B------:R-:W-:Y:S01]  /*14b0*/  PRMT R132, RZ, 0x7610, R120 ;  /* 0x00007610ff847816 */ /* 0x000fe20000000078 */
[----:B------:R-:W-:Y:S05]  /*14c0*/  @P2 BRA `(.L_x_4162) ;  /* 0x0000008000002947 */ /* 0x000fea0003800000 */
[----:B------:R-:W-:-:S04]  /*14d0*/  ISETP.NE.U32.AND P6, PT, RZ, c[0x0][0x180], PT ;  /* 0x00006000ff007a0c */ /* 0x000fc80003fc5070 */
[----:B------:R-:W-:-:S13]  /*14e0*/  ISETP.NE.AND.EX P6, PT, RZ, c[0x0][0x184], PT, P6 ;  /* 0x00006100ff007a0c */ /* 0x000fda0003fc5360 */
[----:B------:R-:W-:Y:S05]  /*14f0*/  @P6 BRA `(.L_x_4163) ;  /* 0x0000002000006947 */ /* 0x000fea0003800000 */
[----:B------:R-:W-:Y:S05]  /*1500*/  @P0 BRA `(.L_x_4164) ;  /* 0x0000008000000947 */ /* 0x000fea0003800000 */
[----:B------:R-:W-:Y:S05]  /*1510*/  BRA `(.L_x_4165) ;  /* 0x0000009000007947 */ /* 0x000fea0003800000 */
.L_x_4163:
[----:B-----5:R-:W-:-:S05]  /*1520*/  PRMT R125, RZ, 0x7610, R12 ;  /* 0x00007610ff7d7816 */ /* 0x020fca000000000c */
[----:B------:R-:W-:Y:S01]  /*1530*/  FADD.FTZ R132, R125, R132 ;  /* 0x000000847d847221 */ /* 0x000fe20000010000 */
[----:B------:R-:W-:Y:S05]  /*1540*/  BRA `(.L_x_4164) ;  /* 0x0000004000007947 */ /* 0x000fea0003800000 */
.L_x_4162:
[----:B-----5:R-:W-:-:S05]  /*1550*/  PRMT R125, RZ, 0x7610, R16 ;  /* 0x00007610ff7d7816 */ /* 0x020fca0000000010 */
[----:B------:R-:W-:Y:S01]  /*1560*/  FADD.FTZ R132, R125, R132 ;  /* 0x000000847d847221 */ /* 0x000fe20000010000 */
[----:B------:R-:W-:-:S05]  /*1570*/  @P1 PRMT R125, RZ, 0x7610, R12 ;  /* 0x00007610ff7d1816 */ /* 0x000fca000000000c */
[----:B------:R-:W-:-:S05]  /*1580*/  @P1 FADD.FTZ R132, R125, R132 ;  /* 0x000000847d841221 */ /* 0x000fca0000010000 */
.L_x_4164:
[----:B------:R-:W-:-:S04]  /*1590*/  F2FP.BF16.PACK_AB R120, RZ, R132 ;  /* 0x00000084ff78723e */ /* 0x000fc800000010ff */
[----:B------:R-:W-:Y:S02]  /*15a0*/  PRMT R116, R116, 0x5410, R120 ;  /* 0x0000541074747816 */ /* 0x000fe40000000078 */
.L_x_4165:
[----:B------:R-:W-:Y:S01]  /*15b0*/  PRMT R133, RZ, 0x5410, R121 ;  /* 0x00005410ff857816 */ /* 0x000fe20000000079 */
[----:B------:R-:W-:Y:S05]  /*15c0*/  @P2 BRA `(.L_x_4166) ;  /* 0x0000008000002947 */ /* 0x000fea0003800000 */
[----:B------:R-:W-:-:S04]  /*15d0*/  ISETP.NE.U32.AND P6, PT, RZ, c[0x0][0x180], PT ;  /* 0x00006000ff007a0c */ /* 0x000fc80003fc5070 */
[----:B------:R-:W-:-:S13]  /*15e0*/  ISETP.NE.AND.EX P6, PT, RZ, c[0x0][0x184], PT, P6 ;  /* 0x00006100ff007a0c */ /* 0x000fda0003fc5360 */
[----:B------:R-:W-:Y:S05]  /*15f0*/  @P6 BRA `(.L_x_4167) ;  /* 0x0000002000006947 */ /* 0x000fea0003800000 */
[----:B------:R-:W-:Y:S05]  /*1600*/  @P0 BRA `(.L_x_4168) ;  /* 0x0000008000000947 */ /* 0x000fea0003800000 */
[----:B------:R-:W-:Y:S05]  /*1610*/  BRA `(.L_x_4169) ;  /* 0x0000009000007947 */ /* 0x000fea0003800000 */
.L_x_4167:
[----:B-----5:R-:W-:-:S05]  /*1620*/  PRMT R120, RZ, 0x5410, R13 ;  /* 0x00005410ff787816 */ /* 0x020fca000000000d */
[----:B------:R-:W-:Y:S01]  /*1630*/  FADD.FTZ R133, R120, R133 ;  /* 0x0000008578857221 */ /* 0x000fe20000010000 */
[----:B------:R-:W-:Y:S05]  /*1640*/  BRA `(.L_x_4168) ;  /* 0x0000004000007947 */ /* 0x000fea0003800000 */
.L_x_4166:
[----:B-----5:R-:W-:-:S05]  /*1650*/  PRMT R120, RZ, 0x5410, R17 ;  /* 0x00005410ff787816 */ /* 0x020fca0000000011 */
[----:B------:R-:W-:Y:S01]  /*1660*/  FADD.FTZ R133, R120, R133 ;  /* 0x0000008578857221 */ /* 0x000fe20000010000 */
[----:B------:R-:W-:-:S05]  /*1670*/  @P1 PRMT R120, RZ, 0x5410, R13 ;  /* 0x00005410ff781816 */ /* 0x000fca000000000d */
[----:B------:R-:W-:-:S05]  /*1680*/  @P1 FADD.FTZ R133, R120, R133 ;  /* 0x0000008578851221 */ /* 0x000fca0000010000 */
.L_x_4168:
[----:B------:R-:W-:-:S04]  /*1690*/  F2FP.BF16.PACK_AB R120, RZ, R133 ;  /* 0x00000085ff78723e */ /* 0x000fc800000010ff */
[----:B------:R-:W-:Y:S02]  /*16a0*/  PRMT R117, R120, 0x7610, R117 ;  /* 0x0000761078757816 */ /* 0x000fe40000000075 */
.L_x_4169:
[----:B------:R-:W-:Y:S01]  /*16b0*/  PRMT R137, RZ, 0x7610, R121 ;  /* 0x00007610ff897816 */ /* 0x000fe20000000079 */
[----:B------:R-:W-:Y:S05]  /*16c0*/  @P2 BRA `(.L_x_4170) ;  /* 0x0000008000002947 */ /* 0x000fea0003800000 */
[----:B------:R-:W-:-:S04]  /*16d0*/  ISETP.NE.U32.AND P6, PT, RZ, c[0x0][0x180], PT ;  /* 0x00006000ff007a0c */ /* 0x000fc80003fc5070 */
[----:B------:R-:W-:-:S13]  /*16e0*/  ISETP.NE.AND.EX P6, PT, RZ, c[0x0][0x184], PT, P6 ;  /* 0x00006100ff007a0c */ /* 0x000fda0003fc5360 */
[----:B------:R-:W-:Y:S05]  /*16f0*/  @P6 BRA `(.L_x_4171) ;  /* 0x0000002000006947 */ /* 0x000fea0003800000 */
[----:B------:R-:W-:Y:S05]  /*1700*/  @P0 BRA `(.L_x_4172) ;  /* 0x0000008000000947 */ /* 0x000fea0003800000 */
[----:B------:R-:W-:Y:S05]  /*1710*/  BRA `(.L_x_4173) ;  /* 0x0000009000007947 */ /* 0x000fea0003800000 */
.L_x_4171:
[----:B-----5:R-:W-:-:S05]  /*1720*/  PRMT R120, RZ, 0x7610, R13 ;  /* 0x00007610ff787816 */ /* 0x020fca000000000d */
[----:B------:R-:W-:Y:S01]  /*1730*/  FADD.FTZ R137, R120, R137 ;  /* 0x0000008978897221 */ /* 0x000fe20000010000 */
[----:B------:R-:W-:Y:S05]  /*1740*/  BRA `(.L_x_4172) ;  /* 0x0000004000007947 */ /* 0x000fea0003800000 */
.L_x_4170:
[----:B-----5:R-:W-:-:S05]  /*1750*/  PRMT R120, RZ, 0x7610, R17 ;  /* 0x00007610ff787816 */ /* 0x020fca0000000011 */
[----:B------:R-:W-:Y:S01]  /*1760*/  FADD.FTZ R137, R120, R137 ;  /* 0x0000008978897221 */ /* 0x000fe20000010000 */
[----:B------:R-:W-:-:S05]  /*1770*/  @P1 PRMT R120, RZ, 0x7610, R13 ;  /* 0x00007610ff781816 */ /* 0x000fca000000000d */
[----:B------:R-:W-:-:S05]  /*1780*/  @P1 FADD.FTZ R137, R120, R137 ;  /* 0x0000008978891221 */ /* 0x000fca0000010000 */
.L_x_4172:
[----:B------:R-:W-:-:S04]  /*1790*/  F2FP.BF16.PACK_AB R120, RZ, R137 ;  /* 0x00000089ff78723e */ /* 0x000fc800000010ff */
[----:B------:R-:W-:Y:S02]  /*17a0*/  PRMT R117, R117, 0x5410, R120 ;  /* 0x0000541075757816 */ /* 0x000fe40000000078 */
.L_x_4173:
[----:B------:R-:W-:Y:S01]  /*17b0*/  PRMT R138, RZ, 0x5410, R122 ;  /* 0x00005410ff8a7816 */ /* 0x000fe2000000007a */
[----:B------:R-:W-:Y:S05]  /*17c0*/  @P2 BRA `(.L_x_4174) ;  /* 0x0000008000002947 */ /* 0x000fea0003800000 */
[----:B------:R-:W-:-:S04]  /*17d0*/  ISETP.NE.U32.AND P6, PT, RZ, c[0x0][0x180], PT ;  /* 0x00006000ff007a0c */ /* 0x000fc80003fc5070 */
[----:B------:R-:W-:-:S13]  /*17e0*/  ISETP.NE.AND.EX P6, PT, RZ, c[0x0][0x184], PT, P6 ;  /* 0x00006100ff007a0c */ /* 0x000fda0003fc5360 */
[----:B------:R-:W-:Y:S05]  /*17f0*/  @P6 BRA `(.L_x_4175) ;  /* 0x0000002000006947 */ /* 0x000fea0003800000 */
[----:B------:R-:W-:Y:S05]  /*1800*/  @P0 BRA `(.L_x_4176) ;  /* 0x0000008000000947 */ /* 0x000fea0003800000 */
[----:B------:R-:W-:Y:S05]  /*1810*/  BRA `(.L_x_4177) ;  /* 0x0000009000007947 */ /* 0x000fea0003800000 */
.L_x_4175:
[----:B-----5:R-:W-:-:S05]  /*1820*/  PRMT R121, RZ, 0x5410, R14 ;  /* 0x00005410ff797816 */ /* 0x020fca000000000e */
[----:B------:R-:W-:Y:S01]  /*1830*/  FADD.FTZ R138, R121, R138 ;  /* 0x0000008a798a7221 */ /* 0x000fe20000010000 */
[----:B------:R-:W-:Y:S05]  /*1840*/  BRA `(.L_x_4176) ;  /* 0x0000004000007947 */ /* 0x000fea0003800000 */
.L_x_4174:
[----:B-----5:R-:W-:-:S05]  /*1850*/  PRMT R121, RZ, 0x5410, R18 ;  /* 0x00005410ff797816 */ /* 0x020fca0000000012 */
[----:B------:R-:W-:Y:S01]  /*1860*/  FADD.FTZ R138, R121, R138 ;  /* 0x0000008a798a7221 */ /* 0x000fe20000010000 */
[----:B------:R-:W-:-:S05]  /*1870*/  @P1 PRMT R121, RZ, 0x5410, R14 ;  /* 0x00005410ff791816 */ /* 0x000fca000000000e */
[----:B------:R-:W-:-:S05]  /*1880*/  @P1 FADD.FTZ R138, R121, R138 ;  /* 0x0000008a798a1221 */ /* 0x000fca0000010000 */
.L_x_4176:
[----:B------:R-:W-:-:S04]  /*1890*/  F2FP.BF16.PACK_AB R120, RZ, R138 ;  /* 0x0000008aff78723e */ /* 0x000fc800000010ff */
[----:B------:R-:W-:Y:S02]  /*18a0*/  PRMT R118, R120, 0x7610, R118 ;  /* 0x0000761078767816 */ /* 0x000fe40000000076 */
.L_x_4177:
[----:B------:R-:W-:Y:S01]  /*18b0*/  PRMT R142, RZ, 0x7610, R122 ;  /* 0x00007610ff8e7816 */ /* 0x000fe2000000007a */
[----:B------:R-:W-:Y:S05]  /*18c0*/  @P2 BRA `(.L_x_4178) ;  /* 0x0000008000002947 */ /* 0x000fea0003800000 */
[----:B------:R-:W-:-:S04]  /*18d0*/  ISETP.NE.U32.AND P6, PT, RZ, c[0x0][0x180], PT ;  /* 0x00006000ff007a0c */ /* 0x000fc80003fc5070 */
[----:B------:R-:W-:-:S13]  /*18e0*/  ISETP.NE.AND.EX P6, PT, RZ, c[0x0][0x184], PT, P6 ;  /* 0x00006100ff007a0c */ /* 0x000fda0003fc5360 */
[----:B------:R-:W-:Y:S05]  /*18f0*/  @P6 BRA `(.L_x_4179) ;  /* 0x0000002000006947 */ /* 0x000fea0003800000 */
[----:B------:R-:W-:Y:S05]  /*1900*/  @P0 BRA `(.L_x_4180) ;  /* 0x0000008000000947 */ /* 0x000fea0003800000 */
[----:B------:R-:W-:Y:S05]  /*1910*/  BRA `(.L_x_4181) ;  /* 0x0000009000007947 */ /* 0x000fea0003800000 */
.L_x_4179:
[----:B-----5:R-:W-:-:S05]  /*1920*/  PRMT R121, RZ, 0x7610, R14 ;  /* 0x00007610ff797816 */ /* 0x020fca000000000e */
[----:B------:R-:W-:Y:S01]  /*1930*/  FADD.FTZ R142, R121, R142 ;  /* 0x0000008e798e7221 */ /* 0x000fe20000010000 */
[----:B------:R-:W-:Y:S05]  /*1940*/  BRA `(.L_x_4180) ;  /* 0x0000004000007947 */ /* 0x000fea0003800000 */
.L_x_4178:
[----:B-----5:R-:W-:-:S05]  /*1950*/  PRMT R121, RZ, 0x7610, R18 ;  /* 0x00007610ff797816 */ /* 0x020fca0000000012 */
[----:B------:R-:W-:Y:S01]  /*1960*/  FADD.FTZ R142, R121, R142 ;  /* 0x0000008e798e7221 */ /* 0x000fe20000010000 */
[----:B------:R-:W-:-:S05]  /*1970*/  @P1 PRMT R121, RZ, 0x7610, R14 ;  /* 0x00007610ff791816 */ /* 0x000fca000000000e */
[----:B------:R-:W-:-:S05]  /*1980*/  @P1 FADD.FTZ R142, R121, R142 ;  /* 0x0000008e798e1221 */ /* 0x000fca0000010000 */
.L_x_4180:
[----:B------:R-:W-:-:S04]  /*1990*/  F2FP.BF16.PACK_AB R120, RZ, R142 ;  /* 0x0000008eff78723e */ /* 0x000fc800000010ff */
[----:B------:R-:W-:Y:S02]  /*19a0*/  PRMT R118, R118, 0x5410, R120 ;  /* 0x0000541076767816 */ /* 0x000fe40000000078 */
.L_x_4181:
[----:B------:R-:W-:Y:S01]  /*19b0*/  PRMT R143, RZ, 0x5410, R123 ;  /* 0x00005410ff8f7816 */ /* 0x000fe2000000007b */
[----:B------:R-:W-:Y:S05]  /*19c0*/  @P2 BRA `(.L_x_4182) ;  /* 0x0000008000002947 */ /* 0x000fea0003800000 */
[----:B------:R-:W-:-:S04]  /*19d0*/  ISETP.NE.U32.AND P6, PT, RZ, c[0x0][0x180], PT ;  /* 0x00006000ff007a0c */ /* 0x000fc80003fc5070 */
[----:B------:R-:W-:-:S13]  /*19e0*/  ISETP.NE.AND.EX P6, PT, RZ, c[0x0][0x184], PT, P6 ;  /* 0x00006100ff007a0c */ /* 0x000fda0003fc5360 */
[----:B------:R-:W-:Y:S05]  /*19f0*/  @P6 BRA `(.L_x_4183) ;  /* 0x0000002000006947 */ /* 0x000fea0003800000 */
[----:B------:R-:W-:Y:S05]  /*1a00*/  @P0 BRA `(.L_x_4184) ;  /* 0x0000008000000947 */ /* 0x000fea0003800000 */
[----:B------:R-:W-:Y:S05]  /*1a10*/  BRA `(.L_x_4185) ;  /* 0x0000009000007947 */ /* 0x000fea0003800000 */
.L_x_4183:
[----:B-----5:R-:W-:-:S05]  /*1a20*/  PRMT R120, RZ, 0x5410, R15 ;  /* 0x00005410ff787816 */ /* 0x020fca000000000f */
[----:B------:R-:W-:Y:S01]  /*1a30*/  FADD.FTZ R143, R120, R143 ;  /* 0x0000008f788f7221 */ /* 0x000fe20000010000 */
[----:B------:R-:W-:Y:S05]  /*1a40*/  BRA `(.L_x_4184) ;  /* 0x0000004000007947 */ /* 0x000fea0003800000 */
.L_x_4182:
[----:B-----5:R-:W-:-:S05]  /*1a50*/  PRMT R120, RZ, 0x5410, R19 ;  /* 0x00005410ff787816 */ /* 0x020fca0000000013 */
[----:B------:R-:W-:Y:S01]  /*1a60*/  FADD.FTZ R143, R120, R143 ;  /* 0x0000008f788f7221 */ /* 0x000fe20000010000 */
[----:B------:R-:W-:-:S05]  /*1a70*/  @P1 PRMT R120, RZ, 0x5410, R15 ;  /* 0x00005410ff781816 */ /* 0x000fca000000000f */
[----:B------:R-:W-:-:S05]  /*1a80*/  @P1 FADD.FTZ R143, R120, R143 ;  /* 0x0000008f788f1221 */ /* 0x000fca0000010000 */
.L_x_4184:
[----:B------:R-:W-:-:S04]  /*1a90*/  F2FP.BF16.PACK_AB R120, RZ, R143 ;  /* 0x0000008fff78723e */ /* 0x000fc800000010ff */
[----:B------:R-:W-:Y:S02]  /*1aa0*/  PRMT R119, R120, 0x7610, R119 ;  /* 0x0000761078777816 */ /* 0x000fe40000000077 */
.L_x_4185:
[----:B------:R-:W-:Y:S01]  /*1ab0*/  PRMT R147, RZ, 0x7610, R123 ;  /* 0x00007610ff937816 */ /* 0x000fe2000000007b */
[----:B------:R-:W-:Y:S05]  /*1ac0*/  @P2 BRA `(.L_x_4186) ;  /* 0x0000008000002947 */ /* 0x000fea0003800000 */
[----:B------:R-:W-:-:S04]  /*1ad0*/  ISETP.NE.U32.AND P1, PT, RZ, c[0x0][0x180], PT ;  /* 0x00006000ff007a0c */ /* 0x000fc80003f25070 */
[----:B------:R-:W-:-:S13]  /*1ae0*/  ISETP.NE.AND.EX P1, PT, RZ, c[0x0][0x184], PT, P1 ;  /* 0x00006100ff007a0c */ /* 0x000fda0003f25310 */
[----:B------:R-:W-:Y:S05]  /*1af0*/  @P1 BRA `(.L_x_4187) ;  /* 0x0000002000001947 */ /* 0x000fea0003800000 */
[----:B------:R-:W-:Y:S05]  /*1b00*/  @P0 BRA `(.L_x_4188) ;  /* 0x0000008000000947 */ /* 0x000fea0003800000 */
[----:B------:R-:W-:Y:S05]  /*1b10*/  BRA `(.L_x_4189) ;  /* 0x0000009000007947 */ /* 0x000fea0003800000 */
.L_x_4187:
[----:B-----5:R-:W-:-:S05]  /*1b20*/  PRMT R120, RZ, 0x7610, R15 ;  /* 0x00007610ff787816 */ /* 0x020fca000000000f */
[----:B------:R-:W-:Y:S01]  /*1b30*/  FADD.FTZ R147, R120, R147 ;  /* 0x0000009378937221 */ /* 0x000fe20000010000 */
[----:B------:R-:W-:Y:S05]  /*1b40*/  BRA `(.L_x_4188) ;  /* 0x0000004000007947 */ /* 0x000fea0003800000 */
.L_x_4186:
[----:B-----5:R-:W-:-:S05]  /*1b50*/  PRMT R120, RZ, 0x7610, R19 ;  /* 0x00007610ff787816 */ /* 0x020fca0000000013 */
[----:B------:R-:W-:Y:S01]  /*1b60*/  FADD.FTZ R147, R120, R147 ;  /* 0x0000009378937221 */ /* 0x000fe20000010000 */
[----:B------:R-:W-:-:S05]  /*1b70*/  @P1 PRMT R120, RZ, 0x7610, R15 ;  /* 0x00007610ff781816 */ /* 0x000fca000000000f */
[----:B------:R-:W-:-:S05]  /*1b80*/  @P1 FADD.FTZ R147, R120, R147 ;  /* 0x0000009378931221 */ /* 0x000fca0000010000 */
.L_x_4188:
[----:B------:R-:W-:-:S04]  /*1b90*/  F2FP.BF16.PACK_AB R120, RZ, R147 ;  /* 0x00000093ff78723e */ /* 0x000fc800000010ff */
[----:B------:R-:W-:Y:S02]  /*1ba0*/  PRMT R119, R119, 0x5410, R120 ;  /* 0x0000541077777816 */ /* 0x000fe40000000078 */
.L_x_4189:
[----:B------:R-:W-:-:S04]  /*1bb0*/  @P0 LEA R120, P1, R126, c[0x0][0x188], 0x4 ;  /* 0x000062007e780a11 */ /* 0x000fc800078220ff */
[C---:B------:R-:W-:Y:S02]  /*1bc0*/  @P0 LEA.HI.X R121, R126.reuse, c[0x0][0x18c], RZ, 0x4, P1 ;  /* 0x000063007e790a11 */ /* 0x040fe400008f24ff */
[----:B------:R-:W-:-:S03]  /*1bd0*/  IADD3 R126, R126, 0x80, RZ ;  /* 0x000000807e7e7810 */ /* 0x000fc60007ffe0ff */
[----:B------:R0:W-:Y:S04]  /*1be0*/  @P0 STG.E.128 [R120.64], R116 ;  /* 0x0000007478000986 */ /* 0x0001e8000c101d04 */
.L_x_4157:
[----:B------:R-:W-:Y:S05]  /*1bf0*/  BSYNC B0 ;  /* 0x0000000000007941 */ /* 0x000fea0003800000 */
.L_x_4156:
        /* <DEDUP_REMOVED lines=24> */
.L_x_4193:
[----:B-----5:R-:W-:-:S05]  /*1d80*/  PRMT R125, RZ, 0x5410, R12 ;  /* 0x00005410ff7d7816 */ /* 0x020fca000000000c */
[----:B------:R-:W-:Y:S01]  /*1d90*/  FADD.FTZ R0, R125, R0 ;  /* 0x000000007d007221 */ /* 0x000fe20000010000 */
[----:B------:R-:W-:Y:S05]  /*1da0*/  BRA `(.L_x_4194) ;  /* 0x0000004000007947 */ /* 0x000fea0003800000 */
.L_x_4192:
[----:B0----5:R-:W-:-:S05]  /*1db0*/  PRMT R125, RZ, 0x5410, R16 ;  /* 0x00005410ff7d7816 */ /* 0x021fca0000000010 */
[----:B------:R-:W-:Y:S01]  /*1dc0*/  FADD.FTZ R0, R125, R0 ;  /* 0x000000007d007221 */ /* 0x000fe20000010000 */
[----:B------:R-:W-:-:S05]  /*1dd0*/  @P1 PRMT R125, RZ, 0x5410, R12 ;  /* 0x00005410ff7d1816 */ /* 0x000fca000000000c */
[----:B------:R-:W-:-:S05]  /*1de0*/  @P1 FADD.FTZ R0, R125, R0 ;  /* 0x000000007d001221 */ /* 0x000fca0000010000 */
.L_x_4194:
[----:B------:R-:W-:-:S04]  /*1df0*/  F2FP.BF16.PACK_AB R124, RZ, R0 ;  /* 0x00000000ff7c723e */ /* 0x000fc800000010ff */
[----:B------:R-:W-:Y:S02]  /*1e00*/  PRMT R116, R124, 0x7610, R116 ;  /* 0x000076107c747816 */ /* 0x000fe40000000074 */
.L_x_4195:
[----:B------:R-:W-:Y:S01]  /*1e10*/  PRMT R134, RZ, 0x7610, R120 ;  /* 0x00007610ff867816 */ /* 0x000fe20000000078 */
[----:B------:R-:W-:Y:S05]  /*1e20*/  @P2 BRA `(.L_x_4196) ;  /* 0x0000008000002947 */ /* 0x000fea0003800000 */
[----:B------:R-:W-:-:S04]  /*1e30*/  ISETP.NE.U32.AND P6, PT, RZ, c[0x0][0x180], PT ;  /* 0x00006000ff007a0c */ /* 0x000fc80003fc5070 */
[----:B------:R-:W-:-:S13]  /*1e40*/  ISETP.NE.AND.EX P6, PT, RZ, c[0x0][0x184], PT, P6 ;  /* 0x00006100ff007a0c */ /* 0x000fda0003fc5360 */
[----:B------:R-:W-:Y:S05]  /*1e50*/  @P6 BRA `(.L_x_4197) ;  /* 0x0000002000006947 */ /* 0x000fea0003800000 */
[----:B------:R-:W-:Y:S05]  /*1e60*/  @P0 BRA `(.L_x_4198) ;  /* 0x0000008000000947 */ /* 0x000fea0003800000 */
[----:B------:R-:W-:Y:S05]  /*1e70*/  BRA `(.L_x_4199) ;  /* 0x0000009000007947 */ /* 0x000fea0003800000 */
.L_x_4197:
[----:B-----5:R-:W-:-:S05]  /*1e80*/  PRMT R125, RZ, 0x7610, R12 ;  /* 0x00007610ff7d7816 */ /* 0x020fca000000000c */
[----:B------:R-:W-:Y:S01]  /*1e90*/  FADD.FTZ R134, R125, R134 ;  /* 0x000000867d867221 */ /* 0x000fe20000010000 */
[----:B------:R-:W-:Y:S05]  /*1ea0*/  BRA `(.L_x_4198) ;  /* 0x0000004000007947 */ /* 0x000fea0003800000 */
.L_x_4196:
[----:B-----5:R-:W-:-:S05]  /*1eb0*/  PRMT R125, RZ, 0x7610, R16 ;  /* 0x00007610ff7d7816 */ /* 0x020fca0000000010 */
[----:B------:R-:W-:Y:S01]  /*1ec0*/  FADD.FTZ R134, R125, R134 ;  /* 0x000000867d867221 */ /* 0x000fe20000010000 */
[----:B------:R-:W-:-:S05]  /*1ed0*/  @P1 PRMT R125, RZ, 0x7610, R12 ;  /* 0x00007610ff7d1816 */ /* 0x000fca000000000c */
[----:B------:R-:W-:-:S05]  /*1ee0*/  @P1 FADD.FTZ R134, R125, R134 ;  /* 0x000000867d861221 */ /* 0x000fca0000010000 */
.L_x_4198:
[----:B------:R-:W-:-:S04]  /*1ef0*/  F2FP.BF16.PACK_AB R120, RZ, R134 ;  /* 0x00000086ff78723e */ /* 0x000fc800000010ff */
[----:B------:R-:W-:Y:S02]  /*1f00*/  PRMT R116, R116, 0x5410, R120 ;  /* 0x0000541074747816 */ /* 0x000fe40000000078 */
.L_x_4199:
[----:B------:R-:W-:Y:S01]  /*1f10*/  PRMT R135, RZ, 0x5410, R121 ;  /* 0x00005410ff877816 */ /* 0x000fe20000000079 */
[----:B------:R-:W-:Y:S05]  /*1f20*/  @P2 BRA `(.L_x_4200) ;  /* 0x0000008000002947 */ /* 0x000fea0003800000 */
[----:B------:R-:W-:-:S04]  /*1f30*/  ISETP.NE.U32.AND P6, PT, RZ, c[0x0][0x180], PT ;  /* 0x00006000ff007a0c */ /* 0x000fc80003fc5070 */
[----:B------:R-:W-:-:S13]  /*1f40*/  ISETP.NE.AND.EX P6, PT, RZ, c[0x0][0x184], PT, P6 ;  /* 0x00006100ff007a0c */ /* 0x000fda0003fc5360 */
[----:B------:R-:W-:Y:S05]  /*1f50*/  @P6 BRA `(.L_x_4201) ;  /* 0x0000002000006947 */ /* 0x000fea0003800000 */
[----:B------:R-:W-:Y:S05]  /*1f60*/  @P0 BRA `(.L_x_4202) ;  /* 0x0000008000000947 */ /* 0x000fea0003800000 */
[----:B------:R-:W-:Y:S05]  /*1f70*/  BRA `(.L_x_4203) ;  /* 0x0000009000007947 */ /* 0x000fea0003800000 */
.L_x_4201:
[----:B-----5:R-:W-:-:S05]  /*1f80*/  PRMT R120, RZ, 0x5410, R13 ;  /* 0x00005410ff787816 */ /* 0x020fca000000000d */
[----:B------:R-:W-:Y:S01]  /*1f90*/  FADD.FTZ R135, R120, R135 ;  /* 0x0000008778877221 */ /* 0x000fe20000010000 */
[----:B------:R-:W-:Y:S05]  /*1fa0*/  BRA `(.L_x_4202) ;  /* 0x0000004000007947 */ /* 0x000fea0003800000 */
.L_x_4200:
[----:B-----5:R-:W-:-:S05]  /*1fb0*/  PRMT R120, RZ, 0x5410, R17 ;  /* 0x00005410ff787816 */ /* 0x020fca0000000011 */
[----:B------:R-:W-:Y:S01]  /*1fc0*/  FADD.FTZ R135, R120, R135 ;  /* 0x0000008778877221 */ /* 0x000fe20000010000 */
[----:B------:R-:W-:-:S05]  /*1fd0*/  @P1 PRMT R120, RZ, 0x5410, R13 ;  /* 0x00005410ff781816 */ /* 0x000fca000000000d */
[----:B------:R-:W-:-:S05]  /*1fe0*/  @P1 FADD.FTZ R135, R120, R135 ;  /* 0x0000008778871221 */ /* 0x000fca0000010000 */
.L_x_4202:
[----:B------:R-:W-:-:S04]  /*1ff0*/  F2FP.BF16.PACK_AB R120, RZ, R135 ;  /* 0x00000087ff78723e */ /* 0x000fc800000010ff */
[----:B------:R-:W-:Y:S02]  /*2000*/  PRMT R117, R120, 0x7610, R117 ;  /* 0x0000761078757816 */ /* 0x000fe40000000075 */
.L_x_4203:
[----:B------:R-:W-:Y:S01]  /*2010*/  PRMT R139, RZ, 0x7610, R121 ;  /* 0x00007610ff8b7816 */ /* 0x000fe20000000079 */
[----:B------:R-:W-:Y:S05]  /*2020*/  @P2 BRA `(.L_x_4204) ;  /* 0x0000008000002947 */ /* 0x000fea0003800000 */
[----:B------:R-:W-:-:S04]  /*2030*/  ISETP.NE.U32.AND P6, PT, RZ, c[0x0][0x180], PT ;  /* 0x00006000ff007a0c */ /* 0x000fc80003fc5070 */
[----:B------:R-:W-:-:S13]  /*2040*/  ISETP.NE.AND.EX P6, PT, RZ, c[0x0][0x184], PT, P6 ;  /* 0x00006100ff007a0c */ /* 0x000fda0003fc5360 */
[----:B------:R-:W-:Y:S05]  /*2050*/  @P6 BRA `(.L_x_4205) ;  /* 0x0000002000006947 */ /* 0x000fea0003800000 */
[----:B------:R-:W-:Y:S05]  /*2060*/  @P0 BRA `(.L_x_4206) ;  /* 0x0000008000000947 */ /* 0x000fea0003800000 */
[----:B------:R-:W-:Y:S05]  /*2070*/  BRA `(.L_x_4207) ;  /* 0x0000009000007947 */ /* 0x000fea0003800000 */
.L_x_4205:
[----:B-----5:R-:W-:-:S05]  /*2080*/  PRMT R120, RZ, 0x7610, R13 ;  /* 0x00007610ff787816 */ /* 0x020fca000000000d */
[----:B------:R-:W-:Y:S01]  /*2090*/  FADD.FTZ R139, R120, R139 ;  /* 0x0000008b788b7221 */ /* 0x000fe20000010000 */
[----:B------:R-:W-:Y:S05]  /*20a0*/  BRA `(.L_x_4206) ;  /* 0x0000004000007947 */ /* 0x000fea0003800000 */
.L_x_4204:
[----:B-----5:R-:W-:-:S05]  /*20b0*/  PRMT R120, RZ, 0x7610, R17 ;  /* 0x00007610ff787816 */ /* 0x020fca0000000011 */
[----:B------:R-:W-:Y:S01]  /*20c0*/  FADD.FTZ R139, R120, R139 ;  /* 0x0000008b788b7221 */ /* 0x000fe20000010000 */
[----:B------:R-:W-:-:S05]  /*20d0*/  @P1 PRMT R120, RZ, 0x7610, R13 ;  /* 0x00007610ff781816 */ /* 0x000fca000000000d */
[----:B------:R-:W-:-:S05]  /*20e0*/  @P1 FADD.FTZ R139, R120, R139 ;  /* 0x0000008b788b1221 */ /* 0x000fca0000010000 */
.L_x_4206:
[----:B------:R-:W-:-:S04]  /*20f0*/  F2FP.BF16.PACK_AB R120, RZ, R139 ;  /* 0x0000008bff78723e */ /* 0x000fc800000010ff */
[----:B------:R-:W-:Y:S02]  /*2100*/  PRMT R117, R117, 0x5410, R120 ;  /* 0x0000541075757816 */ /* 0x000fe40000000078 */
.L_x_4207:
[----:B------:R-:W-:Y:S01]  /*2110*/  PRMT R140, RZ, 0x5410, R122 ;  /* 0x00005410ff8c7816 */ /* 0x000fe2000000007a */
[----:B------:R-:W-:Y:S05]  /*2120*/  @P2 BRA `(.L_x_4208) ;  /* 0x0000008000002947 */ /* 0x000fea0003800000 */
[----:B------:R-:W-:-:S04]  /*2130*/  ISETP.NE.U32.AND P6, PT, RZ, c[0x0][0x180], PT ;  /* 0x00006000ff007a0c */ /* 0x000fc80003fc5070 */
[----:B------:R-:W-:-:S13]  /*2140*/  ISETP.NE.AND.EX P6, PT, RZ, c[0x0][0x184], PT, P6 ;  /* 0x00006100ff007a0c */ /* 0x000fda0003fc5360 */
[----:B------:R-:W-:Y:S05]  /*2150*/  @P6 BRA `(.L_x_4209) ;  /* 0x0000002000006947 */ /* 0x000fea0003800000 */
[----:B------:R-:W-:Y:S05]  /*2160*/  @P0 BRA `(.L_x_4210) ;  /* 0x0000008000000947 */ /* 0x000fea0003800000 */
[----:B------:R-:W-:Y:S05]  /*2170*/  BRA `(.L_x_4211) ;  /* 0x0000009000007947 */ /* 0x000fea0003800000 */
.L_x_4209:
[----:B-----5:R-:W-:-:S05]  /*2180*/  PRMT R121, RZ, 0x5410, R14 ;  /* 0x00005410ff797816 */ /* 0x020fca000000000e */
[----:B------:R-:W-:Y:S01]  /*2190*/  FADD.FTZ R140, R121, R140 ;  /* 0x0000008c798c7221 */ /* 0x000fe20000010000 */
[----:B------:R-:W-:Y:S05]  /*21a0*/  BRA `(.L_x_4210) ;  /* 0x0000004000007947 */ /* 0x000fea0003800000 */
.L_x_4208:
[----:B-----5:R-:W-:-:S05]  /*21b0*/  PRMT R121, RZ, 0x5410, R18 ;  /* 0x00005410ff797816 */ /* 0x020fca0000000012 */
[----:B------:R-:W-:Y:S01]  /*21c0*/  FADD.FTZ R140, R121, R140 ;  /* 0x0000008c798c7221 */ /* 0x000fe20000010000 */
[----:B------:R-:W-:-:S05]  /*21d0*/  @P1 PRMT R121, RZ, 0x5410, R14 ;  /* 0x00005410ff791816 */ /* 0x000fca000000000e */
[----:B------:R-:W-:-:S05]  /*21e0*/  @P1 FADD.FTZ R140, R121, R140 ;  /* 0x0000008c798c1221 */ /* 0x000fca0000010000 */
.L_x_4210:
[----:B------:R-:W-:-:S04]  /*21f0*/  F2FP.BF16.PACK_AB R120, RZ, R140 ;  /* 0x0000008cff78723e */ /* 0x000fc800000010ff */
[----:B------:R-:W-:Y:S02]  /*2200*/  PRMT R118, R120, 0x7610, R118 ;  /* 0x0000761078767816 */ /* 0x000fe40000000076 */
.L_x_4211:
[----:B------:R-:W-:Y:S01]  /*2210*/  PRMT R144, RZ, 0x7610, R122 ;  /* 0x00007610ff907816 */ /* 0x000fe2000000007a */
[----:B------:R-:W-:Y:S05]  /*2220*/  @P2 BRA `(.L_x_4212) ;  /* 0x0000008000002947 */ /* 0x000fea0003800000 */
[----:B------:R-:W-:-:S04]  /*2230*/  ISETP.NE.U32.AND P6, PT, RZ, c[0x0][0x180], PT ;  /* 0x00006000ff007a0c */ /* 0x000fc80003fc5070 */
[----:B------:R-:W-:-:S13]  /*2240*/  ISETP.NE.AND.EX P6, PT, RZ, c[0x0][0x184], PT, P6 ;  /* 0x00006100ff007a0c */ /* 0x000fda0003fc5360 */
[----:B------:R-:W-:Y:S05]  /*2250*/  @P6 BRA `(.L_x_4213) ;  /* 0x0000002000006947 */ /* 0x000fea0003800000 */
[----:B------:R-:W-:Y:S05]  /*2260*/  @P0 BRA `(.L_x_4214) ;  /* 0x0000008000000947 */ /* 0x000fea0003800000 */
[----:B------:R-:W-:Y:S05]  /*2270*/  BRA `(.L_x_4215) ;  /* 0x0000009000007947 */ /* 0x000fea0003800000 */
.L_x_4213:
[----:B-----5:R-:W-:-:S05]  /*2280*/  PRMT R121, RZ, 0x7610, R14 ;  /* 0x00007610ff797816 */ /* 0x020fca000000000e */
[----:B------:R-:W-:Y:S01]  /*2290*/  FADD.FTZ R144, R121, R144 ;  /* 0x0000009079907221 */ /* 0x000fe20000010000 */
[----:B------:R-:W-:Y:S05]  /*22a0*/  BRA `(.L_x_4214) ;  /* 0x0000004000007947 */ /* 0x000fea0003800000 */
.L_x_4212:
[----:B-----5:R-:W-:-:S05]  /*22b0*/  PRMT R121, RZ, 0x7610, R18 ;  /* 0x00007610ff797816 */ /* 0x020fca0000000012 */
[----:B------:R-:W-:Y:S01]  /*22c0*/  FADD.FTZ R144, R121, R144 ;  /* 0x0000009079907221 */ /* 0x000fe20000010000 */
[----:B------:R-:W-:-:S05]  /*22d0*/  @P1 PRMT R121, RZ, 0x7610, R14 ;  /* 0x00007610ff791816 */ /* 0x000fca000000000e */
[----:B------:R-:W-:-:S05]  /*22e0*/  @P1 FADD.FTZ R144, R121, R144 ;  /* 0x0000009079901221 */ /* 0x000fca0000010000 */
.L_x_4214:
[----:B------:R-:W-:-:S04]  /*22f0*/  F2FP.BF16.PACK_AB R120, RZ, R144 ;  /* 0x00000090ff78723e */ /* 0x000fc800000010ff */
[----:B------:R-:W-:Y:S02]  /*2300*/  PRMT R118, R118, 0x5410, R120 ;  /* 0x0000541076767816 */ /* 0x000fe40000000078 */
.L_x_4215:
[----:B------:R-:W-:Y:S01]  /*2310*/  PRMT R145, RZ, 0x5410, R123 ;  /* 0x00005410ff917816 */ /* 0x000fe2000000007b */
[----:B------:R-:W-:Y:S05]  /*2320*/  @P2 BRA `(.L_x_4216) ;  /* 0x0000008000002947 */ /* 0x000fea0003800000 */
[----:B------:R-:W-:-:S04]  /*2330*/  ISETP.NE.U32.AND P6, PT, RZ, c[0x0][0x180], PT ;  /* 0x00006000ff007a0c */ /* 0x000fc80003fc5070 */
[----:B------:R-:W-:-:S13]  /*2340*/  ISETP.NE.AND.EX P6, PT, RZ, c[0x0][0x184], PT, P6 ;  /* 0x00006100ff007a0c */ /* 0x000fda0003fc5360 */
[----:B------:R-:W-:Y:S05]  /*2350*/  @P6 BRA `(.L_x_4217) ;  /* 0x0000002000006947 */ /* 0x000fea0003800000 */
[----:B------:R-:W-:Y:S05]  /*2360*/  @P0 BRA `(.L_x_4218) ;  /* 0x0000008000000947 */ /* 0x000fea0003800000 */
[----:B------:R-:W-:Y:S05]  /*2370*/  BRA `(.L_x_4219) ;  /* 0x0000009000007947 */ /* 0x000fea0003800000 */
.L_x_4217:
[----:B-----5:R-:W-:-:S05]  /*2380*/  PRMT R120, RZ, 0x5410, R15 ;  /* 0x00005410ff787816 */ /* 0x020fca000000000f */
[----:B------:R-:W-:Y:S01]  /*2390*/  FADD.FTZ R145, R120, R145 ;  /* 0x0000009178917221 */ /* 0x000fe20000010000 */
[----:B------:R-:W-:Y:S05]  /*23a0*/  BRA `(.L_x_4218) ;  /* 0x0000004000007947 */ /* 0x000fea0003800000 */
.L_x_4216:
[----:B-----5:R-:W-:-:S05]  /*23b0*/  PRMT R120, RZ, 0x5410, R19 ;  /* 0x00005410ff787816 */ /* 0x020fca0000000013 */
[----:B------:R-:W-:Y:S01]  /*23c0*/  FADD.FTZ R145, R120, R145 ;  /* 0x0000009178917221 */ /* 0x000fe20000010000 */
[----:B------:R-:W-:-:S05]  /*23d0*/  @P1 PRMT R120, RZ, 0x5410, R15 ;  /* 0x00005410ff781816 */ /* 0x000fca000000000f */
[----:B------:R-:W-:-:S05]  /*23e0*/  @P1 FADD.FTZ R145, R120, R145 ;  /* 0x0000009178911221 */ /* 0x000fca0000010000 */
.L_x_4218:
[----:B------:R-:W-:-:S04]  /*23f0*/  F2FP.BF16.PACK_AB R120, RZ, R145 ;  /* 0x00000091ff78723e */ /* 0x000fc800000010ff */
[----:B------:R-:W-:Y:S02]  /*2400*/  PRMT R119, R120, 0x7610, R119 ;  /* 0x0000761078777816 */ /* 0x000fe40000000077 */
.L_x_4219:
[----:B------:R-:W-:Y:S01]  /*2410*/  PRMT R149, RZ, 0x7610, R123 ;  /* 0x00007610ff957816 */ /* 0x000fe2000000007b */
[----:B------:R-:W-:Y:S05]  /*2420*/  @P2 BRA `(.L_x_4220) ;  /* 0x0000008000002947 */ /* 0x000fea0003800000 */
[----:B------:R-:W-:-:S04]  /*2430*/  ISETP.NE.U32.AND P1, PT, RZ, c[0x0][0x180], PT ;  /* 0x00006000ff007a0c */ /* 0x000fc80003f25070 */
[----:B------:R-:W-:-:S13]  /*2440*/  ISETP.NE.AND.EX P1, PT, RZ, c[0x0][0x184], PT, P1 ;  /* 0x00006100ff007a0c */ /* 0x000fda0003f25310 */
[----:B------:R-:W-:Y:S05]  /*2450*/  @P1 BRA `(.L_x_4221) ;  /* 0x0000002000001947 */ /* 0x000fea0003800000 */
[----:B------:R-:W-:Y:S05]  /*2460*/  @P0 BRA `(.L_x_4222) ;  /* 0x0000008000000947 */ /* 0x000fea0003800000 */
[----:B------:R-:W-:Y:S05]  /*2470*/  BRA `(.L_x_4223) ;  /* 0x0000009000007947 */ /* 0x000fea0003800000 */
.L_x_4221:
[----:B-----5:R-:W-:-:S05]  /*2480*/  PRMT R120, RZ, 0x7610, R15 ;  /* 0x00007610ff787816 */ /* 0x020fca000000000f */
[----:B------:R-:W-:Y:S01]  /*2490*/  FADD.FTZ R149, R120, R149 ;  /* 0x0000009578957221 */ /* 0x000fe20000010000 */
[----:B------:R-:W-:Y:S05]  /*24a0*/  BRA `(.L_x_4222) ;  /* 0x0000004000007947 */ /* 0x000fea0003800000 */
.L_x_4220:
[----:B-----5:R-:W-:-:S05]  /*24b0*/  PRMT R120, RZ, 0x7610, R19 ;  /* 0x00007610ff787816 */ /* 0x020fca0000000013 */
[----:B------:R-:W-:Y:S01]  /*24c0*/  FADD.FTZ R149, R120, R149 ;  /* 0x0000009578957221 */ /* 0x000fe20000010000 */
[----:B------:R-:W-:-:S05]  /*24d0*/  @P1 PRMT R120, RZ, 0x7610, R15 ;  /* 0x00007610ff781816 */ /* 0x000fca000000000f */
[----:B------:R-:W-:-:S05]  /*24e0*/  @P1 FADD.FTZ R149, R120, R149 ;  /* 0x0000009578951221 */ /* 0x000fca0000010000 */
.L_x_4222:
[----:B------:R-:W-:-:S04]  /*24f0*/  F2FP.BF16.PACK_AB R120, RZ, R149 ;  /* 0x00000095ff78723e */ /* 0x000fc800000010ff */
[----:B------:R-:W-:Y:S02]  /*2500*/  PRMT R119, R119, 0x5410, R120 ;  /* 0x0000541077777816 */ /* 0x000fe40000000078 */
.L_x_4223:
[----:B------:R-:W-:-:S04]  /*2510*/  @P0 LEA R120, P1, R126, c[0x0][0x188], 0x4 ;  /* 0x000062007e780a11 */ /* 0x000fc800078220ff */
[----:B------:R-:W-:-:S05]  /*2520*/  @P0 LEA.HI.X R121, R126, c[0x0][0x18c], RZ, 0x4, P1 ;  /* 0x000063007e790a11 */ /* 0x000fca00008f24ff */
[----:B------:R0:W-:Y:S04]  /*2530*/  @P0 STG.E.128 [R120.64], R116 ;  /* 0x0000007478000986 */ /* 0x0001e8000c101d04 */
.L_x_4191:
[----:B------:R-:W-:Y:S05]  /*2540*/  BSYNC B0 ;  /* 0x0000000000007941 */ /* 0x000fea0003800000 */
.L_x_4190:
        /* <DEDUP_REMOVED lines=33> */
.L_x_4234:
[----:B0-2---:R-:W-:Y:S01]  /*2760*/  FADD.FTZ R121, R121, R120 ;  /* 0x0000007879797221 */ /* 0x005fe20000010000 */
        /* <DEDUP_REMOVED lines=68> */
.L_x_4235:
[----:B------:R-:W-:Y:S01]  /*2bb0*/  LOP3.LUT P1, RZ, R10, 0x1f, RZ, 0xc0, !PT ;  /* 0x0000001f0aff7812 */ /* 0x000fe2000782c0ff */
        /* <DEDUP_REMOVED lines=10> */
[----:B------:R-:W-:Y:S01]  /*2c60*/  @!P1 IMAD.IADD R125, R124, 0x1, R125 ;  /* 0x000000017c7d9824 */ /* 0x000fe200078e027d */
[----:B------:R-:W-:Y:S01]  /*2c70*/  MOV R124, RZ ;  /* 0x000000ff007c7202 */ /* 0x000fe20000000f00 */
[----:B------:R-:W-:Y:S01]  /*2c80*/  @!P1 IMAD.MOV.U32 R124, RZ, RZ, R5 ;  /* 0x000000ffff7c9224 */ /* 0x000fe200078e0005 */
[----:B------:R-:W-:Y:S01]  /*2c90*/  ISETP.NE.AND P2, PT, RZ, UR6, PT ;  /* 0x00000006ff007c0c */ /* 0x000fe2000bf45270 */
[----:B------:R-:W-:Y:S02]  /*2ca0*/  BSSY B0, `(.L_x_4226) ;  /* 0x0000062000007945 */ /* 0x000fe40003800000 */
[----:B------:R-:W-:Y:S01]  /*2cb0*/  I2F R148, R124 ;  /* 0x0000007c00947306 */ /* 0x000fe20000201400 */
[----:B------:R-:W0:Y:S04]  /*2cc0*/  SHFL.DOWN PT, R127, R124, 0x2, 0x1f ;  /* 0x08401f007c7f7f89 */ /* 0x000e2800000e0000 */
[----:B------:R1:W-:Y:S01]  /*2cd0*/  @!P1 LDS.64 R120, [R125.X8] ;  /* 0x000000007d789984 */ /* 0x0003e20000008a00 */
[----:B------:R-:W-:-:S02]  /*2ce0*/  LOP3.LUT P1, RZ, R123, 0x1f, R10, 0xf8, !PT ;  /* 0x0000001f7bff7812 */ /* 0x000fc4000782f80a */
[----:B0-----:R-:W-:Y:S01]  /*2cf0*/  IADD3 R146, R127, R124, RZ ;  /* 0x0000007c7f927210 */ /* 0x001fe20007ffe0ff */
[----:B------:R-:W-:Y:S04]  /*2d00*/  I2F R150, R127 ;  /* 0x0000007f00967306 */ /* 0x000fe80000201400 */
[----:B------:R-:W0:Y:S04]  /*2d10*/  SHFL.DOWN PT, R155, R146, 0x1, 0x1f ;  /* 0x08201f00929b7f89 */ /* 0x000e2800000e0000 */
[----:B------:R-:W1:Y:S08]  /*2d20*/  I2F R122, R146 ;  /* 0x00000092007a7306 */ /* 0x000e700000201400 */
[----:B-1----:R-:W1:Y:S01]  /*2d30*/  MUFU.RCP R125, R122 ;  /* 0x0000007a007d7308 */ /* 0x002e620000001000 */
[----:B0-----:R-:W-:Y:S01]  /*2d40*/  IMAD.IADD R124, R146, 0x1, R155 ;  /* 0x00000001927c7824 */ /* 0x001fe200078e029b */
[----:B------:R-:W0:Y:S06]  /*2d50*/  SHFL.DOWN PT, R151, R120, 0x2, 0x1f ;  /* 0x08401f0078977f89 */ /* 0x000e2c00000e0000 */
[----:B------:R-:W-:Y:S01]  /*2d60*/  I2F R155, R155 ;  /* 0x0000009b009b7306 */ /* 0x000fe20000201400 */
[----:B------:R-:W2:Y:S07]  /*2d70*/  SHFL.DOWN PT, R126, R121, 0x2, 0x1f ;  /* 0x08401f00797e7f89 */ /* 0x000eae00000e0000 */
[----:B------:R-:W3:Y:S01]  /*2d80*/  I2F R124, R124 ;  /* 0x0000007c007c7306 */ /* 0x000ee20000201400 */
[----:B0-----:R-:W-:-:S02]  /*2d90*/  FMUL.FTZ R153, R151, R150 ;  /* 0x0000009697997220 */ /* 0x001fc40000410000 */
[----:B------:R-:W-:Y:S02]  /*2da0*/  FADD.FTZ R151, -R151, R120 ;  /* 0x0000007897977221 */ /* 0x000fe40000010100 */
[----:B------:R-:W-:Y:S02]  /*2db0*/  FFMA.FTZ R152, R148, R120, R153 ;  /* 0x0000007894987223 */ /* 0x000fe40000010099 */
[----:B------:R-:W-:Y:S02]  /*2dc0*/  FMUL.FTZ R151, R151, R151 ;  /* 0x0000009797977220 */ /* 0x000fe40000410000 */
[----:B-1----:R-:W-:Y:S02]  /*2dd0*/  FMUL.FTZ R153, R125, R152 ;  /* 0x000000987d997220 */ /* 0x002fe40000410000 */
[----:B------:R-:W-:Y:S02]  /*2de0*/  FMUL.FTZ R151, R151, R148 ;  /* 0x0000009497977220 */ /* 0x000fe40000410000 */
[----:B--2---:R-:W-:Y:S01]  /*2df0*/  FADD.FTZ R126, R126, R121 ;  /* 0x000000797e7e7221 */ /* 0x004fe20000010000 */
[----:B------:R-:W0:Y:S01]  /*2e00*/  SHFL.DOWN PT, R120, R153, 0x1, 0x1f ;  /* 0x08201f0099787f89 */ /* 0x000e2200000e0000 */
[----:B------:R-:W-:-:S04]  /*2e10*/  FMUL.FTZ R151, R151, R150 ;  /* 0x0000009697977220 */ /* 0x000fc80000410000 */
[----:B------:R-:W-:Y:S02]  /*2e20*/  FFMA.FTZ R126, R125, R151, R126 ;  /* 0x000000977d7e7223 */ /* 0x000fe4000001007e */
[----:B---3--:R-:W1:Y:S03]  /*2e30*/  MUFU.RCP R125, R124 ;  /* 0x0000007c007d7308 */ /* 0x008e660000001000 */
[----:B------:R-:W2:Y:S01]  /*2e40*/  SHFL.DOWN PT, R121, R126, 0x1, 0x1f ;  /* 0x08201f007e797f89 */ /* 0x000ea200000e0000 */
[----:B0-----:R-:W-:Y:S02]  /*2e50*/  FADD.FTZ R127, R153, -R120 ;  /* 0x80000078997f7221 */ /* 0x001fe40000010000 */
[----:B------:R-:W-:Y:S02]  /*2e60*/  FMUL.FTZ R120, R120, R155 ;  /* 0x0000009b78787220 */ /* 0x000fe40000410000 */
[----:B------:R-:W-:-:S02]  /*2e70*/  FMUL.FTZ R127, R127, R127 ;  /* 0x0000007f7f7f7220 */ /* 0x000fc40000410000 */
[C---:B------:R-:W-:Y:S02]  /*2e80*/  FFMA.FTZ R120, R122.reuse, R153, R120 ;  /* 0x000000997a787223 */ /* 0x040fe40000010078 */
[----:B------:R-:W-:Y:S02]  /*2e90*/  FMUL.FTZ R127, R122, R127 ;  /* 0x0000007f7a7f7220 */ /* 0x000fe40000410000 */
[----:B-1----:R-:W-:Y:S02]  /*2ea0*/  FMUL.FTZ R122, R125, R120 ;  /* 0x000000787d7a7220 */ /* 0x002fe40000410000 */
[----:B--2---:R-:W-:Y:S01]  /*2eb0*/  FADD.FTZ R120, R126, R121 ;  /* 0x000000797e787221 */ /* 0x004fe20000010000 */
[----:B------:R-:W-:Y:S01]  /*2ec0*/  @!P1 MOV R126, 0x4 ;  /* 0x00000004007e9802 */ /* 0x000fe20000000f00 */
[----:B------:R-:W-:Y:S01]  /*2ed0*/  FMUL.FTZ R127, R127, R155 ;  /* 0x0000009b7f7f7220 */ /* 0x000fe20000410000 */
[----:B------:R0:W1:Y:S03]  /*2ee0*/  SHFL.IDX PT, R151, R122, RZ, 0x1f ;  /* 0x00001fff7a977589 */ /* 0x00006600000e0000 */
[----:B------:R-:W-:Y:S01]  /*2ef0*/  FFMA.FTZ R120, R125, R127, R120 ;  /* 0x0000007f7d787223 */ /* 0x000fe20000010078 */
[----:B------:R-:W-:Y:S01]  /*2f00*/  MOV R125, c[0x0][0x1e0] ;  /* 0x00007800007d7a02 */ /* 0x000fe20000000f00 */
[----:B0-----:R-:W-:-:S04]  /*2f10*/  @!P1 IMAD.MOV.U32 R122, RZ, RZ, 0x4 ;  /* 0x00000004ff7a9424 */ /* 0x001fc800078e00ff */
[----:B------:R-:W0:Y:S01]  /*2f20*/  SHFL.IDX PT, R120, R120, RZ, 0x1f ;  /* 0x00001fff78787589 */ /* 0x000e2200000e0000 */
[----:B------:R-:W-:-:S04]  /*2f30*/  @!P1 IMAD.WIDE R122, R7, R122, c[0x0][0x1a0] ;  /* 0x00006800077a9625 */ /* 0x000fc800078e027a */
[C---:B-1----:R-:W-:Y:S01]  /*2f40*/  FMUL.FTZ R121, R151.reuse, R151 ;  /* 0x0000009797797220 */ /* 0x042fe20000410000 */
[----:B------:R1:W-:Y:S01]  /*2f50*/  @!P1 STG.E [R122.64], R151 ;  /* 0x000000977a009986 */ /* 0x0003e2000c101904 */
[----:B------:R-:W-:-:S03]  /*2f60*/  FSEL R148, R151, RZ, !P2 ;  /* 0x000000ff97947208 */ /* 0x000fc60005000000 */
[----:B------:R-:W-:Y:S01]  /*2f70*/  FSEL R124, R121, RZ, P2 ;  /* 0x000000ff797c7208 */ /* 0x000fe20001000000 */
[----:B0-----:R-:W-:-:S04]  /*2f80*/  FFMA.FTZ R121, R120, R125, c[0x0][0x228] ;  /* 0x00008a0078797623 */ /* 0x001fc8000001007d */
[----:B------:R-:W-:Y:S02]  /*2f90*/  FADD.FTZ R124, R121, R124 ;  /* 0x0000007c797c7221 */ /* 0x000fe40000010000 */
[----:B------:R-:W-:Y:S02]  /*2fa0*/  @!P1 IMAD.WIDE R120, R7, R126, c[0x0][0x1a8] ;  /* 0x00006a0007789625 */ /* 0x000fe400078e027e */
[----:B------:R-:W0:Y:S03]  /*2fb0*/  MUFU.RSQ R146, R124 ;  /* 0x0000007c00927308 */ /* 0x000e260000001400 */
[----:B0-----:R1:W-:Y:S01]  /*2fc0*/  @!P1 STG.E [R120.64], R146 ;  /* 0x0000009278009986 */ /* 0x0013e2000c101904 */
[----:B------:R-:W-:Y:S05]  /*2fd0*/  @!P5 BRA `(.L_x_4227) ;  /* 0x000002e00000d947 */ /* 0x000fea0003800000 */
[--C-:B------:R-:W-:Y:S02]  /*2fe0*/  FADD.FTZ R127, R3, -R148.reuse ;  /* 0x80000094037f7221 */ /* 0x100fe40000010000 */
[----:B-1----:R-:W-:-:S02]  /*2ff0*/  FADD.FTZ R121, R128, -R148 ;  /* 0x8000009480797221 */ /* 0x002fc40000010000 */
[--C-:B------:R-:W-:Y:S02]  /*3000*/  FADD.FTZ R151, R11, -R148.reuse ;  /* 0x800000940b977221 */ /* 0x100fe40000010000 */
[----:B------:R-:W-:Y:S02]  /*3010*/  FADD.FTZ R123, R136, -R148 ;  /* 0x80000094887b7221 */ /* 0x000fe40000010000 */
[C---:B------:R-:W-:Y:S02]  /*3020*/  FMUL.FTZ R127, R146.reuse, R127 ;  /* 0x0000007f927f7220 */ /* 0x040fe40000410000 */
[C---:B------:R-:W-:Y:S02]  /*3030*/  FMUL.FTZ R126, R146.reuse, R121 ;  /* 0x00000079927e7220 */ /* 0x040fe40000410000 */
[C---:B------:R-:W-:Y:S02]  /*3040*/  FMUL.FTZ R151, R146.reuse, R151 ;  /* 0x0000009792977220 */ /* 0x040fe40000410000 */
[----:B------:R-:W-:-:S02]  /*3050*/  FMUL.FTZ R150, R146, R123 ;  /* 0x0000007b92967220 */ /* 0x000fc40000410000 */
[--C-:B------:R-:W-:Y:S02]  /*3060*/  FADD.FTZ R125, R129, -R148.reuse ;  /* 0x80000094817d7221 */ /* 0x100fe40000010000 */
[----:B------:R-:W-:Y:S02]  /*3070*/  FADD.FTZ R153, R141, -R148 ;  /* 0x800000948d997221 */ /* 0x000fe40000010000 */
[----:B-----5:R-:W-:Y:S02]  /*3080*/  FFMA.FTZ R120, R96, R127, R112 ;  /* 0x0000007f60787223 */ /* 0x020fe40000010070 */
[----:B------:R-:W-:Y:S02]  /*3090*/  FFMA.FTZ R121, R97, R126, R113 ;  /* 0x0000007e61797223 */ /* 0x000fe40000010071 */
[----:B------:R-:W-:Y:S02]  /*30a0*/  FFMA.FTZ R122, R98, R151, R114 ;  /* 0x00000097627a7223 */ /* 0x000fe40000010072 */
[----:B------:R-:W-:Y:S01]  /*30b0*/  FFMA.FTZ R123, R99, R150, R115 ;  /* 0x00000096637b7223 */ /* 0x000fe20000010073 */
[----:B------:R-:W-:Y:S01]  /*30c0*/  F2FP.BF16.PACK_AB R120, R121, R120 ;  /* 0x000000787978723e */ /* 0x000fe200000010ff */
[----:B------:R-:W-:-:S02]  /*30d0*/  FMUL.FTZ R157, R146, R125 ;  /* 0x0000007d929d7220 */ /* 0x000fc40000410000 */
[----:B------:R-:W-:Y:S01]  /*30e0*/  FMUL.FTZ R152, R146, R153 ;  /* 0x0000009992987220 */ /* 0x000fe20000410000 */
[----:B------:R-:W-:Y:S01]  /*30f0*/  F2FP.BF16.PACK_AB R121, R123, R122 ;  /* 0x0000007a7b79723e */ /* 0x000fe200000010ff */
[--C-:B------:R-:W-:Y:S02]  /*3100*/  FADD.FTZ R125, R130, -R148.reuse ;  /* 0x80000094827d7221 */ /* 0x100fe40000010000 */
[----:B------:R-:W-:Y:S02]  /*3110*/  FADD.FTZ R153, R131, -R148 ;  /* 0x8000009483997221 */ /* 0x000fe40000010000 */
[----:B------:R-:W-:Y:S02]  /*3120*/  FFMA.FTZ R122, R92, R157, R108 ;  /* 0x0000009d5c7a7223 */ /* 0x000fe4000001006c */
[----:B------:R-:W-:Y:S02]  /*3130*/  FFMA.FTZ R123, R93, R152, R109 ;  /* 0x000000985d7b7223 */ /* 0x000fe4000001006d */
[----:B------:R-:W-:-:S02]  /*3140*/  FMUL.FTZ R159, R146, R125 ;  /* 0x0000007d929f7220 */ /* 0x000fc40000410000 */
[----:B------:R-:W-:Y:S01]  /*3150*/  FMUL.FTZ R156, R146, R153 ;  /* 0x00000099929c7220 */ /* 0x000fe20000410000 */
[----:B------:R-:W-:Y:S01]  /*3160*/  F2FP.BF16.PACK_AB R122, R123, R122 ;  /* 0x0000007a7b7a723e */ /* 0x000fe200000010ff */
[----:B------:R-:W-:Y:S02]  /*3170*/  FFMA.FTZ R123, R94, R159, R110 ;  /* 0x0000009f5e7b7223 */ /* 0x000fe4000001006e */
        /* <DEDUP_REMOVED lines=12> */
[----:B------:R-:W-:Y:S01]  /*3240*/  F2FP.BF16.PACK_AB R127, R156, R127 ;  /* 0x0000007f9c7f723e */ /* 0x000fe200000010ff */
[----:B------:R-:W-:Y:S01]  /*3250*/  FFMA.FTZ R151, R89, R126, R105 ;  /* 0x0000007e59977223 */ /* 0x000fe20000010069 */
[----:B------:R-:W-:-:S02]  /*3260*/  F2FP.BF16.PACK_AB R126, R152, R157 ;  /* 0x0000009d987e723e */ /* 0x000fc400000010ff */
[----:B0-----:R-:W-:Y:S01]  /*3270*/  F2FP.BF16.PACK_AB R125, R150, R155 ;  /* 0x0000009b967d723e */ /* 0x001fe200000010ff */
[C---:B------:R-:W-:Y:S01]  /*3280*/  IMAD.WIDE.U32 R120, R4.reuse, R153, c[0x0][0x210] ;  /* 0x0000840004787625 */ /* 0x040fe200078e0099 */
[----:B------:R-:W-:Y:S02]  /*3290*/  F2FP.BF16.PACK_AB R124, R151, R154 ;  /* 0x0000009a977c723e */ /* 0x000fe400000010ff */
[----:B------:R-:W-:-:S03]  /*32a0*/  IADD3 R4, R4, 0x80, RZ ;  /* 0x0000008004047810 */ /* 0x000fc60007ffe0ff */
[----:B------:R0:W-:Y:S04]  /*32b0*/  STG.E.128 [R120.64], R124 ;  /* 0x0000007c78007986 */ /* 0x0001e8000c101d04 */
.L_x_4227:
[----:B------:R-:W-:Y:S05]  /*32c0*/  BSYNC B0 ;  /* 0x0000000000007941 */ /* 0x000fea0003800000 */
.L_x_4226:
[----:B------:R-:W-:Y:S01]  /*32d0*/  BSSY B0, `(.L_x_4228) ;  /* 0x0000030000007945 */ /* 0x000fe20003800000 */
[----:B------:R-:W-:Y:S05]  /*32e0*/  @!P4 BRA `(.L_x_4229) ;  /* 0x000002e00000c947 */ /* 0x000fea0003800000 */
[--C-:B0-----:R-:W-:Y:S02]  /*32f0*/  FADD.FTZ R127, R2, -R148.reuse ;  /* 0x80000094027f7221 */ /* 0x101fe40000010000 */
[--C-:B-1----:R-:W-:Y:S02]  /*3300*/  FADD.FTZ R121, R132, -R148.reuse ;  /* 0x8000009484797221 */ /* 0x102fe40000010000 */
        /* <DEDUP_REMOVED lines=8> */
[----:B-----5:R-:W-:Y:S02]  /*3390*/  FFMA.FTZ R120, R64, R127, R80 ;  /* 0x0000007f40787223 */ /* 0x020fe40000010050 */
        /* <DEDUP_REMOVED lines=11> */
[C---:B------:R-:W-:Y:S01]  /*3450*/  FMUL.FTZ R156, R146.reuse, R153 ;  /* 0x00000099929c7220 */ /* 0x040fe20000410000 */
[----:B------:R-:W-:Y:S01]  /*3460*/  HFMA2.MMA R153, -RZ, RZ, 0, 9.5367431640625e-07 ;  /* 0x00000010ff997435 */ /* 0x000fe200000001ff */
[----:B------:R-:W-:Y:S01]  /*3470*/  FMUL.FTZ R159, R146, R125 ;  /* 0x0000007d929f7220 */ /* 0x000fe20000410000 */
[----:B------:R-:W-:Y:S01]  /*3480*/  F2FP.BF16.PACK_AB R122, R123, R122 ;  /* 0x0000007a7b7a723e */ /* 0x000fe200000010ff */
[----:B------:R-:W-:Y:S02]  /*3490*/  FFMA.FTZ R124, R63, R156, R79 ;  /* 0x0000009c3f7c7223 */ /* 0x000fe4000001004f */
[----:B------:R-:W-:-:S02]  /*34a0*/  FFMA.FTZ R123, R62, R159, R78 ;  /* 0x0000009f3e7b7223 */ /* 0x000fc4000001004e */
[----:B------:R-:W-:Y:S02]  /*34b0*/  FFMA.FTZ R154, R56, R127, R72 ;  /* 0x0000007f389a7223 */ /* 0x000fe40000010048 */
        /* <DEDUP_REMOVED lines=17> */
.L_x_4229:
[----:B------:R-:W-:Y:S05]  /*35d0*/  BSYNC B0 ;  /* 0x0000000000007941 */ /* 0x000fea0003800000 */
.L_x_4228:
[----:B------:R-:W-:Y:S01]  /*35e0*/  BSSY B0, `(.L_x_4230) ;  /* 0x000002f000007945 */ /* 0x000fe20003800000 */
[----:B------:R-:W-:Y:S05]  /*35f0*/  @!P3 BRA `(.L_x_4231) ;  /* 0x000002d00000b947 */ /* 0x000fea0003800000 */
[--C-:B0-----:R-:W-:Y:S02]  /*3600*/  FADD.FTZ R127, R140, -R148.reuse ;  /* 0x800000948c7f7221 */ /* 0x101fe40000010000 */
[--C-:B------:R-:W-:Y:S02]  /*3610*/  FADD.FTZ R153, R144, -R148.reuse ;  /* 0x8000009490997221 */ /* 0x100fe40000010000 */
[--C-:B-1----:R-:W-:Y:S02]  /*3620*/  FADD.FTZ R121, R134, -R148.reuse ;  /* 0x8000009486797221 */ /* 0x102fe40000010000 */
        /* <DEDUP_REMOVED lines=8> */
[----:B-----5:R-:W-:-:S02]  /*36b0*/  FFMA.FTZ R122, R28, R127, R44 ;  /* 0x0000007f1c7a7223 */ /* 0x020fc4000001002c */
        /* <DEDUP_REMOVED lines=33> */
.L_x_4231:
[----:B------:R-:W-:Y:S05]  /*38d0*/  BSYNC B0 ;  /* 0x0000000000007941 */ /* 0x000fea0003800000 */
.L_x_4230:
[----:B------:R-:W-:Y:S02]  /*38e0*/  IADD3 R7, R7, c[0x0][0x160], RZ ;  /* 0x0000580007077a10 */ /* 0x000fe40007ffe0ff */
[----:B------:R-:W-:Y:S02]  /*38f0*/  LOP3.LUT P2, RZ, R6, 0xff, RZ, 0xc0, !PT ;  /* 0x000000ff06ff7812 */ /* 0x000fe4000784c0ff */
[----:B------:R-:W-:Y:S02]  /*3900*/  ISETP.GE.AND P1, PT, R7, c[0x0][0x164], PT ;  /* 0x0000590007007a0c */ /* 0x000fe40003f26270 */
[----:B------:R-:W-:-:S11]  /*3910*/  SEL R6, RZ, 0x1, P2 ;  /* 0x00000001ff067807 */ /* 0x000fd60001000000 */
[----:B01---5:R-:W-:Y:S01]  /*3920*/  @P1 CALL.REL.NOINC `(.L_x_4232) ;  /* 0x0000001000001944 */ /* 0x023fe20003c00000 */
[----:B------:R-:W-:Y:S05]  /*3930*/  BRA `(.L_x_4233) ;  /* 0xffffcfa000007947 */ /* 0x000fea000383ffff */
.L_x_4232:
[----:B------:R-:W-:Y:S05]  /*3940*/  EXIT ;  /* 0x000000000000794d */ /* 0x000fea0003800000 */
.L_x_4224:
[----:B------:R-:W-:Y:S01]  /*3950*/  MOV R146, 0x1 ;  /* 0x0000000100927802 */ /* 0x000fe20000000f00 */
[----:B------:R-:W-:Y:S01]  /*3960*/  IMAD.MOV.U32 R126, RZ, RZ, 0x1f ;  /* 0x0000001fff7e7424 */ /* 0x000fe200078e00ff */
[----:B------:R-:W-:Y:S02]  /*3970*/  MOV R127, 0xffffffff ;  /* 0xffffffff007f7802 */ /* 0x000fe40000000f00 */
[----:B------:R-:W-:Y:S02]  /*3980*/  MOV R122, 0x39a0 ;  /* 0x000039a0007a7802 */ /* 0x000fe40000000f00 */
[----:B-1---5:R-:W-:Y:S05]  /*3990*/  CALL.REL.NOINC `($__internal_16_$__cuda_sm70_shflsync_bfly_p) ;  /* 0x000006b000007944 */ /* 0x022fea0003c00000 */
[----:B-1----:R-:W-:Y:S01]  /*39a0*/  IMAD.MOV.U32 R120, RZ, RZ, R146 ;  /* 0x000000ffff787224 */ /* 0x002fe200078e0092 */
[----:B0-----:R-:W-:Y:S05]  /*39b0*/  BRA `(.L_x_4234) ;  /* 0xffffeda000007947 */ /* 0x001fea000383ffff */
.L_x_4225:
[----:B------:R-:W-:Y:S01]  /*39c0*/  HFMA2.MMA R146, -RZ, RZ, 0, 1.1920928955078125e-07 ;  /* 0x00000002ff927435 */ /* 0x000fe200000001ff */
[----:B------:R-:W-:Y:S01]  /*39d0*/  IMAD.MOV.U32 R126, RZ, RZ, 0x1f ;  /* 0x0000001fff7e7424 */ /* 0x000fe200078e00ff */
[----:B------:R-:W-:Y:S02]  /*39e0*/  MOV R127, 0xffffffff ;  /* 0xffffffff007f7802 */ /* 0x000fe40000000f00 */
[----:B------:R-:W-:Y:S02]  /*39f0*/  MOV R122, 0x3a10 ;  /* 0x00003a10007a7802 */ /* 0x000fe40000000f00 */
[----:B-1---5:R-:W-:Y:S05]  /*3a00*/  CALL.REL.NOINC `($__internal_16_$__cuda_sm70_shflsync_bfly_p) ;  /* 0x0000064000007944 */ /* 0x022fea0003c00000 */
[----:B0-----:R-:W-:Y:S01]  /*3a10*/  HFMA2.MMA R126, -RZ, RZ, 0, 1.847743988037109375e-06 ;  /* 0x0000001fff7e7435 */ /* 0x001fe200000001ff */
[----:B-1----:R-:W-:Y:S01]  /*3a20*/  FADD.FTZ R121, R121, R146 ;  /* 0x0000009279797221 */ /* 0x002fe20000010000 */
[----:B------:R-:W-:Y:S01]  /*3a30*/  MOV R122, 0x3a70 ;  /* 0x00003a70007a7802 */ /* 0x000fe20000000f00 */
[----:B------:R-:W-:-:S02]  /*3a40*/  IMAD.MOV.U32 R146, RZ, RZ, 0x4 ;  /* 0x00000004ff927424 */ /* 0x000fc400078e00ff */
[----:B------:R-:W-:Y:S02]  /*3a50*/  IMAD.MOV.U32 R127, RZ, RZ, -0x1 ;  /* 0xffffffffff7f7424 */ /* 0x000fe400078e00ff */
[----:B------:R-:W-:Y:S05]  /*3a60*/  CALL.REL.NOINC `($__internal_16_$__cuda_sm70_shflsync_bfly_p) ;  /* 0x000005e000007944 */ /* 0x000fea0003c00000 */
[----:B01----:R-:W-:Y:S01]  /*3a70*/  FADD.FTZ R121, R121, R146 ;  /* 0x0000009279797221 */ /* 0x003fe20000010000 */
[----:B------:R-:W-:Y:S01]  /*3a80*/  MOV R146, 0x8 ;  /* 0x0000000800927802 */ /* 0x000fe20000000f00 */
[----:B------:R-:W-:Y:S01]  /*3a90*/  IMAD.MOV.U32 R126, RZ, RZ, 0x1f ;  /* 0x0000001fff7e7424 */ /* 0x000fe200078e00ff */
[----:B------:R-:W-:Y:S02]  /*3aa0*/  MOV R127, 0xffffffff ;  /* 0xffffffff007f7802 */ /* 0x000fe40000000f00 */
[----:B------:R-:W-:Y:S02]  /*3ab0*/  MOV R122, 0x3ad0 ;  /* 0x00003ad0007a7802 */ /* 0x000fe40000000f00 */
[----:B------:R-:W-:Y:S05]  /*3ac0*/  CALL.REL.NOINC `($__internal_16_$__cuda_sm70_shflsync_bfly_p) ;  /* 0x0000058000007944 */ /* 0x000fea0003c00000 */
[----:B0-----:R-:W-:Y:S01]  /*3ad0*/  HFMA2.MMA R126, -RZ, RZ, 0, 1.847743988037109375e-06 ;  /* 0x0000001fff7e7435 */ /* 0x001fe200000001ff */
[----:B-1----:R-:W-:Y:S01]  /*3ae0*/  FADD.FTZ R121, R121, R146 ;  /* 0x0000009279797221 */ /* 0x002fe20000010000 */
[----:B------:R-:W-:Y:S01]  /*3af0*/  MOV R122, 0x3b30 ;  /* 0x00003b30007a7802 */ /* 0x000fe20000000f00 */
[----:B------:R-:W-:Y:S02]  /*3b00*/  IMAD.MOV.U32 R146, RZ, RZ, 0x10 ;  /* 0x00000010ff927424 */ /* 0x000fe400078e00ff */
[----:B------:R-:W-:-:S02]  /*3b10*/  IMAD.MOV.U32 R127, RZ, RZ, -0x1 ;  /* 0xffffffffff7f7424 */ /* 0x000fc400078e00ff */
[----:B------:R-:W-:Y:S05]  /*3b20*/  CALL.REL.NOINC `($__internal_16_$__cuda_sm70_shflsync_bfly_p) ;  /* 0x0000052000007944 */ /* 0x000fea0003c00000 */
[----:B01----:R-:W-:Y:S01]  /*3b30*/  FADD.FTZ R121, R121, R146 ;  /* 0x0000009279797221 */ /* 0x003fe20000010000 */
[----:B------:R-:W-:-:S02]  /*3b40*/  MOV R146, 0x1 ;  /* 0x0000000100927802 */ /* 0x000fc40000000f00 */
[----:B------:R-:W-:Y:S01]  /*3b50*/  MOV R127, 0xffffffff ;  /* 0xffffffff007f7802 */ /* 0x000fe20000000f00 */
        /* <DEDUP_REMOVED lines=52> */
[----:B------:R-:W-:Y:S05]  /*3ea0*/  CALL.REL.NOINC `($__internal_16_$__cuda_sm70_shflsync_bfly_p) ;  /* 0x000001a000007944 */ /* 0x000fea0003c00000 */
[----:B0-----:R-:W-:Y:S01]  /*3eb0*/  HFMA2.MMA R126, -RZ, RZ, 0, 1.847743988037109375e-06 ;  /* 0x0000001fff7e7435 */ /* 0x001fe200000001ff */
[----:B-1----:R-:W-:Y:S01]  /*3ec0*/  FADD.FTZ R121, R121, R146 ;  /* 0x0000009279797221 */ /* 0x002fe20000010000 */
[----:B------:R-:W-:Y:S01]  /*3ed0*/  MOV R122, 0x3f10 ;  /* 0x00003f10007a7802 */ /* 0x000fe20000000f00 */
[----:B------:R-:W-:Y:S02]  /*3ee0*/  IMAD.MOV.U32 R146, RZ, RZ, 0x2 ;  /* 0x00000002ff927424 */ /* 0x000fe400078e00ff */
[----:B------:R-:W-:Y:S02]  /*3ef0*/  IMAD.MOV.U32 R127, RZ, RZ, -0x1 ;  /* 0xffffffffff7f7424 */ /* 0x000fe400078e00ff */
[----:B------:R-:W-:Y:S05]  /*3f00*/  CALL.REL.NOINC `($__internal_16_$__cuda_sm70_shflsync_bfly_p) ;  /* 0x0000014000007944 */ /* 0x000fea0003c00000 */
[----:B01----:R-:W-:Y:S01]  /*3f10*/  FADD.FTZ R121, R121, R146 ;  /* 0x0000009279797221 */ /* 0x003fe20000010000 */
[----:B------:R-:W-:Y:S01]  /*3f20*/  MOV R146, 0x4 ;  /* 0x0000000400927802 */ /* 0x000fe20000000f00 */
[----:B------:R-:W-:Y:S01]  /*3f30*/  IMAD.MOV.U32 R126, RZ, RZ, 0x1f ;  /* 0x0000001fff7e7424 */ /* 0x000fe200078e00ff */
[----:B------:R-:W-:-:S02]  /*3f40*/  MOV R127, 0xffffffff ;  /* 0xffffffff007f7802 */ /* 0x000fc40000000f00 */
[----:B------:R-:W-:Y:S02]  /*3f50*/  MOV R122, 0x3f70 ;  /* 0x00003f70007a7802 */ /* 0x000fe40000000f00 */
[----:B------:R-:W-:Y:S05]  /*3f60*/  CALL.REL.NOINC `($__internal_16_$__cuda_sm70_shflsync_bfly_p) ;  /* 0x000000e000007944 */ /* 0x000fea0003c00000 */
[----:B0-----:R-:W-:Y:S01]  /*3f70*/  HFMA2.MMA R126, -RZ, RZ, 0, 1.847743988037109375e-06 ;  /* 0x0000001fff7e7435 */ /* 0x001fe200000001ff */
[----:B-1----:R-:W-:Y:S01]  /*3f80*/  FADD.FTZ R121, R121, R146 ;  /* 0x0000009279797221 */ /* 0x002fe20000010000 */
[----:B------:R-:W-:Y:S01]  /*3f90*/  MOV R122, 0x3fd0 ;  /* 0x00003fd0007a7802 */ /* 0x000fe20000000f00 */
[----:B------:R-:W-:Y:S02]  /*3fa0*/  IMAD.MOV.U32 R146, RZ, RZ, 0x8 ;  /* 0x00000008ff927424 */ /* 0x000fe400078e00ff */
[----:B------:R-:W-:Y:S02]  /*3fb0*/  IMAD.MOV.U32 R127, RZ, RZ, -0x1 ;  /* 0xffffffffff7f7424 */ /* 0x000fe400078e00ff */
[----:B------:R-:W-:Y:S05]  /*3fc0*/  CALL.REL.NOINC `($__internal_16_$__cuda_sm70_shflsync_bfly_p) ;  /* 0x0000008000007944 */ /* 0x000fea0003c00000 */
[----:B-1----:R-:W-:Y:S01]  /*3fd0*/  FADD.FTZ R125, R121, R146 ;  /* 0x00000092797d7221 */ /* 0x002fe20000010000 */
[----:B------:R-:W-:Y:S01]  /*3fe0*/  MOV R146, 0x10 ;  /* 0x0000001000927802 */ /* 0x000fe20000000f00 */
[----:B0-----:R-:W-:Y:S01]  /*3ff0*/  IMAD.MOV.U32 R126, RZ, RZ, 0x1f ;  /* 0x0000001fff7e7424 */ /* 0x001fe200078e00ff */
[----:B------:R-:W-:Y:S01]  /*4000*/  MOV R127, 0xffffffff ;  /* 0xffffffff007f7802 */ /* 0x000fe20000000f00 */
[----:B------:R-:W-:Y:S01]  /*4010*/  IMAD.MOV.U32 R121, RZ, RZ, R125 ;  /* 0x000000ffff797224 */ /* 0x000fe200078e007d */
[----:B------:R-:W-:-:S02]  /*4020*/  MOV R122, 0x4040 ;  /* 0x00004040007a7802 */ /* 0x000fc40000000f00 */
[----:B------:R-:W-:Y:S05]  /*4030*/  CALL.REL.NOINC `($__internal_16_$__cuda_sm70_shflsync_bfly_p) ;  /* 0x0000001000007944 */ /* 0x000fea0003c00000 */
[----:B01----:R-:W-:Y:S05]  /*4040*/  BRA `(.L_x_4235) ;  /* 0xffffeb6000007947 */ /* 0x003fea000383ffff */
        .weak           $__internal_16_$__cuda_sm70_shflsync_bfly_p
        .type           $__internal_16_$__cuda_sm70_shflsync_bfly_p,@function
        .size           $__internal_16_$__cuda_sm70_shflsync_bfly_p,(.L_x_19996 - $__internal_16_$__cuda_sm70_shflsync_bfly_p)
$__internal_16_$__cuda_sm70_shflsync_bfly_p:
[----:B------:R-:W-:Y:S01]  /*4050*/  HFMA2.MMA R123, -RZ, RZ, 0, 0 ;  /* 0x00000000ff7b7435 */ /* 0x000fe200000001ff */
[----:B------:R-:W-:Y:S04]  /*4060*/  WARPSYNC R127 ;  /* 0x0000007f00007348 */ /* 0x000fe80003800000 */
[----:B------:R0:W1:Y:S01]  /*4070*/  SHFL.BFLY PT, R146, R121, R146, R126 ;  /* 0x0c00009279927389 */ /* 0x00006200000e007e */
[----:B------:R-:W-:Y:S05]  /*4080*/  RET.REL.NODEC R122 `(_ZN10layer_norm31ln_parallel_residual_fwd_kernelINS_13Kernel_traitsIf13__nv_bfloat16S2_S2_fjLj3072ELj1ELj1ELj4ELj16ENS_18Kernel_traits_baseILj3072EfS2_S2_S2_fjLj128EEEEELb0ELb0ELb0EEEvNS_9FwdParamsE) ;  /* 0xffffbf707a007950 */ /* 0x000fea0003c3ffff */
.L_x_4236:
        /* <DEDUP_REMOVED lines=15> */
.L_x_19996:


//--------------------- .text._ZN10layer_norm31ln_parallel_residual_fwd_kernelINS_13Kernel_traitsIf13__nv_bfloat16S2_S2_fjLj3072ELj1ELj1ELj4ELj16ENS_18Kernel_traits_baseILj3072EfS2_S2_S2_fjLj128EEEEELb0ELb0ELb1EEEvNS_9FwdParamsE --------------------------
	.section	.text._ZN10layer_norm31ln_parallel_residual_fwd_kernelINS_13Kernel_traitsIf13__nv_bfloat16S2_S2_fjLj3072ELj1ELj1ELj4ELj16ENS_18Kernel_traits_baseILj3072EfS2_S2_S2_fjLj128EEEEELb0ELb0ELb1EEEvNS_9FwdParamsE,"ax",@progbits
	.sectioninfo	@"SHI_REGISTERS=168"
	.align	128
        .global         _ZN10layer_norm31ln_parallel_residual_fwd_kernelINS_13Kernel_traitsIf13__nv_bfloat16S2_S2_fjLj3072ELj1ELj1ELj4ELj16ENS_18Kernel_traits_baseILj3072EfS2_S2_S2_fjLj128EEEEELb0ELb0ELb1EEEvNS_9FwdParamsE
        .type           _ZN10layer_norm31ln_parallel_residual_fwd_kernelINS_13Kernel_traitsIf13__nv_bfloat16S2_S2_fjLj3072ELj1ELj1ELj4ELj16ENS_18Kernel_traits_baseILj3072EfS2_S2_S2_fjLj128EEEEELb0ELb0ELb1EEEvNS_9FwdParamsE,@function
        .size           _ZN10layer_norm31ln_parallel_residual_fwd_kernelINS_13Kernel_traitsIf13__nv_bfloat16S2_S2_fjLj3072ELj1ELj1ELj4ELj16ENS_18Kernel_traits_baseILj3072EfS2_S2_S2_fjLj128EEEEELb0ELb0ELb1EEEvNS_9FwdParamsE,(.L_x_19997 - _ZN10layer_norm31ln_parallel_residual_fwd_kernelINS_13Kernel_traitsIf13__nv_bfloat16S2_S2_fjLj3072ELj1ELj1ELj4ELj16ENS_18Kernel_traits_baseILj3072EfS2_S2_S2_fjLj128EEEEELb0ELb0ELb1EEEvNS_9FwdParamsE)
        .other          _ZN10layer_norm31ln_parallel_residual_fwd_kernelINS_13Kernel_traitsIf13__nv_bfloat16S2_S2_fjLj3072ELj1ELj1ELj4ELj16ENS_18Kernel_traits_baseILj3072EfS2_S2_S2_fjLj128EEEEELb0ELb0ELb1EEEvNS_9FwdParamsE,@"STO_CUDA_ENTRY STV_DEFAULT"
_ZN10layer_norm31ln_parallel_residual_fwd_kernelINS_13Kernel_traitsIf13__nv_bfloat16S2_S2_fjLj3072ELj1ELj1ELj4ELj16ENS_18Kernel_traits_baseILj3072EfS2_S2_S2_fjLj128EEEEELb0ELb0ELb1EEEvNS_9FwdParamsE:
.text._ZN10layer_norm31ln_parallel_residual_fwd_kernelINS_13Kernel_traitsIf13__nv_bfloat16S2_S2_fjLj3072ELj1ELj1ELj4ELj16ENS_18Kernel_traits_baseILj3072EfS2_S2_S2_fjLj128EEEEELb0ELb0ELb1EEEvNS_9FwdParamsE:
[----:B------:R-:W-:Y:S02]  /*0000*/  MOV R1, c[0x0][0x28] ;  /* 0x00000a0000017a02 */ /* 0x000fe40000000f00 */
[----:B------:R-:W0:Y:S01]  /*0010*/  S2R R123, SR_TID.X ;  /* 0x00000000007b7919 */ /* 0x000e220000002100 */
[----:B------:R-:W-:Y:S01]  /*0020*/  ISETP.NE.U32.AND P0, PT, RZ, c[0x0][0x218], PT ;  /* 0x00008600ff007a0c */ /* 0x000fe20003f05070 */
[----:B------:R-:W-:Y:S01]  /*0030*/  CS2R R4, SRZ ;  /* 0x0000000000047805 */ /* 0x000fe2000001ff00 */
[----:B------:R-:W-:Y:S01]  /*0040*/  CS2R R6, SRZ ;  /* 0x0000000000067805 */ /* 0x000fe2000001ff00 */
[----:B------:R-:W-:Y:S01]  /*0050*/  CS2R R8, SRZ ;  /* 0x0000000000087805 */ /* 0x000fe2000001ff00 */
[----:B------:R-:W-:Y:S01]  /*0060*/  ISETP.NE.AND.EX P0, PT, RZ, c[0x0][0x21c], PT, P0 ;  /* 0x00008700ff007a0c */ /* 0x000fe20003f05300 */
[----:B------:R-:W-:Y:S01]  /*0070*/  CS2R R10, SRZ ;  /* 0x00000000000a7805 */ /* 0x000fe2000001ff00 */
        /* <DEDUP_REMOVED lines=8> */
[----:B------:R-:W-:Y:S01]  /*0100*/  ULDC.64 UR4, c[0x0][0x118] ;  /* 0x0000460000047ab9 */ /* 0x000fe20000000a00 */
[----:B0-----:R-:W-:-:S04]  /*0110*/  SHF.L.U32 R0, R123, 0x5, RZ ;  /* 0x000000057b007819 */ /* 0x001fc800000006ff */
[----:B------:R-:W-:-:S04]  /*0120*/  LOP3.LUT R0, R0, 0xfe0, RZ, 0xc0, !PT ;  /* 0x00000fe000007812 */ /* 0x000fc800078ec0ff */
[----:B------:R-:W-:-:S04]  /*0130*/  IADD3 R2, P1, R0, c[0x0][0x218], RZ ;  /* 0x0000860000027a10 */ /* 0x000fc80007f3e0ff */
[----:B------:R-:W-:Y:S02]  /*0140*/  IADD3.X R3, RZ, c[0x0][0x21c], RZ, P1, !PT ;  /* 0x00008700ff037a10 */ /* 0x000fe40000ffe4ff */
[----:B------:R-:W-:-:S03]  /*0150*/  LOP3.LUT R122, R123, 0x7f, RZ, 0xc0, !PT ;  /* 0x0000007f7b7a7812 */ /* 0x000fc600078ec0ff */
[----:B------:R0:W5:Y:S04]  /*0160*/  @P0 LDG.E.128 R4, [R2.64] ;  /* 0x0000000402040981 */ /* 0x000168000c1e1d00 */
[----:B------:R0:W5:Y:S04]  /*0170*/  @P0 LDG.E.128 R8, [R2.64+0x10] ;  /* 0x0000100402080981 */ /* 0x000168000c1e1d00 */
[----:B------:R0:W5:Y:S04]  /*0180*/  @P0 LDG.E.128 R12, [R2.64+0x1000] ;  /* 0x00100004020c0981 */ /* 0x000168000c1e1d00 */
[----:B------:R0:W5:Y:S04]  /*0190*/  @P0 LDG.E.128 R16, [R2.64+0x1010] ;  /* 0x0010100402100981 */ /* 0x000168000c1e1d00 */
[----:B------:R0:W5:Y:S04]  /*01a0*/  @P0 LDG.E.128 R20, [R2.64+0x2000] ;  /* 0x0020000402140981 */ /* 0x000168000c1e1d00 */
[----:B------:R0:W5:Y:S01]  /*01b0*/  @P0 LDG.E.128 R24, [R2.64+0x2010] ;  /* 0x0020100402180981 */ /* 0x000162000c1e1d00 */
[----:B------:R-:W-:Y:S01]  /*01c0*/  ISETP.NE.U32.AND P0, PT, RZ, c[0x0][0x220], PT ;  /* 0x00008800ff007a0c */ /* 0x000fe20003f05070 */
[----:B------:R-:W-:Y:S01]  /*01d0*/  CS2R R30, SRZ ;  /* 0x00000000001e7805 */ /* 0x000fe2000001ff00 */
[----:B------:R-:W-:Y:S01]  /*01e0*/  SHF.L.U32 R100, R122, 0x5, RZ ;  /* 0x000000057a647819 */ /* 0x000fe200000006ff */
[----:B------:R-:W-:Y:S01]  /*01f0*/  CS2R R28, SRZ ;  /* 0x00000000001c7805 */ /* 0x000fe2000001ff00 */
[----:B------:R-:W-:Y:S01]  /*0200*/  ISETP.NE.AND.EX P0, PT, RZ, c[0x0][0x224], PT, P0 ;  /* 0x00008900ff007a0c */ /* 0x000fe20003f05300 */
[----:B------:R-:W-:Y:S01]  /*0210*/  CS2R R34, SRZ ;  /* 0x0000000000227805 */ /* 0x000fe2000001ff00 */
[----:B------:R-:W-:Y:S01]  /*0220*/  IADD3 R52, P1, R100, c[0x0][0x220], RZ ;  /* 0x0000880064347a10 */ /* 0x000fe20007f3e0ff */
        /* <DEDUP_REMOVED lines=9> */
[----:B------:R-:W-:Y:S01]  /*02c0*/  IMAD.X R53, RZ, RZ, c[0x0][0x224], P1 ;  /* 0x00008900ff357624 */ /* 0x000fe200008e06ff */
[----:B------:R-:W1:Y:S01]  /*02d0*/  S2UR UR6, SR_CTAID.X ;  /* 0x00000000000679c3 */ /* 0x000e620000002500 */
[----:B------:R-:W-:-:S02]  /*02e0*/  SHF.R.U32.HI R121, RZ, 0x7, R123 ;  /* 0x00000007ff797819 */ /* 0x000fc4000001167b */
[----:B0-----:R-:W-:Y:S01]  /*02f0*/  IADD3 R2, P2, R0, c[0x0][0x1b0], RZ ;  /* 0x00006c0000027a10 */ /* 0x001fe20007f5e0ff */
[----:B------:R0:W5:Y:S01]  /*0300*/  @P0 LDG.E.128 R28, [R52.64] ;  /* 0x00000004341c0981 */ /* 0x000162000c1e1d00 */
[----:B------:R-:W-:Y:S02]  /*0310*/  IADD3 R100, P3, R100, c[0x0][0x1b8], RZ ;  /* 0x00006e0064647a10 */ /* 0x000fe40007f7e0ff */
[----:B------:R-:W-:Y:S01]  /*0320*/  IADD3.X R3, RZ, c[0x0][0x1b4], RZ, P2, !PT ;  /* 0x00006d00ff037a10 */ /* 0x000fe200017fe4ff */
[----:B------:R0:W5:Y:S01]  /*0330*/  @P0 LDG.E.128 R32, [R52.64+0x10] ;  /* 0x0000100434200981 */ /* 0x000162000c1e1d00 */
[----:B------:R-:W-:-:S03]  /*0340*/  IADD3.X R101, RZ, c[0x0][0x1bc], RZ, P3, !PT ;  /* 0x00006f00ff657a10 */ /* 0x000fc60001ffe4ff */
[----:B------:R0:W5:Y:S04]  /*0350*/  @P0 LDG.E.128 R36, [R52.64+0x1000] ;  /* 0x0010000434240981 */ /* 0x000168000c1e1d00 */
[----:B------:R0:W5:Y:S04]  /*0360*/  @P0 LDG.E.128 R40, [R52.64+0x1010] ;  /* 0x0010100434280981 */ /* 0x000168000c1e1d00 */
[----:B------:R0:W5:Y:S04]  /*0370*/  @P0 LDG.E.128 R44, [R52.64+0x2000] ;  /* 0x00200004342c0981 */ /* 0x000168000c1e1d00 */
[----:B------:R0:W5:Y:S01]  /*0380*/  @P0 LDG.E.128 R48, [R52.64+0x2010] ;  /* 0x0020100434300981 */ /* 0x000162000c1e1d00 */
[----:B-1----:R-:W-:-:S04]  /*0390*/  IADD3 R120, R121, UR6, RZ ;  /* 0x0000000679787c10 */ /* 0x002fc8000fffe0ff */
[----:B------:R-:W-:-:S13]  /*03a0*/  ISETP.GE.AND P1, PT, R120, c[0x0][0x164], PT ;  /* 0x0000590078007a0c */ /* 0x000fda0003f26270 */
[----:B------:R-:W-:Y:S05]  /*03b0*/  @P1 EXIT ;  /* 0x000000000000194d */ /* 0x000fea0003800000 */
[----:B0-----:R0:W5:Y:S04]  /*03c0*/  LDG.E.128 R52, [R2.64] ;  /* 0x0000000402347981 */ /* 0x001168000c1e1d00 */
[----:B------:R0:W5:Y:S04]  /*03d0*/  LDG.E.128 R56, [R2.64+0x10] ;  /* 0x0000100402387981 */ /* 0x000168000c1e1d00 */
[----:B------:R0:W5:Y:S04]  /*03e0*/  LDG.E.128 R60, [R2.64+0x1000] ;  /* 0x00100004023c7981 */ /* 0x000168000c1e1d00 */
[----:B------:R0:W5:Y:S04]  /*03f0*/  LDG.E.128 R64, [R2.64+0x1010] ;  /* 0x0010100402407981 */ /* 0x000168000c1e1d00 */
[----:B------:R0:W5:Y:S04]  /*0400*/  LDG.E.128 R68, [R2.64+0x2000] ;  /* 0x0020000402447981 */ /* 0x000168000c1e1d00 */
[----:B------:R0:W5:Y:S04]  /*0410*/  LDG.E.128 R72, [R2.64+0x2010] ;  /* 0x0020100402487981 */ /* 0x000168000c1e1d00 */
[----:B------:R0:W5:Y:S04]  /*0420*/  LDG.E.128 R76, [R100.64] ;  /* 0x00000004644c7981 */ /* 0x000168000c1e1d00 */
[----:B------:R0:W5:Y:S04]  /*0430*/  LDG.E.128 R80, [R100.64+0x10] ;  /* 0x0000100464507981 */ /* 0x000168000c1e1d00 */
[----:B------:R0:W5:Y:S04]  /*0440*/  LDG.E.128 R84, [R100.64+0x1000] ;  /* 0x0010000464547981 */ /* 0x000168000c1e1d00 */
[----:B------:R0:W5:Y:S04]  /*0450*/  LDG.E.128 R88, [R100.64+0x1010] ;  /* 0x0010100464587981 */ /* 0x000168000c1e1d00 */
[----:B------:R0:W5:Y:S04]  /*0460*/  LDG.E.128 R92, [R100.64+0x2000] ;  /* 0x00200004645c7981 */ /* 0x000168000c1e1d00 */
[----:B------:R0:W5:Y:S01]  /*0470*/  LDG.E.128 R96, [R100.64+0x2010] ;  /* 0x0020100464607981 */ /* 0x000162000c1e1d00 */
[----:B------:R-:W-:Y:S01]  /*0480*/  MOV R0, c[0x0][0x180] ;  /* 0x0000600000007a02 */ /* 0x000fe20000000f00 */
[----:B------:R-:W-:Y:S01]  /*0490*/  HFMA2.MMA R117, -RZ, RZ, 0, 5.9604644775390625e-08 ;  /* 0x00000001ff757435 */ /* 0x000fe200000001ff */
[----:B------:R-:W-:Y:S01]  /*04a0*/  SHF.L.U32 R121, R121, 0x2, RZ ;  /* 0x0000000279797819 */ /* 0x000fe200000006ff */
[----:B------:R-:W-:Y:S01]  /*04b0*/  ULDC.U8 UR6, c[0x0][0x1f0] ;  /* 0x00007c0000067ab9 */ /* 0x000fe20000000000 */
[----:B------:R-:W-:Y:S01]  /*04c0*/  LOP3.LUT P0, RZ, R0, c[0x0][0x178], RZ, 0xfc, !PT ;  /* 0x00005e0000ff7a12 */ /* 0x000fe2000780fcff */
[----:B------:R-:W-:Y:S01]  /*04d0*/  IMAD.MOV.U32 R0, RZ, RZ, c[0x0][0x184] ;  /* 0x00006100ff007624 */ /* 0x000fe200078e00ff */
[----:B------:R-:W-:-:S02]  /*04e0*/  SHF.R.U32.HI R118, RZ, 0x5, R123 ;  /* 0x00000005ff767819 */ /* 0x000fc4000001167b */
[----:B------:R-:W-:Y:S02]  /*04f0*/  LOP3.LUT R119, R123, 0x1f, RZ, 0xc0, !PT ;  /* 0x0000001f7b777812 */ /* 0x000fe400078ec0ff */
[----:B------:R-:W-:Y:S02]  /*0500*/  LOP3.LUT P0, RZ, R0, c[0x0][0x17c], RZ, 0xfc, P0 ;  /* 0x00005f0000ff7a12 */ /* 0x000fe4000000fcff */
[----:B------:R-:W-:Y:S02]  /*0510*/  LOP3.LUT R118, R118, 0x3, RZ, 0xc0, !PT ;  /* 0x0000000376767812 */ /* 0x000fe400078ec0ff */
[----:B0-----:R-:W-:Y:S02]  /*0520*/  IADD3 R116, R121, 0x4, RZ ;  /* 0x0000000479747810 */ /* 0x001fe40007ffe0ff */
.L_x_4336:
[----:B------:R-:W-:Y:S01]  /*0530*/  IMAD R0, R120, c[0x0][0x168], RZ ;  /* 0x00005a0078007a24 */ /* 0x000fe200078e02ff */
[----:B------:R-:W-:Y:S02]  /*0540*/  ISETP.NE.U32.AND P1, PT, RZ, c[0x0][0x178], PT ;  /* 0x00005e00ff007a0c */ /* 0x000fe40003f25070 */
[----:B------:R-:W-:Y:S02]  /*0550*/  ISETP.NE.U32.AND P2, PT, RZ, c[0x0][0x180], PT ;  /* 0x00006000ff007a0c */ /* 0x000fe40003f45070 */
[----:B------:R-:W-:-:S02]  /*0560*/  SHF.R.S32.HI R3, RZ, 0x1f, R0 ;  /* 0x0000001fff037819 */ /* 0x000fc40000011400 */
[----:B------:R-:W-:Y:S02]  /*0570*/  ISETP.NE.AND.EX P1, PT, RZ, c[0x0][0x17c], PT, P1 ;  /* 0x00005f00ff007a0c */ /* 0x000fe40003f25310 */
[----:B------:R-:W-:Y:S02]  /*0580*/  LEA.HI R3, R3, R0, RZ, 0x3 ;  /* 0x0000000003037211 */ /* 0x000fe400078f18ff */
[----:B------:R-:W-:Y:S02]  /*0590*/  ISETP.NE.AND.EX P2, PT, RZ, c[0x0][0x184], PT, P2 ;  /* 0x00006100ff007a0c */ /* 0x000fe40003f45320 */
[----:B------:R-:W-:Y:S02]  /*05a0*/  LEA.HI.SX32 R0, R3, R122, 0x1d ;  /* 0x0000007a03007211 */ /* 0x000fe400078feaff */
[----:B------:R-:W-:-:S05]  /*05b0*/  MOV R3, 0x10 ;  /* 0x0000001000037802 */ /* 0x000fca0000000f00 */
[C---:B------:R-:W-:Y:S01]  /*05c0*/  IMAD.WIDE.U32 R112, R0.reuse, R3, c[0x0][0x170] ;  /* 0x00005c0000707625 */ /* 0x040fe200078e0003 */
[----:B------:R-:W-:-:S03]  /*05d0*/  @P1 LEA R124, P3, R0, c[0x0][0x178], 0x4 ;  /* 0x00005e00007c1a11 */ /* 0x000fc600078620ff */
[C---:B------:R-:W-:Y:S02]  /*05e0*/  @P2 LEA R126, P4, R0.reuse, c[0x0][0x180], 0x4 ;  /* 0x00006000007e2a11 */ /* 0x040fe400078820ff */
[C---:B------:R-:W-:Y:S01]  /*05f0*/  @P1 LEA.HI.X R125, R0.reuse, c[0x0][0x17c], RZ, 0x4, P3 ;  /* 0x00005f00007d1a11 */ /* 0x040fe200018f24ff */
[----:B------:R-:W2:Y:S01]  /*0600*/  LDG.E.128 R112, [R112.64] ;  /* 0x0000000470707981 */ /* 0x000ea2000c1e1d00 */
[----:B------:R-:W-:-:S03]  /*0610*/  @P2 LEA.HI.X R127, R0, c[0x0][0x184], RZ, 0x4, P4 ;  /* 0x00006100007f2a11 */ /* 0x000fc600020f24ff */
[----:B-----5:R0:W5:Y:S01]  /*0620*/  @P1 LDG.E.128 R100, [R124.64] ;  /* 0x000000047c641981 */ /* 0x020162000c1e1d00 */
[----:B------:R-:W-:-:S03]  /*0630*/  ISETP.NE.U32.AND P3, PT, RZ, c[0x0][0x178], PT ;  /* 0x00005e00ff007a0c */ /* 0x000fc60003f65070 */
[----:B------:R2:W5:Y:S01]  /*0640*/  @P2 LDG.E.128 R104, [R126.64] ;  /* 0x000000047e682981 */ /* 0x000562000c1e1d00 */
        /* <DEDUP_REMOVED lines=8> */
.L_x_4238:
[----:B-----5:R-:W-:-:S05]  /*06d0*/  PRMT R2, RZ, 0x5410, R104 ;  /* 0x00005410ff027816 */ /* 0x020fca0000000068 */
[----:B------:R-:W-:Y:S01]  /*06e0*/  FADD.FTZ R127, R127, R2 ;  /* 0x000000027f7f7221 */ /* 0x000fe20000010000 */
[----:B------:R-:W-:Y:S05]  /*06f0*/  BRA `(.L_x_4239) ;  /* 0x0000004000007947 */ /* 0x000fea0003800000 */
.L_x_4237:
[----:B0----5:R-:W-:-:S05]  /*0700*/  PRMT R2, RZ, 0x5410, R100 ;  /* 0x00005410ff027816 */ /* 0x021fca0000000064 */
[----:B------:R-:W-:Y:S01]  /*0710*/  FADD.FTZ R127, R127, R2 ;  /* 0x000000027f7f7221 */ /* 0x000fe20000010000 */
[----:B------:R-:W-:-:S05]  /*0720*/  @P2 PRMT R2, RZ, 0x5410, R104 ;  /* 0x00005410ff022816 */ /* 0x000fca0000000068 */
[----:B------:R-:W-:-:S05]  /*0730*/  @P2 FADD.FTZ R127, R127, R2 ;  /* 0x000000027f7f2221 */ /* 0x000fca0000010000 */
.L_x_4239:
[----:B------:R-:W-:-:S04]  /*0740*/  F2FP.BF16.PACK_AB R2, RZ, R127 ;  /* 0x0000007fff02723e */ /* 0x000fc800000010ff */
[----:B------:R-:W-:Y:S02]  /*0750*/  PRMT R108, R2, 0x7610, R108 ;  /* 0x00007610026c7816 */ /* 0x000fe4000000006c */
.L_x_4240:
[----:B------:R-:W-:Y:S01]  /*0760*/  PRMT R143, RZ, 0x7610, R112 ;  /* 0x00007610ff8f7816 */ /* 0x000fe20000000070 */
[----:B------:R-:W-:Y:S05]  /*0770*/  @P3 BRA `(.L_x_4241) ;  /* 0x0000008000003947 */ /* 0x000fea0003800000 */
[----:B------:R-:W-:-:S04]  /*0780*/  ISETP.NE.U32.AND P4, PT, RZ, c[0x0][0x180], PT ;  /* 0x00006000ff007a0c */ /* 0x000fc80003f85070 */
[----:B------:R-:W-:-:S13]  /*0790*/  ISETP.NE.AND.EX P4, PT, RZ, c[0x0][0x184], PT, P4 ;  /* 0x00006100ff007a0c */ /* 0x000fda0003f85340 */
[----:B------:R-:W-:Y:S05]  /*07a0*/  @P4 BRA `(.L_x_4242) ;  /* 0x0000002000004947 */ /* 0x000fea0003800000 */
[----:B------:R-:W-:Y:S05]  /*07b0*/  @P0 BRA `(.L_x_4243) ;  /* 0x0000008000000947 */ /* 0x000fea0003800000 */
[----:B------:R-:W-:Y:S05]  /*07c0*/  BRA `(.L_x_4244) ;  /* 0x0000009000007947 */ /* 0x000fea0003800000 */
.L_x_4242:
[----:B-----5:R-:W-:-:S05]  /*07d0*/  PRMT R2, RZ, 0x7610, R104 ;  /* 0x00007610ff027816 */ /* 0x020fca0000000068 */
[----:B------:R-:W-:Y:S01]  /*07e0*/  FADD.FTZ R143, R143, R2 ;  /* 0x000000028f8f7221 */ /* 0x000fe20000010000 */
[----:B------:R-:W-:Y:S05]  /*07f0*/  BRA `(.L_x_4243) ;  /* 0x0000004000007947 */ /* 0x000fea0003800000 */
.L_x_4241:
[----:B-----5:R-:W-:-:S05]  /*0800*/  PRMT R2, RZ, 0x7610, R100 ;  /* 0x00007610ff027816 */ /* 0x020fca0000000064 */
[----:B------:R-:W-:Y:S01]  /*0810*/  FADD.FTZ R143, R143, R2 ;  /* 0x000000028f8f7221 */ /* 0x000fe20000010000 */
[----:B------:R-:W-:-:S05]  /*0820*/  @P2 PRMT R2, RZ, 0x7610, R104 ;  /* 0x00007610ff022816 */ /* 0x000fca0000000068 */
[----:B------:R-:W-:-:S05]  /*0830*/  @P2 FADD.FTZ R143, R143, R2 ;  /* 0x000000028f8f2221 */ /* 0x000fca0000010000 */
.L_x_4243:
[----:B------:R-:W-:-:S04]  /*0840*/  F2FP.BF16.PACK_AB R2, RZ, R143 ;  /* 0x0000008fff02723e */ /* 0x000fc800000010ff */
[----:B------:R-:W-:Y:S02]  /*0850*/  PRMT R108, R108, 0x5410, R2 ;  /* 0x000054106c6c7816 */ /* 0x000fe40000000002 */
.L_x_4244:
[----:B------:R-:W-:Y:S01]  /*0860*/  PRMT R141, RZ, 0x5410, R113 ;  /* 0x00005410ff8d7816 */ /* 0x000fe20000000071 */
[----:B------:R-:W-:Y:S05]  /*0870*/  @P3 BRA `(.L_x_4245) ;  /* 0x0000008000003947 */ /* 0x000fea0003800000 */
[----:B------:R-:W-:-:S04]  /*0880*/  ISETP.NE.U32.AND P4, PT, RZ, c[0x0][0x180], PT ;  /* 0x00006000ff007a0c */ /* 0x000fc80003f85070 */
[----:B------:R-:W-:-:S13]  /*0890*/  ISETP.NE.AND.EX P4, PT, RZ, c[0x0][0x184], PT, P4 ;  /* 0x00006100ff007a0c */ /* 0x000fda0003f85340 */
[----:B------:R-:W-:Y:S05]  /*08a0*/  @P4 BRA `(.L_x_4246) ;  /* 0x0000002000004947 */ /* 0x000fea0003800000 */
[----:B------:R-:W-:Y:S05]  /*08b0*/  @P0 BRA `(.L_x_4247) ;  /* 0x0000008000000947 */ /* 0x000fea0003800000 */
[----:B------:R-:W-:Y:S05]  /*08c0*/  BRA `(.L_x_4248) ;  /* 0x0000009000007947 */ /* 0x000fea0003800000 */
.L_x_4246:
[----:B-----5:R-:W-:-:S05]  /*08d0*/  PRMT R2, RZ, 0x5410, R105 ;  /* 0x00005410ff027816 */ /* 0x020fca0000000069 */
[----:B------:R-:W-:Y:S01]  /*08e0*/  FADD.FTZ R141, R141, R2 ;  /* 0x000000028d8d7221 */ /* 0x000fe20000010000 */
[----:B------:R-:W-:Y:S05]  /*08f0*/  BRA `(.L_x_4247) ;  /* 0x0000004000007947 */ /* 0x000fea0003800000 */
.L_x_4245:
[----:B-----5:R-:W-:-:S05]  /*0900*/  PRMT R2, RZ, 0x5410, R101 ;  /* 0x00005410ff027816 */ /* 0x020fca0000000065 */
[----:B------:R-:W-:Y:S01]  /*0910*/  FADD.FTZ R141, R141, R2 ;  /* 0x000000028d8d7221 */ /* 0x000fe20000010000 */
[----:B------:R-:W-:-:S05]  /*0920*/  @P2 PRMT R2, RZ, 0x5410, R105 ;  /* 0x00005410ff022816 */ /* 0x000fca0000000069 */
[----:B------:R-:W-:-:S05]  /*0930*/  @P2 FADD.FTZ R141, R141, R2 ;  /* 0x000000028d8d2221 */ /* 0x000fca0000010000 */
.L_x_4247:
[----:B------:R-:W-:-:S04]  /*0940*/  F2FP.BF16.PACK_AB R2, RZ, R141 ;  /* 0x0000008dff02723e */ /* 0x000fc800000010ff */
[----:B------:R-:W-:Y:S02]  /*0950*/  PRMT R109, R2, 0x7610, R109 ;  /* 0x00007610026d7816 */ /* 0x000fe4000000006d */
.L_x_4248:
[----:B------:R-:W-:Y:S01]  /*0960*/  PRMT R145, RZ, 0x7610, R113 ;  /* 0x00007610ff917816 */ /* 0x000fe20000000071 */
[----:B------:R-:W-:Y:S05]  /*0970*/  @P3 BRA `(.L_x_4249) ;  /* 0x0000008000003947 */ /* 0x000fea0003800000 */
[----:B------:R-:W-:-:S04]  /*0980*/  ISETP.NE.U32.AND P4, PT, RZ, c[0x0][0x180], PT ;  /* 0x00006000ff007a0c */ /* 0x000fc80003f85070 */
[----:B------:R-:W-:-:S13]  /*0990*/  ISETP.NE.AND.EX P4, PT, RZ, c[0x0][0x184], PT, P4 ;  /* 0x00006100ff007a0c */ /* 0x000fda0003f85340 */
[----:B------:R-:W-:Y:S05]  /*09a0*/  @P4 BRA `(.L_x_4250) ;  /* 0x0000002000004947 */ /* 0x000fea0003800000 */
[----:B------:R-:W-:Y:S05]  /*09b0*/  @P0 BRA `(.L_x_4251) ;  /* 0x0000008000000947 */ /* 0x000fea0003800000 */
[----:B------:R-:W-:Y:S05]  /*09c0*/  BRA `(.L_x_4252) ;  /* 0x0000009000007947 */ /* 0x000fea0003800000 */
.L_x_4250:
[----:B-----5:R-:W-:-:S05]  /*09d0*/  PRMT R2, RZ, 0x7610, R105 ;  /* 0x00007610ff027816 */ /* 0x020fca0000000069 */
[----:B------:R-:W-:Y:S01]  /*09e0*/  FADD.FTZ R145, R145, R2 ;  /* 0x0000000291917221 */ /* 0x000fe20000010000 */
[----:B------:R-:W-:Y:S05]  /*09f0*/  BRA `(.L_x_4251) ;  /* 0x0000004000007947 */ /* 0x000fea0003800000 */
.L_x_4249:
[----:B-----5:R-:W-:-:S05]  /*0a00*/  PRMT R2, RZ, 0x7610, R101 ;  /* 0x00007610ff027816 */ /* 0x020fca0000000065 */
[----:B------:R-:W-:Y:S01]  /*0a10*/  FADD.FTZ R145, R145, R2 ;  /* 0x0000000291917221 */ /* 0x000fe20000010000 */
[----:B------:R-:W-:-:S05]  /*0a20*/  @P2 PRMT R2, RZ, 0x7610, R105 ;  /* 0x00007610ff022816 */ /* 0x000fca0000000069 */
[----:B------:R-:W-:-:S05]  /*0a30*/  @P2 FADD.FTZ R145, R145, R2 ;  /* 0x0000000291912221 */ /* 0x000fca0000010000 */
.L_x_4251:
[----:B------:R-:W-:-:S04]  /*0a40*/  F2FP.BF16.PACK_AB R2, RZ, R145 ;  /* 0x00000091ff02723e */ /* 0x000fc800000010ff */
[----:B------:R-:W-:Y:S02]  /*0a50*/  PRMT R109, R109, 0x5410, R2 ;  /* 0x000054106d6d7816 */ /* 0x000fe40000000002 */
.L_x_4252:
[----:B------:R-:W-:Y:S01]  /*0a60*/  PRMT R129, RZ, 0x5410, R114 ;  /* 0x00005410ff817816 */ /* 0x000fe20000000072 */
[----:B------:R-:W-:Y:S05]  /*0a70*/  @P3 BRA `(.L_x_4253) ;  /* 0x0000008000003947 */ /* 0x000fea0003800000 */
[----:B------:R-:W-:-:S04]  /*0a80*/  ISETP.NE.U32.AND P4, PT, RZ, c[0x0][0x180], PT ;  /* 0x00006000ff007a0c */ /* 0x000fc80003f85070 */
[----:B------:R-:W-:-:S13]  /*0a90*/  ISETP.NE.AND.EX P4, PT, RZ, c[0x0][0x184], PT, P4 ;  /* 0x00006100ff007a0c */ /* 0x000fda0003f85340 */
[----:B------:R-:W-:Y:S05]  /*0aa0*/  @P4 BRA `(.L_x_4254) ;  /* 0x0000002000004947 */ /* 0x000fea0003800000 */
[----:B------:R-:W-:Y:S05]  /*0ab0*/  @P0 BRA `(.L_x_4255) ;  /* 0x0000008000000947 */ /* 0x000fea0003800000 */
[----:B------:R-:W-:Y:S05]  /*0ac0*/  BRA `(.L_x_4256) ;  /* 0x0000009000007947 */ /* 0x000fea0003800000 */
.L_x_4254:
[----:B-----5:R-:W-:-:S05]  /*0ad0*/  PRMT R2, RZ, 0x5410, R106 ;  /* 0x00005410ff027816 */ /* 0x020fca000000006a */
[----:B------:R-:W-:Y:S01]  /*0ae0*/  FADD.FTZ R129, R129, R2 ;  /* 0x0000000281817221 */ /* 0x000fe20000010000 */
[----:B------:R-:W-:Y:S05]  /*0af0*/  BRA `(.L_x_4255) ;  /* 0x0000004000007947 */ /* 0x000fea0003800000 */
.L_x_4253:
[----:B-----5:R-:W-:-:S05]  /*0b00*/  PRMT R2, RZ, 0x5410, R102 ;  /* 0x00005410ff027816 */ /* 0x020fca0000000066 */
[----:B------:R-:W-:Y:S01]  /*0b10*/  FADD.FTZ R129, R129, R2 ;  /* 0x0000000281817221 */ /* 0x000fe20000010000 */
[----:B------:R-:W-:-:S05]  /*0b20*/  @P2 PRMT R2, RZ, 0x5410, R106 ;  /* 0x00005410ff022816 */ /* 0x000fca000000006a */
[----:B------:R-:W-:-:S05]  /*0b30*/  @P2 FADD.FTZ R129, R129, R2 ;  /* 0x0000000281812221 */ /* 0x000fca0000010000 */
.L_x_4255:
[----:B------:R-:W-:-:S04]  /*0b40*/  F2FP.BF16.PACK_AB R2, RZ, R129 ;  /* 0x00000081ff02723e */ /* 0x000fc800000010ff */
[----:B------:R-:W-:Y:S02]  /*0b50*/  PRMT R110, R2, 0x7610, R110 ;  /* 0x00007610026e7816 */ /* 0x000fe4000000006e */
.L_x_4256:
[----:B------:R-:W-:Y:S01]  /*0b60*/  PRMT R139, RZ, 0x7610, R114 ;  /* 0x00007610ff8b7816 */ /* 0x000fe20000000072 */
[----:B------:R-:W-:Y:S05]  /*0b70*/  @P3 BRA `(.L_x_4257) ;  /* 0x0000008000003947 */ /* 0x000fea0003800000 */
[----:B------:R-:W-:-:S04]  /*0b80*/  ISETP.NE.U32.AND P4, PT, RZ, c[0x0][0x180], PT ;  /* 0x00006000ff007a0c */ /* 0x000fc80003f85070 */
[----:B------:R-:W-:-:S13]  /*0b90*/  ISETP.NE.AND.EX P4, PT, RZ, c[0x0][0x184], PT, P4 ;  /* 0x00006100ff007a0c */ /* 0x000fda0003f85340 */
[----:B------:R-:W-:Y:S05]  /*0ba0*/  @P4 BRA `(.L_x_4258) ;  /* 0x0000002000004947 */ /* 0x000fea0003800000 */
[----:B------:R-:W-:Y:S05]  /*0bb0*/  @P0 BRA `(.L_x_4259) ;  /* 0x0000008000000947 */ /* 0x000fea0003800000 */
[----:B------:R-:W-:Y:S05]  /*0bc0*/  BRA `(.L_x_4260) ;  /* 0x0000009000007947 */ /* 0x000fea0003800000 */
.L_x_4258:
[----:B-----5:R-:W-:-:S05]  /*0bd0*/  PRMT R2, RZ, 0x7610, R106 ;  /* 0x00007610ff027816 */ /* 0x020fca000000006a */
[----:B------:R-:W-:Y:S01]  /*0be0*/  FADD.FTZ R139, R139, R2 ;  /* 0x000000028b8b7221 */ /* 0x000fe20000010000 */
[----:B------:R-:W-:Y:S05]  /*0bf0*/  BRA `(.L_x_4259) ;  /* 0x0000004000007947 */ /* 0x000fea0003800000 */
.L_x_4257:
[----:B-----5:R-:W-:-:S05]  /*0c00*/  PRMT R2, RZ, 0x7610, R102 ;  /* 0x00007610ff027816 */ /* 0x020fca0000000066 */
[----:B------:R-:W-:Y:S01]  /*0c10*/  FADD.FTZ R139, R139, R2 ;  /* 0x000000028b8b7221 */ /* 0x000fe20000010000 */
[----:B------:R-:W-:-:S05]  /*0c20*/  @P2 PRMT R2, RZ, 0x7610, R106 ;  /* 0x00007610ff022816 */ /* 0x000fca000000006a */
[----:B------:R-:W-:-:S05]  /*0c30*/  @P2 FADD.FTZ R139, R139, R2 ;  /* 0x000000028b8b2221 */ /* 0x000fca0000010000 */
.L_x_4259:
[----:B------:R-:W-:-:S04]  /*0c40*/  F2FP.BF16.PACK_AB R2, RZ, R139 ;  /* 0x0000008bff02723e */ /* 0x000fc800000010ff */
[----:B------:R-:W-:Y:S02]  /*0c50*/  PRMT R110, R110, 0x5410, R2 ;  /* 0x000054106e6e7816 */ /* 0x000fe40000000002 */
.L_x_4260:
[----:B------:R-:W-:Y:S01]  /*0c60*/  PRMT R137, RZ, 0x5410, R115 ;  /* 0x00005410ff897816 */ /* 0x000fe20000000073 */
[----:B------:R-:W-:Y:S05]  /*0c70*/  @P3 BRA `(.L_x_4261) ;  /* 0x0000008000003947 */ /* 0x000fea0003800000 */
[----:B------:R-:W-:-:S04]  /*0c80*/  ISETP.NE.U32.AND P4, PT, RZ, c[0x0][0x180], PT ;  /* 0x00006000ff007a0c */ /* 0x000fc80003f85070 */
[----:B------:R-:W-:-:S13]  /*0c90*/  ISETP.NE.AND.EX P4, PT, RZ, c[0x0][0x184], PT, P4 ;  /* 0x00006100ff007a0c */ /* 0x000fda0003f85340 */
[----:B------:R-:W-:Y:S05]  /*0ca0*/  @P4 BRA `(.L_x_4262) ;  /* 0x0000002000004947 */ /* 0x000fea0003800000 */
[----:B------:R-:W-:Y:S05]  /*0cb0*/  @P0 BRA `(.L_x_4263) ;  /* 0x0000008000000947 */ /* 0x000fea0003800000 */
[----:B------:R-:W-:Y:S05]  /*0cc0*/  BRA `(.L_x_4264) ;  /* 0x0000009000007947 */ /* 0x000fea0003800000 */
.L_x_4262:
[----:B-----5:R-:W-:-:S05]  /*0cd0*/  PRMT R2, RZ, 0x5410, R107 ;  /* 0x00005410ff027816 */ /* 0x020fca000000006b */
[----:B------:R-:W-:Y:S01]  /*0ce0*/  FADD.FTZ R137, R137, R2 ;  /* 0x0000000289897221 */ /* 0x000fe20000010000 */
[----:B------:R-:W-:Y:S05]  /*0cf0*/  BRA `(.L_x_4263) ;  /* 0x0000004000007947 */ /* 0x000fea0003800000 */
.L_x_4261:
[----:B-----5:R-:W-:-:S05]  /*0d00*/  PRMT R2, RZ, 0x5410, R103 ;  /* 0x00005410ff027816 */ /* 0x020fca0000000067 */
[----:B------:R-:W-:Y:S01]  /*0d10*/  FADD.FTZ R137, R137, R2 ;  /* 0x0000000289897221 */ /* 0x000fe20000010000 */
[----:B------:R-:W-:-:S05]  /*0d20*/  @P2 PRMT R2, RZ, 0x5410, R107 ;  /* 0x00005410ff022816 */ /* 0x000fca000000006b */
[----:B------:R-:W-:-:S05]  /*0d30*/  @P2 FADD.FTZ R137, R137, R2 ;  /* 0x0000000289892221 */ /* 0x000fca0000010000 */
.L_x_4263:
[----:B------:R-:W-:-:S04]  /*0d40*/  F2FP.BF16.PACK_AB R2, RZ, R137 ;  /* 0x00000089ff02723e */ /* 0x000fc800000010ff */
[----:B------:R-:W-:Y:S02]  /*0d50*/  PRMT R111, R2, 0x7610, R111 ;  /* 0x00007610026f7816 */ /* 0x000fe4000000006f */
.L_x_4264:
[----:B------:R-:W-:Y:S01]  /*0d60*/  PRMT R147, RZ, 0x7610, R115 ;  /* 0x00007610ff937816 */ /* 0x000fe20000000073 */
[----:B------:R-:W-:Y:S05]  /*0d70*/  @P3 BRA `(.L_x_4265) ;  /* 0x0000008000003947 */ /* 0x000fea0003800000 */
[----:B------:R-:W-:-:S04]  /*0d80*/  ISETP.NE.U32.AND P4, PT, RZ, c[0x0][0x180], PT ;  /* 0x00006000ff007a0c */ /* 0x000fc80003f85070 */
[----:B------:R-:W-:-:S13]  /*0d90*/  ISETP.NE.AND.EX P4, PT, RZ, c[0x0][0x184], PT, P4 ;  /* 0x00006100ff007a0c */ /* 0x000fda0003f85340 */
[----:B------:R-:W-:Y:S05]  /*0da0*/  @P4 BRA `(.L_x_4266) ;  /* 0x0000002000004947 */ /* 0x000fea0003800000 */
[----:B------:R-:W-:Y:S05]  /*0db0*/  @P0 BRA `(.L_x_4267) ;  /* 0x0000008000000947 */ /* 0x000fea0003800000 */
[----:B------:R-:W-:Y:S05]  /*0dc0*/  BRA `(.L_x_4268) ;  /* 0x0000009000007947 */ /* 0x000fea0003800000 */
.L_x_4266:
[----:B-----5:R-:W-:-:S05]  /*0dd0*/  PRMT R2, RZ, 0x7610, R107 ;  /* 0x00007610ff027816 */ /* 0x020fca000000006b */
[----:B------:R-:W-:Y:S01]  /*0de0*/  FADD.FTZ R147, R147, R2 ;  /* 0x0000000293937221 */ /* 0x000fe20000010000 */
[----:B------:R-:W-:Y:S05]  /*0df0*/  BRA `(.L_x_4267) ;  /* 0x0000004000007947 */ /* 0x000fea0003800000 */
.L_x_4265:
[----:B-----5:R-:W-:-:S05]  /*0e00*/  PRMT R2, RZ, 0x7610, R103 ;  /* 0x00007610ff027816 */ /* 0x020fca0000000067 */
[----:B------:R-:W-:Y:S01]  /*0e10*/  FADD.FTZ R147, R147, R2 ;  /* 0x0000000293937221 */ /* 0x000fe20000010000 */
[----:B------:R-:W-:-:S05]  /*0e20*/  @P2 PRMT R2, RZ, 0x7610, R107 ;  /* 0x00007610ff022816 */ /* 0x000fca000000006b */
[----:B------:R-:W-:-:S05]  /*0e30*/  @P2 FADD.FTZ R147, R147, R2 ;  /* 0x0000000293932221 */ /* 0x000fca0000010000 */
.L_x_4267:
[----:B------:R-:W-:-:S04]  /*0e40*/  F2FP.BF16.PACK_AB R2, RZ, R147 ;  /* 0x00000093ff02723e */ /* 0x000fc800000010ff */
[----:B------:R-:W-:Y:S02]  /*0e50*/  PRMT R111, R111, 0x5410, R2 ;  /* 0x000054106f6f7816 */ /* 0x000fe40000000002 */
.L_x_4268:
[C---:B------:R-:W-:Y:S02]  /*0e60*/  IADD3 R126, R0.reuse, 0x80, RZ ;  /* 0x00000080007e7810 */ /* 0x040fe40007ffe0ff */
[----:B------:R-:W-:Y:S02]  /*0e70*/  @P0 LEA R124, P4, R0, c[0x0][0x188], 0x4 ;  /* 0x00006200007c0a11 */ /* 0x000fe400078820ff */
[C---:B------:R-:W-:Y:S01]  /*0e80*/  @P2 LEA R132, P5, R126.reuse, c[0x0][0x180], 0x4 ;  /* 0x000060007e842a11 */ /* 0x040fe200078a20ff */
[----:B------:R-:W-:Y:S01]  /*0e90*/  IMAD.WIDE.U32 R112, R126, R3, c[0x0][0x170] ;  /* 0x00005c007e707625 */ /* 0x000fe200078e0003 */
[----:B------:R-:W-:Y:S02]  /*0ea0*/  @P0 LEA.HI.X R125, R0, c[0x0][0x18c], RZ, 0x4, P4 ;  /* 0x00006300007d0a11 */ /* 0x000fe400020f24ff */
[C---:B------:R-:W-:Y:S02]  /*0eb0*/  @P2 LEA.HI.X R133, R126.reuse, c[0x0][0x184], RZ, 0x4, P5 ;  /* 0x000061007e852a11 */ /* 0x040fe400028f24ff */
[C---:B------:R-:W-:Y:S01]  /*0ec0*/  @P1 LEA R130, P4, R126.reuse, c[0x0][0x178], 0x4 ;  /* 0x00005e007e821a11 */ /* 0x040fe200078820ff */
[----:B------:R0:W-:Y:S03]  /*0ed0*/  @P0 STG.E.128 [R124.64], R108 ;  /* 0x0000006c7c000986 */ /* 0x0001e6000c101d04 */
[----:B------:R-:W-:Y:S01]  /*0ee0*/  @P1 LEA.HI.X R131, R126, c[0x0][0x17c], RZ, 0x4, P4 ;  /* 0x00005f007e831a11 */ /* 0x000fe200020f24ff */
[----:B------:R-:W2:Y:S04]  /*0ef0*/  LDG.E.128 R112, [R112.64] ;  /* 0x0000000470707981 */ /* 0x000ea8000c1e1d00 */
        /* <DEDUP_REMOVED lines=9> */
.L_x_4270:
[----:B-----5:R-:W-:-:S05]  /*0f90*/  PRMT R2, RZ, 0x5410, R104 ;  /* 0x00005410ff027816 */ /* 0x020fca0000000068 */
[----:B------:R-:W-:Y:S01]  /*0fa0*/  FADD.FTZ R131, R2, R131 ;  /* 0x0000008302837221 */ /* 0x000fe20000010000 */
[----:B------:R-:W-:Y:S05]  /*0fb0*/  BRA `(.L_x_4271) ;  /* 0x0000004000007947 */ /* 0x000fea0003800000 */
.L_x_4269:
[----:B0----5:R-:W-:-:S05]  /*0fc0*/  PRMT R2, RZ, 0x5410, R100 ;  /* 0x00005410ff027816 */ /* 0x021fca0000000064 */
[----:B------:R-:W-:Y:S01]  /*0fd0*/  FADD.FTZ R131, R2, R131 ;  /* 0x0000008302837221 */ /* 0x000fe20000010000 */
[----:B------:R-:W-:-:S05]  /*0fe0*/  @P2 PRMT R2, RZ, 0x5410, R104 ;  /* 0x00005410ff022816 */ /* 0x000fca0000000068 */
[----:B------:R-:W-:-:S05]  /*0ff0*/  @P2 FADD.FTZ R131, R2, R131 ;  /* 0x0000008302832221 */ /* 0x000fca0000010000 */
.L_x_4271:
[----:B------:R-:W-:-:S04]  /*1000*/  F2FP.BF16.PACK_AB R2, RZ, R131 ;  /* 0x00000083ff02723e */ /* 0x000fc800000010ff */
[----:B------:R-:W-:Y:S02]  /*1010*/  PRMT R108, R2, 0x7610, R108 ;  /* 0x00007610026c7816 */ /* 0x000fe4000000006c */
.L_x_4272:
[----:B------:R-:W-:Y:S01]  /*1020*/  PRMT R135, RZ, 0x7610, R112 ;  /* 0x00007610ff877816 */ /* 0x000fe20000000070 */
[----:B------:R-:W-:Y:S05]  /*1030*/  @P3 BRA `(.L_x_4273) ;  /* 0x0000008000003947 */ /* 0x000fea0003800000 */
[----:B------:R-:W-:-:S04]  /*1040*/  ISETP.NE.U32.AND P4, PT, RZ, c[0x0][0x180], PT ;  /* 0x00006000ff007a0c */ /* 0x000fc80003f85070 */
[----:B------:R-:W-:-:S13]  /*1050*/  ISETP.NE.AND.EX P4, PT, RZ, c[0x0][0x184], PT, P4 ;  /* 0x00006100ff007a0c */ /* 0x000fda0003f85340 */
[----:B------:R-:W-:Y:S05]  /*1060*/  @P4 BRA `(.L_x_4274) ;  /* 0x0000002000004947 */ /* 0x000fea0003800000 */
[----:B------:R-:W-:Y:S05]  /*1070*/  @P0 BRA `(.L_x_4275) ;  /* 0x0000008000000947 */ /* 0x000fea0003800000 */
[----:B------:R-:W-:Y:S05]  /*1080*/  BRA `(.L_x_4276) ;  /* 0x0000009000007947 */ /* 0x000fea0003800000 */
.L_x_4274:
[----:B-----5:R-:W-:-:S05]  /*1090*/  PRMT R2, RZ, 0x7610, R104 ;  /* 0x00007610ff027816 */ /* 0x020fca0000000068 */
[----:B------:R-:W-:Y:S01]  /*10a0*/  FADD.FTZ R135, R2, R135 ;  /* 0x0000008702877221 */ /* 0x000fe20000010000 */
[----:B------:R-:W-:Y:S05]  /*10b0*/  BRA `(.L_x_4275) ;  /* 0x0000004000007947 */ /* 0x000fea0003800000 */
.L_x_4273:
[----:B-----5:R-:W-:-:S05]  /*10c0*/  PRMT R2, RZ, 0x7610, R100 ;  /* 0x00007610ff027816 */ /* 0x020fca0000000064 */
[----:B------:R-:W-:Y:S01]  /*10d0*/  FADD.FTZ R135, R2, R135 ;  /* 0x0000008702877221 */ /* 0x000fe20000010000 */
[----:B------:R-:W-:-:S05]  /*10e0*/  @P2 PRMT R2, RZ, 0x7610, R104 ;  /* 0x00007610ff022816 */ /* 0x000fca0000000068 */
[----:B------:R-:W-:-:S05]  /*10f0*/  @P2 FADD.FTZ R135, R2, R135 ;  /* 0x0000008702872221 */ /* 0x000fca0000010000 */
.L_x_4275:
[----:B------:R-:W-:-:S04]  /*1100*/  F2FP.BF16.PACK_AB R2, RZ, R135 ;  /* 0x00000087ff02723e */ /* 0x000fc800000010ff */
[----:B------:R-:W-:Y:S02]  /*1110*/  PRMT R108, R108, 0x5410, R2 ;  /* 0x000054106c6c7816 */ /* 0x000fe40000000002 */
.L_x_4276:
[----:B------:R-:W-:Y:S01]  /*1120*/  PRMT R133, RZ, 0x5410, R113 ;  /* 0x00005410ff857816 */ /* 0x000fe20000000071 */
[----:B------:R-:W-:Y:S05]  /*1130*/  @P3 BRA `(.L_x_4277) ;  /* 0x0000008000003947 */ /* 0x000fea0003800000 */
[----:B------:R-:W-:-:S04]  /*1140*/  ISETP.NE.U32.AND P4, PT, RZ, c[0x0][0x180], PT ;  /* 0x00006000ff007a0c */ /* 0x000fc80003f85070 */
[----:B------:R-:W-:-:S13]  /*1150*/  ISETP.NE.AND.EX P4, PT, RZ, c[0x0][0x184], PT, P4 ;  /* 0x00006100ff007a0c */ /* 0x000fda0003f85340 */
[----:B------:R-:W-:Y:S05]  /*1160*/  @P4 BRA `(.L_x_4278) ;  /* 0x0000002000004947 */ /* 0x000fea0003800000 */
[----:B------:R-:W-:Y:S05]  /*1170*/  @P0 BRA `(.L_x_4279) ;  /* 0x0000008000000947 */ /* 0x000fea0003800000 */
[----:B------:R-:W-:Y:S05]  /*1180*/  BRA `(.L_x_4280) ;  /* 0x0000009000007947 */ /* 0x000fea0003800000 */
.L_x_4278:
[----:B-----5:R-:W-:-:S05]  /*1190*/  PRMT R2, RZ, 0x5410, R105 ;  /* 0x00005410ff027816 */ /* 0x020fca0000000069 */
[----:B------:R-:W-:Y:S01]  /*11a0*/  FADD.FTZ R133, R2, R133 ;  /* 0x0000008502857221 */ /* 0x000fe20000010000 */
[----:B------:R-:W-:Y:S05]  /*11b0*/  BRA `(.L_x_4279) ;  /* 0x0000004000007947 */ /* 0x000fea0003800000 */
.L_x_4277:
[----:B-----5:R-:W-:-:S05]  /*11c0*/  PRMT R2, RZ, 0x5410, R101 ;  /* 0x00005410ff027816 */ /* 0x020fca0000000065 */
[----:B------:R-:W-:Y:S01]  /*11d0*/  FADD.FTZ R133, R2, R133 ;  /* 0x0000008502857221 */ /* 0x000fe20000010000 */
[----:B------:R-:W-:-:S05]  /*11e0*/  @P2 PRMT R2, RZ, 0x5410, R105 ;  /* 0x00005410ff022816 */ /* 0x000fca0000000069 */
[----:B------:R-:W-:-:S05]  /*11f0*/  @P2 FADD.FTZ R133, R2, R133 ;  /* 0x0000008502852221 */ /* 0x000fca0000010000 */
.L_x_4279:
[----:B------:R-:W-:-:S04]  /*1200*/  F2FP.BF16.PACK_AB R2, RZ, R133 ;  /* 0x00000085ff02723e */ /* 0x000fc800000010ff */
[----:B------:R-:W-:Y:S02]  /*1210*/  PRMT R109, R2, 0x7610, R109 ;  /* 0x00007610026d7816 */ /* 0x000fe4000000006d */
.L_x_4280:
[----:B------:R-:W-:Y:S01]  /*1220*/  PRMT R149, RZ, 0x7610, R113 ;  /* 0x00007610ff957816 */ /* 0x000fe20000000071 */
[----:B------:R-:W-:Y:S05]  /*1230*/  @P3 BRA `(.L_x_4281) ;  /* 0x0000008000003947 */ /* 0x000fea0003800000 */
[----:B------:R-:W-:-:S04]  /*1240*/  ISETP.NE.U32.AND P4, PT, RZ, c[0x0][0x180], PT ;  /* 0x00006000ff007a0c */ /* 0x000fc80003f85070 */
[----:B------:R-:W-:-:S13]  /*1250*/  ISETP.NE.AND.EX P4, PT, RZ, c[0x0][0x184], PT, P4 ;  /* 0x00006100ff007a0c */ /* 0x000fda0003f85340 */
[----:B------:R-:W-:Y:S05]  /*1260*/  @P4 BRA `(.L_x_4282) ;  /* 0x0000002000004947 */ /* 0x000fea0003800000 */
[----:B------:R-:W-:Y:S05]  /*1270*/  @P0 BRA `(.L_x_4283) ;  /* 0x0000008000000947 */ /* 0x000fea0003800000 */
[----:B------:R-:W-:Y:S05]  /*1280*/  BRA `(.L_x_4284) ;  /* 0x0000009000007947 */ /* 0x000fea0003800000 */
.L_x_4282:
[----:B-----5:R-:W-:-:S05]  /*1290*/  PRMT R2, RZ, 0x7610, R105 ;  /* 0x00007610ff027816 */ /* 0x020fca0000000069 */
[----:B------:R-:W-:Y:S01]  /*12a0*/  FADD.FTZ R149, R2, R149 ;  /* 0x0000009502957221 */ /* 0x000fe20000010000 */
[----:B------:R-:W-:Y:S05]  /*12b0*/  BRA `(.L_x_4283) ;  /* 0x0000004000007947 */ /* 0x000fea0003800000 */
.L_x_4281:
[----:B-----5:R-:W-:-:S05]  /*12c0*/  PRMT R2, RZ, 0x7610, R101 ;  /* 0x00007610ff027816 */ /* 0x020fca0000000065 */
[----:B------:R-:W-:Y:S01]  /*12d0*/  FADD.FTZ R149, R2, R149 ;  /* 0x0000009502957221 */ /* 0x000fe20000010000 */
[----:B------:R-:W-:-:S05]  /*12e0*/  @P2 PRMT R2, RZ, 0x7610, R105 ;  /* 0x00007610ff022816 */ /* 0x000fca0000000069 */
[----:B------:R-:W-:-:S05]  /*12f0*/  @P2 FADD.FTZ R149, R2, R149 ;  /* 0x0000009502952221 */ /* 0x000fca0000010000 */
.L_x_4283:
[----:B------:R-:W-:-:S04]  /*1300*/  F2FP.BF16.PACK_AB R2, RZ, R149 ;  /* 0x00000095ff02723e */ /* 0x000fc800000010ff */
[----:B------:R-:W-:Y:S02]  /*1310*/  PRMT R109, R109, 0x5410, R2 ;  /* 0x000054106d6d7816 */ /* 0x000fe40000000002 */
.L_x_4284:
[----:B------:R-:W-:Y:S01]  /*1320*/  PRMT R153, RZ, 0x5410, R114 ;  /* 0x00005410ff997816 */ /* 0x000fe20000000072 */
[----:B------:R-:W-:Y:S05]  /*1330*/  @P3 BRA `(.L_x_4285) ;  /* 0x0000008000003947 */ /* 0x000fea0003800000 */
[----:B------:R-:W-:-:S04]  /*1340*/  ISETP.NE.U32.AND P4, PT, RZ, c[0x0][0x180], PT ;  /* 0x00006000ff007a0c */ /* 0x000fc80003f85070 */
[----:B------:R-:W-:-:S13]  /*1350*/  ISETP.NE.AND.EX P4, PT, RZ, c[0x0][0x184], PT, P4 ;  /* 0x00006100ff007a0c */ /* 0x000fda0003f85340 */
[----:B------:R-:W-:Y:S05]  /*1360*/  @P4 BRA `(.L_x_4286) ;  /* 0x0000002000004947 */ /* 0x000fea0003800000 */
[----:B------:R-:W-:Y:S05]  /*1370*/  @P0 BRA `(.L_x_4287) ;  /* 0x0000008000000947 */ /* 0x000fea0003800000 */
[----:B------:R-:W-:Y:S05]  /*1380*/  BRA `(.L_x_4288) ;  /* 0x0000009000007947 */ /* 0x000fea0003800000 */
.L_x_4286:
[----:B-----5:R-:W-:-:S05]  /*1390*/  PRMT R2, RZ, 0x5410, R106 ;  /* 0x00005410ff027816 */ /* 0x020fca000000006a */
[----:B------:R-:W-:Y:S01]  /*13a0*/  FADD.FTZ R153, R2, R153 ;  /* 0x0000009902997221 */ /* 0x000fe20000010000 */
[----:B------:R-:W-:Y:S05]  /*13b0*/  BRA `(.L_x_4287) ;  /* 0x0000004000007947 */ /* 0x000fea0003800000 */
.L_x_4285:
[----:B-----5:R-:W-:-:S05]  /*13c0*/  PRMT R2, RZ, 0x5410, R102 ;  /* 0x00005410ff027816 */ /* 0x020fca0000000066 */
[----:B------:R-:W-:Y:S01]  /*13d0*/  FADD.FTZ R153, R2, R153 ;  /* 0x0000009902997221 */ /* 0x000fe20000010000 */
[----:B------:R-:W-:-:S05]  /*13e0*/  @P2 PRMT R2, RZ, 0x5410, R106 ;  /* 0x00005410ff022816 */ /* 0x000fca000000006a */
[----:B------:R-:W-:-:S05]  /*13f0*/  @P2 FADD.FTZ R153, R2, R153 ;  /* 0x0000009902992221 */ /* 0x000fca0000010000 */
.L_x_4287:
[----:B------:R-:W-:-:S04]  /*1400*/  F2FP.BF16.PACK_AB R2, RZ, R153 ;  /* 0x00000099ff02723e */ /* 0x000fc800000010ff */
[----:B------:R-:W-:Y:S02]  /*1410*/  PRMT R110, R2, 0x7610, R110 ;  /* 0x00007610026e7816 */ /* 0x000fe4000000006e */
.L_x_4288:
[----:B------:R-:W-:Y:S01]  /*1420*/  PRMT R155, RZ, 0x7610, R114 ;  /* 0x00007610ff9b7816 */ /* 0x000fe20000000072 */
[----:B------:R-:W-:Y:S05]  /*1430*/  @P3 BRA `(.L_x_4289) ;  /* 0x0000008000003947 */ /* 0x000fea0003800000 */
[----:B------:R-:W-:-:S04]  /*1440*/  ISETP.NE.U32.AND P4, PT, RZ, c[0x0][0x180], PT ;  /* 0x00006000ff007a0c */ /* 0x000fc80003f85070 */
[----:B------:R-:W-:-:S13]  /*1450*/  ISETP.NE.AND.EX P4, PT, RZ, c[0x0][0x184], PT, P4 ;  /* 0x00006100ff007a0c */ /* 0x000fda0003f85340 */
[----:B------:R-:W-:Y:S05]  /*1460*/  @P4 BRA `(.L_x_4290) ;  /* 0x0000002000004947 */ /* 0x000fea0003800000 */
[----:B------:R-:W-:Y:S05]  /*1470*/  @P0 BRA `(.L_x_4291) ;  /* 0x0000008000000947 */ /* 0x000fea0003800000 */
[----:B------:R-:W-:Y:S05]  /*1480*/  BRA `(.L_x_4292) ;  /* 0x0000009000007947 */ /* 0x000fea0003800000 */
.L_x_4290:
[----:B-----5:R-:W-:-:S05]  /*1490*/  PRMT R2, RZ, 0x7610, R106 ;  /* 0x00007610ff027816 */ /* 0x020fca000000006a */
[----:B------:R-:W-:Y:S01]  /*14a0*/  FADD.FTZ R155, R2, R155 ;  /* 0x0000009b029b7221 */ /* 0x000fe20000010000 */
[----:B------:R-:W-:Y:S05]  /*14b0*/  BRA `(.L_x_4291) ;  /* 0x0000004000007947 */ /* 0x000fea0003800000 */
.L_x_4289:
[----:B-----5:R-:W-:-:S05]  /*14c0*/  PRMT R2, RZ, 0x7610, R102 ;  /* 0x00007610ff027816 */ /* 0x020fca0000000066 */
[----:B------:R-:W-:Y:S01]  /*14d0*/  FADD.FTZ R155, R2, R155 ;  /* 0x0000009b029b7221 */ /* 0x000fe20000010000 */
[----:B------:R-:W-:-:S05]  /*14e0*/  @P2 PRMT R2, RZ, 0x7610, R106 ;  /* 0x00007610ff022816 */ /* 0x000fca000000006a */
[----:B------:R-:W-:-:S05]  /*14f0*/  @P2 FADD.FTZ R155, R2, R155 ;  /* 0x0000009b029b2221 */ /* 0x000fca0000010000 */
.L_x_4291:
[----:B------:R-:W-:-:S04]  /*1500*/  F2FP.BF16.PACK_AB R2, RZ, R155 ;  /* 0x0000009bff02723e */ /* 0x000fc800000010ff */
[----:B------:R-:W-:Y:S02]  /*1510*/  PRMT R110, R110, 0x5410, R2 ;  /* 0x000054106e6e7816 */ /* 0x000fe40000000002 */
.L_x_4292:
[----:B------:R-:W-:Y:S01]  /*1520*/  PRMT R157, RZ, 0x5410, R115 ;  /* 0x00005410ff9d7816 */ /* 0x000fe20000000073 */
[----:B------:R-:W-:Y:S05]  /*1530*/  @P3 BRA `(.L_x_4293) ;  /* 0x0000008000003947 */ /* 0x000fea0003800000 */
[----:B------:R-:W-:-:S04]  /*1540*/  ISETP.NE.U32.AND P4, PT, RZ, c[0x0][0x180], PT ;  /* 0x00006000ff007a0c */ /* 0x000fc80003f85070 */
[----:B------:R-:W-:-:S13]  /*1550*/  ISETP.NE.AND.EX P4, PT, RZ, c[0x0][0x184], PT, P4 ;  /* 0x00006100ff007a0c */ /* 0x000fda0003f85340 */
[----:B------:R-:W-:Y:S05]  /*1560*/  @P4 BRA `(.L_x_4294) ;  /* 0x0000002000004947 */ /* 0x000fea0003800000 */
[----:B------:R-:W-:Y:S05]  /*1570*/  @P0 BRA `(.L_x_4295) ;  /* 0x0000008000000947 */ /* 0x000fea0003800000 */
[----:B------:R-:W-:Y:S05]  /*1580*/  BRA `(.L_x_4296) ;  /* 0x0000009000007947 */ /* 0x000fea0003800000 */
.L_x_4294:
[----:B-----5:R-:W-:-:S05]  /*1590*/  PRMT R2, RZ, 0x5410, R107 ;  /* 0x00005410ff027816 */ /* 0x020fca000000006b */
[----:B------:R-:W-:Y:S01]  /*15a0*/  FADD.FTZ R157, R2, R157 ;  /* 0x0000009d029d7221 */ /* 0x000fe20000010000 */
[----:B------:R-:W-:Y:S05]  /*15b0*/  BRA `(.L_x_4295) ;  /* 0x0000004000007947 */ /* 0x000fea0003800000 */
.L_x_4293:
[----:B-----5:R-:W-:-:S05]  /*15c0*/  PRMT R2, RZ, 0x5410, R103 ;  /* 0x00005410ff027816 */ /* 0x020fca0000000067 */
[----:B------:R-:W-:Y:S01]  /*15d0*/  FADD.FTZ R157, R2, R157 ;  /* 0x0000009d029d7221 */ /* 0x000fe20000010000 */
[----:B------:R-:W-:-:S05]  /*15e0*/  @P2 PRMT R2, RZ, 0x5410, R107 ;  /* 0x00005410ff022816 */ /* 0x000fca000000006b */
[----:B------:R-:W-:-:S05]  /*15f0*/  @P2 FADD.FTZ R157, R2, R157 ;  /* 0x0000009d029d2221 */ /* 0x000fca0000010000 */
.L_x_4295:
[----:B------:R-:W-:-:S04]  /*1600*/  F2FP.BF16.PACK_AB R2, RZ, R157 ;  /* 0x0000009dff02723e */ /* 0x000fc800000010ff */
[----:B------:R-:W-:Y:S02]  /*1610*/  PRMT R111, R2, 0x7610, R111 ;  /* 0x00007610026f7816 */ /* 0x000fe4000000006f */
.L_x_4296:
[----:B------:R-:W-:Y:S01]  /*1620*/  PRMT R159, RZ, 0x7610, R115 ;  /* 0x00007610ff9f7816 */ /* 0x000fe20000000073 */
[----:B------:R-:W-:Y:S05]  /*1630*/  @P3 BRA `(.L_x_4297) ;  /* 0x0000008000003947 */ /* 0x000fea0003800000 */
[----:B------:R-:W-:-:S04]  /*1640*/  ISETP.NE.U32.AND P4, PT, RZ, c[0x0][0x180], PT ;  /* 0x00006000ff007a0c */ /* 0x000fc80003f85070 */
[----:B------:R-:W-:-:S13]  /*1650*/  ISETP.NE.AND.EX P4, PT, RZ, c[0x0][0x184], PT, P4 ;  /* 0x00006100ff007a0c */ /* 0x000fda0003f85340 */
[----:B------:R-:W-:Y:S05]  /*1660*/  @P4 BRA `(.L_x_4298) ;  /* 0x0000002000004947 */ /* 0x000fea0003800000 */
[----:B------:R-:W-:Y:S05]  /*1670*/  @P0 BRA `(.L_x_4299) ;  /* 0x0000008000000947 */ /* 0x000fea0003800000 */
[----:B------:R-:W-:Y:S05]  /*1680*/  BRA `(.L_x_4300) ;  /* 0x0000009000007947 */ /* 0x000fea0003800000 */
.L_x_4298:
[----:B-----5:R-:W-:-:S05]  /*1690*/  PRMT R2, RZ, 0x7610, R107 ;  /* 0x00007610ff027816 */ /* 0x020fca000000006b */
[----:B------:R-:W-:Y:S01]  /*16a0*/  FADD.FTZ R159, R2, R159 ;  /* 0x0000009f029f7221 */ /* 0x000fe20000010000 */
[----:B------:R-:W-:Y:S05]  /*16b0*/  BRA `(.L_x_4299) ;  /* 0x0000004000007947 */ /* 0x000fea0003800000 */
.L_x_4297:
[----:B-----5:R-:W-:-:S05]  /*16c0*/  PRMT R2, RZ, 0x7610, R103 ;  /* 0x00007610ff027816 */ /* 0x020fca0000000067 */
[----:B------:R-:W-:Y:S01]  /*16d0*/  FADD.FTZ R159, R2, R159 ;  /* 0x0000009f029f7221 */ /* 0x000fe20000010000 */
[----:B------:R-:W-:-:S05]  /*16e0*/  @P2 PRMT R2, RZ, 0x7610, R107 ;  /* 0x00007610ff022816 */ /* 0x000fca000000006b */
[----:B------:R-:W-:-:S05]  /*16f0*/  @P2 FADD.FTZ R159, R2, R159 ;  /* 0x0000009f029f2221 */ /* 0x000fca0000010000 */
.L_x_4299:
[----:B------:R-:W-:-:S04]  /*1700*/  F2FP.BF16.PACK_AB R2, RZ, R159 ;  /* 0x0000009fff02723e */ /* 0x000fc800000010ff */
[----:B------:R-:W-:Y:S02]  /*1710*/  PRMT R111, R111, 0x5410, R2 ;  /* 0x000054106f6f7816 */ /* 0x000fe40000000002 */
.L_x_4300:
[----:B------:R-:W-:Y:S02]  /*1720*/  IADD3 R128, R0, 0x100, RZ ;  /* 0x0000010000807810 */ /* 0x000fe40007ffe0ff */
[----:B------:R-:W-:Y:S02]  /*1730*/  @P0 LEA R124, P4, R126, c[0x0][0x188], 0x4 ;  /* 0x000062007e7c0a11 */ /* 0x000fe400078820ff */
[C---:B------:R-:W-:Y:S01]  /*1740*/  @P2 LEA R150, P5, R128.reuse, c[0x0][0x180], 0x4 ;  /* 0x0000600080962a11 */ /* 0x040fe200078a20ff */
[----:B------:R-:W-:Y:S01]  /*1750*/  IMAD.WIDE.U32 R112, R128, R3, c[0x0][0x170] ;  /* 0x00005c0080707625 */ /* 0x000fe200078e0003 */
        /* <DEDUP_REMOVED lines=15> */
.L_x_4302:
[----:B-----5:R-:W-:-:S05]  /*1850*/  PRMT R2, RZ, 0x5410, R104 ;  /* 0x00005410ff027816 */ /* 0x020fca0000000068 */
[----:B------:R-:W-:Y:S01]  /*1860*/  FADD.FTZ R125, R2, R125 ;  /* 0x0000007d027d7221 */ /* 0x000fe20000010000 */
[----:B------:R-:W-:Y:S05]  /*1870*/  BRA `(.L_x_4303) ;  /* 0x0000004000007947 */ /* 0x000fea0003800000 */
.L_x_4301:
[----:B-1---5:R-:W-:-:S05]  /*1880*/  PRMT R2, RZ, 0x5410, R100 ;  /* 0x00005410ff027816 */ /* 0x022fca0000000064 */
[----:B------:R-:W-:Y:S01]  /*1890*/  FADD.FTZ R125, R2, R125 ;  /* 0x0000007d027d7221 */ /* 0x000fe20000010000 */
[----:B------:R-:W-:-:S05]  /*18a0*/  @P2 PRMT R2, RZ, 0x5410, R104 ;  /* 0x00005410ff022816 */ /* 0x000fca0000000068 */
[----:B------:R-:W-:-:S05]  /*18b0*/  @P2 FADD.FTZ R125, R2, R125 ;  /* 0x0000007d027d2221 */ /* 0x000fca0000010000 */
.L_x_4303:
[----:B------:R-:W-:-:S04]  /*18c0*/  F2FP.BF16.PACK_AB R2, RZ, R125 ;  /* 0x0000007dff02723e */ /* 0x000fc800000010ff */
[----:B------:R-:W-:Y:S02]  /*18d0*/  PRMT R108, R2, 0x7610, R108 ;  /* 0x00007610026c7816 */ /* 0x000fe4000000006c */
.L_x_4304:
[----:B------:R-:W-:Y:S01]  /*18e0*/  PRMT R161, RZ, 0x7610, R112 ;  /* 0x00007610ffa17816 */ /* 0x000fe20000000070 */
[----:B------:R-:W-:Y:S05]  /*18f0*/  @P3 BRA `(.L_x_4305) ;  /* 0x0000008000003947 */ /* 0x000fea0003800000 */
[----:B------:R-:W-:-:S04]  /*1900*/  ISETP.NE.U32.AND P1, PT, RZ, c[0x0][0x180], PT ;  /* 0x00006000ff007a0c */ /* 0x000fc80003f25070 */
[----:B------:R-:W-:-:S13]  /*1910*/  ISETP.NE.AND.EX P1, PT, RZ, c[0x0][0x184], PT, P1 ;  /* 0x00006100ff007a0c */ /* 0x000fda0003f25310 */
[----:B------:R-:W-:Y:S05]  /*1920*/  @P1 BRA `(.L_x_4306) ;  /* 0x0000002000001947 */ /* 0x000fea0003800000 */
[----:B------:R-:W-:Y:S05]  /*1930*/  @P0 BRA `(.L_x_4307) ;  /* 0x0000008000000947 */ /* 0x000fea0003800000 */
[----:B------:R-:W-:Y:S05]  /*1940*/  BRA `(.L_x_4308) ;  /* 0x0000009000007947 */ /* 0x000fea0003800000 */
.L_x_4306:
[----:B-----5:R-:W-:-:S05]  /*1950*/  PRMT R2, RZ, 0x7610, R104 ;  /* 0x00007610ff027816 */ /* 0x020fca0000000068 */
[----:B------:R-:W-:Y:S01]  /*1960*/  FADD.FTZ R161, R2, R161 ;  /* 0x000000a102a17221 */ /* 0x000fe20000010000 */
[----:B------:R-:W-:Y:S05]  /*1970*/  BRA `(.L_x_4307) ;  /* 0x0000004000007947 */ /* 0x000fea0003800000 */
.L_x_4305:
[----:B-----5:R-:W-:-:S05]  /*1980*/  PRMT R2, RZ, 0x7610, R100 ;  /* 0x00007610ff027816 */ /* 0x020fca0000000064 */
[----:B------:R-:W-:Y:S01]  /*1990*/  FADD.FTZ R161, R2, R161 ;  /* 0x000000a102a17221 */ /* 0x000fe20000010000 */
[----:B------:R-:W-:-:S05]  /*19a0*/  @P2 PRMT R2, RZ, 0x7610, R104 ;  /* 0x00007610ff022816 */ /* 0x000fca0000000068 */
[----:B------:R-:W-:-:S05]  /*19b0*/  @P2 FADD.FTZ R161, R2, R161 ;  /* 0x000000a102a12221 */ /* 0x000fca0000010000 */
.L_x_4307:
[----:B------:R-:W-:-:S04]  /*19c0*/  F2FP.BF16.PACK_AB R2, RZ, R161 ;  /* 0x000000a1ff02723e */ /* 0x000fc800000010ff */
[----:B------:R-:W-:Y:S02]  /*19d0*/  PRMT R108, R108, 0x5410, R2 ;  /* 0x000054106c6c7816 */ /* 0x000fe40000000002 */
.L_x_4308:
[----:B------:R-:W-:Y:S01]  /*19e0*/  PRMT R151, RZ, 0x5410, R113 ;  /* 0x00005410ff977816 */ /* 0x000fe20000000071 */
[----:B------:R-:W-:Y:S05]  /*19f0*/  @P3 BRA `(.L_x_4309) ;  /* 0x0000008000003947 */ /* 0x000fea0003800000 */
[----:B------:R-:W-:-:S04]  /*1a00*/  ISETP.NE.U32.AND P1, PT, RZ, c[0x0][0x180], PT ;  /* 0x00006000ff007a0c */ /* 0x000fc80003f25070 */
[----:B------:R-:W-:-:S13]  /*1a10*/  ISETP.NE.AND.EX P1, PT, RZ, c[0x0][0x184], PT, P1 ;  /* 0x00006100ff007a0c */ /* 0x000fda0003f25310 */
[----:B------:R-:W-:Y:S05]  /*1a20*/  @P1 BRA `(.L_x_4310) ;  /* 0x0000002000001947 */ /* 0x000fea0003800000 */
[----:B------:R-:W-:Y:S05]  /*1a30*/  @P0 BRA `(.L_x_4311) ;  /* 0x0000008000000947 */ /* 0x000fea0003800000 */
[----:B------:R-:W-:Y:S05]  /*1a40*/  BRA `(.L_x_4312) ;  /* 0x0000009000007947 */ /* 0x000fea0003800000 */
.L_x_4310:
[----:B-----5:R-:W-:-:S05]  /*1a50*/  PRMT R2, RZ, 0x5410, R105 ;  /* 0x00005410ff027816 */ /* 0x020fca0000000069 */
[----:B------:R-:W-:Y:S01]  /*1a60*/  FADD.FTZ R151, R2, R151 ;  /* 0x0000009702977221 */ /* 0x000fe20000010000 */
[----:B------:R-:W-:Y:S05]  /*1a70*/  BRA `(.L_x_4311) ;  /* 0x0000004000007947 */ /* 0x000fea0003800000 */
.L_x_4309:
[----:B-----5:R-:W-:-:S05]  /*1a80*/  PRMT R2, RZ, 0x5410, R101 ;  /* 0x00005410ff027816 */ /* 0x020fca0000000065 */
[----:B------:R-:W-:Y:S01]  /*1a90*/  FADD.FTZ R151, R2, R151 ;  /* 0x0000009702977221 */ /* 0x000fe20000010000 */
[----:B------:R-:W-:-:S05]  /*1aa0*/  @P2 PRMT R2, RZ, 0x5410, R105 ;  /* 0x00005410ff022816 */ /* 0x000fca0000000069 */
[----:B------:R-:W-:-:S05]  /*1ab0*/  @P2 FADD.FTZ R151, R2, R151 ;  /* 0x0000009702972221 */ /* 0x000fca0000010000 */
.L_x_4311:
[----:B------:R-:W-:-:S04]  /*1ac0*/  F2FP.BF16.PACK_AB R2, RZ, R151 ;  /* 0x00000097ff02723e */ /* 0x000fc800000010ff */
[----:B------:R-:W-:Y:S02]  /*1ad0*/  PRMT R109, R2, 0x7610, R109 ;  /* 0x00007610026d7816 */ /* 0x000fe4000000006d */
.L_x_4312:
[----:B------:R-:W-:Y:S01]  /*1ae0*/  PRMT R165, RZ, 0x7610, R113 ;  /* 0x00007610ffa57816 */ /* 0x000fe20000000071 */
[----:B------:R-:W-:Y:S05]  /*1af0*/  @P3 BRA `(.L_x_4313) ;  /* 0x0000008000003947 */ /* 0x000fea0003800000 */
[----:B------:R-:W-:-:S04]  /*1b00*/  ISETP.NE.U32.AND P1, PT, RZ, c[0x0][0x180], PT ;  /* 0x00006000ff007a0c */ /* 0x000fc80003f25070 */
[----:B------:R-:W-:-:S13]  /*1b10*/  ISETP.NE.AND.EX P1, PT, RZ, c[0x0][0x184], PT, P1 ;  /* 0x00006100ff007a0c */ /* 0x000fda0003f25310 */
[----:B------:R-:W-:Y:S05]  /*1b20*/  @P1 BRA `(.L_x_4314) ;  /* 0x0000002000001947 */ /* 0x000fea0003800000 */
[----:B------:R-:W-:Y:S05]  /*1b30*/  @P0 BRA `(.L_x_4315) ;  /* 0x0000008000000947 */ /* 0x000fea0003800000 */
[----:B------:R-:W-:Y:S05]  /*1b40*/  BRA `(.L_x_4316) ;  /* 0x0000009000007947 */ /* 0x000fea0003800000 */
.L_x_4314:
[----:B-----5:R-:W-:-:S05]  /*1b50*/  PRMT R2, RZ, 0x7610, R105 ;  /* 0x00007610ff027816 */ /* 0x020fca0000000069 */
[----:B------:R-:W-:Y:S01]  /*1b60*/  FADD.FTZ R165, R2, R165 ;  /* 0x000000a502a57221 */ /* 0x000fe20000010000 */
[----:B------:R-:W-:Y:S05]  /*1b70*/  BRA `(.L_x_4315) ;  /* 0x0000004000007947 */ /* 0x000fea0003800000 */
.L_x_4313:
[----:B-----5:R-:W-:-:S05]  /*1b80*/  PRMT R2, RZ, 0x7610, R101 ;  /* 0x00007610ff027816 */ /* 0x020fca0000000065 */
[----:B------:R-:W-:Y:S01]  /*1b90*/  FADD.FTZ R165, R2, R165 ;  /* 0x000000a502a57221 */ /* 0x000fe20000010000 */
[----:B------:R-:W-:-:S05]  /*1ba0*/  @P2 PRMT R2, RZ, 0x7610, R105 ;  /* 0x00007610ff022816 */ /* 0x000fca0000000069 */
[----:B------:R-:W-:-:S05]  /*1bb0*/  @P2 FADD.FTZ R165, R2, R165 ;  /* 0x000000a502a52221 */ /* 0x000fca0000010000 */
.L_x_4315:
[----:B------:R-:W-:-:S04]  /*1bc0*/  F2FP.BF16.PACK_AB R2, RZ, R165 ;  /* 0x000000a5ff02723e */ /* 0x000fc800000010ff */
[----:B------:R-:W-:Y:S02]  /*1bd0*/  PRMT R109, R109, 0x5410, R2 ;  /* 0x000054106d6d7816 */ /* 0x000fe40000000002 */
.L_x_4316:
[----:B------:R-:W-:Y:S01]  /*1be0*/  PRMT R163, RZ, 0x5410, R114 ;  /* 0x00005410ffa37816 */ /* 0x000fe20000000072 */
[----:B------:R-:W-:Y:S05]  /*1bf0*/  @P3 BRA `(.L_x_4317) ;  /* 0x0000008000003947 */ /* 0x000fea0003800000 */
[----:B------:R-:W-:-:S04]  /*1c00*/  ISETP.NE.U32.AND P1, PT, RZ, c[0x0][0x180], PT ;  /* 0x00006000ff007a0c */ /* 0x000fc80003f25070 */
[----:B------:R-:W-:-:S13]  /*1c10*/  ISETP.NE.AND.EX P1, PT, RZ, c[0x0][0x184], PT, P1 ;  /* 0x00006100ff007a0c */ /* 0x000fda0003f25310 */
[----:B------:R-:W-:Y:S05]  /*1c20*/  @P1 BRA `(.L_x_4318) ;  /* 0x0000002000001947 */ /* 0x000fea0003800000 */
[----:B------:R-:W-:Y:S05]  /*1c30*/  @P0 BRA `(.L_x_4319) ;  /* 0x0000008000000947 */ /* 0x000fea0003800000 */
[----:B------:R-:W-:Y:S05]  /*1c40*/  BRA `(.L_x_4320) ;  /* 0x0000009000007947 */ /* 0x000fea0003800000 */
.L_x_4318:
[----:B-----5:R-:W-:-:S05]  /*1c50*/  PRMT R2, RZ, 0x5410, R106 ;  /* 0x00005410ff027816 */ /* 0x020fca000000006a */
[----:B------:R-:W-:Y:S01]  /*1c60*/  FADD.FTZ R163, R2, R163 ;  /* 0x000000a302a37221 */ /* 0x000fe20000010000 */
[----:B------:R-:W-:Y:S05]  /*1c70*/  BRA `(.L_x_4319) ;  /* 0x0000004000007947 */ /* 0x000fea0003800000 */
.L_x_4317:
[----:B-----5:R-:W-:-:S05]  /*1c80*/  PRMT R2, RZ, 0x5410, R102 ;  /* 0x00005410ff027816 */ /* 0x020fca0000000066 */
[----:B------:R-:W-:Y:S01]  /*1c90*/  FADD.FTZ R163, R2, R163 ;  /* 0x000000a302a37221 */ /* 0x000fe20000010000 */
[----:B------:R-:W-:-:S05]  /*1ca0*/  @P2 PRMT R2, RZ, 0x5410, R106 ;  /* 0x00005410ff022816 */ /* 0x000fca000000006a */
[----:B------:R-:W-:-:S05]  /*1cb0*/  @P2 FADD.FTZ R163, R2, R163 ;  /* 0x000000a302a32221 */ /* 0x000fca0000010000 */
.L_x_4319:
[----:B------:R-:W-:-:S04]  /*1cc0*/  F2FP.BF16.PACK_AB R2, RZ, R163 ;  /* 0x000000a3ff02723e */ /* 0x000fc800000010ff */
[----:B------:R-:W-:Y:S02]  /*1cd0*/  PRMT R110, R2, 0x7610, R110 ;  /* 0x00007610026e7816 */ /* 0x000fe4000000006e */
.L_x_4320:
[----:B------:R-:W-:Y:S01]  /*1ce0*/  PRMT R124, RZ, 0x7610, R114 ;  /* 0x00007610ff7c7816 */ /* 0x000fe20000000072 */
[----:B------:R-:W-:Y:S05]  /*1cf0*/  @P3 BRA `(.L_x_4321) ;  /* 0x0000008000003947 */ /* 0x000fea0003800000 */
[----:B------:R-:W-:-:S04]  /*1d00*/  ISETP.NE.U32.AND P1, PT, RZ, c[0x0][0x180], PT ;  /* 0x00006000ff007a0c */ /* 0x000fc80003f25070 */
[----:B------:R-:W-:-:S13]  /*1d10*/  ISETP.NE.AND.EX P1, PT, RZ, c[0x0][0x184], PT, P1 ;  /* 0x00006100ff007a0c */ /* 0x000fda0003f25310 */
[----:B------:R-:W-:Y:S05]  /*1d20*/  @P1 BRA `(.L_x_4322) ;  /* 0x0000002000001947 */ /* 0x000fea0003800000 */
[----:B------:R-:W-:Y:S05]  /*1d30*/  @P0 BRA `(.L_x_4323) ;  /* 0x0000008000000947 */ /* 0x000fea0003800000 */
[----:B------:R-:W-:Y:S05]  /*1d40*/  BRA `(.L_x_4324) ;  /* 0x0000009000007947 */ /* 0x000fea0003800000 */
.L_x_4322:
[----:B-----5:R-:W-:-:S05]  /*1d50*/  PRMT R3, RZ, 0x7610, R106 ;  /* 0x00007610ff037816 */ /* 0x020fca000000006a */
[----:B------:R-:W-:Y:S01]  /*1d60*/  FADD.FTZ R124, R3, R124 ;  /* 0x0000007c037c7221 */ /* 0x000fe20000010000 */
[----:B------:R-:W-:Y:S05]  /*1d70*/  BRA `(.L_x_4323) ;  /* 0x0000004000007947 */ /* 0x000fea0003800000 */
.L_x_4321:
[----:B-----5:R-:W-:-:S05]  /*1d80*/  PRMT R3, RZ, 0x7610, R102 ;  /* 0x00007610ff037816 */ /* 0x020fca0000000066 */
[----:B------:R-:W-:Y:S01]  /*1d90*/  FADD.FTZ R124, R3, R124 ;  /* 0x0000007c037c7221 */ /* 0x000fe20000010000 */
[----:B------:R-:W-:-:S05]  /*1da0*/  @P2 PRMT R3, RZ, 0x7610, R106 ;  /* 0x00007610ff032816 */ /* 0x000fca000000006a */
[----:B------:R-:W-:-:S05]  /*1db0*/  @P2 FADD.FTZ R124, R3, R124 ;  /* 0x0000007c037c2221 */ /* 0x000fca0000010000 */
.L_x_4323:
[----:B------:R-:W-:-:S04]  /*1dc0*/  F2FP.BF16.PACK_AB R2, RZ, R124 ;  /* 0x0000007cff02723e */ /* 0x000fc800000010ff */
[----:B------:R-:W-:Y:S02]  /*1dd0*/  PRMT R110, R110, 0x5410, R2 ;  /* 0x000054106e6e7816 */ /* 0x000fe40000000002 */
.L_x_4324:
[----:B------:R-:W-:Y:S01]  /*1de0*/  PRMT R130, RZ, 0x5410, R115 ;  /* 0x00005410ff827816 */ /* 0x000fe20000000073 */
[----:B------:R-:W-:Y:S05]  /*1df0*/  @P3 BRA `(.L_x_4325) ;  /* 0x0000008000003947 */ /* 0x000fea0003800000 */
[----:B------:R-:W-:-:S04]  /*1e00*/  ISETP.NE.U32.AND P1, PT, RZ, c[0x0][0x180], PT ;  /* 0x00006000ff007a0c */ /* 0x000fc80003f25070 */
[----:B------:R-:W-:-:S13]  /*1e10*/  ISETP.NE.AND.EX P1, PT, RZ, c[0x0][0x184], PT, P1 ;  /* 0x00006100ff007a0c */ /* 0x000fda0003f25310 */
[----:B------:R-:W-:Y:S05]  /*1e20*/  @P1 BRA `(.L_x_4326) ;  /* 0x0000002000001947 */ /* 0x000fea0003800000 */
[----:B------:R-:W-:Y:S05]  /*1e30*/  @P0 BRA `(.L_x_4327) ;  /* 0x0000008000000947 */ /* 0x000fea0003800000 */
[----:B------:R-:W-:Y:S05]  /*1e40*/  BRA `(.L_x_4328) ;  /* 0x0000009000007947 */ /* 0x000fea0003800000 */
.L_x_4326:
[----:B-----5:R-:W-:-:S05]  /*1e50*/  PRMT R3, RZ, 0x5410, R107 ;  /* 0x00005410ff037816 */ /* 0x020fca000000006b */
[----:B------:R-:W-:Y:S01]  /*1e60*/  FADD.FTZ R130, R3, R130 ;  /* 0x0000008203827221 */ /* 0x000fe20000010000 */
[----:B------:R-:W-:Y:S05]  /*1e70*/  BRA `(.L_x_4327) ;  /* 0x0000004000007947 */ /* 0x000fea0003800000 */
.L_x_4325:
[----:B-----5:R-:W-:-:S05]  /*1e80*/  PRMT R3, RZ, 0x5410, R103 ;  /* 0x00005410ff037816 */ /* 0x020fca0000000067 */
[----:B------:R-:W-:Y:S01]  /*1e90*/  FADD.FTZ R130, R3, R130 ;  /* 0x0000008203827221 */ /* 0x000fe20000010000 */
[----:B------:R-:W-:-:S05]  /*1ea0*/  @P2 PRMT R3, RZ, 0x5410, R107 ;  /* 0x00005410ff032816 */ /* 0x000fca000000006b */
[----:B------:R-:W-:-:S05]  /*1eb0*/  @P2 FADD.FTZ R130, R3, R130 ;  /* 0x0000008203822221 */ /* 0x000fca0000010000 */
.L_x_4327:
[----:B------:R-:W-:-:S04]  /*1ec0*/  F2FP.BF16.PACK_AB R2, RZ, R130 ;  /* 0x00000082ff02723e */ /* 0x000fc800000010ff */
[----:B------:R-:W-:Y:S02]  /*1ed0*/  PRMT R111, R2, 0x7610, R111 ;  /* 0x00007610026f7816 */ /* 0x000fe4000000006f */
.L_x_4328:
[----:B------:R-:W-:Y:S01]  /*1ee0*/  PRMT R132, RZ, 0x7610, R115 ;  /* 0x00007610ff847816 */ /* 0x000fe20000000073 */
[----:B------:R-:W-:Y:S05]  /*1ef0*/  @P3 BRA `(.L_x_4329) ;  /* 0x0000008000003947 */ /* 0x000fea0003800000 */
[----:B------:R-:W-:-:S04]  /*1f00*/  ISETP.NE.U32.AND P1, PT, RZ, c[0x0][0x180], PT ;  /* 0x00006000ff007a0c */ /* 0x000fc80003f25070 */
[----:B------:R-:W-:-:S13]  /*1f10*/  ISETP.NE.AND.EX P1, PT, RZ, c[0x0][0x184], PT, P1 ;  /* 0x00006100ff007a0c */ /* 0x000fda0003f25310 */
[----:B------:R-:W-:Y:S05]  /*1f20*/  @P1 BRA `(.L_x_4330) ;  /* 0x0000002000001947 */ /* 0x000fea0003800000 */
[----:B------:R-:W-:Y:S05]  /*1f30*/  @P0 BRA `(.L_x_4331) ;  /* 0x0000008000000947 */ /* 0x000fea0003800000 */
[----:B------:R-:W-:Y:S05]  /*1f40*/  BRA `(.L_x_4332) ;  /* 0x0000009000007947 */ /* 0x000fea0003800000 */
.L_x_4330:
[----:B-----5:R-:W-:-:S05]  /*1f50*/  PRMT R3, RZ, 0x7610, R107 ;  /* 0x00007610ff037816 */ /* 0x020fca000000006b */
[----:B------:R-:W-:Y:S01]  /*1f60*/  FADD.FTZ R132, R3, R132 ;  /* 0x0000008403847221 */ /* 0x000fe20000010000 */
[----:B------:R-:W-:Y:S05]  /*1f70*/  BRA `(.L_x_4331) ;  /* 0x0000004000007947 */ /* 0x000fea0003800000 */
.L_x_4329:
[----:B-----5:R-:W-:-:S05]  /*1f80*/  PRMT R3, RZ, 0x7610, R103 ;  /* 0x00007610ff037816 */ /* 0x020fca0000000067 */
[----:B------:R-:W-:Y:S01]  /*1f90*/  FADD.FTZ R132, R3, R132 ;  /* 0x0000008403847221 */ /* 0x000fe20000010000 */
[----:B------:R-:W-:-:S05]  /*1fa0*/  @P2 PRMT R3, RZ, 0x7610, R107 ;  /* 0x00007610ff032816 */ /* 0x000fca000000006b */
[----:B------:R-:W-:-:S05]  /*1fb0*/  @P2 FADD.FTZ R132, R3, R132 ;  /* 0x0000008403842221 */ /* 0x000fca0000010000 */
.L_x_4331:
[----:B------:R-:W-:-:S04]  /*1fc0*/  F2FP.BF16.PACK_AB R2, RZ, R132 ;  /* 0x00000084ff02723e */ /* 0x000fc800000010ff */
[----:B------:R-:W-:Y:S02]  /*1fd0*/  PRMT R111, R111, 0x5410, R2 ;  /* 0x000054106f6f7816 */ /* 0x000fe40000000002 */
.L_x_4332:
        /* <DEDUP_REMOVED lines=32> */
.L_x_4337:
        /* <DEDUP_REMOVED lines=68> */
.L_x_4338:
[----:B-1----:R-:W-:Y:S01]  /*2620*/  FADD.FTZ R3, R113, R136 ;  /* 0x0000008871037221 */ /* 0x002fe20000010000 */
[----:B------:R-:W-:Y:S01]  /*2630*/  WARPSYNC 0xffffffff ;  /* 0xffffffff00007948 */ /* 0x000fe20003800000 */
[----:B------:R-:W-:Y:S01]  /*2640*/  @!P2 IMAD.IADD R115, R118, 0x1, R114 ;  /* 0x000000017673a824 */ /* 0x000fe200078e0272 */
[----:B------:R-:W-:Y:S01]  /*2650*/  ISETP.GT.U32.AND P1, PT, R119, 0x3, PT ;  /* 0x000000037700780c */ /* 0x000fe20003f24070 */
[----:B------:R-:W-:Y:S01]  /*2660*/  CS2R R112, SRZ ;  /* 0x0000000000707805 */ /* 0x000fe2000001ff00 */
[----:B------:R-:W-:Y:S02]  /*2670*/  HFMA2.MMA R134, -RZ, RZ, 0, 0 ;  /* 0x00000000ff867435 */ /* 0x000fe400000001ff */
[----:B------:R-:W-:Y:S04]  /*2680*/  @!P2 STS.64 [R115.X8], R2 ;  /* 0x000000027300a388 */ /* 0x000fe80000008a00 */
[----:B------:R-:W-:Y:S01]  /*2690*/  BAR.SYNC.DEFER_BLOCKING 0x0 ;  /* 0x0000000000007b1d */ /* 0x000fe20000010000 */
[----:B------:R-:W-:-:S04]  /*26a0*/  ISETP.NE.AND P2, PT, RZ, UR6, PT ;  /* 0x00000006ff007c0c */ /* 0x000fc8000bf45270 */
[----:B0-----:R-:W-:Y:S02]  /*26b0*/  @!P1 IADD3 R136, R119, R114, RZ ;  /* 0x0000007277889210 */ /* 0x001fe40007ffe0ff */
[----:B------:R-:W-:-:S04]  /*26c0*/  @!P1 MOV R134, 0x300 ;  /* 0x0000030000869802 */ /* 0x000fc80000000f00 */
[----:B------:R-:W-:Y:S01]  /*26d0*/  I2F R144, R134 ;  /* 0x0000008600907306 */ /* 0x000fe20000201400 */
[----:B------:R-:W0:Y:S04]  /*26e0*/  SHFL.DOWN PT, R138, R134, 0x2, 0x1f ;  /* 0x08401f00868a7f89 */ /* 0x000e2800000e0000 */
[----:B------:R-:W1:Y:S01]  /*26f0*/  @!P1 LDS.64 R112, [R136.X8] ;  /* 0x0000000088709984 */ /* 0x000e620000008a00 */
[----:B------:R-:W-:Y:S02]  /*2700*/  LOP3.LUT P1, RZ, R118, 0x1f, R123, 0xf8, !PT ;  /* 0x0000001f76ff7812 */ /* 0x000fe4000782f87b */
[----:B0-----:R-:W-:Y:S02]  /*2710*/  IADD3 R142, R138, R134, RZ ;  /* 0x000000868a8e7210 */ /* 0x001fe40007ffe0ff */
[----:B------:R-:W-:Y:S03]  /*2720*/  I2F R138, R138 ;  /* 0x0000008a008a7306 */ /* 0x000fe60000201400 */
[----:B------:R-:W-:Y:S05]  /*2730*/  SHFL.DOWN PT, R146, R142, 0x1, 0x1f ;  /* 0x08201f008e927f89 */ /* 0x000fea00000e0000 */
[----:B------:R-:W0:Y:S08]  /*2740*/  I2F R114, R142 ;  /* 0x0000008e00727306 */ /* 0x000e300000201400 */
[----:B0-----:R-:W0:Y:S01]  /*2750*/  MUFU.RCP R3, R114 ;  /* 0x0000007200037308 */ /* 0x001e220000001000 */
[----:B-1----:R-:W1:Y:S04]  /*2760*/  SHFL.DOWN PT, R140, R112, 0x2, 0x1f ;  /* 0x08401f00708c7f89 */ /* 0x002e6800000e0000 */
[----:B------:R-:W2:Y:S01]  /*2770*/  SHFL.DOWN PT, R2, R113, 0x2, 0x1f ;  /* 0x08401f0071027f89 */ /* 0x000ea200000e0000 */
[----:B-1----:R-:W-:-:S02]  /*2780*/  FADD.FTZ R115, -R140, R112 ;  /* 0x000000708c737221 */ /* 0x002fc40000010100 */
[----:B------:R-:W-:Y:S02]  /*2790*/  FMUL.FTZ R140, R140, R138 ;  /* 0x0000008a8c8c7220 */ /* 0x000fe40000410000 */
[----:B------:R-:W-:Y:S02]  /*27a0*/  FMUL.FTZ R115, R115, R115 ;  /* 0x0000007373737220 */ /* 0x000fe40000410000 */
[----:B------:R-:W-:Y:S02]  /*27b0*/  FFMA.FTZ R140, R144, R112, R140 ;  /* 0x00000070908c7223 */ /* 0x000fe4000001008c */
[----:B------:R-:W-:Y:S02]  /*27c0*/  IMAD.IADD R112, R142, 0x1, R146 ;  /* 0x000000018e707824 */ /* 0x000fe400078e0292 */
[----:B0-----:R-:W-:Y:S01]  /*27d0*/  FMUL.FTZ R140, R3, R140 ;  /* 0x0000008c038c7220 */ /* 0x001fe20000410000 */
[----:B------:R-:W-:Y:S01]  /*27e0*/  I2F R146, R146 ;  /* 0x0000009200927306 */ /* 0x000fe20000201400 */
[----:B--2---:R-:W-:-:S02]  /*27f0*/  FADD.FTZ R2, R2, R113 ;  /* 0x0000007102027221 */ /* 0x004fc40000010000 */
[----:B------:R-:W-:Y:S01]  /*2800*/  FMUL.FTZ R115, R115, R144 ;  /* 0x0000009073737220 */ /* 0x000fe20000410000 */
[----:B------:R-:W0:Y:S03]  /*2810*/  SHFL.DOWN PT, R113, R140, 0x1, 0x1f ;  /* 0x08201f008c717f89 */ /* 0x000e2600000e0000 */
[----:B------:R-:W-:Y:S01]  /*2820*/  FMUL.FTZ R115, R115, R138 ;  /* 0x0000008a73737220 */ /* 0x000fe20000410000 */
[----:B------:R-:W1:Y:S03]  /*2830*/  I2F R112, R112 ;  /* 0x0000007000707306 */ /* 0x000e660000201400 */
[----:B------:R-:W-:-:S05]  /*2840*/  FFMA.FTZ R2, R3, R115, R2 ;  /* 0x0000007303027223 */ /* 0x000fca0000010002 */
[----:B------:R-:W2:Y:S01]  /*2850*/  SHFL.DOWN PT, R3, R2, 0x1, 0x1f ;  /* 0x08201f0002037f89 */ /* 0x000ea200000e0000 */
[----:B-1----:R1:W3:Y:S01]  /*2860*/  MUFU.RCP R115, R112 ;  /* 0x0000007000737308 */ /* 0x0022e20000001000 */
[----:B0-----:R-:W-:Y:S02]  /*2870*/  FMUL.FTZ R134, R113, R146 ;  /* 0x0000009271867220 */ /* 0x001fe40000410000 */
[----:B------:R-:W-:Y:S02]  /*2880*/  FADD.FTZ R113, R140, -R113 ;  /* 0x800000718c717221 */ /* 0x000fe40000010000 */
[----:B------:R-:W-:Y:S01]  /*2890*/  FFMA.FTZ R134, R114, R140, R134 ;  /* 0x0000008c72867223 */ /* 0x000fe20000010086 */
[----:B-1----:R-:W-:Y:S01]  /*28a0*/  MOV R112, c[0x0][0x1e0] ;  /* 0x0000780000707a02 */ /* 0x002fe20000000f00 */
[----:B------:R-:W-:-:S04]  /*28b0*/  FMUL.FTZ R113, R113, R113 ;  /* 0x0000007171717220 */ /* 0x000fc80000410000 */
[----:B------:R-:W-:Y:S02]  /*28c0*/  FMUL.FTZ R113, R114, R113 ;  /* 0x0000007172717220 */ /* 0x000fe40000410000 */
[----:B---3--:R-:W-:Y:S02]  /*28d0*/  FMUL.FTZ R136, R115, R134 ;  /* 0x0000008673887220 */ /* 0x008fe40000410000 */
[----:B--2---:R-:W-:Y:S02]  /*28e0*/  FADD.FTZ R114, R2, R3 ;  /* 0x0000000302727221 */ /* 0x004fe40000010000 */
[----:B------:R-:W-:Y:S01]  /*28f0*/  FMUL.FTZ R113, R113, R146 ;  /* 0x0000009271717220 */ /* 0x000fe20000410000 */
[----:B------:R-:W0:Y:S03]  /*2900*/  SHFL.IDX PT, R140, R136, RZ, 0x1f ;  /* 0x00001fff888c7589 */ /* 0x000e2600000e0000 */
[----:B------:R-:W-:Y:S01]  /*2910*/  FFMA.FTZ R113, R115, R113, R114 ;  /* 0x0000007173717223 */ /* 0x000fe20000010072 */
[----:B------:R-:W-:-:S05]  /*2920*/  @!P1 MOV R115, 0x4 ;  /* 0x0000000400739802 */ /* 0x000fca0000000f00 */
[----:B------:R-:W1:Y:S01]  /*2930*/  SHFL.IDX PT, R113, R113, RZ, 0x1f ;  /* 0x00001fff71717589 */ /* 0x000e6200000e0000 */
[C---:B0-----:R-:W-:Y:S01]  /*2940*/  FMUL.FTZ R2, R140.reuse, R140 ;  /* 0x0000008c8c027220 */ /* 0x041fe20000410000 */
[----:B------:R-:W-:-:S04]  /*2950*/  FSEL R142, R140, RZ, !P2 ;  /* 0x000000ff8c8e7208 */ /* 0x000fc80005000000 */
[----:B------:R-:W-:Y:S01]  /*2960*/  FSEL R3, R2, RZ, P2 ;  /* 0x000000ff02037208 */ /* 0x000fe20001000000 */
[C---:B------:R-:W-:Y:S02]  /*2970*/  FADD.FTZ R143, -R142.reuse, R143 ;  /* 0x0000008f8e8f7221 */ /* 0x040fe40000010100 */
[----:B------:R-:W-:Y:S02]  /*2980*/  FADD.FTZ R145, -R142, R145 ;  /* 0x000000918e917221 */ /* 0x000fe40000010100 */
[----:B-1----:R-:W-:Y:S02]  /*2990*/  FFMA.FTZ R2, R113, R112, c[0x0][0x228] ;  /* 0x00008a0071027623 */ /* 0x002fe40000010070 */
[----:B------:R-:W-:-:S04]  /*29a0*/  @!P1 IMAD.WIDE R112, R120, R115, c[0x0][0x1a8] ;  /* 0x00006a0078709625 */ /* 0x000fc800078e0273 */
[----:B------:R-:W-:Y:S01]  /*29b0*/  FADD.FTZ R134, R2, R3 ;  /* 0x0000000302867221 */ /* 0x000fe20000010000 */
[----:B------:R-:W-:Y:S01]  /*29c0*/  @!P1 MOV R3, 0x4 ;  /* 0x0000000400039802 */ /* 0x000fe20000000f00 */
[C---:B------:R-:W-:Y:S02]  /*29d0*/  FADD.FTZ R115, -R142.reuse, R141 ;  /* 0x0000008d8e737221 */ /* 0x040fe40000010100 */
[----:B------:R-:W-:Y:S02]  /*29e0*/  FADD.FTZ R127, -R142, R127 ;  /* 0x0000007f8e7f7221 */ /* 0x000fe40000010100 */
[----:B------:R-:W0:Y:S01]  /*29f0*/  MUFU.RSQ R134, R134 ;  /* 0x0000008600867308 */ /* 0x000e220000001400 */
[C---:B------:R-:W-:Y:S01]  /*2a00*/  @!P1 IMAD.WIDE R2, R120.reuse, R3, c[0x0][0x1a0] ;  /* 0x0000680078029625 */ /* 0x040fe200078e0203 */
[----:B------:R-:W-:-:S03]  /*2a10*/  IADD3 R120, R120, c[0x0][0x160], RZ ;  /* 0x0000580078787a10 */ /* 0x000fc60007ffe0ff */
[C---:B------:R-:W-:Y:S01]  /*2a20*/  FADD.FTZ R147, -R142.reuse, R147 ;  /* 0x000000938e937221 */ /* 0x040fe20000010100 */
[----:B------:R1:W-:Y:S01]  /*2a30*/  @!P1 STG.E [R2.64], R140 ;  /* 0x0000008c02009986 */ /* 0x0003e2000c101904 */
[C---:B------:R-:W-:Y:S02]  /*2a40*/  FADD.FTZ R129, -R142.reuse, R129 ;  /* 0x000000818e817221 */ /* 0x040fe40000010100 */
[C---:B------:R-:W-:Y:S02]  /*2a50*/  FADD.FTZ R139, -R142.reuse, R139 ;  /* 0x0000008b8e8b7221 */ /* 0x040fe40000010100 */
[C---:B------:R-:W-:Y:S02]  /*2a60*/  FADD.FTZ R133, -R142.reuse, R133 ;  /* 0x000000858e857221 */ /* 0x040fe40000010100 */
[C---:B------:R-:W-:Y:S02]  /*2a70*/  FADD.FTZ R149, -R142.reuse, R149 ;  /* 0x000000958e957221 */ /* 0x040fe40000010100 */
[----:B------:R-:W-:Y:S01]  /*2a80*/  FADD.FTZ R131, -R142, R131 ;  /* 0x000000838e837221 */ /* 0x000fe20000010100 */
[----:B0-----:R0:W-:Y:S01]  /*2a90*/  @!P1 STG.E [R112.64], R134 ;  /* 0x0000008670009986 */ /* 0x0011e2000c101904 */
[----:B------:R-:W-:-:S02]  /*2aa0*/  FMUL.FTZ R136, R134, R143 ;  /* 0x0000008f86887220 */ /* 0x000fc40000410000 */
[C---:B------:R-:W-:Y:S02]  /*2ab0*/  FMUL.FTZ R143, R134.reuse, R115 ;  /* 0x00000073868f7220 */ /* 0x040fe40000410000 */
[----:B------:R-:W-:Y:S02]  /*2ac0*/  FMUL.FTZ R138, R134, R145 ;  /* 0x00000091868a7220 */ /* 0x000fe40000410000 */
[----:B------:R-:W-:Y:S02]  /*2ad0*/  FADD.FTZ R145, -R142, R137 ;  /* 0x000000898e917221 */ /* 0x000fe40000010100 */
[----:B------:R-:W-:Y:S01]  /*2ae0*/  FMUL.FTZ R141, R134, R127 ;  /* 0x0000007f868d7220 */ /* 0x000fe20000410000 */
[----:B------:R-:W-:Y:S01]  /*2af0*/  SHF.L.U32 R127, R0, 0x4, RZ ;  /* 0x00000004007f7819 */ /* 0x000fe200000006ff */
[----:B-1----:R-:W-:Y:S01]  /*2b00*/  FFMA.FTZ R2, R54, R143, R6 ;  /* 0x0000008f36027223 */ /* 0x002fe20000010006 */
[----:B------:R-:W-:Y:S01]  /*2b10*/  SHF.R.U32.HI R0, RZ, 0x1c, R0 ;  /* 0x0000001cff007819 */ /* 0x000fe20000011600 */
[----:B------:R-:W-:-:S02]  /*2b20*/  FFMA.FTZ R115, R55, R138, R7 ;  /* 0x0000008a37737223 */ /* 0x000fc40000010007 */
[C---:B------:R-:W-:Y:S02]  /*2b30*/  FMUL.FTZ R145, R134.reuse, R145 ;  /* 0x0000009186917220 */ /* 0x040fe40000410000 */
[----:B------:R-:W-:Y:S01]  /*2b40*/  FMUL.FTZ R146, R134, R147 ;  /* 0x0000009386927220 */ /* 0x000fe20000410000 */
[----:B0-----:R-:W-:Y:S01]  /*2b50*/  F2FP.BF16.PACK_AB R113, R115, R2 ;  /* 0x000000027371723e */ /* 0x001fe200000010ff */
[----:B------:R-:W-:Y:S02]  /*2b60*/  FFMA.FTZ R114, R52, R141, R4 ;  /* 0x0000008d34727223 */ /* 0x000fe40000010004 */
[----:B------:R-:W-:Y:S02]  /*2b70*/  FFMA.FTZ R3, R53, R136, R5 ;  /* 0x0000008835037223 */ /* 0x000fe40000010005 */
[C---:B------:R-:W-:Y:S02]  /*2b80*/  FMUL.FTZ R129, R134.reuse, R129 ;  /* 0x0000008186817220 */ /* 0x040fe40000410000 */
[----:B------:R-:W-:Y:S01]  /*2b90*/  FMUL.FTZ R140, R134, R139 ;  /* 0x0000008b868c7220 */ /* 0x000fe20000410000 */
[----:B------:R-:W-:Y:S01]  /*2ba0*/  F2FP.BF16.PACK_AB R112, R3, R114 ;  /* 0x000000720370723e */ /* 0x000fe200000010ff */
[----:B------:R-:W-:-:S02]  /*2bb0*/  FFMA.FTZ R115, R58, R145, R10 ;  /* 0x000000913a737223 */ /* 0x000fc4000001000a */
[----:B------:R-:W-:Y:S02]  /*2bc0*/  FFMA.FTZ R2, R59, R146, R11 ;  /* 0x000000923b027223 */ /* 0x000fe4000001000b */
[----:B------:R-:W-:Y:S02]  /*2bd0*/  FFMA.FTZ R114, R56, R129, R8 ;  /* 0x0000008138727223 */ /* 0x000fe40000010008 */
[----:B------:R-:W-:Y:S01]  /*2be0*/  FFMA.FTZ R3, R57, R140, R9 ;  /* 0x0000008c39037223 */ /* 0x000fe20000010009 */
[----:B------:R-:W-:Y:S01]  /*2bf0*/  F2FP.BF16.PACK_AB R115, R2, R115 ;  /* 0x000000730273723e */ /* 0x000fe200000010ff */
[C---:B------:R-:W-:Y:S01]  /*2c00*/  FADD.FTZ R137, -R142.reuse, R125 ;  /* 0x0000007d8e897221 */ /* 0x040fe20000010100 */
[----:B------:R-:W-:Y:S01]  /*2c10*/  IADD3 R2, P1, R127, c[0x0][0x208], RZ ;  /* 0x000082007f027a10 */ /* 0x000fe20007f3e0ff */
[C---:B------:R-:W-:Y:S01]  /*2c20*/  FADD.FTZ R135, -R142.reuse, R135 ;  /* 0x000000878e877221 */ /* 0x040fe20000010100 */
[----:B------:R-:W-:Y:S01]  /*2c30*/  F2FP.BF16.PACK_AB R114, R3, R114 ;  /* 0x000000720372723e */ /* 0x000fe200000010ff */
[----:B------:R-:W-:Y:S01]  /*2c40*/  FADD.FTZ R125, -R142, R132 ;  /* 0x000000848e7d7221 */ /* 0x000fe20000010100 */
[----:B------:R-:W-:Y:S01]  /*2c50*/  IADD3.X R3, R0, c[0x0][0x20c], RZ, P1, !PT ;  /* 0x0000830000037a10 */ /* 0x000fe20000ffe4ff */
[----:B------:R-:W-:-:S02]  /*2c60*/  FADD.FTZ R153, -R142, R153 ;  /* 0x000000998e997221 */ /* 0x000fc40000010100 */
[----:B------:R-:W-:Y:S02]  /*2c70*/  FADD.FTZ R155, -R142, R155 ;  /* 0x0000009b8e9b7221 */ /* 0x000fe40000010100 */
[----:B------:R0:W-:Y:S01]  /*2c80*/  STG.E.128 [R2.64], R112 ;  /* 0x0000007002007986 */ /* 0x0001e2000c101d04 */
[C---:B------:R-:W-:Y:S02]  /*2c90*/  FMUL.FTZ R133, R134.reuse, R133 ;  /* 0x0000008586857220 */ /* 0x040fe40000410000 */
[----:B------:R-:W-:Y:S02]  /*2ca0*/  FMUL.FTZ R150, R134, R149 ;  /* 0x0000009586967220 */ /* 0x000fe40000410000 */
[----:B------:R-:W-:Y:S02]  /*2cb0*/  FADD.FTZ R139, -R142, R151 ;  /* 0x000000978e8b7221 */ /* 0x000fe40000010100 */
[C---:B------:R-:W-:Y:S02]  /*2cc0*/  FMUL.FTZ R151, R134.reuse, R131 ;  /* 0x0000008386977220 */ /* 0x040fe40000410000 */
[----:B------:R-:W-:-:S02]  /*2cd0*/  FMUL.FTZ R132, R134, R135 ;  /* 0x0000008786847220 */ /* 0x000fc40000410000 */
[----:B------:R-:W-:Y:S02]  /*2ce0*/  FMUL.FTZ R148, R134, R125 ;  /* 0x0000007d86947220 */ /* 0x000fe40000410000 */
[C---:B------:R-:W-:Y:S02]  /*2cf0*/  FADD.FTZ R157, -R142.reuse, R157 ;  /* 0x0000009d8e9d7221 */ /* 0x040fe40000010100 */
[C---:B------:R-:W-:Y:S02]  /*2d00*/  FADD.FTZ R159, -R142.reuse, R159 ;  /* 0x0000009f8e9f7221 */ /* 0x040fe40000010100 */
[C---:B------:R-:W-:Y:S02]  /*2d10*/  FADD.FTZ R161, -R142.reuse, R161 ;  /* 0x000000a18ea17221 */ /* 0x040fe40000010100 */
[----:B0-----:R-:W-:Y:S02]  /*2d20*/  FADD.FTZ R3, -R142, R124 ;  /* 0x0000007c8e037221 */ /* 0x001fe40000010100 */
[----:B------:R-:W-:-:S02]  /*2d30*/  FFMA.FTZ R115, R82, R145, R34 ;  /* 0x0000009152737223 */ /* 0x000fc40000010022 */
[----:B------:R-:W-:Y:S02]  /*2d40*/  FFMA.FTZ R2, R83, R146, R35 ;  /* 0x0000009253027223 */ /* 0x000fe40000010023 */
[----:B------:R-:W-:Y:S02]  /*2d50*/  FMUL.FTZ R146, R134, R3 ;  /* 0x0000000386927220 */ /* 0x000fe40000410000 */
[----:B------:R-:W-:Y:S01]  /*2d60*/  FFMA.FTZ R112, R76, R141, R28 ;  /* 0x0000008d4c707223 */ /* 0x000fe2000001001c */
[----:B------:R-:W-:Y:S01]  /*2d70*/  F2FP.BF16.PACK_AB R115, R2, R115 ;  /* 0x000000730273723e */ /* 0x000fe200000010ff */
[----:B------:R-:W-:Y:S02]  /*2d80*/  FFMA.FTZ R3, R77, R136, R29 ;  /* 0x000000884d037223 */ /* 0x000fe4000001001d */
[C---:B------:R-:W-:Y:S02]  /*2d90*/  FADD.FTZ R165, -R142.reuse, R165 ;  /* 0x000000a58ea57221 */ /* 0x040fe40000010100 */
[C---:B------:R-:W-:Y:S01]  /*2da0*/  FADD.FTZ R147, -R142.reuse, R163 ;  /* 0x000000a38e937221 */ /* 0x040fe20000010100 */
[----:B------:R-:W-:Y:S01]  /*2db0*/  F2FP.BF16.PACK_AB R112, R3, R112 ;  /* 0x000000700370723e */ /* 0x000fe200000010ff */
[----:B------:R-:W-:-:S02]  /*2dc0*/  FADD.FTZ R113, -R142, R130 ;  /* 0x000000828e717221 */ /* 0x000fc40000010100 */
[----:B------:R-:W-:Y:S02]  /*2dd0*/  FFMA.FTZ R114, R80, R129, R32 ;  /* 0x0000008150727223 */ /* 0x000fe40000010020 */
[----:B------:R-:W-:Y:S02]  /*2de0*/  FFMA.FTZ R125, R81, R140, R33 ;  /* 0x0000008c517d7223 */ /* 0x000fe40000010021 */
[C---:B------:R-:W-:Y:S02]  /*2df0*/  FMUL.FTZ R149, R134.reuse, R153 ;  /* 0x0000009986957220 */ /* 0x040fe40000410000 */
[----:B------:R-:W-:Y:S01]  /*2e00*/  FMUL.FTZ R152, R134, R155 ;  /* 0x0000009b86987220 */ /* 0x000fe20000410000 */
[----:B------:R-:W-:Y:S01]  /*2e10*/  F2FP.BF16.PACK_AB R114, R125, R114 ;  /* 0x000000727d72723e */ /* 0x000fe200000010ff */
[----:B------:R-:W-:Y:S02]  /*2e20*/  FFMA.FTZ R2, R62, R133, R14 ;  /* 0x000000853e027223 */ /* 0x000fe4000001000e */
[----:B------:R-:W-:-:S02]  /*2e30*/  FFMA.FTZ R131, R63, R150, R15 ;  /* 0x000000963f837223 */ /* 0x000fc4000001000f */
[----:B------:R-:W-:Y:S02]  /*2e40*/  FFMA.FTZ R124, R60, R151, R12 ;  /* 0x000000973c7c7223 */ /* 0x000fe4000001000c */
[----:B------:R-:W-:Y:S01]  /*2e50*/  FFMA.FTZ R129, R61, R132, R13 ;  /* 0x000000843d817223 */ /* 0x000fe2000001000d */
[----:B------:R-:W-:Y:S01]  /*2e60*/  F2FP.BF16.PACK_AB R125, R131, R2 ;  /* 0x00000002837d723e */ /* 0x000fe200000010ff */
[C---:B------:R-:W-:Y:S01]  /*2e70*/  FMUL.FTZ R135, R134.reuse, R157 ;  /* 0x0000009d86877220 */ /* 0x040fe20000410000 */
[----:B------:R-:W-:Y:S01]  /*2e80*/  IADD3 R2, P1, R127, c[0x0][0x210], RZ ;  /* 0x000084007f027a10 */ /* 0x000fe20007f3e0ff */
[C---:B------:R-:W-:Y:S01]  /*2e90*/  FMUL.FTZ R154, R134.reuse, R159 ;  /* 0x0000009f869a7220 */ /* 0x040fe20000410000 */
[----:B------:R-:W-:Y:S01]  /*2ea0*/  F2FP.BF16.PACK_AB R124, R129, R124 ;  /* 0x0000007c817c723e */ /* 0x000fe200000010ff */
[C---:B------:R-:W-:Y:S01]  /*2eb0*/  FMUL.FTZ R137, R134.reuse, R137 ;  /* 0x0000008986897220 */ /* 0x040fe20000410000 */
[----:B------:R-:W-:Y:S01]  /*2ec0*/  SHF.R.U32.HI R129, RZ, 0x1c, R126 ;  /* 0x0000001cff817819 */ /* 0x000fe2000001167e */
        /* <DEDUP_REMOVED lines=10> */
[----:B------:R-:W-:Y:S02]  /*2f70*/  IMAD.SHL.U32 R136, R126, 0x10, RZ ;  /* 0x000000107e887824 */ /* 0x000fe400078e00ff */
[----:B------:R-:W-:Y:S01]  /*2f80*/  FFMA.FTZ R127, R66, R135, R18 ;  /* 0x00000087427f7223 */ /* 0x000fe20000010012 */
[----:B------:R-:W-:Y:S01]  /*2f90*/  F2FP.BF16.PACK_AB R126, R134, R3 ;  /* 0x00000003867e723e */ /* 0x000fe200000010ff */
[----:B------:R-:W-:Y:S01]  /*2fa0*/  FFMA.FTZ R138, R67, R154, R19 ;  /* 0x0000009a438a7223 */ /* 0x000fe20000010013 */
[----:B------:R-:W-:Y:S01]  /*2fb0*/  IADD3.X R3, R0, c[0x0][0x214], RZ, P1, !PT ;  /* 0x0000850000037a10 */ /* 0x000fe20000ffe4ff */
[----:B------:R-:W-:Y:S01]  /*2fc0*/  FFMA.FTZ R0, R68, R137, R20 ;  /* 0x0000008944007223 */ /* 0x000fe20000010014 */
[----:B------:R-:W-:Y:S01]  /*2fd0*/  IADD3 R130, P2, R136, c[0x0][0x208], RZ ;  /* 0x0000820088827a10 */ /* 0x000fe20007f5e0ff */
[----:B------:R-:W-:Y:S01]  /*2fe0*/  FFMA.FTZ R143, R69, R142, R21 ;  /* 0x0000008e458f7223 */ /* 0x000fe20000010015 */
[----:B------:R-:W-:Y:S01]  /*2ff0*/  F2FP.BF16.PACK_AB R127, R138, R127 ;  /* 0x0000007f8a7f723e */ /* 0x000fe200000010ff */
[----:B------:R0:W-:Y:S01]  /*3000*/  STG.E.128 [R2.64], R112 ;  /* 0x0000007002007986 */ /* 0x0001e2000c101d04 */
[----:B------:R-:W-:Y:S01]  /*3010*/  IADD3.X R131, R129, c[0x0][0x20c], RZ, P2, !PT ;  /* 0x0000830081837a10 */ /* 0x000fe200017fe4ff */
[----:B------:R-:W-:Y:S01]  /*3020*/  FFMA.FTZ R135, R90, R135, R42 ;  /* 0x000000875a877223 */ /* 0x000fe2000001002a */
[----:B------:R-:W-:Y:S01]  /*3030*/  IADD3 R136, P1, R136, c[0x0][0x210], RZ ;  /* 0x0000840088887a10 */ /* 0x000fe20007f3e0ff */
[----:B------:R-:W-:-:S02]  /*3040*/  FFMA.FTZ R154, R91, R154, R43 ;  /* 0x0000009a5b9a7223 */ /* 0x000fc4000001002b */
[----:B------:R1:W-:Y:S01]  /*3050*/  STG.E.128 [R130.64], R124 ;  /* 0x0000007c82007986 */ /* 0x0003e2000c101d04 */
        /* <DEDUP_REMOVED lines=8> */
[----:B0-----:R-:W-:Y:S01]  /*30e0*/  F2FP.BF16.PACK_AB R112, R143, R0 ;  /* 0x000000008f70723e */ /* 0x001fe200000010ff */
[----:B------:R-:W-:Y:S01]  /*30f0*/  FFMA.FTZ R115, R74, R145, R26 ;  /* 0x000000914a737223 */ /* 0x000fe2000001001a */
[----:B------:R-:W-:Y:S01]  /*3100*/  F2FP.BF16.PACK_AB R133, R150, R133 ;  /* 0x000000859685723e */ /* 0x000fe200000010ff */
[----:B------:R-:W-:Y:S01]  /*3110*/  FFMA.FTZ R0, R75, R148, R27 ;  /* 0x000000944b007223 */ /* 0x000fe2000001001b */
[----:B------:R-:W-:Y:S01]  /*3120*/  F2FP.BF16.PACK_AB R134, R141, R134 ;  /* 0x000000868d86723e */ /* 0x000fe200000010ff */
[----:B------:R-:W-:Y:S01]  /*3130*/  FFMA.FTZ R113, R70, R139, R22 ;  /* 0x0000008b46717223 */ /* 0x000fe20000010016 */
[----:B-1----:R-:W-:Y:S01]  /*3140*/  SHF.R.U32.HI R130, RZ, 0x1c, R128 ;  /* 0x0000001cff827819 */ /* 0x002fe20000011680 */
[----:B------:R-:W-:Y:S01]  /*3150*/  FFMA.FTZ R2, R71, R144, R23 ;  /* 0x0000009047027223 */ /* 0x000fe20000010017 */
[----:B------:R-:W-:Y:S01]  /*3160*/  F2FP.BF16.PACK_AB R115, R0, R115 ;  /* 0x000000730073723e */ /* 0x000fe200000010ff */
[----:B------:R-:W-:Y:S01]  /*3170*/  FFMA.FTZ R126, R96, R147, R48 ;  /* 0x00000093607e7223 */ /* 0x000fe20000010030 */
[----:B------:R-:W-:Y:S01]  /*3180*/  SHF.L.U32 R0, R128, 0x4, RZ ;  /* 0x0000000480007819 */ /* 0x000fe200000006ff */
[-C--:B------:R-:W-:Y:S01]  /*3190*/  FFMA.FTZ R125, R97, R146.reuse, R49 ;  /* 0x00000092617d7223 */ /* 0x080fe20000010031 */
[----:B------:R-:W-:Y:S01]  /*31a0*/  F2FP.BF16.PACK_AB R113, R2, R113 ;  /* 0x000000710271723e */ /* 0x000fe200000010ff */
[----:B------:R-:W-:Y:S01]  /*31b0*/  FFMA.FTZ R114, R72, R147, R24 ;  /* 0x0000009348727223 */ /* 0x000fe20000010018 */
[----:B------:R-:W-:Y:S01]  /*31c0*/  IADD3 R2, P2, R0, c[0x0][0x208], RZ ;  /* 0x0000820000027a10 */ /* 0x000fe20007f5e0ff */
[----:B------:R-:W-:Y:S01]  /*31d0*/  FFMA.FTZ R3, R73, R146, R25 ;  /* 0x0000009249037223 */ /* 0x000fe20000010019 */
[----:B------:R-:W-:Y:S01]  /*31e0*/  F2FP.BF16.PACK_AB R126, R125, R126 ;  /* 0x0000007e7d7e723e */ /* 0x000fe200000010ff */
[----:B------:R-:W-:Y:S01]  /*31f0*/  FFMA.FTZ R127, R98, R145, R50 ;  /* 0x00000091627f7223 */ /* 0x000fe20000010032 */
[----:B------:R-:W-:Y:S01]  /*3200*/  IADD3 R128, P3, R0, c[0x0][0x210], RZ ;  /* 0x0000840000807a10 */ /* 0x000fe20007f7e0ff */
[----:B------:R-:W-:Y:S01]  /*3210*/  FFMA.FTZ R148, R99, R148, R51 ;  /* 0x0000009463947223 */ /* 0x000fe20000010033 */
[----:B------:R-:W-:Y:S01]  /*3220*/  F2FP.BF16.PACK_AB R114, R3, R114 ;  /* 0x000000720372723e */ /* 0x000fe200000010ff */
[----:B------:R-:W-:Y:S01]  /*3230*/  FFMA.FTZ R125, R94, R139, R46 ;  /* 0x0000008b5e7d7223 */ /* 0x000fe2000001002e */
[----:B------:R-:W-:Y:S01]  /*3240*/  IADD3.X R3, R130, c[0x0][0x20c], RZ, P2, !PT ;  /* 0x0000830082037a10 */ /* 0x000fe200017fe4ff */
[----:B------:R-:W-:Y:S01]  /*3250*/  FFMA.FTZ R144, R95, R144, R47 ;  /* 0x000000905f907223 */ /* 0x000fe2000001002f */
[----:B------:R-:W-:Y:S01]  /*3260*/  F2FP.BF16.PACK_AB R127, R148, R127 ;  /* 0x0000007f947f723e */ /* 0x000fe200000010ff */
[----:B------:R-:W-:Y:S01]  /*3270*/  FFMA.FTZ R124, R92, R137, R44 ;  /* 0x000000895c7c7223 */ /* 0x000fe2000001002c */
[----:B------:R-:W-:Y:S01]  /*3280*/  IADD3.X R137, R129, c[0x0][0x214], RZ, P1, !PT ;  /* 0x0000850081897a10 */ /* 0x000fe20000ffe4ff */
[----:B------:R-:W-:Y:S01]  /*3290*/  FFMA.FTZ R131, R93, R142, R45 ;  /* 0x0000008e5d837223 */ /* 0x000fe2000001002d */
[----:B------:R-:W-:-:S02]  /*32a0*/  F2FP.BF16.PACK_AB R125, R144, R125 ;  /* 0x0000007d907d723e */ /* 0x000fc400000010ff */
[----:B------:R-:W-:Y:S01]  /*32b0*/  IADD3.X R129, R130, c[0x0][0x214], RZ, P3, !PT ;  /* 0x0000850082817a10 */ /* 0x000fe20001ffe4ff */
[----:B------:R0:W-:Y:S01]  /*32c0*/  STG.E.128 [R136.64], R132 ;  /* 0x0000008488007986 */ /* 0x0001e2000c101d04 */
[----:B------:R-:W-:Y:S02]  /*32d0*/  F2FP.BF16.PACK_AB R124, R131, R124 ;  /* 0x0000007c837c723e */ /* 0x000fe400000010ff */
[----:B------:R-:W-:Y:S01]  /*32e0*/  ISETP.GE.AND P1, PT, R120, c[0x0][0x164], PT ;  /* 0x0000590078007a0c */ /* 0x000fe20003f26270 */
[----:B------:R0:W-:Y:S01]  /*32f0*/  STG.E.128 [R2.64], R112 ;  /* 0x0000007002007986 */ /* 0x0001e2000c101d04 */
[----:B------:R-:W-:-:S03]  /*3300*/  LOP3.LUT P2, RZ, R117, 0xff, RZ, 0xc0, !PT ;  /* 0x000000ff75ff7812 */ /* 0x000fc6000784c0ff */
[----:B------:R0:W-:Y:S01]  /*3310*/  STG.E.128 [R128.64], R124 ;  /* 0x0000007c80007986 */ /* 0x0001e2000c101d04 */
[----:B------:R-:W-:-:S07]  /*3320*/  SEL R117, RZ, 0x1, P2 ;  /* 0x00000001ff757807 */ /* 0x000fce0001000000 */
[----:B0----5:R-:W-:Y:S01]  /*3330*/  @P1 CALL.REL.NOINC `(.L_x_4335) ;  /* 0x0000001000001944 */ /* 0x021fe20003c00000 */
[----:B------:R-:W-:Y:S05]  /*3340*/  BRA `(.L_x_4336) ;  /* 0xffffd1e000007947 */ /* 0x000fea000383ffff */
.L_x_4335:
[----:B------:R-:W-:Y:S05]  /*3350*/  EXIT ;  /* 0x000000000000794d */ /* 0x000fea0003800000 */
.L_x_4333:
[----:B0-----:R-:W-:Y:S01]  /*3360*/  HFMA2.MMA R3, -RZ, RZ, 0, 5.9604644775390625e-08 ;  /* 0x00000001ff037435 */ /* 0x001fe200000001ff */
[----:B------:R-:W-:Y:S02]  /*3370*/  MOV R115, 0x1f ;  /* 0x0000001f00737802 */ /* 0x000fe40000000f00 */
[----:B------:R-:W-:Y:S02]  /*3380*/  MOV R134, 0xffffffff ;  /* 0xffffffff00867802 */ /* 0x000fe40000000f00 */
[----:B------:R-:W-:Y:S02]  /*3390*/  MOV R112, 0x33b0 ;  /* 0x000033b000707802 */ /* 0x000fe40000000f00 */
[----:B-----5:R-:W-:Y:S05]  /*33a0*/  CALL.REL.NOINC `($__internal_17_$__cuda_sm70_shflsync_bfly_p) ;  /* 0x000006a000007944 */ /* 0x020fea0003c00000 */
[----:B-1----:R-:W-:Y:S01]  /*33b0*/  IMAD.MOV.U32 R2, RZ, RZ, R3 ;  /* 0x000000ffff027224 */ /* 0x002fe200078e0003 */
[----:B0-----:R-:W-:Y:S05]  /*33c0*/  BRA `(.L_x_4337) ;  /* 0xffffee1000007947 */ /* 0x001fea000383ffff */
.L_x_4334:
[----:B------:R-:W-:Y:S01]  /*33d0*/  HFMA2.MMA R3, -RZ, RZ, 0, 1.1920928955078125e-07 ;  /* 0x00000002ff037435 */ /* 0x000fe200000001ff */
[----:B------:R-:W-:Y:S02]  /*33e0*/  MOV R115, 0x1f ;  /* 0x0000001f00737802 */ /* 0x000fe40000000f00 */
[----:B------:R-:W-:Y:S02]  /*33f0*/  MOV R134, 0xffffffff ;  /* 0xffffffff00867802 */ /* 0x000fe40000000f00 */
[----:B------:R-:W-:-:S02]  /*3400*/  MOV R112, 0x3420 ;  /* 0x0000342000707802 */ /* 0x000fc40000000f00 */
[----:B-----5:R-:W-:Y:S05]  /*3410*/  CALL.REL.NOINC `($__internal_17_$__cuda_sm70_shflsync_bfly_p) ;  /* 0x0000063000007944 */ /* 0x020fea0003c00000 */
[----:B01----:R-:W-:Y:S01]  /*3420*/  FADD.FTZ R136, R136, R3 ;  /* 0x0000000388887221 */ /* 0x003fe20000010000 */
[----:B------:R-:W-:Y:S01]  /*3430*/  HFMA2.MMA R3, -RZ, RZ, 0, 2.384185791015625e-07 ;  /* 0x00000004ff037435 */ /* 0x000fe200000001ff */
[----:B------:R-:W-:Y:S01]  /*3440*/  IMAD.MOV.U32 R115, RZ, RZ, 0x1f ;  /* 0x0000001fff737424 */ /* 0x000fe200078e00ff */
[----:B------:R-:W-:-:S02]  /*3450*/  MOV R134, 0xffffffff ;  /* 0xffffffff00867802 */ /* 0x000fc40000000f00 */
[----:B------:R-:W-:Y:S02]  /*3460*/  MOV R112, 0x3480 ;  /* 0x0000348000707802 */ /* 0x000fe40000000f00 */
[----:B------:R-:W-:Y:S05]  /*3470*/  CALL.REL.NOINC `($__internal_17_$__cuda_sm70_shflsync_bfly_p) ;  /* 0x000005d000007944 */ /* 0x000fea0003c00000 */
[----:B01----:R-:W-:Y:S01]  /*3480*/  FADD.FTZ R136, R136, R3 ;  /* 0x0000000388887221 */ /* 0x003fe20000010000 */
[----:B------:R-:W-:Y:S01]  /*3490*/  HFMA2.MMA R3, -RZ, RZ, 0, 4.76837158203125e-07 ;  /* 0x00000008ff037435 */ /* 0x000fe200000001ff */
[----:B------:R-:W-:Y:S02]  /*34a0*/  MOV R115, 0x1f ;  /* 0x0000001f00737802 */ /* 0x000fe40000000f00 */
[----:B------:R-:W-:Y:S02]  /*34b0*/  MOV R134, 0xffffffff ;  /* 0xffffffff00867802 */ /* 0x000fe40000000f00 */
[----:B------:R-:W-:Y:S02]  /*34c0*/  MOV R112, 0x34e0 ;  /* 0x000034e000707802 */ /* 0x000fe40000000f00 */
[----:B------:R-:W-:Y:S05]  /*34d0*/  CALL.REL.NOINC `($__internal_17_$__cuda_sm70_shflsync_bfly_p) ;  /* 0x0000057000007944 */ /* 0x000fea0003c00000 */
[----:B0-----:R-:W-:Y:S01]  /*34e0*/  HFMA2.MMA R115, -RZ, RZ, 0, 1.847743988037109375e-06 ;  /* 0x0000001fff737435 */ /* 0x001fe200000001ff */
[----:B-1----:R-:W-:Y:S01]  /*34f0*/  FADD.FTZ R136, R136, R3 ;  /* 0x0000000388887221 */ /* 0x002fe20000010000 */
[----:B------:R-:W-:Y:S01]  /*3500*/  MOV R134, 0xffffffff ;  /* 0xffffffff00867802 */ /* 0x000fe20000000f00 */
[----:B------:R-:W-:Y:S01]  /*3510*/  IMAD.MOV.U32 R3, RZ, RZ, 0x10 ;  /* 0x00000010ff037424 */ /* 0x000fe200078e00ff */
[----:B------:R-:W-:-:S02]  /*3520*/  MOV R112, 0x3540 ;  /* 0x0000354000707802 */ /* 0x000fc40000000f00 */
[----:B------:R-:W-:Y:S05]  /*3530*/  CALL.REL.NOINC `($__internal_17_$__cuda_sm70_shflsync_bfly_p) ;  /* 0x0000051000007944 */ /* 0x000fea0003c00000 */
[----:B-1----:R-:W-:Y:S01]  /*3540*/  FADD.FTZ R2, R136, R3 ;  /* 0x0000000388027221 */ /* 0x002fe20000010000 */
[----:B0-----:R-:W-:-:S03]  /*3550*/  MOV R115, 0x1f ;  /* 0x0000001f00737802 */ /* 0x001fc60000000f00 */
        /* <DEDUP_REMOVED lines=50> */
[----:B------:R-:W-:Y:S01]  /*3880*/  HFMA2.MMA R3, -RZ, RZ, 0, 5.9604644775390625e-08 ;  /* 0x00000001ff037435 */ /* 0x000fe200000001ff */
[----:B------:R-:W-:-:S05]  /*3890*/  MOV R112, 0x38b0 ;  /* 0x000038b000707802 */ /* 0x000fca0000000f00 */
[----:B------:R-:W-:Y:S05]  /*38a0*/  CALL.REL.NOINC `($__internal_17_$__cuda_sm70_shflsync_bfly_p) ;  /* 0x000001a000007944 */ /* 0x000fea0003c00000 */
[----:B01----:R-:W-:Y:S01]  /*38b0*/  FADD.FTZ R136, R136, R3 ;  /* 0x0000000388887221 */ /* 0x003fe20000010000 */
[----:B------:R-:W-:Y:S01]  /*38c0*/  HFMA2.MMA R3, -RZ, RZ, 0, 1.1920928955078125e-07 ;  /* 0x00000002ff037435 */ /* 0x000fe200000001ff */
[----:B------:R-:W-:Y:S02]  /*38d0*/  MOV R115, 0x1f ;  /* 0x0000001f00737802 */ /* 0x000fe40000000f00 */
[----:B------:R-:W-:Y:S02]  /*38e0*/  MOV R134, 0xffffffff ;  /* 0xffffffff00867802 */ /* 0x000fe40000000f00 */
[----:B------:R-:W-:Y:S02]  /*38f0*/  MOV R112, 0x3910 ;  /* 0x0000391000707802 */ /* 0x000fe40000000f00 */
[----:B------:R-:W-:Y:S05]  /*3900*/  CALL.REL.NOINC `($__internal_17_$__cuda_sm70_shflsync_bfly_p) ;  /* 0x0000014000007944 */ /* 0x000fea0003c00000 */
        /* <DEDUP_REMOVED lines=18> */
[----:B-1----:R-:W-:Y:S01]  /*3a30*/  MOV R113, R3 ;  /* 0x0000000300717202 */ /* 0x002fe20000000f00 */
[----:B0-----:R-:W-:Y:S05]  /*3a40*/  BRA `(.L_x_4338) ;  /* 0xffffebd000007947 */ /* 0x001fea000383ffff */
        .weak           $__internal_17_$__cuda_sm70_shflsync_bfly_p
        .type           $__internal_17_$__cuda_sm70_shflsync_bfly_p,@function
        .size           $__internal_17_$__cuda_sm70_shflsync_bfly_p,(.L_x_19997 - $__internal_17_$__cuda_sm70_shflsync_bfly_p)
$__internal_17_$__cuda_sm70_shflsync_bfly_p:
[----:B------:R-:W-:Y:S01]  /*3a50*/  HFMA2.MMA R113, -RZ, RZ, 0, 0 ;  /* 0x00000000ff717435 */ /* 0x000fe200000001ff */
[----:B------:R-:W-:Y:S04]  /*3a60*/  WARPSYNC R134 ;  /* 0x0000008600007348 */ /* 0x000fe80003800000 */
[----:B------:R0:W1:Y:S01]  /*3a70*/  SHFL.BFLY PT, R3, R136, R3, R115 ;  /* 0x0c00000388037389 */ /* 0x00006200000e0073 */
[----:B------:R-:W-:Y:S05]  /*3a80*/  RET.REL.NODEC R112 `(_ZN10layer_norm31ln_parallel_residual_fwd_kernelINS_13Kernel_traitsIf13__nv_bfloat16S2_S2_fjLj3072ELj1ELj1ELj4ELj16ENS_18Kernel_traits_baseILj3072EfS2_S2_S2_fjLj128EEEEELb0ELb0ELb1EEEvNS_9FwdParamsE) ;  /* 0xffffc57070007950 */ /* 0x000fea0003c3ffff */
.L_x_4339:
        /* <DEDUP_REMOVED lines=15> */
.L_x_19997:


//--------------------- .text._ZN10layer_norm31ln_parallel_residual_fwd_kernelINS_13Kernel_traitsIf13__nv_bfloat16S2_S2_fjLj3072ELj1ELj1ELj4ELj16ENS_18Kernel_traits_baseILj3072EfS2_S2_S2_fjLj128EEEEELb0ELb1ELb0EEEvNS_9FwdParamsE --------------------------
	.section	.text._ZN10layer_norm31ln_parallel_residual_fwd_kernelINS_13Kernel_traitsIf13__nv_bfloat16S2_S2_fjLj3072ELj1ELj1ELj4ELj16ENS_18Kernel_traits_baseILj3072EfS2_S2_S2_fjLj128EEEEELb0ELb1ELb0EEEvNS_9FwdParamsE,"ax",@progbits
	.sectioninfo	@"SHI_REGISTERS=111"
	.align	128
        .global         _ZN10layer_norm31ln_parallel_residual_fwd_kernelINS_13Kernel_traitsIf13__nv_bfloat16S2_S2_fjLj3072ELj1ELj1ELj4ELj16ENS_18Kernel_traits_baseILj3072EfS2_S2_S2_fjLj128EEEEELb0ELb1ELb0EEEvNS_9FwdParamsE
        .type           _ZN10layer_norm31ln_parallel_residual_fwd_kernelINS_13Kernel_traitsIf13__nv_bfloat16S2_S2_fjLj3072ELj1ELj1ELj4ELj16ENS_18Kernel_traits_baseILj3072EfS2_S2_S2_fjLj128EEEEELb0ELb1ELb0EEEvNS_9FwdParamsE,@function
        .size           _ZN10layer_norm31ln_parallel_residual_fwd_kernelINS_13Kernel_traitsIf13__nv_bfloat16S2_S2_fjLj3072ELj1ELj1ELj4ELj16ENS_18Kernel_traits_baseILj3072EfS2_S2_S2_fjLj128EEEEELb0ELb1ELb0EEEvNS_9FwdParamsE,(.L_x_19998 - _ZN10layer_norm31ln_parallel_residual_fwd_kernelINS_13Kernel_traitsIf13__nv_bfloat16S2_S2_fjLj3072ELj1ELj1ELj4ELj16ENS_18Kernel_traits_baseILj3072EfS2_S2_S2_fjLj128EEEEELb0ELb1ELb0EEEvNS_9FwdParamsE)
        .other          _ZN10layer_norm31ln_parallel_residual_fwd_kernelINS_13Kernel_traitsIf13__nv_bfloat16S2_S2_fjLj3072ELj1ELj1ELj4ELj16ENS_18Kernel_traits_baseILj3072EfS2_S2_S2_fjLj128EEEEELb0ELb1ELb0EEEvNS_9FwdParamsE,@"STO_CUDA_ENTRY STV_DEFAULT"
_ZN10layer_norm31ln_parallel_residual_fwd_kernelINS_13Kernel_traitsIf13__nv_bfloat16S2_S2_fjLj3072ELj1ELj1ELj4ELj16ENS_18Kernel_traits_baseILj3072EfS2_S2_S2_fjLj128EEEEELb0ELb1ELb0EEEvNS_9FwdParamsE:
.text._ZN10layer_norm31ln_parallel_residual_fwd_kernelINS_13Kernel_traitsIf13__nv_bfloat16S2_S2_fjLj3072ELj1ELj1ELj4ELj16ENS_18Kernel_traits_baseILj3072EfS2_S2_S2_fjLj128EEEEELb0ELb1ELb0EEEvNS_9FwdParamsE:
[----:B------:R-:W-:Y:S02]  /*0000*/  MOV R1, c[0x0][0x28] ;  /* 0x00000a0000017a02 */ /* 0x000fe40000000f00 */
        /* <DEDUP_REMOVED lines=14> */
[----:B------:R-:W-:Y:S01]  /*00f0*/  HFMA2.MMA R5, -RZ, RZ, 0, 1.9073486328125e-06 ;  /* 0x00000020ff057435 */ /* 0x000fe200000001ff */
[----:B------:R-:W-:Y:S01]  /*0100*/  CS2R R50, SRZ ;  /* 0x0000000000327805 */ /* 0x000fe2000001ff00 */
[----:B------:R-:W-:Y:S01]  /*0110*/  CS2R R48, SRZ ;  /* 0x0000000000307805 */ /* 0x000fe2000001ff00 */
[----:B------:R-:W-:Y:S01]  /*0120*/  ISETP.NE.AND.EX P0, PT, RZ, c[0x0][0x21c], PT, P0 ;  /* 0x00008700ff007a0c */ /* 0x000fe20003f05300 */
[----:B------:R-:W-:Y:S01]  /*0130*/  CS2R R46, SRZ ;  /* 0x00000000002e7805 */ /* 0x000fe2000001ff00 */
[----:B------:R-:W-:-:S05]  /*0140*/  CS2R R44, SRZ ;  /* 0x00000000002c7805 */ /* 0x000fca000001ff00 */
[----:B------:R-:W-:-:S05]  /*0150*/  IMAD.WIDE.U32 R4, R2, R5, c[0x0][0x1b0] ;  /* 0x00006c0002047625 */ /* 0x000fca00078e0005 */
[----:B------:R0:W5:Y:S01]  /*0160*/  LDG.E.128 R40, [R4.64] ;  /* 0x0000000404287981 */ /* 0x000162000c1e1d00 */
[----:B------:R-:W-:-:S03]  /*0170*/  @P0 LEA R6, P1, R2, c[0x0][0x218], 0x5 ;  /* 0x0000860002060a11 */ /* 0x000fc600078228ff */
[----:B------:R0:W5:Y:S01]  /*0180*/  LDG.E.128 R36, [R4.64+0x10] ;  /* 0x0000100404247981 */ /* 0x000162000c1e1d00 */
[----:B------:R-:W-:-:S05]  /*0190*/  @P0 LEA.HI.X R7, R2, c[0x0][0x21c], RZ, 0x5, P1 ;  /* 0x0000870002070a11 */ /* 0x000fca00008f2cff */
[----:B------:R0:W5:Y:S04]  /*01a0*/  @P0 LDG.E.128 R48, [R6.64] ;  /* 0x0000000406300981 */ /* 0x000168000c1e1d00 */
[----:B------:R0:W5:Y:S01]  /*01b0*/  @P0 LDG.E.128 R44, [R6.64+0x10] ;  /* 0x00001004062c0981 */ /* 0x000162000c1e1d00 */
[----:B------:R-:W-:-:S03]  /*01c0*/  LOP3.LUT R2, R2, 0x80, RZ, 0xfc, !PT ;  /* 0x0000008002027812 */ /* 0x000fc600078efcff */
.L_x_4341:
[----:B------:R-:W-:Y:S05]  /*01d0*/  BSYNC B0 ;  /* 0x0000000000007941 */ /* 0x000fea0003800000 */
.L_x_4340:
[----:B------:R-:W-:Y:S01]  /*01e0*/  BSSY B0, `(.L_x_4342) ;  /* 0x0000011000007945 */ /* 0x000fe20003800000 */
[----:B------:R-:W-:Y:S05]  /*01f0*/  @!P4 BRA `(.L_x_4343) ;  /* 0x000000f00000c947 */ /* 0x000fea0003800000 */
[----:B------:R-:W-:Y:S01]  /*0200*/  ISETP.NE.U32.AND P0, PT, RZ, c[0x0][0x218], PT ;  /* 0x00008600ff007a0c */ /* 0x000fe20003f05070 */
[----:B0-----:R-:W-:Y:S01]  /*0210*/  IMAD.MOV.U32 R7, RZ, RZ, 0x20 ;  /* 0x00000020ff077424 */ /* 0x001fe200078e00ff */
[----:B------:R-:W-:Y:S01]  /*0220*/  CS2R R34, SRZ ;  /* 0x0000000000227805 */ /* 0x000fe2000001ff00 */
[----:B------:R-:W-:Y:S01]  /*0230*/  CS2R R32, SRZ ;  /* 0x0000000000207805 */ /* 0x000fe2000001ff00 */
[----:B------:R-:W-:Y:S01]  /*0240*/  ISETP.NE.AND.EX P0, PT, RZ, c[0x0][0x21c], PT, P0 ;  /* 0x00008700ff007a0c */ /* 0x000fe20003f05300 */
[----:B------:R-:W-:Y:S01]  /*0250*/  CS2R R30, SRZ ;  /* 0x00000000001e7805 */ /* 0x000fe2000001ff00 */
[----:B------:R-:W-:Y:S01]  /*0260*/  CS2R R28, SRZ ;  /* 0x00000000001c7805 */ /* 0x000fe2000001ff00 */
[----:B------:R-:W-:-:S05]  /*0270*/  IMAD.WIDE.U32 R6, R2, R7, c[0x0][0x1b0] ;  /* 0x00006c0002067625 */ /* 0x000fca00078e0007 */
[----:B------:R0:W5:Y:S04]  /*0280*/  LDG.E.128 R24, [R6.64] ;  /* 0x0000000406187981 */ /* 0x000168000c1e1d00 */
[----:B------:R0:W5:Y:S01]  /*0290*/  LDG.E.128 R20, [R6.64+0x10] ;  /* 0x0000100406147981 */ /* 0x000162000c1e1d00 */
[----:B------:R-:W-:-:S04]  /*02a0*/  @P0 LEA R4, P1, R2, c[0x0][0x218], 0x5 ;  /* 0x0000860002040a11 */ /* 0x000fc800078228ff */
[----:B------:R-:W-:-:S05]  /*02b0*/  @P0 LEA.HI.X R5, R2, c[0x0][0x21c], RZ, 0x5, P1 ;  /* 0x0000870002050a11 */ /* 0x000fca00008f2cff */
[----:B------:R0:W5:Y:S04]  /*02c0*/  @P0 LDG.E.128 R32, [R4.64] ;  /* 0x0000000404200981 */ /* 0x000168000c1e1d00 */
[----:B------:R0:W5:Y:S01]  /*02d0*/  @P0 LDG.E.128 R28, [R4.64+0x10] ;  /* 0x00001004041c0981 */ /* 0x000162000c1e1d00 */
[----:B------:R-:W-:-:S03]  /*02e0*/  IADD3 R2, R2, 0x80, RZ ;  /* 0x0000008002027810 */ /* 0x000fc60007ffe0ff */
.L_x_4343:
[----:B------:R-:W-:Y:S05]  /*02f0*/  BSYNC B0 ;  /* 0x0000000000007941 */ /* 0x000fea0003800000 */
.L_x_4342:
[----:B------:R-:W-:Y:S01]  /*0300*/  BSSY B0, `(.L_x_4344) ;  /* 0x0000010000007945 */ /* 0x000fe20003800000 */
[----:B------:R-:W-:Y:S05]  /*0310*/  @!P3 BRA `(.L_x_4345) ;  /* 0x000000e00000b947 */ /* 0x000fea0003800000 */
[----:B------:R-:W-:Y:S01]  /*0320*/  ISETP.NE.U32.AND P0, PT, RZ, c[0x0][0x218], PT ;  /* 0x00008600ff007a0c */ /* 0x000fe20003f05070 */
[----:B------:R-:W-:Y:S01]  /*0330*/  CS2R R18, SRZ ;  /* 0x0000000000127805 */ /* 0x000fe2000001ff00 */
[----:B------:R-:W-:Y:S01]  /*0340*/  MOV R53, 0x20 ;  /* 0x0000002000357802 */ /* 0x000fe20000000f00 */
[----:B------:R-:W-:Y:S01]  /*0350*/  CS2R R16, SRZ ;  /* 0x0000000000107805 */ /* 0x000fe2000001ff00 */
[----:B------:R-:W-:Y:S01]  /*0360*/  ISETP.NE.AND.EX P0, PT, RZ, c[0x0][0x21c], PT, P0 ;  /* 0x00008700ff007a0c */ /* 0x000fe20003f05300 */
[----:B------:R-:W-:Y:S01]  /*0370*/  CS2R R14, SRZ ;  /* 0x00000000000e7805 */ /* 0x000fe2000001ff00 */
[----:B------:R-:W-:Y:S01]  /*0380*/  CS2R R12, SRZ ;  /* 0x00000000000c7805 */ /* 0x000fe2000001ff00 */
[----:B------:R-:W-:-:S05]  /*0390*/  IMAD.WIDE.U32 R52, R2, R53, c[0x0][0x1b0] ;  /* 0x00006c0002347625 */ /* 0x000fca00078e0035 */
[----:B------:R1:W5:Y:S04]  /*03a0*/  LDG.E.128 R8, [R52.64] ;  /* 0x0000000434087981 */ /* 0x000368000c1e1d00 */
[----:B0-----:R1:W5:Y:S01]  /*03b0*/  LDG.E.128 R4, [R52.64+0x10] ;  /* 0x0000100434047981 */ /* 0x001362000c1e1d00 */
[----:B------:R-:W-:-:S04]  /*03c0*/  @P0 LEA R54, P1, R2, c[0x0][0x218], 0x5 ;  /* 0x0000860002360a11 */ /* 0x000fc800078228ff */
[----:B------:R-:W-:-:S05]  /*03d0*/  @P0 LEA.HI.X R55, R2, c[0x0][0x21c], RZ, 0x5, P1 ;  /* 0x0000870002370a11 */ /* 0x000fca00008f2cff */
[----:B------:R1:W5:Y:S04]  /*03e0*/  @P0 LDG.E.128 R16, [R54.64] ;  /* 0x0000000436100981 */ /* 0x000368000c1e1d00 */
[----:B------:R1:W5:Y:S02]  /*03f0*/  @P0 LDG.E.128 R12, [R54.64+0x10] ;  /* 0x00001004360c0981 */ /* 0x000364000c1e1d00 */
.L_x_4345:
[----:B------:R-:W-:Y:S05]  /*0400*/  BSYNC B0 ;  /* 0x0000000000007941 */ /* 0x000fea0003800000 */
.L_x_4344:
[----:B------:R-:W2:Y:S02]  /*0410*/  S2UR UR6, SR_CTAID.X ;  /* 0x00000000000679c3 */ /* 0x000ea40000002500 */
[----:B--2---:R-:W-:-:S04]  /*0420*/  LEA.HI R72, R3, UR6, RZ, 0x19 ;  /* 0x0000000603487c11 */ /* 0x004fc8000f8fc8ff */
[----:B------:R-:W-:-:S13]  /*0430*/  ISETP.GE.AND P0, PT, R72, c[0x0][0x164], PT ;  /* 0x0000590048007a0c */ /* 0x000fda0003f06270 */
[----:B------:R-:W-:Y:S05]  /*0440*/  @P0 EXIT ;  /* 0x000000000000094d */ /* 0x000fea0003800000 */
[----:B------:R-:W-:Y:S01]  /*0450*/  SHF.R.S32.HI R0, RZ, 0x3, R0 ;  /* 0x00000003ff007819 */ /* 0x000fe20000011400 */
[----:B------:R-:W-:Y:S01]  /*0460*/  HFMA2.MMA R73, -RZ, RZ, 0, 5.9604644775390625e-08 ;  /* 0x00000001ff497435 */ /* 0x000fe200000001ff */
[C---:B-1----:R-:W-:Y:S01]  /*0470*/  LOP3.LUT R53, R3.reuse, 0x60, RZ, 0xc0, !PT ;  /* 0x0000006003357812 */ /* 0x042fe200078ec0ff */
[----:B------:R-:W-:Y:S01]  /*0480*/  ULDC.U8 UR6, c[0x0][0x1f0] ;  /* 0x00007c0000067ab9 */ /* 0x000fe20000000000 */
[----:B------:R-:W-:Y:S02]  /*0490*/  LOP3.LUT R2, R0, 0x7f, RZ, 0xc0, !PT ;  /* 0x0000007f00027812 */ /* 0x000fe400078ec0ff */
[----:B------:R-:W-:Y:S02]  /*04a0*/  SHF.R.U32.HI R0, RZ, 0x2, R0 ;  /* 0x00000002ff007819 */ /* 0x000fe40000011600 */
[----:B------:R-:W-:Y:S01]  /*04b0*/  SHF.L.U32 R52, R3, 0x5, RZ ;  /* 0x0000000503347819 */ /* 0x000fe200000006ff */
[----:B------:R-:W-:Y:S01]  /*04c0*/  IMAD.IADD R53, R2, 0x1, -R53 ;  /* 0x0000000102357824 */ /* 0x000fe200078e0a35 */
[----:B------:R-:W-:-:S02]  /*04d0*/  LOP3.LUT R0, R0, 0x3fffffe0, RZ, 0xc0, !PT ;  /* 0x3fffffe000007812 */ /* 0x000fc400078ec0ff */
[----:B------:R-:W-:Y:S02]  /*04e0*/  LOP3.LUT R55, R52, 0x3e0, RZ, 0xc0, !PT ;  /* 0x000003e034377812 */ /* 0x000fe400078ec0ff */
[----:B------:R-:W-:-:S03]  /*04f0*/  IMNMX R53, RZ, R53, !PT ;  /* 0x00000035ff357217 */ /* 0x000fc60007800200 */
[----:B------:R-:W-:Y:S01]  /*0500*/  IMAD.IADD R55, R2, 0x1, -R55 ;  /* 0x0000000102377824 */ /* 0x000fe200078e0a37 */
[----:B------:R-:W-:Y:S02]  /*0510*/  IMNMX R53, R53, 0x20, PT ;  /* 0x0000002035357817 */ /* 0x000fe40003800200 */
[----:B------:R-:W-:Y:S02]  /*0520*/  MOV R2, c[0x0][0x180] ;  /* 0x0000600000027a02 */ /* 0x000fe40000000f00 */
[----:B------:R-:W-:Y:S02]  /*0530*/  IADD3 R53, R53, R0, RZ ;  /* 0x0000000035357210 */ /* 0x000fe40007ffe0ff */
[----:B------:R-:W-:Y:S02]  /*0540*/  IMNMX R55, RZ, R55, !PT ;  /* 0x00000037ff377217 */ /* 0x000fe40007800200 */
[----:B------:R-:W-:Y:S01]  /*0550*/  LOP3.LUT P0, RZ, R2, c[0x0][0x178], RZ, 0xfc, !PT ;  /* 0x00005e0002ff7a12 */ /* 0x000fe2000780fcff */
[----:B------:R-:W-:Y:S01]  /*0560*/  IMAD.SHL.U32 R53, R53, 0x8, RZ ;  /* 0x0000000835357824 */ /* 0x000fe200078e00ff */
[----:B------:R-:W-:Y:S01]  /*0570*/  IMNMX R55, R55, 0x20, PT ;  /* 0x0000002037377817 */ /* 0x000fe20003800200 */
[----:B------:R-:W-:-:S04]  /*0580*/  IMAD.MOV.U32 R2, RZ, RZ, c[0x0][0x184] ;  /* 0x00006100ff027624 */ /* 0x000fc800078e00ff */
[----:B------:R-:W1:Y:S01]  /*0590*/  I2F.U32 R53, R53 ;  /* 0x0000003500357306 */ /* 0x000e620000201000 */
[----:B------:R-:W-:Y:S01]  /*05a0*/  IMAD.IADD R55, R0, 0x1, R55 ;  /* 0x0000000100377824 */ /* 0x000fe200078e0237 */
[----:B------:R-:W-:-:S04]  /*05b0*/  LOP3.LUT P0, RZ, R2, c[0x0][0x17c], RZ, 0xfc, P0 ;  /* 0x00005f0002ff7a12 */ /* 0x000fc8000000fcff */
[----:B------:R-:W-:Y:S02]  /*05c0*/  SHF.L.U32 R74, R55, 0x3, RZ ;  /* 0x00000003374a7819 */ /* 0x000fe400000006ff */
[----:B-1----:R1:W2:Y:S07]  /*05d0*/  MUFU.RCP R71, R53 ;  /* 0x0000003500477308 */ /* 0x0022ae0000001000 */
.L_x_4457:
        /* <DEDUP_REMOVED lines=15> */
[----:B------:R-:W3:Y:S03]  /*06d0*/  LDG.E.128 R64, [R64.64] ;  /* 0x0000000440407981 */ /* 0x000ee6000c1e1d00 */
[C---:B------:R-:W-:Y:S02]  /*06e0*/  @P2 LEA.HI.X R69, R78.reuse, c[0x0][0x17c], RZ, 0x4, P6 ;  /* 0x00005f004e452a11 */ /* 0x040fe400030f24ff */
[----:B------:R-:W-:-:S03]  /*06f0*/  @P1 LEA R80, P6, R78, c[0x0][0x180], 0x4 ;  /* 0x000060004e501a11 */ /* 0x000fc600078c20ff */
[----:B-1----:R1:W5:Y:S01]  /*0700*/  @P2 LDG.E.128 R52, [R68.64] ;  /* 0x0000000444342981 */ /* 0x002362000c1e1d00 */
[----:B------:R-:W-:-:S05]  /*0710*/  @P1 LEA.HI.X R81, R78, c[0x0][0x184], RZ, 0x4, P6 ;  /* 0x000061004e511a11 */ /* 0x000fca00030f24ff */
[----:B------:R1:W5:Y:S01]  /*0720*/  @P1 LDG.E.128 R56, [R80.64] ;  /* 0x0000000450381981 */ /* 0x000362000c1e1d00 */
[----:B------:R-:W-:-:S04]  /*0730*/  ISETP.NE.U32.AND P2, PT, RZ, c[0x0][0x178], PT ;  /* 0x00005e00ff007a0c */ /* 0x000fc80003f45070 */
[----:B------:R-:W-:Y:S02]  /*0740*/  ISETP.NE.AND.EX P2, PT, RZ, c[0x0][0x17c], PT, P2 ;  /* 0x00005f00ff007a0c */ /* 0x000fe40003f45320 */
[----:B---3--:R-:W-:-:S11]  /*0750*/  PRMT R75, RZ, 0x5410, R64 ;  /* 0x00005410ff4b7816 */ /* 0x008fd60000000040 */
[----:B------:R-:W-:Y:S05]  /*0760*/  @P2 BRA `(.L_x_4348) ;  /* 0x0000008000002947 */ /* 0x000fea0003800000 */
[----:B-1----:R-:W-:-:S04]  /*0770*/  ISETP.NE.U32.AND P6, PT, RZ, c[0x0][0x180], PT ;  /* 0x00006000ff007a0c */ /* 0x002fc80003fc5070 */
[----:B------:R-:W-:-:S13]  /*0780*/  ISETP.NE.AND.EX P6, PT, RZ, c[0x0][0x184], PT, P6 ;  /* 0x00006100ff007a0c */ /* 0x000fda0003fc5360 */
[----:B------:R-:W-:Y:S05]  /*0790*/  @P6 BRA `(.L_x_4349) ;  /* 0x0000002000006947 */ /* 0x000fea0003800000 */
[----:B------:R-:W-:Y:S05]  /*07a0*/  @P0 BRA `(.L_x_4350) ;  /* 0x0000008000000947 */ /* 0x000fea0003800000 */
[----:B------:R-:W-:Y:S05]  /*07b0*/  BRA `(.L_x_4351) ;  /* 0x0000009000007947 */ /* 0x000fea0003800000 */
.L_x_4349:
[----:B-----5:R-:W-:-:S05]  /*07c0*/  PRMT R0, RZ, 0x5410, R56 ;  /* 0x00005410ff007816 */ /* 0x020fca0000000038 */
[----:B------:R-:W-:Y:S01]  /*07d0*/  FADD.FTZ R75, R0, R75 ;  /* 0x0000004b004b7221 */ /* 0x000fe20000010000 */
[----:B------:R-:W-:Y:S05]  /*07e0*/  BRA `(.L_x_4350) ;  /* 0x0000004000007947 */ /* 0x000fea0003800000 */
.L_x_4348:
[----:B-1---5:R-:W-:-:S05]  /*07f0*/  PRMT R0, RZ, 0x5410, R52 ;  /* 0x00005410ff007816 */ /* 0x022fca0000000034 */
[----:B------:R-:W-:Y:S01]  /*0800*/  FADD.FTZ R75, R0, R75 ;  /* 0x0000004b004b7221 */ /* 0x000fe20000010000 */
[----:B------:R-:W-:-:S05]  /*0810*/  @P1 PRMT R0, RZ, 0x5410, R56 ;  /* 0x00005410ff001816 */ /* 0x000fca0000000038 */
[----:B------:R-:W-:-:S05]  /*0820*/  @P1 FADD.FTZ R75, R0, R75 ;  /* 0x0000004b004b1221 */ /* 0x000fca0000010000 */
.L_x_4350:
[----:B------:R-:W-:-:S04]  /*0830*/  F2FP.BF16.PACK_AB R0, RZ, R75 ;  /* 0x0000004bff00723e */ /* 0x000fc800000010ff */
[----:B------:R-:W-:Y:S02]  /*0840*/  PRMT R60, R0, 0x7610, R60 ;  /* 0x00007610003c7816 */ /* 0x000fe4000000003c */
.L_x_4351:
[----:B------:R-:W-:Y:S01]  /*0850*/  PRMT R79, RZ, 0x7610, R64 ;  /* 0x00007610ff4f7816 */ /* 0x000fe20000000040 */
[----:B------:R-:W-:Y:S05]  /*0860*/  @P2 BRA `(.L_x_4352) ;  /* 0x0000008000002947 */ /* 0x000fea0003800000 */
[----:B------:R-:W-:-:S04]  /*0870*/  ISETP.NE.U32.AND P6, PT, RZ, c[0x0][0x180], PT ;  /* 0x00006000ff007a0c */ /* 0x000fc80003fc5070 */
[----:B------:R-:W-:-:S13]  /*0880*/  ISETP.NE.AND.EX P6, PT, RZ, c[0x0][0x184], PT, P6 ;  /* 0x00006100ff007a0c */ /* 0x000fda0003fc5360 */
[----:B------:R-:W-:Y:S05]  /*0890*/  @P6 BRA `(.L_x_4353) ;  /* 0x0000002000006947 */ /* 0x000fea0003800000 */
[----:B------:R-:W-:Y:S05]  /*08a0*/  @P0 BRA `(.L_x_4354) ;  /* 0x0000008000000947 */ /* 0x000fea0003800000 */
[----:B------:R-:W-:Y:S05]  /*08b0*/  BRA `(.L_x_4355) ;  /* 0x0000009000007947 */ /* 0x000fea0003800000 */
.L_x_4353:
[----:B-----5:R-:W-:-:S05]  /*08c0*/  PRMT R0, RZ, 0x7610, R56 ;  /* 0x00007610ff007816 */ /* 0x020fca0000000038 */
[----:B------:R-:W-:Y:S01]  /*08d0*/  FADD.FTZ R79, R0, R79 ;  /* 0x0000004f004f7221 */ /* 0x000fe20000010000 */
[----:B------:R-:W-:Y:S05]  /*08e0*/  BRA `(.L_x_4354) ;  /* 0x0000004000007947 */ /* 0x000fea0003800000 */
.L_x_4352:
[----:B-----5:R-:W-:-:S05]  /*08f0*/  PRMT R0, RZ, 0x7610, R52 ;  /* 0x00007610ff007816 */ /* 0x020fca0000000034 */
[----:B------:R-:W-:Y:S01]  /*0900*/  FADD.FTZ R79, R0, R79 ;  /* 0x0000004f004f7221 */ /* 0x000fe20000010000 */
[----:B------:R-:W-:-:S05]  /*0910*/  @P1 PRMT R0, RZ, 0x7610, R56 ;  /* 0x00007610ff001816 */ /* 0x000fca0000000038 */
[----:B------:R-:W-:-:S05]  /*0920*/  @P1 FADD.FTZ R79, R0, R79 ;  /* 0x0000004f004f1221 */ /* 0x000fca0000010000 */
.L_x_4354:
[----:B------:R-:W-:-:S04]  /*0930*/  F2FP.BF16.PACK_AB R0, RZ, R79 ;  /* 0x0000004fff00723e */ /* 0x000fc800000010ff */
[----:B------:R-:W-:Y:S02]  /*0940*/  PRMT R60, R60, 0x5410, R0 ;  /* 0x000054103c3c7816 */ /* 0x000fe40000000000 */
.L_x_4355:
[----:B------:R-:W-:Y:S01]  /*0950*/  PRMT R80, RZ, 0x5410, R65 ;  /* 0x00005410ff507816 */ /* 0x000fe20000000041 */
[----:B------:R-:W-:Y:S05]  /*0960*/  @P2 BRA `(.L_x_4356) ;  /* 0x0000008000002947 */ /* 0x000fea0003800000 */
[----:B------:R-:W-:-:S04]  /*0970*/  ISETP.NE.U32.AND P6, PT, RZ, c[0x0][0x180], PT ;  /* 0x00006000ff007a0c */ /* 0x000fc80003fc5070 */
[----:B------:R-:W-:-:S13]  /*0980*/  ISETP.NE.AND.EX P6, PT, RZ, c[0x0][0x184], PT, P6 ;  /* 0x00006100ff007a0c */ /* 0x000fda0003fc5360 */
[----:B------:R-:W-:Y:S05]  /*0990*/  @P6 BRA `(.L_x_4357) ;  /* 0x0000002000006947 */ /* 0x000fea0003800000 */
[----:B------:R-:W-:Y:S05]  /*09a0*/  @P0 BRA `(.L_x_4358) ;  /* 0x0000008000000947 */ /* 0x000fea0003800000 */
[----:B------:R-:W-:Y:S05]  /*09b0*/  BRA `(.L_x_4359) ;  /* 0x0000009000007947 */ /* 0x000fea0003800000 */
.L_x_4357:
[----:B-----5:R-:W-:-:S05]  /*09c0*/  PRMT R69, RZ, 0x5410, R57 ;  /* 0x00005410ff457816 */ /* 0x020fca0000000039 */
[----:B------:R-:W-:Y:S01]  /*09d0*/  FADD.FTZ R80, R69, R80 ;  /* 0x0000005045507221 */ /* 0x000fe20000010000 */
[----:B------:R-:W-:Y:S05]  /*09e0*/  BRA `(.L_x_4358) ;  /* 0x0000004000007947 */ /* 0x000fea0003800000 */
.L_x_4356:
[----:B-----5:R-:W-:-:S05]  /*09f0*/  PRMT R69, RZ, 0x5410, R53 ;  /* 0x00005410ff457816 */ /* 0x020fca0000000035 */
[----:B------:R-:W-:Y:S01]  /*0a00*/  FADD.FTZ R80, R69, R80 ;  /* 0x0000005045507221 */ /* 0x000fe20000010000 */
[----:B------:R-:W-:-:S05]  /*0a10*/  @P1 PRMT R69, RZ, 0x5410, R57 ;  /* 0x00005410ff451816 */ /* 0x000fca0000000039 */
[----:B------:R-:W-:-:S05]  /*0a20*/  @P1 FADD.FTZ R80, R69, R80 ;  /* 0x0000005045501221 */ /* 0x000fca0000010000 */
.L_x_4358:
[----:B------:R-:W-:-:S04]  /*0a30*/  F2FP.BF16.PACK_AB R0, RZ, R80 ;  /* 0x00000050ff00723e */ /* 0x000fc800000010ff */
[----:B------:R-:W-:Y:S02]  /*0a40*/  PRMT R61, R0, 0x7610, R61 ;  /* 0x00007610003d7816 */ /* 0x000fe4000000003d */
.L_x_4359:
[----:B------:R-:W-:Y:S01]  /*0a50*/  PRMT R81, RZ, 0x7610, R65 ;  /* 0x00007610ff517816 */ /* 0x000fe20000000041 */
[----:B------:R-:W-:Y:S05]  /*0a60*/  @P2 BRA `(.L_x_4360) ;  /* 0x0000008000002947 */ /* 0x000fea0003800000 */
[----:B------:R-:W-:-:S04]  /*0a70*/  ISETP.NE.U32.AND P6, PT, RZ, c[0x0][0x180], PT ;  /* 0x00006000ff007a0c */ /* 0x000fc80003fc5070 */
[----:B------:R-:W-:-:S13]  /*0a80*/  ISETP.NE.AND.EX P6, PT, RZ, c[0x0][0x184], PT, P6 ;  /* 0x00006100ff007a0c */ /* 0x000fda0003fc5360 */
[----:B------:R-:W-:Y:S05]  /*0a90*/  @P6 BRA `(.L_x_4361) ;  /* 0x0000002000006947 */ /* 0x000fea0003800000 */
[----:B------:R-:W-:Y:S05]  /*0aa0*/  @P0 BRA `(.L_x_4362) ;  /* 0x0000008000000947 */ /* 0x000fea0003800000 */
[----:B------:R-:W-:Y:S05]  /*0ab0*/  BRA `(.L_x_4363) ;  /* 0x0000009000007947 */ /* 0x000fea0003800000 */
.L_x_4361:
[----:B-----5:R-:W-:-:S05]  /*0ac0*/  PRMT R0, RZ, 0x7610, R57 ;  /* 0x00007610ff007816 */ /* 0x020fca0000000039 */
[----:B------:R-:W-:Y:S01]  /*0ad0*/  FADD.FTZ R81, R0, R81 ;  /* 0x0000005100517221 */ /* 0x000fe20000010000 */
[----:B------:R-:W-:Y:S05]  /*0ae0*/  BRA `(.L_x_4362) ;  /* 0x0000004000007947 */ /* 0x000fea0003800000 */
.L_x_4360:
[----:B-----5:R-:W-:-:S05]  /*0af0*/  PRMT R0, RZ, 0x7610, R53 ;  /* 0x00007610ff007816 */ /* 0x020fca0000000035 */
[----:B------:R-:W-:Y:S01]  /*0b00*/  FADD.FTZ R81, R0, R81 ;  /* 0x0000005100517221 */ /* 0x000fe20000010000 */
[----:B------:R-:W-:-:S05]  /*0b10*/  @P1 PRMT R0, RZ, 0x7610, R57 ;  /* 0x00007610ff001816 */ /* 0x000fca0000000039 */
[----:B------:R-:W-:-:S05]  /*0b20*/  @P1 FADD.FTZ R81, R0, R81 ;  /* 0x0000005100511221 */ /* 0x000fca0000010000 */
.L_x_4362:
[----:B------:R-:W-:-:S04]  /*0b30*/  F2FP.BF16.PACK_AB R0, RZ, R81 ;  /* 0x00000051ff00723e */ /* 0x000fc800000010ff */
[----:B------:R-:W-:Y:S02]  /*0b40*/  PRMT R61, R61, 0x5410, R0 ;  /* 0x000054103d3d7816 */ /* 0x000fe40000000000 */
.L_x_4363:
[----:B------:R-:W-:Y:S01]  /*0b50*/  PRMT R82, RZ, 0x5410, R66 ;  /* 0x00005410ff527816 */ /* 0x000fe20000000042 */
[----:B------:R-:W-:Y:S05]  /*0b60*/  @P2 BRA `(.L_x_4364) ;  /* 0x0000008000002947 */ /* 0x000fea0003800000 */
[----:B------:R-:W-:-:S04]  /*0b70*/  ISETP.NE.U32.AND P6, PT, RZ, c[0x0][0x180], PT ;  /* 0x00006000ff007a0c */ /* 0x000fc80003fc5070 */
[----:B------:R-:W-:-:S13]  /*0b80*/  ISETP.NE.AND.EX P6, PT, RZ, c[0x0][0x184], PT, P6 ;  /* 0x00006100ff007a0c */ /* 0x000fda0003fc5360 */
[----:B------:R-:W-:Y:S05]  /*0b90*/  @P6 BRA `(.L_x_4365) ;  /* 0x0000002000006947 */ /* 0x000fea0003800000 */
[----:B------:R-:W-:Y:S05]  /*0ba0*/  @P0 BRA `(.L_x_4366) ;  /* 0x0000008000000947 */ /* 0x000fea0003800000 */
[----:B------:R-:W-:Y:S05]  /*0bb0*/  BRA `(.L_x_4367) ;  /* 0x0000009000007947 */ /* 0x000fea0003800000 */
.L_x_4365:
[----:B-----5:R-:W-:-:S05]  /*0bc0*/  PRMT R65, RZ, 0x5410, R58 ;  /* 0x00005410ff417816 */ /* 0x020fca000000003a */
[----:B------:R-:W-:Y:S01]  /*0bd0*/  FADD.FTZ R82, R65, R82 ;  /* 0x0000005241527221 */ /* 0x000fe20000010000 */
[----:B------:R-:W-:Y:S05]  /*0be0*/  BRA `(.L_x_4366) ;  /* 0x0000004000007947 */ /* 0x000fea0003800000 */
.L_x_4364:
[----:B-----5:R-:W-:-:S05]  /*0bf0*/  PRMT R65, RZ, 0x5410, R54 ;  /* 0x00005410ff417816 */ /* 0x020fca0000000036 */
[----:B------:R-:W-:Y:S01]  /*0c00*/  FADD.FTZ R82, R65, R82 ;  /* 0x0000005241527221 */ /* 0x000fe20000010000 */
[----:B------:R-:W-:-:S05]  /*0c10*/  @P1 PRMT R65, RZ, 0x5410, R58 ;  /* 0x00005410ff411816 */ /* 0x000fca000000003a */
[----:B------:R-:W-:-:S05]  /*0c20*/  @P1 FADD.FTZ R82, R65, R82 ;  /* 0x0000005241521221 */ /* 0x000fca0000010000 */
.L_x_4366:
[----:B------:R-:W-:-:S04]  /*0c30*/  F2FP.BF16.PACK_AB R0, RZ, R82 ;  /* 0x00000052ff00723e */ /* 0x000fc800000010ff */
[----:B------:R-:W-:Y:S02]  /*0c40*/  PRMT R62, R0, 0x7610, R62 ;  /* 0x00007610003e7816 */ /* 0x000fe4000000003e */
.L_x_4367:
[----:B------:R-:W-:Y:S01]  /*0c50*/  PRMT R96, RZ, 0x7610, R66 ;  /* 0x00007610ff607816 */ /* 0x000fe20000000042 */
[----:B------:R-:W-:Y:S05]  /*0c60*/  @P2 BRA `(.L_x_4368) ;  /* 0x0000008000002947 */ /* 0x000fea0003800000 */
[----:B------:R-:W-:-:S04]  /*0c70*/  ISETP.NE.U32.AND P6, PT, RZ, c[0x0][0x180], PT ;  /* 0x00006000ff007a0c */ /* 0x000fc80003fc5070 */
[----:B------:R-:W-:-:S13]  /*0c80*/  ISETP.NE.AND.EX P6, PT, RZ, c[0x0][0x184], PT, P6 ;  /* 0x00006100ff007a0c */ /* 0x000fda0003fc5360 */
[----:B------:R-:W-:Y:S05]  /*0c90*/  @P6 BRA `(.L_x_4369) ;  /* 0x0000002000006947 */ /* 0x000fea0003800000 */
[----:B------:R-:W-:Y:S05]  /*0ca0*/  @P0 BRA `(.L_x_4370) ;  /* 0x0000008000000947 */ /* 0x000fea0003800000 */
[----:B------:R-:W-:Y:S05]  /*0cb0*/  BRA `(.L_x_4371) ;  /* 0x0000009000007947 */ /* 0x000fea0003800000 */
.L_x_4369:
[----:B-----5:R-:W-:-:S05]  /*0cc0*/  PRMT R65, RZ, 0x7610, R58 ;  /* 0x00007610ff417816 */ /* 0x020fca000000003a */
[----:B------:R-:W-:Y:S01]  /*0cd0*/  FADD.FTZ R96, R65, R96 ;  /* 0x0000006041607221 */ /* 0x000fe20000010000 */
[----:B------:R-:W-:Y:S05]  /*0ce0*/  BRA `(.L_x_4370) ;  /* 0x0000004000007947 */ /* 0x000fea0003800000 */
.L_x_4368:
[----:B-----5:R-:W-:-:S05]  /*0cf0*/  PRMT R65, RZ, 0x7610, R54 ;  /* 0x00007610ff417816 */ /* 0x020fca0000000036 */
[----:B------:R-:W-:Y:S01]  /*0d00*/  FADD.FTZ R96, R65, R96 ;  /* 0x0000006041607221 */ /* 0x000fe20000010000 */
[----:B------:R-:W-:-:S05]  /*0d10*/  @P1 PRMT R65, RZ, 0x7610, R58 ;  /* 0x00007610ff411816 */ /* 0x000fca000000003a */
[----:B------:R-:W-:-:S05]  /*0d20*/  @P1 FADD.FTZ R96, R65, R96 ;  /* 0x0000006041601221 */ /* 0x000fca0000010000 */
.L_x_4370:
[----:B------:R-:W-:-:S04]  /*0d30*/  F2FP.BF16.PACK_AB R0, RZ, R96 ;  /* 0x00000060ff00723e */ /* 0x000fc800000010ff */
[----:B------:R-:W-:Y:S02]  /*0d40*/  PRMT R62, R62, 0x5410, R0 ;  /* 0x000054103e3e7816 */ /* 0x000fe40000000000 */
.L_x_4371:
[----:B------:R-:W-:Y:S01]  /*0d50*/  PRMT R95, RZ, 0x5410, R67 ;  /* 0x00005410ff5f7816 */ /* 0x000fe20000000043 */
[----:B------:R-:W-:Y:S05]  /*0d60*/  @P2 BRA `(.L_x_4372) ;  /* 0x0000008000002947 */ /* 0x000fea0003800000 */
[----:B------:R-:W-:-:S04]  /*0d70*/  ISETP.NE.U32.AND P6, PT, RZ, c[0x0][0x180], PT ;  /* 0x00006000ff007a0c */ /* 0x000fc80003fc5070 */
[----:B------:R-:W-:-:S13]  /*0d80*/  ISETP.NE.AND.EX P6, PT, RZ, c[0x0][0x184], PT, P6 ;  /* 0x00006100ff007a0c */ /* 0x000fda0003fc5360 */
[----:B------:R-:W-:Y:S05]  /*0d90*/  @P6 BRA `(.L_x_4373) ;  /* 0x0000002000006947 */ /* 0x000fea0003800000 */
[----:B------:R-:W-:Y:S05]  /*0da0*/  @P0 BRA `(.L_x_4374) ;  /* 0x0000008000000947 */ /* 0x000fea0003800000 */
[----:B------:R-:W-:Y:S05]  /*0db0*/  BRA `(.L_x_4375) ;  /* 0x0000009000007947 */ /* 0x000fea0003800000 */
.L_x_4373:
[----:B-----5:R-:W-:-:S05]  /*0dc0*/  PRMT R0, RZ, 0x5410, R59 ;  /* 0x00005410ff007816 */ /* 0x020fca000000003b */
[----:B------:R-:W-:Y:S01]  /*0dd0*/  FADD.FTZ R95, R0, R95 ;  /* 0x0000005f005f7221 */ /* 0x000fe20000010000 */
[----:B------:R-:W-:Y:S05]  /*0de0*/  BRA `(.L_x_4374) ;  /* 0x0000004000007947 */ /* 0x000fea0003800000 */
.L_x_4372:
[----:B-----5:R-:W-:-:S05]  /*0df0*/  PRMT R0, RZ, 0x5410, R55 ;  /* 0x00005410ff007816 */ /* 0x020fca0000000037 */
[----:B------:R-:W-:Y:S01]  /*0e00*/  FADD.FTZ R95, R0, R95 ;  /* 0x0000005f005f7221 */ /* 0x000fe20000010000 */
[----:B------:R-:W-:-:S05]  /*0e10*/  @P1 PRMT R0, RZ, 0x5410, R59 ;  /* 0x00005410ff001816 */ /* 0x000fca000000003b */
[----:B------:R-:W-:-:S05]  /*0e20*/  @P1 FADD.FTZ R95, R0, R95 ;  /* 0x0000005f005f1221 */ /* 0x000fca0000010000 */
.L_x_4374:
[----:B------:R-:W-:-:S04]  /*0e30*/  F2FP.BF16.PACK_AB R0, RZ, R95 ;  /* 0x0000005fff00723e */ /* 0x000fc800000010ff */
[----:B------:R-:W-:Y:S02]  /*0e40*/  PRMT R63, R0, 0x7610, R63 ;  /* 0x00007610003f7816 */ /* 0x000fe4000000003f */
.L_x_4375:
[----:B------:R-:W-:Y:S01]  /*0e50*/  PRMT R0, RZ, 0x7610, R67 ;  /* 0x00007610ff007816 */ /* 0x000fe20000000043 */
[----:B------:R-:W-:Y:S05]  /*0e60*/  @P2 BRA `(.L_x_4376) ;  /* 0x0000008000002947 */ /* 0x000fea0003800000 */
[----:B------:R-:W-:-:S04]  /*0e70*/  ISETP.NE.U32.AND P1, PT, RZ, c[0x0][0x180], PT ;  /* 0x00006000ff007a0c */ /* 0x000fc80003f25070 */
[----:B------:R-:W-:-:S13]  /*0e80*/  ISETP.NE.AND.EX P1, PT, RZ, c[0x0][0x184], PT, P1 ;  /* 0x00006100ff007a0c */ /* 0x000fda0003f25310 */
[----:B------:R-:W-:Y:S05]  /*0e90*/  @P1 BRA `(.L_x_4377) ;  /* 0x0000002000001947 */ /* 0x000fea0003800000 */
[----:B------:R-:W-:Y:S05]  /*0ea0*/  @P0 BRA `(.L_x_4378) ;  /* 0x0000008000000947 */ /* 0x000fea0003800000 */
[----:B------:R-:W-:Y:S05]  /*0eb0*/  BRA `(.L_x_4379) ;  /* 0x0000009000007947 */ /* 0x000fea0003800000 */
.L_x_4377:
[----:B-----5:R-:W-:-:S05]  /*0ec0*/  PRMT R65, RZ, 0x7610, R59 ;  /* 0x00007610ff417816 */ /* 0x020fca000000003b */
[----:B------:R-:W-:Y:S01]  /*0ed0*/  FADD.FTZ R0, R65, R0 ;  /* 0x0000000041007221 */ /* 0x000fe20000010000 */
[----:B------:R-:W-:Y:S05]  /*0ee0*/  BRA `(.L_x_4378) ;  /* 0x0000004000007947 */ /* 0x000fea0003800000 */
.L_x_4376:
[----:B-----5:R-:W-:-:S05]  /*0ef0*/  PRMT R65, RZ, 0x7610, R55 ;  /* 0x00007610ff417816 */ /* 0x020fca0000000037 */
[----:B------:R-:W-:Y:S01]  /*0f00*/  FADD.FTZ R0, R65, R0 ;  /* 0x0000000041007221 */ /* 0x000fe20000010000 */
[----:B------:R-:W-:-:S05]  /*0f10*/  @P1 PRMT R65, RZ, 0x7610, R59 ;  /* 0x00007610ff411816 */ /* 0x000fca000000003b */
[----:B------:R-:W-:-:S05]  /*0f20*/  @P1 FADD.FTZ R0, R65, R0 ;  /* 0x0000000041001221 */ /* 0x000fca0000010000 */
.L_x_4378:
[----:B------:R-:W-:-:S04]  /*0f30*/  F2FP.BF16.PACK_AB R64, RZ, R0 ;  /* 0x00000000ff40723e */ /* 0x000fc800000010ff */
[----:B------:R-:W-:Y:S02]  /*0f40*/  PRMT R63, R63, 0x5410, R64 ;  /* 0x000054103f3f7816 */ /* 0x000fe40000000040 */
.L_x_4379:
[C---:B------:R-:W-:Y:S02]  /*0f50*/  @P0 LEA R64, P1, R78.reuse, c[0x0][0x188], 0x4 ;  /* 0x000062004e400a11 */ /* 0x040fe400078220ff */
[C---:B------:R-:W-:Y:S02]  /*0f60*/  IADD3 R68, R78.reuse, 0x80, RZ ;  /* 0x000000804e447810 */ /* 0x040fe40007ffe0ff */
[----:B------:R-:W-:-:S05]  /*0f70*/  @P0 LEA.HI.X R65, R78, c[0x0][0x18c], RZ, 0x4, P1 ;  /* 0x000063004e410a11 */ /* 0x000fca00008f24ff */
[----:B------:R1:W-:Y:S04]  /*0f80*/  @P0 STG.E.128 [R64.64], R60 ;  /* 0x0000003c40000986 */ /* 0x0003e8000c101d04 */
.L_x_4347:
[----:B------:R-:W-:Y:S05]  /*0f90*/  BSYNC B0 ;  /* 0x0000000000007941 */ /* 0x000fea0003800000 */
.L_x_4346:
[----:B------:R-:W-:Y:S01]  /*0fa0*/  BSSY B0, `(.L_x_4380) ;  /* 0x0000095000007945 */ /* 0x000fe20003800000 */
[----:B------:R-:W-:Y:S05]  /*0fb0*/  @!P4 BRA `(.L_x_4381) ;  /* 0x000009300000c947 */ /* 0x000fea0003800000 */
[----:B------:R-:W-:Y:S01]  /*0fc0*/  ISETP.NE.U32.AND P2, PT, RZ, c[0x0][0x178], PT ;  /* 0x00005e00ff007a0c */ /* 0x000fe20003f45070 */
[----:B-1----:R-:W-:Y:S01]  /*0fd0*/  IMAD.MOV.U32 R65, RZ, RZ, 0x10 ;  /* 0x00000010ff417424 */ /* 0x002fe200078e00ff */
[----:B------:R-:W-:Y:S02]  /*0fe0*/  ISETP.NE.U32.AND P1, PT, RZ, c[0x0][0x180], PT ;  /* 0x00006000ff007a0c */ /* 0x000fe40003f25070 */
[----:B------:R-:W-:Y:S01]  /*0ff0*/  ISETP.NE.AND.EX P2, PT, RZ, c[0x0][0x17c], PT, P2 ;  /* 0x00005f00ff007a0c */ /* 0x000fe20003f45320 */
[----:B------:R-:W-:Y:S01]  /*1000*/  IMAD.WIDE.U32 R64, R68, R65, c[0x0][0x170] ;  /* 0x00005c0044407625 */ /* 0x000fe200078e0041 */
[----:B------:R-:W-:-:S05]  /*1010*/  ISETP.NE.AND.EX P1, PT, RZ, c[0x0][0x184], PT, P1 ;  /* 0x00006100ff007a0c */ /* 0x000fca0003f25310 */
[----:B------:R-:W3:Y:S06]  /*1020*/  LDG.E.128 R64, [R64.64] ;  /* 0x0000000440407981 */ /* 0x000eec000c1e1d00 */
        /* <DEDUP_REMOVED lines=15> */
.L_x_4383:
[----:B-----5:R-:W-:-:S05]  /*1120*/  PRMT R69, RZ, 0x5410, R56 ;  /* 0x00005410ff457816 */ /* 0x020fca0000000038 */
[----:B------:R-:W-:Y:S01]  /*1130*/  FADD.FTZ R76, R69, R76 ;  /* 0x0000004c454c7221 */ /* 0x000fe20000010000 */
[----:B------:R-:W-:Y:S05]  /*1140*/  BRA `(.L_x_4384) ;  /* 0x0000004000007947 */ /* 0x000fea0003800000 */
.L_x_4382:
[----:B-1---5:R-:W-:-:S05]  /*1150*/  PRMT R69, RZ, 0x5410, R52 ;  /* 0x00005410ff457816 */ /* 0x022fca0000000034 */
[----:B------:R-:W-:Y:S01]  /*1160*/  FADD.FTZ R76, R69, R76 ;  /* 0x0000004c454c7221 */ /* 0x000fe20000010000 */
[----:B------:R-:W-:-:S05]  /*1170*/  @P1 PRMT R69, RZ, 0x5410, R56 ;  /* 0x00005410ff451816 */ /* 0x000fca0000000038 */
[----:B------:R-:W-:-:S05]  /*1180*/  @P1 FADD.FTZ R76, R69, R76 ;  /* 0x0000004c454c1221 */ /* 0x000fca0000010000 */
.L_x_4384:
[----:B------:R-:W-:-:S04]  /*1190*/  F2FP.BF16.PACK_AB R2, RZ, R76 ;  /* 0x0000004cff02723e */ /* 0x000fc800000010ff */
[----:B------:R-:W-:Y:S02]  /*11a0*/  PRMT R60, R2, 0x7610, R60 ;  /* 0x00007610023c7816 */ /* 0x000fe4000000003c */
.L_x_4385:
[----:B------:R-:W-:Y:S01]  /*11b0*/  PRMT R83, RZ, 0x7610, R64 ;  /* 0x00007610ff537816 */ /* 0x000fe20000000040 */
[----:B------:R-:W-:Y:S05]  /*11c0*/  @P2 BRA `(.L_x_4386) ;  /* 0x0000008000002947 */ /* 0x000fea0003800000 */
[----:B------:R-:W-:-:S04]  /*11d0*/  ISETP.NE.U32.AND P6, PT, RZ, c[0x0][0x180], PT ;  /* 0x00006000ff007a0c */ /* 0x000fc80003fc5070 */
[----:B------:R-:W-:-:S13]  /*11e0*/  ISETP.NE.AND.EX P6, PT, RZ, c[0x0][0x184], PT, P6 ;  /* 0x00006100ff007a0c */ /* 0x000fda0003fc5360 */
[----:B------:R-:W-:Y:S05]  /*11f0*/  @P6 BRA `(.L_x_4387) ;  /* 0x0000002000006947 */ /* 0x000fea0003800000 */
[----:B------:R-:W-:Y:S05]  /*1200*/  @P0 BRA `(.L_x_4388) ;  /* 0x0000008000000947 */ /* 0x000fea0003800000 */
[----:B------:R-:W-:Y:S05]  /*1210*/  BRA `(.L_x_4389) ;  /* 0x0000009000007947 */ /* 0x000fea0003800000 */
.L_x_4387:
[----:B-----5:R-:W-:-:S05]  /*1220*/  PRMT R2, RZ, 0x7610, R56 ;  /* 0x00007610ff027816 */ /* 0x020fca0000000038 */
[----:B------:R-:W-:Y:S01]  /*1230*/  FADD.FTZ R83, R2, R83 ;  /* 0x0000005302537221 */ /* 0x000fe20000010000 */
[----:B------:R-:W-:Y:S05]  /*1240*/  BRA `(.L_x_4388) ;  /* 0x0000004000007947 */ /* 0x000fea0003800000 */
.L_x_4386:
[----:B-----5:R-:W-:-:S05]  /*1250*/  PRMT R2, RZ, 0x7610, R52 ;  /* 0x00007610ff027816 */ /* 0x020fca0000000034 */
[----:B------:R-:W-:Y:S01]  /*1260*/  FADD.FTZ R83, R2, R83 ;  /* 0x0000005302537221 */ /* 0x000fe20000010000 */
[----:B------:R-:W-:-:S05]  /*1270*/  @P1 PRMT R2, RZ, 0x7610, R56 ;  /* 0x00007610ff021816 */ /* 0x000fca0000000038 */
[----:B------:R-:W-:-:S05]  /*1280*/  @P1 FADD.FTZ R83, R2, R83 ;  /* 0x0000005302531221 */ /* 0x000fca0000010000 */
.L_x_4388:
[----:B------:R-:W-:-:S04]  /*1290*/  F2FP.BF16.PACK_AB R2, RZ, R83 ;  /* 0x00000053ff02723e */ /* 0x000fc800000010ff */
[----:B------:R-:W-:Y:S02]  /*12a0*/  PRMT R60, R60, 0x5410, R2 ;  /* 0x000054103c3c7816 */ /* 0x000fe40000000002 */
.L_x_4389:
[----:B------:R-:W-:Y:S01]  /*12b0*/  PRMT R84, RZ, 0x5410, R65 ;  /* 0x00005410ff547816 */ /* 0x000fe20000000041 */
[----:B------:R-:W-:Y:S05]  /*12c0*/  @P2 BRA `(.L_x_4390) ;  /* 0x0000008000002947 */ /* 0x000fea0003800000 */
[----:B------:R-:W-:-:S04]  /*12d0*/  ISETP.NE.U32.AND P6, PT, RZ, c[0x0][0x180], PT ;  /* 0x00006000ff007a0c */ /* 0x000fc80003fc5070 */
[----:B------:R-:W-:-:S13]  /*12e0*/  ISETP.NE.AND.EX P6, PT, RZ, c[0x0][0x184], PT, P6 ;  /* 0x00006100ff007a0c */ /* 0x000fda0003fc5360 */
[----:B------:R-:W-:Y:S05]  /*12f0*/  @P6 BRA `(.L_x_4391) ;  /* 0x0000002000006947 */ /* 0x000fea0003800000 */
[----:B------:R-:W-:Y:S05]  /*1300*/  @P0 BRA `(.L_x_4392) ;  /* 0x0000008000000947 */ /* 0x000fea0003800000 */
[----:B------:R-:W-:Y:S05]  /*1310*/  BRA `(.L_x_4393) ;  /* 0x0000009000007947 */ /* 0x000fea0003800000 */
.L_x_4391:
[----:B-----5:R-:W-:-:S05]  /*1320*/  PRMT R69, RZ, 0x5410, R57 ;  /* 0x00005410ff457816 */ /* 0x020fca0000000039 */
[----:B------:R-:W-:Y:S01]  /*1330*/  FADD.FTZ R84, R69, R84 ;  /* 0x0000005445547221 */ /* 0x000fe20000010000 */
[----:B------:R-:W-:Y:S05]  /*1340*/  BRA `(.L_x_4392) ;  /* 0x0000004000007947 */ /* 0x000fea0003800000 */
.L_x_4390:
[----:B-----5:R-:W-:-:S05]  /*1350*/  PRMT R69, RZ, 0x5410, R53 ;  /* 0x00005410ff457816 */ /* 0x020fca0000000035 */
[----:B------:R-:W-:Y:S01]  /*1360*/  FADD.FTZ R84, R69, R84 ;  /* 0x0000005445547221 */ /* 0x000fe20000010000 */
[----:B------:R-:W-:-:S05]  /*1370*/  @P1 PRMT R69, RZ, 0x5410, R57 ;  /* 0x00005410ff451816 */ /* 0x000fca0000000039 */
[----:B------:R-:W-:-:S05]  /*1380*/  @P1 FADD.FTZ R84, R69, R84 ;  /* 0x0000005445541221 */ /* 0x000fca0000010000 */
.L_x_4392:
[----:B------:R-:W-:-:S04]  /*1390*/  F2FP.BF16.PACK_AB R2, RZ, R84 ;  /* 0x00000054ff02723e */ /* 0x000fc800000010ff */
[----:B------:R-:W-:Y:S02]  /*13a0*/  PRMT R61, R2, 0x7610, R61 ;  /* 0x00007610023d7816 */ /* 0x000fe4000000003d */
.L_x_4393:
[----:B------:R-:W-:Y:S01]  /*13b0*/  PRMT R85, RZ, 0x7610, R65 ;  /* 0x00007610ff557816 */ /* 0x000fe20000000041 */
[----:B------:R-:W-:Y:S05]  /*13c0*/  @P2 BRA `(.L_x_4394) ;  /* 0x0000008000002947 */ /* 0x000fea0003800000 */
[----:B------:R-:W-:-:S04]  /*13d0*/  ISETP.NE.U32.AND P6, PT, RZ, c[0x0][0x180], PT ;  /* 0x00006000ff007a0c */ /* 0x000fc80003fc5070 */
[----:B------:R-:W-:-:S13]  /*13e0*/  ISETP.NE.AND.EX P6, PT, RZ, c[0x0][0x184], PT, P6 ;  /* 0x00006100ff007a0c */ /* 0x000fda0003fc5360 */
[----:B------:R-:W-:Y:S05]  /*13f0*/  @P6 BRA `(.L_x_4395) ;  /* 0x0000002000006947 */ /* 0x000fea0003800000 */
[----:B------:R-:W-:Y:S05]  /*1400*/  @P0 BRA `(.L_x_4396) ;  /* 0x0000008000000947 */ /* 0x000fea0003800000 */
[----:B------:R-:W-:Y:S05]  /*1410*/  BRA `(.L_x_4397) ;  /* 0x0000009000007947 */ /* 0x000fea0003800000 */
.L_x_4395:
[----:B-----5:R-:W-:-:S05]  /*1420*/  PRMT R2, RZ, 0x7610, R57 ;  /* 0x00007610ff027816 */ /* 0x020fca0000000039 */
[----:B------:R-:W-:Y:S01]  /*1430*/  FADD.FTZ R85, R2, R85 ;  /* 0x0000005502557221 */ /* 0x000fe20000010000 */
[----:B------:R-:W-:Y:S05]  /*1440*/  BRA `(.L_x_4396) ;  /* 0x0000004000007947 */ /* 0x000fea0003800000 */
.L_x_4394:
[----:B-----5:R-:W-:-:S05]  /*1450*/  PRMT R2, RZ, 0x7610, R53 ;  /* 0x00007610ff027816 */ /* 0x020fca0000000035 */
[----:B------:R-:W-:Y:S01]  /*1460*/  FADD.FTZ R85, R2, R85 ;  /* 0x0000005502557221 */ /* 0x000fe20000010000 */
[----:B------:R-:W-:-:S05]  /*1470*/  @P1 PRMT R2, RZ, 0x7610, R57 ;  /* 0x00007610ff021816 */ /* 0x000fca0000000039 */
[----:B------:R-:W-:-:S05]  /*1480*/  @P1 FADD.FTZ R85, R2, R85 ;  /* 0x0000005502551221 */ /* 0x000fca0000010000 */
.L_x_4396:
[----:B------:R-:W-:-:S04]  /*1490*/  F2FP.BF16.PACK_AB R2, RZ, R85 ;  /* 0x00000055ff02723e */ /* 0x000fc800000010ff */
[----:B------:R-:W-:Y:S02]  /*14a0*/  PRMT R61, R61, 0x5410, R2 ;  /* 0x000054103d3d7816 */ /* 0x000fe40000000002 */
.L_x_4397:
[----:B------:R-:W-:Y:S01]  /*14b0*/  PRMT R86, RZ, 0x5410, R66 ;  /* 0x00005410ff567816 */ /* 0x000fe20000000042 */
[----:B------:R-:W-:Y:S05]  /*14c0*/  @P2 BRA `(.L_x_4398) ;  /* 0x0000008000002947 */ /* 0x000fea0003800000 */
[----:B------:R-:W-:-:S04]  /*14d0*/  ISETP.NE.U32.AND P6, PT, RZ, c[0x0][0x180], PT ;  /* 0x00006000ff007a0c */ /* 0x000fc80003fc5070 */
[----:B------:R-:W-:-:S13]  /*14e0*/  ISETP.NE.AND.EX P6, PT, RZ, c[0x0][0x184], PT, P6 ;  /* 0x00006100ff007a0c */ /* 0x000fda0003fc5360 */
[----:B------:R-:W-:Y:S05]  /*14f0*/  @P6 BRA `(.L_x_4399) ;  /* 0x0000002000006947 */ /* 0x000fea0003800000 */
[----:B------:R-:W-:Y:S05]  /*1500*/  @P0 BRA `(.L_x_4400) ;  /* 0x0000008000000947 */ /* 0x000fea0003800000 */
[----:B------:R-:W-:Y:S05]  /*1510*/  BRA `(.L_x_4401) ;  /* 0x0000009000007947 */ /* 0x000fea0003800000 */
.L_x_4399:
[----:B-----5:R-:W-:-:S05]  /*1520*/  PRMT R65, RZ, 0x5410, R58 ;  /* 0x00005410ff417816 */ /* 0x020fca000000003a */
[----:B------:R-:W-:Y:S01]  /*1530*/  FADD.FTZ R86, R65, R86 ;  /* 0x0000005641567221 */ /* 0x000fe20000010000 */
[----:B------:R-:W-:Y:S05]  /*1540*/  BRA `(.L_x_4400) ;  /* 0x0000004000007947 */ /* 0x000fea0003800000 */
.L_x_4398:
[----:B-----5:R-:W-:-:S05]  /*1550*/  PRMT R65, RZ, 0x5410, R54 ;  /* 0x00005410ff417816 */ /* 0x020fca0000000036 */
[----:B------:R-:W-:Y:S01]  /*1560*/  FADD.FTZ R86, R65, R86 ;  /* 0x0000005641567221 */ /* 0x000fe20000010000 */
[----:B------:R-:W-:-:S05]  /*1570*/  @P1 PRMT R65, RZ, 0x5410, R58 ;  /* 0x00005410ff411816 */ /* 0x000fca000000003a */
[----:B------:R-:W-:-:S05]  /*1580*/  @P1 FADD.FTZ R86, R65, R86 ;  /* 0x0000005641561221 */ /* 0x000fca0000010000 */
.L_x_4400:
[----:B------:R-:W-:-:S04]  /*1590*/  F2FP.BF16.PACK_AB R2, RZ, R86 ;  /* 0x00000056ff02723e */ /* 0x000fc800000010ff */
[----:B------:R-:W-:Y:S02]  /*15a0*/  PRMT R62, R2, 0x7610, R62 ;  /* 0x00007610023e7816 */ /* 0x000fe4000000003e */
.L_x_4401:
[----:B------:R-:W-:Y:S01]  /*15b0*/  PRMT R94, RZ, 0x7610, R66 ;  /* 0x00007610ff5e7816 */ /* 0x000fe20000000042 */
[----:B------:R-:W-:Y:S05]  /*15c0*/  @P2 BRA `(.L_x_4402) ;  /* 0x0000008000002947 */ /* 0x000fea0003800000 */
[----:B------:R-:W-:-:S04]  /*15d0*/  ISETP.NE.U32.AND P6, PT, RZ, c[0x0][0x180], PT ;  /* 0x00006000ff007a0c */ /* 0x000fc80003fc5070 */
[----:B------:R-:W-:-:S13]  /*15e0*/  ISETP.NE.AND.EX P6, PT, RZ, c[0x0][0x184], PT, P6 ;  /* 0x00006100ff007a0c */ /* 0x000fda0003fc5360 */
[----:B------:R-:W-:Y:S05]  /*15f0*/  @P6 BRA `(.L_x_4403) ;  /* 0x0000002000006947 */ /* 0x000fea0003800000 */
[----:B------:R-:W-:Y:S05]  /*1600*/  @P0 BRA `(.L_x_4404) ;  /* 0x0000008000000947 */ /* 0x000fea0003800000 */
[----:B------:R-:W-:Y:S05]  /*1610*/  BRA `(.L_x_4405) ;  /* 0x0000009000007947 */ /* 0x000fea0003800000 */
.L_x_4403:
[----:B-----5:R-:W-:-:S05]  /*1620*/  PRMT R65, RZ, 0x7610, R58 ;  /* 0x00007610ff417816 */ /* 0x020fca000000003a */
[----:B------:R-:W-:Y:S01]  /*1630*/  FADD.FTZ R94, R65, R94 ;  /* 0x0000005e415e7221 */ /* 0x000fe20000010000 */
[----:B------:R-:W-:Y:S05]  /*1640*/  BRA `(.L_x_4404) ;  /* 0x0000004000007947 */ /* 0x000fea0003800000 */
.L_x_4402:
[----:B-----5:R-:W-:-:S05]  /*1650*/  PRMT R65, RZ, 0x7610, R54 ;  /* 0x00007610ff417816 */ /* 0x020fca0000000036 */
[----:B------:R-:W-:Y:S01]  /*1660*/  FADD.FTZ R94, R65, R94 ;  /* 0x0000005e415e7221 */ /* 0x000fe20000010000 */
[----:B------:R-:W-:-:S05]  /*1670*/  @P1 PRMT R65, RZ, 0x7610, R58 ;  /* 0x00007610ff411816 */ /* 0x000fca000000003a */
[----:B------:R-:W-:-:S05]  /*1680*/  @P1 FADD.FTZ R94, R65, R94 ;  /* 0x0000005e415e1221 */ /* 0x000fca0000010000 */
.L_x_4404:
[----:B------:R-:W-:-:S04]  /*1690*/  F2FP.BF16.PACK_AB R2, RZ, R94 ;  /* 0x0000005eff02723e */ /* 0x000fc800000010ff */
[----:B------:R-:W-:Y:S02]  /*16a0*/  PRMT R62, R62, 0x5410, R2 ;  /* 0x000054103e3e7816 */ /* 0x000fe40000000002 */
.L_x_4405:
[----:B------:R-:W-:Y:S01]  /*16b0*/  PRMT R93, RZ, 0x5410, R67 ;  /* 0x00005410ff5d7816 */ /* 0x000fe20000000043 */
[----:B------:R-:W-:Y:S05]  /*16c0*/  @P2 BRA `(.L_x_4406) ;  /* 0x0000008000002947 */ /* 0x000fea0003800000 */
[----:B------:R-:W-:-:S04]  /*16d0*/  ISETP.NE.U32.AND P6, PT, RZ, c[0x0][0x180], PT ;  /* 0x00006000ff007a0c */ /* 0x000fc80003fc5070 */
[----:B------:R-:W-:-:S13]  /*16e0*/  ISETP.NE.AND.EX P6, PT, RZ, c[0x0][0x184], PT, P6 ;  /* 0x00006100ff007a0c */ /* 0x000fda0003fc5360 */
[----:B------:R-:W-:Y:S05]  /*16f0*/  @P6 BRA `(.L_x_4407) ;  /* 0x0000002000006947 */ /* 0x000fea0003800000 */
[----:B------:R-:W-:Y:S05]  /*1700*/  @P0 BRA `(.L_x_4408) ;  /* 0x0000008000000947 */ /* 0x000fea0003800000 */
[----:B------:R-:W-:Y:S05]  /*1710*/  BRA `(.L_x_4409) ;  /* 0x0000009000007947 */ /* 0x000fea0003800000 */
.L_x_4407:
[----:B-----5:R-:W-:-:S05]  /*1720*/  PRMT R2, RZ, 0x5410, R59 ;  /* 0x00005410ff027816 */ /* 0x020fca000000003b */
[----:B------:R-:W-:Y:S01]  /*1730*/  FADD.FTZ R93, R2, R93 ;  /* 0x0000005d025d7221 */ /* 0x000fe20000010000 */
[----:B------:R-:W-:Y:S05]  /*1740*/  BRA `(.L_x_4408) ;  /* 0x0000004000007947 */ /* 0x000fea0003800000 */
.L_x_4406:
[----:B-----5:R-:W-:-:S05]  /*1750*/  PRMT R2, RZ, 0x5410, R55 ;  /* 0x00005410ff027816 */ /* 0x020fca0000000037 */
[----:B------:R-:W-:Y:S01]  /*1760*/  FADD.FTZ R93, R2, R93 ;  /* 0x0000005d025d7221 */ /* 0x000fe20000010000 */
[----:B------:R-:W-:-:S05]  /*1770*/  @P1 PRMT R2, RZ, 0x5410, R59 ;  /* 0x00005410ff021816 */ /* 0x000fca000000003b */
[----:B------:R-:W-:-:S05]  /*1780*/  @P1 FADD.FTZ R93, R2, R93 ;  /* 0x0000005d025d1221 */ /* 0x000fca0000010000 */
.L_x_4408:
[----:B------:R-:W-:-:S04]  /*1790*/  F2FP.BF16.PACK_AB R2, RZ, R93 ;  /* 0x0000005dff02723e */ /* 0x000fc800000010ff */
[----:B------:R-:W-:Y:S02]  /*17a0*/  PRMT R63, R2, 0x7610, R63 ;  /* 0x00007610023f7816 */ /* 0x000fe4000000003f */
.L_x_4409:
[----:B------:R-:W-:Y:S01]  /*17b0*/  PRMT R2, RZ, 0x7610, R67 ;  /* 0x00007610ff027816 */ /* 0x000fe20000000043 */
[----:B------:R-:W-:Y:S05]  /*17c0*/  @P2 BRA `(.L_x_4410) ;  /* 0x0000008000002947 */ /* 0x000fea0003800000 */
[----:B------:R-:W-:-:S04]  /*17d0*/  ISETP.NE.U32.AND P1, PT, RZ, c[0x0][0x180], PT ;  /* 0x00006000ff007a0c */ /* 0x000fc80003f25070 */
[----:B------:R-:W-:-:S13]  /*17e0*/  ISETP.NE.AND.EX P1, PT, RZ, c[0x0][0x184], PT, P1 ;  /* 0x00006100ff007a0c */ /* 0x000fda0003f25310 */
[----:B------:R-:W-:Y:S05]  /*17f0*/  @P1 BRA `(.L_x_4411) ;  /* 0x0000002000001947 */ /* 0x000fea0003800000 */
[----:B------:R-:W-:Y:S05]  /*1800*/  @P0 BRA `(.L_x_4412) ;  /* 0x0000008000000947 */ /* 0x000fea0003800000 */
[----:B------:R-:W-:Y:S05]  /*1810*/  BRA `(.L_x_4413) ;  /* 0x0000009000007947 */ /* 0x000fea0003800000 */
.L_x_4411:
[----:B-----5:R-:W-:-:S05]  /*1820*/  PRMT R65, RZ, 0x7610, R59 ;  /* 0x00007610ff417816 */ /* 0x020fca000000003b */
[----:B------:R-:W-:Y:S01]  /*1830*/  FADD.FTZ R2, R65, R2 ;  /* 0x0000000241027221 */ /* 0x000fe20000010000 */
[----:B------:R-:W-:Y:S05]  /*1840*/  BRA `(.L_x_4412) ;  /* 0x0000004000007947 */ /* 0x000fea0003800000 */
.L_x_4410:
[----:B-----5:R-:W-:-:S05]  /*1850*/  PRMT R65, RZ, 0x7610, R55 ;  /* 0x00007610ff417816 */ /* 0x020fca0000000037 */
[----:B------:R-:W-:Y:S01]  /*1860*/  FADD.FTZ R2, R65, R2 ;  /* 0x0000000241027221 */ /* 0x000fe20000010000 */
[----:B------:R-:W-:-:S05]  /*1870*/  @P1 PRMT R65, RZ, 0x7610, R59 ;  /* 0x00007610ff411816 */ /* 0x000fca000000003b */
[----:B------:R-:W-:-:S05]  /*1880*/  @P1 FADD.FTZ R2, R65, R2 ;  /* 0x0000000241021221 */ /* 0x000fca0000010000 */
.L_x_4412:
[----:B------:R-:W-:-:S04]  /*1890*/  F2FP.BF16.PACK_AB R64, RZ, R2 ;  /* 0x00000002ff40723e */ /* 0x000fc800000010ff */
[----:B------:R-:W-:Y:S02]  /*18a0*/  PRMT R63, R63, 0x5410, R64 ;  /* 0x000054103f3f7816 */ /* 0x000fe40000000040 */
.L_x_4413:
[----:B------:R-:W-:-:S04]  /*18b0*/  @P0 LEA R64, P1, R68, c[0x0][0x188], 0x4 ;  /* 0x0000620044400a11 */ /* 0x000fc800078220ff */
[C---:B------:R-:W-:Y:S02]  /*18c0*/  @P0 LEA.HI.X R65, R68.reuse, c[0x0][0x18c], RZ, 0x4, P1 ;  /* 0x0000630044410a11 */ /* 0x040fe400008f24ff */
[----:B------:R-:W-:-:S03]  /*18d0*/  IADD3 R68, R68, 0x80, RZ ;  /* 0x0000008044447810 */ /* 0x000fc60007ffe0ff */
[----:B------:R1:W-:Y:S04]  /*18e0*/  @P0 STG.E.128 [R64.64], R60 ;  /* 0x0000003c40000986 */ /* 0x0003e8000c101d04 */
.L_x_4381:
[----:B------:R-:W-:Y:S05]  /*18f0*/  BSYNC B0 ;  /* 0x0000000000007941 */ /* 0x000fea0003800000 */
.L_x_4380:
[----:B------:R-:W-:Y:S01]  /*1900*/  BSSY B0, `(.L_x_4414) ;  /* 0x0000094000007945 */ /* 0x000fe20003800000 */
[----:B------:R-:W-:Y:S05]  /*1910*/  @!P3 BRA `(.L_x_4415) ;  /* 0x000009200000b947 */ /* 0x000fea0003800000 */
[----:B------:R-:W-:Y:S02]  /*1920*/  ISETP.NE.U32.AND P2, PT, RZ, c[0x0][0x178], PT ;  /* 0x00005e00ff007a0c */ /* 0x000fe40003f45070 */
[----:B------:R-:W-:Y:S02]  /*1930*/  ISETP.NE.U32.AND P1, PT, RZ, c[0x0][0x180], PT ;  /* 0x00006000ff007a0c */ /* 0x000fe40003f25070 */
[----:B------:R-:W-:Y:S02]  /*1940*/  ISETP.NE.AND.EX P2, PT, RZ, c[0x0][0x17c], PT, P2 ;  /* 0x00005f00ff007a0c */ /* 0x000fe40003f45320 */
[----:B------:R-:W-:Y:S02]  /*1950*/  ISETP.NE.AND.EX P1, PT, RZ, c[0x0][0x184], PT, P1 ;  /* 0x00006100ff007a0c */ /* 0x000fe40003f25310 */
[----:B-1----:R-:W-:-:S05]  /*1960*/  MOV R65, 0x10 ;  /* 0x0000001000417802 */ /* 0x002fca0000000f00 */
[----:B------:R-:W-:-:S04]  /*1970*/  IMAD.WIDE.U32 R64, R68, R65, c[0x0][0x170] ;  /* 0x00005c0044407625 */ /* 0x000fc800078e0041 */
[C---:B------:R-:W-:Y:S02]  /*1980*/  @P2 LEA R88, P6, R68.reuse, c[0x0][0x178], 0x4 ;  /* 0x00005e0044582a11 */ /* 0x040fe400078c20ff */
[----:B------:R-:W3:Y:S02]  /*1990*/  LDG.E.128 R64, [R64.64] ;  /* 0x0000000440407981 */ /* 0x000ee4000c1e1d00 */
        /* <DEDUP_REMOVED lines=14> */
.L_x_4417:
[----:B-----5:R-:W-:-:S05]  /*1a80*/  PRMT R88, RZ, 0x5410, R56 ;  /* 0x00005410ff587816 */ /* 0x020fca0000000038 */
[----:B------:R-:W-:Y:S01]  /*1a90*/  FADD.FTZ R77, R88, R77 ;  /* 0x0000004d584d7221 */ /* 0x000fe20000010000 */
[----:B------:R-:W-:Y:S05]  /*1aa0*/  BRA `(.L_x_4418) ;  /* 0x0000004000007947 */ /* 0x000fea0003800000 */
.L_x_4416:
[----:B-1---5:R-:W-:-:S05]  /*1ab0*/  PRMT R88, RZ, 0x5410, R52 ;  /* 0x00005410ff587816 */ /* 0x022fca0000000034 */
[----:B------:R-:W-:Y:S01]  /*1ac0*/  FADD.FTZ R77, R88, R77 ;  /* 0x0000004d584d7221 */ /* 0x000fe20000010000 */
[----:B------:R-:W-:-:S05]  /*1ad0*/  @P1 PRMT R88, RZ, 0x5410, R56 ;  /* 0x00005410ff581816 */ /* 0x000fca0000000038 */
[----:B------:R-:W-:-:S05]  /*1ae0*/  @P1 FADD.FTZ R77, R88, R77 ;  /* 0x0000004d584d1221 */ /* 0x000fca0000010000 */
.L_x_4418:
[----:B------:R-:W-:-:S04]  /*1af0*/  F2FP.BF16.PACK_AB R69, RZ, R77 ;  /* 0x0000004dff45723e */ /* 0x000fc800000010ff */
[----:B------:R-:W-:Y:S02]  /*1b00*/  PRMT R60, R69, 0x7610, R60 ;  /* 0x00007610453c7816 */ /* 0x000fe4000000003c */
.L_x_4419:
[----:B------:R-:W-:Y:S01]  /*1b10*/  PRMT R87, RZ, 0x7610, R64 ;  /* 0x00007610ff577816 */ /* 0x000fe20000000040 */
[----:B------:R-:W-:Y:S05]  /*1b20*/  @P2 BRA `(.L_x_4420) ;  /* 0x0000008000002947 */ /* 0x000fea0003800000 */
[----:B------:R-:W-:-:S04]  /*1b30*/  ISETP.NE.U32.AND P6, PT, RZ, c[0x0][0x180], PT ;  /* 0x00006000ff007a0c */ /* 0x000fc80003fc5070 */
[----:B------:R-:W-:-:S13]  /*1b40*/  ISETP.NE.AND.EX P6, PT, RZ, c[0x0][0x184], PT, P6 ;  /* 0x00006100ff007a0c */ /* 0x000fda0003fc5360 */
[----:B------:R-:W-:Y:S05]  /*1b50*/  @P6 BRA `(.L_x_4421) ;  /* 0x0000002000006947 */ /* 0x000fea0003800000 */
[----:B------:R-:W-:Y:S05]  /*1b60*/  @P0 BRA `(.L_x_4422) ;  /* 0x0000008000000947 */ /* 0x000fea0003800000 */
[----:B------:R-:W-:Y:S05]  /*1b70*/  BRA `(.L_x_4423) ;  /* 0x0000009000007947 */ /* 0x000fea0003800000 */
.L_x_4421:
[----:B-----5:R-:W-:-:S05]  /*1b80*/  PRMT R64, RZ, 0x7610, R56 ;  /* 0x00007610ff407816 */ /* 0x020fca0000000038 */
[----:B------:R-:W-:Y:S01]  /*1b90*/  FADD.FTZ R87, R64, R87 ;  /* 0x0000005740577221 */ /* 0x000fe20000010000 */
[----:B------:R-:W-:Y:S05]  /*1ba0*/  BRA `(.L_x_4422) ;  /* 0x0000004000007947 */ /* 0x000fea0003800000 */
.L_x_4420:
[----:B-----5:R-:W-:-:S05]  /*1bb0*/  PRMT R64, RZ, 0x7610, R52 ;  /* 0x00007610ff407816 */ /* 0x020fca0000000034 */
[----:B------:R-:W-:Y:S01]  /*1bc0*/  FADD.FTZ R87, R64, R87 ;  /* 0x0000005740577221 */ /* 0x000fe20000010000 */
[----:B------:R-:W-:-:S05]  /*1bd0*/  @P1 PRMT R64, RZ, 0x7610, R56 ;  /* 0x00007610ff401816 */ /* 0x000fca0000000038 */
[----:B------:R-:W-:-:S05]  /*1be0*/  @P1 FADD.FTZ R87, R64, R87 ;  /* 0x0000005740571221 */ /* 0x000fca0000010000 */
.L_x_4422:
[----:B------:R-:W-:-:S04]  /*1bf0*/  F2FP.BF16.PACK_AB R64, RZ, R87 ;  /* 0x00000057ff40723e */ /* 0x000fc800000010ff */
[----:B------:R-:W-:Y:S02]  /*1c00*/  PRMT R60, R60, 0x5410, R64 ;  /* 0x000054103c3c7816 */ /* 0x000fe40000000040 */
.L_x_4423:
[----:B------:R-:W-:Y:S01]  /*1c10*/  PRMT R88, RZ, 0x5410, R65 ;  /* 0x00005410ff587816 */ /* 0x000fe20000000041 */
[----:B------:R-:W-:Y:S05]  /*1c20*/  @P2 BRA `(.L_x_4424) ;  /* 0x0000008000002947 */ /* 0x000fea0003800000 */
[----:B------:R-:W-:-:S04]  /*1c30*/  ISETP.NE.U32.AND P6, PT, RZ, c[0x0][0x180], PT ;  /* 0x00006000ff007a0c */ /* 0x000fc80003fc5070 */
[----:B------:R-:W-:-:S13]  /*1c40*/  ISETP.NE.AND.EX P6, PT, RZ, c[0x0][0x184], PT, P6 ;  /* 0x00006100ff007a0c */ /* 0x000fda0003fc5360 */
[----:B------:R-:W-:Y:S05]  /*1c50*/  @P6 BRA `(.L_x_4425) ;  /* 0x0000002000006947 */ /* 0x000fea0003800000 */
[----:B------:R-:W-:Y:S05]  /*1c60*/  @P0 BRA `(.L_x_4426) ;  /* 0x0000008000000947 */ /* 0x000fea0003800000 */
[----:B------:R-:W-:Y:S05]  /*1c70*/  BRA `(.L_x_4427) ;  /* 0x0000009000007947 */ /* 0x000fea0003800000 */
.L_x_4425:
[----:B-----5:R-:W-:-:S05]  /*1c80*/  PRMT R69, RZ, 0x5410, R57 ;  /* 0x00005410ff457816 */ /* 0x020fca0000000039 */
[----:B------:R-:W-:Y:S01]  /*1c90*/  FADD.FTZ R88, R69, R88 ;  /* 0x0000005845587221 */ /* 0x000fe20000010000 */
[----:B------:R-:W-:Y:S05]  /*1ca0*/  BRA `(.L_x_4426) ;  /* 0x0000004000007947 */ /* 0x000fea0003800000 */
.L_x_4424:
[----:B-----5:R-:W-:-:S05]  /*1cb0*/  PRMT R69, RZ, 0x5410, R53 ;  /* 0x00005410ff457816 */ /* 0x020fca0000000035 */
[----:B------:R-:W-:Y:S01]  /*1cc0*/  FADD.FTZ R88, R69, R88 ;  /* 0x0000005845587221 */ /* 0x000fe20000010000 */
[----:B------:R-:W-:-:S05]  /*1cd0*/  @P1 PRMT R69, RZ, 0x5410, R57 ;  /* 0x00005410ff451816 */ /* 0x000fca0000000039 */
[----:B------:R-:W-:-:S05]  /*1ce0*/  @P1 FADD.FTZ R88, R69, R88 ;  /* 0x0000005845581221 */ /* 0x000fca0000010000 */
.L_x_4426:
[----:B------:R-:W-:-:S04]  /*1cf0*/  F2FP.BF16.PACK_AB R64, RZ, R88 ;  /* 0x00000058ff40723e */ /* 0x000fc800000010ff */
[----:B------:R-:W-:Y:S02]  /*1d00*/  PRMT R61, R64, 0x7610, R61 ;  /* 0x00007610403d7816 */ /* 0x000fe4000000003d */
.L_x_4427:
[----:B------:R-:W-:Y:S01]  /*1d10*/  PRMT R89, RZ, 0x7610, R65 ;  /* 0x00007610ff597816 */ /* 0x000fe20000000041 */
[----:B------:R-:W-:Y:S05]  /*1d20*/  @P2 BRA `(.L_x_4428) ;  /* 0x0000008000002947 */ /* 0x000fea0003800000 */
[----:B------:R-:W-:-:S04]  /*1d30*/  ISETP.NE.U32.AND P6, PT, RZ, c[0x0][0x180], PT ;  /* 0x00006000ff007a0c */ /* 0x000fc80003fc5070 */
[----:B------:R-:W-:-:S13]  /*1d40*/  ISETP.NE.AND.EX P6, PT, RZ, c[0x0][0x184], PT, P6 ;  /* 0x00006100ff007a0c */ /* 0x000fda0003fc5360 */
[----:B------:R-:W-:Y:S05]  /*1d50*/  @P6 BRA `(.L_x_4429) ;  /* 0x0000002000006947 */ /* 0x000fea0003800000 */
[----:B------:R-:W-:Y:S05]  /*1d60*/  @P0 BRA `(.L_x_4430) ;  /* 0x0000008000000947 */ /* 0x000fea0003800000 */
[----:B------:R-:W-:Y:S05]  /*1d70*/  BRA `(.L_x_4431) ;  /* 0x0000009000007947 */ /* 0x000fea0003800000 */
.L_x_4429:
[----:B-----5:R-:W-:-:S05]  /*1d80*/  PRMT R64, RZ, 0x7610, R57 ;  /* 0x00007610ff407816 */ /* 0x020fca0000000039 */
[----:B------:R-:W-:Y:S01]  /*1d90*/  FADD.FTZ R89, R64, R89 ;  /* 0x0000005940597221 */ /* 0x000fe20000010000 */
[----:B------:R-:W-:Y:S05]  /*1da0*/  BRA `(.L_x_4430) ;  /* 0x0000004000007947 */ /* 0x000fea0003800000 */
.L_x_4428:
[----:B-----5:R-:W-:-:S05]  /*1db0*/  PRMT R64, RZ, 0x7610, R53 ;  /* 0x00007610ff407816 */ /* 0x020fca0000000035 */
[----:B------:R-:W-:Y:S01]  /*1dc0*/  FADD.FTZ R89, R64, R89 ;  /* 0x0000005940597221 */ /* 0x000fe20000010000 */
[----:B------:R-:W-:-:S05]  /*1dd0*/  @P1 PRMT R64, RZ, 0x7610, R57 ;  /* 0x00007610ff401816 */ /* 0x000fca0000000039 */
[----:B------:R-:W-:-:S05]  /*1de0*/  @P1 FADD.FTZ R89, R64, R89 ;  /* 0x0000005940591221 */ /* 0x000fca0000010000 */
.L_x_4430:
[----:B------:R-:W-:-:S04]  /*1df0*/  F2FP.BF16.PACK_AB R64, RZ, R89 ;  /* 0x00000059ff40723e */ /* 0x000fc800000010ff */
[----:B------:R-:W-:Y:S02]  /*1e00*/  PRMT R61, R61, 0x5410, R64 ;  /* 0x000054103d3d7816 */ /* 0x000fe40000000040 */
.L_x_4431:
[----:B------:R-:W-:Y:S01]  /*1e10*/  PRMT R90, RZ, 0x5410, R66 ;  /* 0x00005410ff5a7816 */ /* 0x000fe20000000042 */
[----:B------:R-:W-:Y:S05]  /*1e20*/  @P2 BRA `(.L_x_4432) ;  /* 0x0000008000002947 */ /* 0x000fea0003800000 */
[----:B------:R-:W-:-:S04]  /*1e30*/  ISETP.NE.U32.AND P6, PT, RZ, c[0x0][0x180], PT ;  /* 0x00006000ff007a0c */ /* 0x000fc80003fc5070 */
[----:B------:R-:W-:-:S13]  /*1e40*/  ISETP.NE.AND.EX P6, PT, RZ, c[0x0][0x184], PT, P6 ;  /* 0x00006100ff007a0c */ /* 0x000fda0003fc5360 */
[----:B------:R-:W-:Y:S05]  /*1e50*/  @P6 BRA `(.L_x_4433) ;  /* 0x0000002000006947 */ /* 0x000fea0003800000 */
[----:B------:R-:W-:Y:S05]  /*1e60*/  @P0 BRA `(.L_x_4434) ;  /* 0x0000008000000947 */ /* 0x000fea0003800000 */
[----:B------:R-:W-:Y:S05]  /*1e70*/  BRA `(.L_x_4435) ;  /* 0x0000009000007947 */ /* 0x000fea0003800000 */
.L_x_4433:
[----:B-----5:R-:W-:-:S05]  /*1e80*/  PRMT R65, RZ, 0x5410, R58 ;  /* 0x00005410ff417816 */ /* 0x020fca000000003a */
[----:B------:R-:W-:Y:S01]  /*1e90*/  FADD.FTZ R90, R65, R90 ;  /* 0x0000005a415a7221 */ /* 0x000fe20000010000 */
[----:B------:R-:W-:Y:S05]  /*1ea0*/  BRA `(.L_x_4434) ;  /* 0x0000004000007947 */ /* 0x000fea0003800000 */
.L_x_4432:
[----:B-----5:R-:W-:-:S05]  /*1eb0*/  PRMT R65, RZ, 0x5410, R54 ;  /* 0x00005410ff417816 */ /* 0x020fca0000000036 */
[----:B------:R-:W-:Y:S01]  /*1ec0*/  FADD.FTZ R90, R65, R90 ;  /* 0x0000005a415a7221 */ /* 0x000fe20000010000 */
[----:B------:R-:W-:-:S05]  /*1ed0*/  @P1 PRMT R65, RZ, 0x5410, R58 ;  /* 0x00005410ff411816 */ /* 0x000fca000000003a */
[----:B------:R-:W-:-:S05]  /*1ee0*/  @P1 FADD.FTZ R90, R65, R90 ;  /* 0x0000005a415a1221 */ /* 0x000fca0000010000 */
.L_x_4434:
[----:B------:R-:W-:-:S04]  /*1ef0*/  F2FP.BF16.PACK_AB R64, RZ, R90 ;  /* 0x0000005aff40723e */ /* 0x000fc800000010ff */
[----:B------:R-:W-:Y:S02]  /*1f00*/  PRMT R62, R64, 0x7610, R62 ;  /* 0x00007610403e7816 */ /* 0x000fe4000000003e */
.L_x_4435:
[----:B------:R-:W-:Y:S01]  /*1f10*/  PRMT R92, RZ, 0x7610, R66 ;  /* 0x00007610ff5c7816 */ /* 0x000fe20000000042 */
[----:B------:R-:W-:Y:S05]  /*1f20*/  @P2 BRA `(.L_x_4436) ;  /* 0x0000008000002947 */ /* 0x000fea0003800000 */
[----:B------:R-:W-:-:S04]  /*1f30*/  ISETP.NE.U32.AND P6, PT, RZ, c[0x0][0x180], PT ;  /* 0x00006000ff007a0c */ /* 0x000fc80003fc5070 */
[----:B------:R-:W-:-:S13]  /*1f40*/  ISETP.NE.AND.EX P6, PT, RZ, c[0x0][0x184], PT, P6 ;  /* 0x00006100ff007a0c */ /* 0x000fda0003fc5360 */
[----:B------:R-:W-:Y:S05]  /*1f50*/  @P6 BRA `(.L_x_4437) ;  /* 0x0000002000006947 */ /* 0x000fea0003800000 */
[----:B------:R-:W-:Y:S05]  /*1f60*/  @P0 BRA `(.L_x_4438) ;  /* 0x0000008000000947 */ /* 0x000fea0003800000 */
[----:B------:R-:W-:Y:S05]  /*1f70*/  BRA `(.L_x_4439) ;  /* 0x0000009000007947 */ /* 0x000fea0003800000 */
.L_x_4437:
[----:B-----5:R-:W-:-:S05]  /*1f80*/  PRMT R65, RZ, 0x7610, R58 ;  /* 0x00007610ff417816 */ /* 0x020fca000000003a */
[----:B------:R-:W-:Y:S01]  /*1f90*/  FADD.FTZ R92, R65, R92 ;  /* 0x0000005c415c7221 */ /* 0x000fe20000010000 */
[----:B------:R-:W-:Y:S05]  /*1fa0*/  BRA `(.L_x_4438) ;  /* 0x0000004000007947 */ /* 0x000fea0003800000 */
.L_x_4436:
[----:B-----5:R-:W-:-:S05]  /*1fb0*/  PRMT R65, RZ, 0x7610, R54 ;  /* 0x00007610ff417816 */ /* 0x020fca0000000036 */
[----:B------:R-:W-:Y:S01]  /*1fc0*/  FADD.FTZ R92, R65, R92 ;  /* 0x0000005c415c7221 */ /* 0x000fe20000010000 */
[----:B------:R-:W-:-:S05]  /*1fd0*/  @P1 PRMT R65, RZ, 0x7610, R58 ;  /* 0x00007610ff411816 */ /* 0x000fca000000003a */
[----:B------:R-:W-:-:S05]  /*1fe0*/  @P1 FADD.FTZ R92, R65, R92 ;  /* 0x0000005c415c1221 */ /* 0x000fca0000010000 */
.L_x_4438:
[----:B------:R-:W-:-:S04]  /*1ff0*/  F2FP.BF16.PACK_AB R64, RZ, R92 ;  /* 0x0000005cff40723e */ /* 0x000fc800000010ff */
[----:B------:R-:W-:Y:S02]  /*2000*/  PRMT R62, R62, 0x5410, R64 ;  /* 0x000054103e3e7816 */ /* 0x000fe40000000040 */
.L_x_4439:
[----:B------:R-:W-:Y:S01]  /*2010*/  PRMT R91, RZ, 0x5410, R67 ;  /* 0x00005410ff5b7816 */ /* 0x000fe20000000043 */
[----:B------:R-:W-:Y:S05]  /*2020*/  @P2 BRA `(.L_x_4440) ;  /* 0x0000008000002947 */ /* 0x000fea0003800000 */
[----:B------:R-:W-:-:S04]  /*2030*/  ISETP.NE.U32.AND P6, PT, RZ, c[0x0][0x180], PT ;  /* 0x00006000ff007a0c */ /* 0x000fc80003fc5070 */
[----:B------:R-:W-:-:S13]  /*2040*/  ISETP.NE.AND.EX P6, PT, RZ, c[0x0][0x184], PT, P6 ;  /* 0x00006100ff007a0c */ /* 0x000fda0003fc5360 */
[----:B------:R-:W-:Y:S05]  /*2050*/  @P6 BRA `(.L_x_4441) ;  /* 0x0000002000006947 */ /* 0x000fea0003800000 */
[----:B------:R-:W-:Y:S05]  /*2060*/  @P0 BRA `(.L_x_4442) ;  /* 0x0000008000000947 */ /* 0x000fea0003800000 */
[----:B------:R-:W-:Y:S05]  /*2070*/  BRA `(.L_x_4443) ;  /* 0x0000009000007947 */ /* 0x000fea0003800000 */
.L_x_4441:
[----:B-----5:R-:W-:-:S05]  /*2080*/  PRMT R64, RZ, 0x5410, R59 ;  /* 0x00005410ff407816 */ /* 0x020fca000000003b */
[----:B------:R-:W-:Y:S01]  /*2090*/  FADD.FTZ R91, R64, R91 ;  /* 0x0000005b405b7221 */ /* 0x000fe20000010000 */
[----:B------:R-:W-:Y:S05]  /*20a0*/  BRA `(.L_x_4442) ;  /* 0x0000004000007947 */ /* 0x000fea0003800000 */
.L_x_4440:
[----:B-----5:R-:W-:-:S05]  /*20b0*/  PRMT R64, RZ, 0x5410, R55 ;  /* 0x00005410ff407816 */ /* 0x020fca0000000037 */
[----:B------:R-:W-:Y:S01]  /*20c0*/  FADD.FTZ R91, R64, R91 ;  /* 0x0000005b405b7221 */ /* 0x000fe20000010000 */
[----:B------:R-:W-:-:S05]  /*20d0*/  @P1 PRMT R64, RZ, 0x5410, R59 ;  /* 0x00005410ff401816 */ /* 0x000fca000000003b */
[----:B------:R-:W-:-:S05]  /*20e0*/  @P1 FADD.FTZ R91, R64, R91 ;  /* 0x0000005b405b1221 */ /* 0x000fca0000010000 */
.L_x_4442:
[----:B------:R-:W-:-:S04]  /*20f0*/  F2FP.BF16.PACK_AB R64, RZ, R91 ;  /* 0x0000005bff40723e */ /* 0x000fc800000010ff */
[----:B------:R-:W-:Y:S02]  /*2100*/  PRMT R63, R64, 0x7610, R63 ;  /* 0x00007610403f7816 */ /* 0x000fe4000000003f */
.L_x_4443:
[----:B------:R-:W-:Y:S01]  /*2110*/  PRMT R97, RZ, 0x7610, R67 ;  /* 0x00007610ff617816 */ /* 0x000fe20000000043 */
[----:B------:R-:W-:Y:S05]  /*2120*/  @P2 BRA `(.L_x_4444) ;  /* 0x0000008000002947 */ /* 0x000fea0003800000 */
[----:B------:R-:W-:-:S04]  /*2130*/  ISETP.NE.U32.AND P1, PT, RZ, c[0x0][0x180], PT ;  /* 0x00006000ff007a0c */ /* 0x000fc80003f25070 */
[----:B------:R-:W-:-:S13]  /*2140*/  ISETP.NE.AND.EX P1, PT, RZ, c[0x0][0x184], PT, P1 ;  /* 0x00006100ff007a0c */ /* 0x000fda0003f25310 */
[----:B------:R-:W-:Y:S05]  /*2150*/  @P1 BRA `(.L_x_4445) ;  /* 0x0000002000001947 */ /* 0x000fea0003800000 */
[----:B------:R-:W-:Y:S05]  /*2160*/  @P0 BRA `(.L_x_4446) ;  /* 0x0000008000000947 */ /* 0x000fea0003800000 */
[----:B------:R-:W-:Y:S05]  /*2170*/  BRA `(.L_x_4447) ;  /* 0x0000009000007947 */ /* 0x000fea0003800000 */
.L_x_4445:
[----:B-----5:R-:W-:-:S05]  /*2180*/  PRMT R64, RZ, 0x7610, R59 ;  /* 0x00007610ff407816 */ /* 0x020fca000000003b */
[----:B------:R-:W-:Y:S01]  /*2190*/  FADD.FTZ R97, R64, R97 ;  /* 0x0000006140617221 */ /* 0x000fe20000010000 */
[----:B------:R-:W-:Y:S05]  /*21a0*/  BRA `(.L_x_4446) ;  /* 0x0000004000007947 */ /* 0x000fea0003800000 */
.L_x_4444:
[----:B-----5:R-:W-:-:S05]  /*21b0*/  PRMT R64, RZ, 0x7610, R55 ;  /* 0x00007610ff407816 */ /* 0x020fca0000000037 */
[----:B------:R-:W-:Y:S01]  /*21c0*/  FADD.FTZ R97, R64, R97 ;  /* 0x0000006140617221 */ /* 0x000fe20000010000 */
[----:B------:R-:W-:-:S05]  /*21d0*/  @P1 PRMT R64, RZ, 0x7610, R59 ;  /* 0x00007610ff401816 */ /* 0x000fca000000003b */
[----:B------:R-:W-:-:S05]  /*21e0*/  @P1 FADD.FTZ R97, R64, R97 ;  /* 0x0000006140611221 */ /* 0x000fca0000010000 */
.L_x_4446:
[----:B------:R-:W-:-:S04]  /*21f0*/  F2FP.BF16.PACK_AB R64, RZ, R97 ;  /* 0x00000061ff40723e */ /* 0x000fc800000010ff */
[----:B------:R-:W-:Y:S02]  /*2200*/  PRMT R63, R63, 0x5410, R64 ;  /* 0x000054103f3f7816 */ /* 0x000fe40000000040 */
.L_x_4447:
[----:B------:R-:W-:-:S04]  /*2210*/  @P0 LEA R64, P1, R68, c[0x0][0x188], 0x4 ;  /* 0x0000620044400a11 */ /* 0x000fc800078220ff */
[----:B------:R-:W-:-:S05]  /*2220*/  @P0 LEA.HI.X R65, R68, c[0x0][0x18c], RZ, 0x4, P1 ;  /* 0x0000630044410a11 */ /* 0x000fca00008f24ff */
[----:B------:R1:W-:Y:S04]  /*2230*/  @P0 STG.E.128 [R64.64], R60 ;  /* 0x0000003c40000986 */ /* 0x0003e8000c101d04 */
.L_x_4415:
[----:B------:R-:W-:Y:S05]  /*2240*/  BSYNC B0 ;  /* 0x0000000000007941 */ /* 0x000fea0003800000 */
.L_x_4414:
[----:B-1----:R-:W-:Y:S01]  /*2250*/  FADD.FTZ R64, RZ, R75 ;  /* 0x0000004bff407221 */ /* 0x002fe20000010000 */
        /* <DEDUP_REMOVED lines=31> */
[----:B------:R1:W3:Y:S02]  /*2450*/  SHFL.BFLY PT, R64, R65, 0x1, 0x1f ;  /* 0x0c201f0041407f89 */ /* 0x0002e400000e0000 */
.L_x_4458:
[----:B-1-3--:R-:W-:Y:S01]  /*2460*/  FADD.FTZ R65, R65, R64 ;  /* 0x0000004041417221 */ /* 0x00afe20000010000 */
[----:B------:R-:W-:Y:S05]  /*2470*/  BRA.DIV ~URZ, `(.L_x_4449) ;  /* 0x00000fa27f007947 */ /* 0x000fea000b800000 */
[----:B------:R-:W1:Y:S02]  /*2480*/  SHFL.BFLY PT, R64, R65, 0x2, 0x1f ;  /* 0x0c401f0041407f89 */ /* 0x000e6400000e0000 */
[----:B-1----:R-:W-:-:S05]  /*2490*/  FADD.FTZ R65, R65, R64 ;  /* 0x0000004041417221 */ /* 0x002fca0000010000 */
[----:B------:R-:W1:Y:S02]  /*24a0*/  SHFL.BFLY PT, R64, R65, 0x4, 0x1f ;  /* 0x0c801f0041407f89 */ /* 0x000e6400000e0000 */
[----:B-1----:R-:W-:-:S05]  /*24b0*/  FADD.FTZ R66, R65, R64 ;  /* 0x0000004041427221 */ /* 0x002fca0000010000 */
[----:B------:R-:W1:Y:S02]  /*24c0*/  SHFL.BFLY PT, R67, R66, 0x8, 0x1f ;  /* 0x0d001f0042437f89 */ /* 0x000e6400000e0000 */
[----:B-1----:R-:W-:-:S05]  /*24d0*/  FADD.FTZ R67, R66, R67 ;  /* 0x0000004342437221 */ /* 0x002fca0000010000 */
[----:B------:R-:W1:Y:S02]  /*24e0*/  SHFL.BFLY PT, R64, R67, 0x10, 0x1f ;  /* 0x0e001f0043407f89 */ /* 0x000e6400000e0000 */
[----:B-1----:R-:W-:-:S04]  /*24f0*/  FADD.FTZ R64, R67, R64 ;  /* 0x0000004043407221 */ /* 0x002fc80000010000 */
[----:B--2---:R-:W-:-:S04]  /*2500*/  FMUL.FTZ R64, R71, R64 ;  /* 0x0000004047407220 */ /* 0x004fc80000410000 */
        /* <DEDUP_REMOVED lines=49> */
[----:B------:R-:W1:Y:S02]  /*2820*/  SHFL.BFLY PT, R66, R69, 0x1, 0x1f ;  /* 0x0c201f0045427f89 */ /* 0x000e6400000e0000 */
[----:B-1----:R-:W-:-:S05]  /*2830*/  FADD.FTZ R66, R69, R66 ;  /* 0x0000004245427221 */ /* 0x002fca0000010000 */
[----:B------:R-:W1:Y:S02]  /*2840*/  SHFL.BFLY PT, R65, R66, 0x2, 0x1f ;  /* 0x0c401f0042417f89 */ /* 0x000e6400000e0000 */
[----:B-1----:R-:W-:-:S05]  /*2850*/  FADD.FTZ R65, R66, R65 ;  /* 0x0000004142417221 */ /* 0x002fca0000010000 */
[----:B------:R-:W1:Y:S02]  /*2860*/  SHFL.BFLY PT, R98, R65, 0x4, 0x1f ;  /* 0x0c801f0041627f89 */ /* 0x000e6400000e0000 */
[----:B-1----:R-:W-:-:S05]  /*2870*/  FADD.FTZ R98, R65, R98 ;  /* 0x0000006241627221 */ /* 0x002fca0000010000 */
[----:B------:R-:W1:Y:S02]  /*2880*/  SHFL.BFLY PT, R67, R98, 0x8, 0x1f ;  /* 0x0d001f0062437f89 */ /* 0x000e6400000e0000 */
[----:B-1----:R-:W-:-:S05]  /*2890*/  FADD.FTZ R99, R98, R67 ;  /* 0x0000004362637221 */ /* 0x002fca0000010000 */
[----:B------:R1:W2:Y:S02]  /*28a0*/  SHFL.BFLY PT, R100, R99, 0x10, 0x1f ;  /* 0x0e001f0063647f89 */ /* 0x0002a400000e0000 */
.L_x_4459:
[C---:B------:R-:W-:Y:S01]  /*28b0*/  LOP3.LUT P1, RZ, R3.reuse, 0x1f, RZ, 0xc0, !PT ;  /* 0x0000001f03ff7812 */ /* 0x040fe2000782c0ff */
[----:B--2---:R-:W-:Y:S01]  /*28c0*/  FADD.FTZ R65, R100, R99 ;  /* 0x0000006364417221 */ /* 0x004fe20000010000 */
        /* <DEDUP_REMOVED lines=8> */
[----:B--2---:R-:W-:Y:S01]  /*2950*/  CS2R R64, SRZ ;  /* 0x0000000000407805 */ /* 0x004fe2000001ff00 */
[----:B------:R-:W-:Y:S01]  /*2960*/  @!P1 IADD3 R68, R68, R69, RZ ;  /* 0x0000004544449210 */ /* 0x000fe20007ffe0ff */
[----:B------:R-:W-:Y:S01]  /*2970*/  IMAD.MOV.U32 R67, RZ, RZ, RZ ;  /* 0x000000ffff437224 */ /* 0x000fe200078e00ff */
[----:B------:R-:W-:Y:S02]  /*2980*/  @!P1 MOV R67, R74 ;  /* 0x0000004a00439202 */ /* 0x000fe40000000f00 */
[----:B------:R-:W-:Y:S01]  /*2990*/  ISETP.NE.AND P2, PT, RZ, UR6, PT ;  /* 0x00000006ff007c0c */ /* 0x000fe2000bf45270 */
[----:B------:R-:W-:Y:S01]  /*29a0*/  BSSY B0, `(.L_x_4450) ;  /* 0x0000054000007945 */ /* 0x000fe20003800000 */
[----:B------:R-:W-:Y:S01]  /*29b0*/  I2F R102, R67 ;  /* 0x0000004300667306 */ /* 0x000fe20000201400 */
[----:B------:R-:W2:Y:S04]  /*29c0*/  SHFL.DOWN PT, R98, R67, 0x2, 0x1f ;  /* 0x08401f0043627f89 */ /* 0x000ea800000e0000 */
[----:B------:R3:W4:Y:S01]  /*29d0*/  @!P1 LDS.64 R64, [R68.X8] ;  /* 0x0000000044409984 */ /* 0x0007220000008a00 */
[----:B------:R-:W-:Y:S01]  /*29e0*/  LOP3.LUT P1, RZ, R66, 0x1f, R3, 0xf8, !PT ;  /* 0x0000001f42ff7812 */ /* 0x000fe2000782f803 */
[----:B-12---:R-:W-:-:S02]  /*29f0*/  IMAD.IADD R99, R98, 0x1, R67 ;  /* 0x0000000162637824 */ /* 0x006fc400078e0243 */
[----:B------:R-:W-:Y:S03]  /*2a00*/  I2F R98, R98 ;  /* 0x0000006200627306 */ /* 0x000fe60000201400 */
[----:B------:R-:W-:Y:S05]  /*2a10*/  SHFL.DOWN PT, R106, R99, 0x1, 0x1f ;  /* 0x08201f00636a7f89 */ /* 0x000fea00000e0000 */
[----:B------:R-:W3:Y:S08]  /*2a20*/  I2F R101, R99 ;  /* 0x0000006300657306 */ /* 0x000ef00000201400 */
[----:B---3--:R-:W1:Y:S01]  /*2a30*/  MUFU.RCP R68, R101 ;  /* 0x0000006500447308 */ /* 0x008e620000001000 */
[----:B----4-:R-:W2:Y:S04]  /*2a40*/  SHFL.DOWN PT, R69, R64, 0x2, 0x1f ;  /* 0x08401f0040457f89 */ /* 0x010ea800000e0000 */
[----:B------:R-:W3:Y:S01]  /*2a50*/  SHFL.DOWN PT, R100, R65, 0x2, 0x1f ;  /* 0x08401f0041647f89 */ /* 0x000ee200000e0000 */
[----:B--2---:R-:W-:-:S02]  /*2a60*/  FMUL.FTZ R103, R69, R98 ;  /* 0x0000006245677220 */ /* 0x004fc40000410000 */
[----:B------:R-:W-:Y:S02]  /*2a70*/  FADD.FTZ R69, -R69, R64 ;  /* 0x0000004045457221 */ /* 0x000fe40000010100 */
[----:B------:R-:W-:Y:S02]  /*2a80*/  FFMA.FTZ R103, R102, R64, R103 ;  /* 0x0000004066677223 */ /* 0x000fe40000010067 */
[----:B------:R-:W-:Y:S02]  /*2a90*/  FMUL.FTZ R69, R69, R69 ;  /* 0x0000004545457220 */ /* 0x000fe40000410000 */
[----:B-1----:R-:W-:Y:S02]  /*2aa0*/  FMUL.FTZ R104, R68, R103 ;  /* 0x0000006744687220 */ /* 0x002fe40000410000 */
[----:B------:R-:W-:Y:S01]  /*2ab0*/  FMUL.FTZ R69, R69, R102 ;  /* 0x0000006645457220 */ /* 0x000fe20000410000 */
[----:B------:R-:W-:Y:S01]  /*2ac0*/  IADD3 R102, R99, R106, RZ ;  /* 0x0000006a63667210 */ /* 0x000fe20007ffe0ff */
[----:B---3--:R-:W-:Y:S01]  /*2ad0*/  FADD.FTZ R67, R100, R65 ;  /* 0x0000004164437221 */ /* 0x008fe20000010000 */
[----:B------:R-:W1:Y:S01]  /*2ae0*/  SHFL.DOWN PT, R99, R104, 0x1, 0x1f ;  /* 0x08201f0068637f89 */ /* 0x000e6200000e0000 */
[----:B------:R-:W-:Y:S01]  /*2af0*/  FMUL.FTZ R69, R69, R98 ;  /* 0x0000006245457220 */ /* 0x000fe20000410000 */
[----:B------:R-:W-:Y:S03]  /*2b00*/  I2F R106, R106 ;  /* 0x0000006a006a7306 */ /* 0x000fe60000201400 */
[----:B------:R-:W-:-:S05]  /*2b10*/  FFMA.FTZ R67, R68, R69, R67 ;  /* 0x0000004544437223 */ /* 0x000fca0000010043 */
[----:B------:R-:W2:Y:S01]  /*2b20*/  I2F R102, R102 ;  /* 0x0000006600667306 */ /* 0x000ea20000201400 */
[----:B------:R-:W3:Y:S01]  /*2b30*/  SHFL.DOWN PT, R64, R67, 0x1, 0x1f ;  /* 0x08201f0043407f89 */ /* 0x000ee200000e0000 */
[----:B-1----:R-:W-:-:S06]  /*2b40*/  FADD.FTZ R68, R104, -R99 ;  /* 0x8000006368447221 */ /* 0x002fcc0000010000 */
[----:B--2---:R-:W1:Y:S01]  /*2b50*/  MUFU.RCP R65, R102 ;  /* 0x0000006600417308 */ /* 0x004e620000001000 */
[----:B------:R-:W-:Y:S02]  /*2b60*/  FMUL.FTZ R99, R99, R106 ;  /* 0x0000006a63637220 */ /* 0x000fe40000410000 */
[----:B------:R-:W-:Y:S02]  /*2b70*/  FMUL.FTZ R68, R68, R68 ;  /* 0x0000004444447220 */ /* 0x000fe40000410000 */
[C---:B------:R-:W-:Y:S02]  /*2b80*/  FFMA.FTZ R98, R101.reuse, R104, R99 ;  /* 0x0000006865627223 */ /* 0x040fe40000010063 */
[----:B------:R-:W-:Y:S02]  /*2b90*/  FMUL.FTZ R68, R101, R68 ;  /* 0x0000004465447220 */ /* 0x000fe40000410000 */
[----:B---3--:R-:W-:Y:S02]  /*2ba0*/  FADD.FTZ R64, R67, R64 ;  /* 0x0000004043407221 */ /* 0x008fe40000010000 */
[----:B------:R-:W-:-:S02]  /*2bb0*/  FMUL.FTZ R68, R68, R106 ;  /* 0x0000006a44447220 */ /* 0x000fc40000410000 */
[----:B------:R-:W-:Y:S02]  /*2bc0*/  IMAD.MOV.U32 R67, RZ, RZ, c[0x0][0x1e0] ;  /* 0x00007800ff437624 */ /* 0x000fe400078e00ff */
[C---:B-1----:R-:W-:Y:S02]  /*2bd0*/  FMUL.FTZ R98, R65.reuse, R98 ;  /* 0x0000006241627220 */ /* 0x042fe40000410000 */
[----:B------:R-:W-:-:S03]  /*2be0*/  FFMA.FTZ R64, R65, R68, R64 ;  /* 0x0000004441407223 */ /* 0x000fc60000010040 */
[----:B------:R-:W1:Y:S04]  /*2bf0*/  SHFL.IDX PT, R69, R98, RZ, 0x1f ;  /* 0x00001fff62457589 */ /* 0x000e6800000e0000 */
[----:B------:R-:W2:Y:S01]  /*2c00*/  SHFL.IDX PT, R64, R64, RZ, 0x1f ;  /* 0x00001fff40407589 */ /* 0x000ea200000e0000 */
[C---:B-1----:R-:W-:Y:S01]  /*2c10*/  FMUL.FTZ R65, R69.reuse, R69 ;  /* 0x0000004545417220 */ /* 0x042fe20000410000 */
[----:B------:R-:W-:-:S04]  /*2c20*/  FSEL R98, R69, RZ, !P2 ;  /* 0x000000ff45627208 */ /* 0x000fc80005000000 */
[----:B------:R-:W-:Y:S01]  /*2c30*/  FSEL R66, R65, RZ, P2 ;  /* 0x000000ff41427208 */ /* 0x000fe20001000000 */
[----:B--2---:R-:W-:Y:S02]  /*2c40*/  FFMA.FTZ R65, R64, R67, c[0x0][0x228] ;  /* 0x00008a0040417623 */ /* 0x004fe40000010043 */
[----:B------:R-:W-:Y:S02]  /*2c50*/  @!P1 IMAD.MOV.U32 R67, RZ, RZ, 0x4 ;  /* 0x00000004ff439424 */ /* 0x000fe400078e00ff */
[----:B------:R-:W-:Y:S01]  /*2c60*/  FADD.FTZ R99, R65, R66 ;  /* 0x0000004241637221 */ /* 0x000fe20000010000 */
[----:B------:R-:W-:Y:S01]  /*2c70*/  @!P1 MOV R65, 0x4 ;  /* 0x0000000400419802 */ /* 0x000fe20000000f00 */
[----:B------:R-:W-:-:S04]  /*2c80*/  @!P1 IMAD.WIDE R66, R72, R67, c[0x0][0x1a8] ;  /* 0x00006a0048429625 */ /* 0x000fc800078e0243 */
[----:B------:R-:W1:Y:S01]  /*2c90*/  MUFU.RSQ R99, R99 ;  /* 0x0000006300637308 */ /* 0x000e620000001400 */
[----:B------:R-:W-:-:S05]  /*2ca0*/  @!P1 IMAD.WIDE R64, R72, R65, c[0x0][0x1a0] ;  /* 0x0000680048409625 */ /* 0x000fca00078e0241 */
[----:B------:R2:W-:Y:S04]  /*2cb0*/  @!P1 STG.E [R64.64], R69 ;  /* 0x0000004540009986 */ /* 0x0005e8000c101904 */
[----:B-1----:R2:W-:Y:S01]  /*2cc0*/  @!P1 STG.E [R66.64], R99 ;  /* 0x0000006342009986 */ /* 0x0025e2000c101904 */
[----:B------:R-:W-:Y:S05]  /*2cd0*/  @!P5 BRA `(.L_x_4451) ;  /* 0x000002000000d947 */ /* 0x000fea0003800000 */
[--C-:B--2---:R-:W-:Y:S01]  /*2ce0*/  FADD.FTZ R64, R75, -R98.reuse ;  /* 0x800000624b407221 */ /* 0x104fe20000010000 */
[----:B------:R-:W-:Y:S01]  /*2cf0*/  HFMA2.MMA R103, -RZ, RZ, 0, 9.5367431640625e-07 ;  /* 0x00000010ff677435 */ /* 0x000fe200000001ff */
        /* <DEDUP_REMOVED lines=15> */
[----:B-----5:R-:W-:Y:S02]  /*2df0*/  FFMA.FTZ R64, R40, R65, R48 ;  /* 0x0000004128407223 */ /* 0x020fe40000010030 */
[----:B------:R-:W-:Y:S02]  /*2e00*/  FFMA.FTZ R65, R41, R66, R49 ;  /* 0x0000004229417223 */ /* 0x000fe40000010031 */
[----:B------:R-:W-:Y:S02]  /*2e10*/  FFMA.FTZ R66, R36, R69, R44 ;  /* 0x0000004524427223 */ /* 0x000fe4000001002c */
[----:B------:R-:W-:Y:S01]  /*2e20*/  FFMA.FTZ R67, R42, R67, R50 ;  /* 0x000000432a437223 */ /* 0x000fe20000010032 */
[----:B------:R-:W-:Y:S01]  /*2e30*/  F2FP.BF16.PACK_AB R64, R65, R64 ;  /* 0x000000404140723e */ /* 0x000fe200000010ff */
[----:B------:R-:W-:Y:S02]  /*2e40*/  FFMA.FTZ R100, R43, R100, R51 ;  /* 0x000000642b647223 */ /* 0x000fe40000010033 */
[----:B------:R-:W-:-:S02]  /*2e50*/  FFMA.FTZ R69, R37, R104, R45 ;  /* 0x0000006825457223 */ /* 0x000fc4000001002d */
[----:B------:R-:W-:Y:S01]  /*2e60*/  FFMA.FTZ R101, R38, R101, R46 ;  /* 0x0000006526657223 */ /* 0x000fe2000001002e */
[----:B------:R-:W-:Y:S01]  /*2e70*/  F2FP.BF16.PACK_AB R65, R100, R67 ;  /* 0x000000436441723e */ /* 0x000fe200000010ff */
[----:B------:R-:W-:Y:S01]  /*2e80*/  FFMA.FTZ R108, R39, R108, R47 ;  /* 0x0000006c276c7223 */ /* 0x000fe2000001002f */
[----:B------:R-:W-:Y:S01]  /*2e90*/  F2FP.BF16.PACK_AB R66, R69, R66 ;  /* 0x000000424542723e */ /* 0x000fe200000010ff */
[C---:B------:R-:W-:Y:S01]  /*2ea0*/  IMAD.WIDE.U32 R68, R78.reuse, R103, c[0x0][0x208] ;  /* 0x000082004e447625 */ /* 0x040fe200078e0067 */
[----:B------:R-:W-:Y:S02]  /*2eb0*/  IADD3 R78, R78, 0x80, RZ ;  /* 0x000000804e4e7810 */ /* 0x000fe40007ffe0ff */
[----:B------:R-:W-:-:S05]  /*2ec0*/  F2FP.BF16.PACK_AB R67, R108, R101 ;  /* 0x000000656c43723e */ /* 0x000fca00000010ff */
[----:B------:R1:W-:Y:S02]  /*2ed0*/  STG.E.128 [R68.64], R64 ;  /* 0x0000004044007986 */ /* 0x0003e4000c101d04 */
.L_x_4451:
[----:B------:R-:W-:Y:S05]  /*2ee0*/  BSYNC B0 ;  /* 0x0000000000007941 */ /* 0x000fea0003800000 */
.L_x_4450:
[----:B------:R-:W-:Y:S01]  /*2ef0*/  BSSY B0, `(.L_x_4452) ;  /* 0x0000022000007945 */ /* 0x000fe20003800000 */
[----:B------:R-:W-:Y:S05]  /*2f00*/  @!P4 BRA `(.L_x_4453) ;  /* 0x000002000000c947 */ /* 0x000fea0003800000 */
[--C-:B-12---:R-:W-:Y:S02]  /*2f10*/  FADD.FTZ R64, R76, -R98.reuse ;  /* 0x800000624c407221 */ /* 0x106fe40000010000 */
        /* <DEDUP_REMOVED lines=15> */
[----:B-----5:R-:W-:Y:S02]  /*3010*/  FFMA.FTZ R64, R24, R65, R32 ;  /* 0x0000004118407223 */ /* 0x020fe40000010020 */
[----:B------:R-:W-:-:S02]  /*3020*/  FFMA.FTZ R65, R25, R66, R33 ;  /* 0x0000004219417223 */ /* 0x000fc40000010021 */
        /* <DEDUP_REMOVED lines=14> */
.L_x_4453:
[----:B------:R-:W-:Y:S05]  /*3110*/  BSYNC B0 ;  /* 0x0000000000007941 */ /* 0x000fea0003800000 */
.L_x_4452:
        /* <DEDUP_REMOVED lines=22> */
[----:B------:R-:W-:Y:S01]  /*3280*/  MOV R101, 0x10 ;  /* 0x0000001000657802 */ /* 0x000fe20000000f00 */
[----:B------:R-:W-:Y:S02]  /*3290*/  FFMA.FTZ R99, R5, R104, R13 ;  /* 0x0000006805637223 */ /* 0x000fe4000001000d */
[----:B------:R-:W-:Y:S02]  /*32a0*/  FFMA.FTZ R69, R9, R66, R17 ;  /* 0x0000004209457223 */ /* 0x000fe40000010011 */
[----:B------:R-:W-:Y:S01]  /*32b0*/  FFMA.FTZ R98, R7, R98, R15 ;  /* 0x0000006207627223 */ /* 0x000fe2000001000f */
[----:B------:R-:W-:Y:S01]  /*32c0*/  F2FP.BF16.PACK_AB R66, R99, R68 ;  /* 0x000000446342723e */ /* 0x000fe200000010ff */
[----:B------:R-:W-:Y:S01]  /*32d0*/  FFMA.FTZ R100, R11, R100, R19 ;  /* 0x000000640b647223 */ /* 0x000fe20000010013 */
[----:B------:R-:W-:Y:S01]  /*32e0*/  F2FP.BF16.PACK_AB R64, R69, R64 ;  /* 0x000000404540723e */ /* 0x000fe200000010ff */
[----:B------:R-:W-:Y:S01]  /*32f0*/  IMAD.WIDE.U32 R68, R78, R101, c[0x0][0x208] ;  /* 0x000082004e447625 */ /* 0x000fe200078e0065 */
[----:B------:R-:W-:-:S02]  /*3300*/  F2FP.BF16.PACK_AB R67, R98, R67 ;  /* 0x000000436243723e */ /* 0x000fc400000010ff */
[----:B------:R-:W-:-:S05]  /*3310*/  F2FP.BF16.PACK_AB R65, R100, R65 ;  /* 0x000000416441723e */ /* 0x000fca00000010ff */
[----:B------:R1:W-:Y:S02]  /*3320*/  STG.E.128 [R68.64], R64 ;  /* 0x0000004044007986 */ /* 0x0003e4000c101d04 */
.L_x_4455:
[----:B------:R-:W-:Y:S05]  /*3330*/  BSYNC B0 ;  /* 0x0000000000007941 */ /* 0x000fea0003800000 */
.L_x_4454:
[----:B------:R-:W-:Y:S02]  /*3340*/  IADD3 R72, R72, c[0x0][0x160], RZ ;  /* 0x0000580048487a10 */ /* 0x000fe40007ffe0ff */
[----:B------:R-:W-:Y:S02]  /*3350*/  LOP3.LUT P2, RZ, R73, 0xff, RZ, 0xc0, !PT ;  /* 0x000000ff49ff7812 */ /* 0x000fe4000784c0ff */
[----:B------:R-:W-:Y:S02]  /*3360*/  ISETP.GE.AND P1, PT, R72, c[0x0][0x164], PT ;  /* 0x0000590048007a0c */ /* 0x000fe40003f26270 */
[----:B------:R-:W-:-:S11]  /*3370*/  SEL R73, RZ, 0x1, P2 ;  /* 0x00000001ff497807 */ /* 0x000fd60001000000 */
[----:B012--5:R-:W-:Y:S01]  /*3380*/  @P1 CALL.REL.NOINC `(.L_x_4456) ;  /* 0x0000001000001944 */ /* 0x027fe20003c00000 */
[----:B------:R-:W-:Y:S05]  /*3390*/  BRA `(.L_x_4457) ;  /* 0xffffd24000007947 */ /* 0x000fea000383ffff */
.L_x_4456:
[----:B------:R-:W-:Y:S05]  /*33a0*/  EXIT ;  /* 0x000000000000794d */ /* 0x000fea0003800000 */
.L_x_4448:
[----:B------:R-:W-:Y:S01]  /*33b0*/  HFMA2.MMA R69, -RZ, RZ, 0, 1.847743988037109375e-06 ;  /* 0x0000001fff457435 */ /* 0x000fe200000001ff */
[----:B------:R-:W-:Y:S01]  /*33c0*/  IMAD.MOV.U32 R100, RZ, RZ, 0x1 ;  /* 0x00000001ff647424 */ /* 0x000fe200078e00ff */
[----:B------:R-:W-:Y:S01]  /*33d0*/  MOV R66, 0x3400 ;  /* 0x0000340000427802 */ /* 0x000fe20000000f00 */
[----:B------:R-:W-:-:S03]  /*33e0*/  IMAD.MOV.U32 R98, RZ, RZ, -0x1 ;  /* 0xffffffffff627424 */ /* 0x000fc600078e00ff */
[----:B0-2--5:R-:W-:Y:S05]  /*33f0*/  CALL.REL.NOINC `($__internal_18_$__cuda_sm70_shflsync_bfly_p) ;  /* 0x000006b000007944 */ /* 0x025fea0003c00000 */
[----:B-1----:R-:W-:Y:S01]  /*3400*/  MOV R64, R100 ;  /* 0x0000006400407202 */ /* 0x002fe20000000f00 */
[----:B0-----:R-:W-:Y:S05]  /*3410*/  BRA `(.L_x_4458) ;  /* 0xfffff04000007947 */ /* 0x001fea000383ffff */
.L_x_4449:
[----:B------:R-:W-:Y:S01]  /*3420*/  HFMA2.MMA R69, -RZ, RZ, 0, 1.847743988037109375e-06 ;  /* 0x0000001fff457435 */ /* 0x000fe200000001ff */
[----:B------:R-:W-:Y:S01]  /*3430*/  IMAD.MOV.U32 R100, RZ, RZ, 0x2 ;  /* 0x00000002ff647424 */ /* 0x000fe200078e00ff */
[----:B------:R-:W-:Y:S01]  /*3440*/  MOV R66, 0x3470 ;  /* 0x0000347000427802 */ /* 0x000fe20000000f00 */
[----:B------:R-:W-:-:S03]  /*3450*/  IMAD.MOV.U32 R98, RZ, RZ, -0x1 ;  /* 0xffffffffff627424 */ /* 0x000fc600078e00ff */
[----:B0-2--5:R-:W-:Y:S05]  /*3460*/  CALL.REL.NOINC `($__internal_18_$__cuda_sm70_shflsync_bfly_p) ;  /* 0x0000064000007944 */ /* 0x025fea0003c00000 */
[----:B01----:R-:W-:Y:S01]  /*3470*/  FADD.FTZ R65, R65, R100 ;  /* 0x0000006441417221 */ /* 0x003fe20000010000 */
[----:B------:R-:W-:Y:S01]  /*3480*/  MOV R100, 0x4 ;  /* 0x0000000400647802 */ /* 0x000fe20000000f00 */
[----:B------:R-:W-:Y:S01]  /*3490*/  IMAD.MOV.U32 R69, RZ, RZ, 0x1f ;  /* 0x0000001fff457424 */ /* 0x000fe200078e00ff */
[----:B------:R-:W-:-:S02]  /*34a0*/  MOV R98, 0xffffffff ;  /* 0xffffffff00627802 */ /* 0x000fc40000000f00 */
[----:B------:R-:W-:Y:S02]  /*34b0*/  MOV R66, 0x34d0 ;  /* 0x000034d000427802 */ /* 0x000fe40000000f00 */
[----:B------:R-:W-:Y:S05]  /*34c0*/  CALL.REL.NOINC `($__internal_18_$__cuda_sm70_shflsync_bfly_p) ;  /* 0x000005e000007944 */ /* 0x000fea0003c00000 */
[----:B0-----:R-:W-:Y:S01]  /*34d0*/  HFMA2.MMA R69, -RZ, RZ, 0, 1.847743988037109375e-06 ;  /* 0x0000001fff457435 */ /* 0x001fe200000001ff */
[----:B-1----:R-:W-:Y:S01]  /*34e0*/  FADD.FTZ R65, R65, R100 ;  /* 0x0000006441417221 */ /* 0x002fe20000010000 */
[----:B------:R-:W-:Y:S01]  /*34f0*/  MOV R66, 0x3530 ;  /* 0x0000353000427802 */ /* 0x000fe20000000f00 */
[----:B------:R-:W-:Y:S02]  /*3500*/  IMAD.MOV.U32 R100, RZ, RZ, 0x8 ;  /* 0x00000008ff647424 */ /* 0x000fe400078e00ff */
[----:B------:R-:W-:Y:S02]  /*3510*/  IMAD.MOV.U32 R98, RZ, RZ, -0x1 ;  /* 0xffffffffff627424 */ /* 0x000fe400078e00ff */
[----:B------:R-:W-:Y:S05]  /*3520*/  CALL.REL.NOINC `($__internal_18_$__cuda_sm70_shflsync_bfly_p) ;  /* 0x0000058000007944 */ /* 0x000fea0003c00000 */
[----:B01----:R-:W-:Y:S01]  /*3530*/  FADD.FTZ R65, R65, R100 ;  /* 0x0000006441417221 */ /* 0x003fe20000010000 */
[----:B------:R-:W-:Y:S01]  /*3540*/  MOV R100, 0x10 ;  /* 0x0000001000647802 */ /* 0x000fe20000000f00 */
[----:B------:R-:W-:Y:S01]  /*3550*/  IMAD.MOV.U32 R69, RZ, RZ, 0x1f ;  /* 0x0000001fff457424 */ /* 0x000fe200078e00ff */
[----:B------:R-:W-:Y:S02]  /*3560*/  MOV R98, 0xffffffff ;  /* 0xffffffff00627802 */ /* 0x000fe40000000f00 */
[----:B------:R-:W-:-:S02]  /*3570*/  MOV R66, 0x3590 ;  /* 0x0000359000427802 */ /* 0x000fc40000000f00 */
[----:B------:R-:W-:Y:S05]  /*3580*/  CALL.REL.NOINC `($__internal_18_$__cuda_sm70_shflsync_bfly_p) ;  /* 0x0000052000007944 */ /* 0x000fea0003c00000 */
[----:B-1----:R-:W-:Y:S02]  /*3590*/  FADD.FTZ R64, R65, R100 ;  /* 0x0000006441407221 */ /* 0x002fe40000010000 */
[----:B------:R-:W-:-:S02]  /*35a0*/  IMAD.MOV.U32 R100, RZ, RZ, 0x1 ;  /* 0x00000001ff647424 */ /* 0x000fc400078e00ff */
[----:B------:R-:W-:-:S04]  /*35b0*/  FMUL.FTZ R64, R71, R64 ;  /* 0x0000004047407220 */ /* 0x000fc80000410000 */
[--C-:B0-----:R-:W-:Y:S02]  /*35c0*/  FADD.FTZ R65, R75, -R64.reuse ;  /* 0x800000404b417221 */ /* 0x101fe40000010000 */
        /* <DEDUP_REMOVED lines=48> */
[----:B------:R-:W-:-:S03]  /*38d0*/  HFMA2.MMA R69, -RZ, RZ, 0, 1.847743988037109375e-06 ;  /* 0x0000001fff457435 */ /* 0x000fc600000001ff */
[----:B------:R-:W-:Y:S02]  /*38e0*/  @P2 FFMA.FTZ R65, R67, R67, R98 ;  /* 0x0000004343412223 */ /* 0x000fe40000010062 */
[----:B------:R-:W-:Y:S02]  /*38f0*/  IMAD.MOV.U32 R98, RZ, RZ, -0x1 ;  /* 0xffffffffff627424 */ /* 0x000fe400078e00ff */
[----:B------:R-:W-:Y:S05]  /*3900*/  CALL.REL.NOINC `($__internal_18_$__cuda_sm70_shflsync_bfly_p) ;  /* 0x000001a000007944 */ /* 0x000fea0003c00000 */
[----:B01----:R-:W-:Y:S01]  /*3910*/  FADD.FTZ R65, R65, R100 ;  /* 0x0000006441417221 */ /* 0x003fe20000010000 */
[----:B------:R-:W-:Y:S01]  /*3920*/  MOV R100, 0x2 ;  /* 0x0000000200647802 */ /* 0x000fe20000000f00 */
[----:B------:R-:W-:Y:S01]  /*3930*/  IMAD.MOV.U32 R69, RZ, RZ, 0x1f ;  /* 0x0000001fff457424 */ /* 0x000fe200078e00ff */
[----:B------:R-:W-:Y:S02]  /*3940*/  MOV R98, 0xffffffff ;  /* 0xffffffff00627802 */ /* 0x000fe40000000f00 */
[----:B------:R-:W-:Y:S02]  /*3950*/  MOV R66, 0x3970 ;  /* 0x0000397000427802 */ /* 0x000fe40000000f00 */
[----:B------:R-:W-:Y:S05]  /*3960*/  CALL.REL.NOINC `($__internal_18_$__cuda_sm70_shflsync_bfly_p) ;  /* 0x0000014000007944 */ /* 0x000fea0003c00000 */
[----:B0-----:R-:W-:Y:S01]  /*3970*/  HFMA2.MMA R69, -RZ, RZ, 0, 1.847743988037109375e-06 ;  /* 0x0000001fff457435 */ /* 0x001fe200000001ff */
[----:B-1----:R-:W-:Y:S01]  /*3980*/  FADD.FTZ R65, R65, R100 ;  /* 0x0000006441417221 */ /* 0x002fe20000010000 */
[----:B------:R-:W-:Y:S01]  /*3990*/  MOV R66, 0x39d0 ;  /* 0x000039d000427802 */ /* 0x000fe20000000f00 */
[----:B------:R-:W-:-:S02]  /*39a0*/  IMAD.MOV.U32 R100, RZ, RZ, 0x4 ;  /* 0x00000004ff647424 */ /* 0x000fc400078e00ff */
        /* <DEDUP_REMOVED lines=8> */
[----:B-1----:R-:W-:Y:S01]  /*3a30*/  FADD.FTZ R99, R65, R100 ;  /* 0x0000006441637221 */ /* 0x002fe20000010000 */
[----:B0-----:R-:W-:Y:S01]  /*3a40*/  HFMA2.MMA R69, -RZ, RZ, 0, 1.847743988037109375e-06 ;  /* 0x0000001fff457435 */ /* 0x001fe200000001ff */
[----:B------:R-:W-:Y:S01]  /*3a50*/  IMAD.MOV.U32 R100, RZ, RZ, 0x10 ;  /* 0x00000010ff647424 */ /* 0x000fe200078e00ff */
[----:B------:R-:W-:Y:S01]  /*3a60*/  MOV R66, 0x3aa0 ;  /* 0x00003aa000427802 */ /* 0x000fe20000000f00 */
[----:B------:R-:W-:Y:S01]  /*3a70*/  IMAD.MOV.U32 R98, RZ, RZ, -0x1 ;  /* 0xffffffffff627424 */ /* 0x000fe200078e00ff */
[----:B------:R-:W-:-:S02]  /*3a80*/  MOV R65, R99 ;  /* 0x0000006300417202 */ /* 0x000fc40000000f00 */
[----:B------:R-:W-:Y:S05]  /*3a90*/  CALL.REL.NOINC `($__internal_18_$__cuda_sm70_shflsync_bfly_p) ;  /* 0x0000001000007944 */ /* 0x000fea0003c00000 */
[----:B01----:R-:W-:Y:S05]  /*3aa0*/  BRA `(.L_x_4459) ;  /* 0xffffee0000007947 */ /* 0x003fea000383ffff */
        .weak           $__internal_18_$__cuda_sm70_shflsync_bfly_p
        .type           $__internal_18_$__cuda_sm70_shflsync_bfly_p,@function
        .size           $__internal_18_$__cuda_sm70_shflsync_bfly_p,(.L_x_19998 - $__internal_18_$__cuda_sm70_shflsync_bfly_p)
$__internal_18_$__cuda_sm70_shflsync_bfly_p:
[----:B------:R-:W-:Y:S01]  /*3ab0*/  HFMA2.MMA R67, -RZ, RZ, 0, 0 ;  /* 0x00000000ff437435 */ /* 0x000fe200000001ff */
[----:B------:R-:W-:Y:S04]  /*3ac0*/  WARPSYNC R98 ;  /* 0x0000006200007348 */ /* 0x000fe80003800000 */
[----:B------:R0:W1:Y:S01]  /*3ad0*/  SHFL.BFLY PT, R100, R65, R100, R69 ;  /* 0x0c00006441647389 */ /* 0x00006200000e0045 */
[----:B------:R-:W-:Y:S05]  /*3ae0*/  RET.REL.NODEC R66 `(_ZN10layer_norm31ln_parallel_residual_fwd_kernelINS_13Kernel_traitsIf13__nv_bfloat16S2_S2_fjLj3072ELj1ELj1ELj4ELj16ENS_18Kernel_traits_baseILj3072EfS2_S2_S2_fjLj128EEEEELb0ELb1ELb0EEEvNS_9FwdParamsE) ;  /* 0xffffc51042007950 */ /* 0x000fea0003c3ffff */
.L_x_4460:
        /* <DEDUP_REMOVED lines=9> */
.L_x_19998:


//--------------------- .text._ZN10layer_norm31ln_parallel_residual_fwd_kernelINS_13Kernel_traitsIf13__nv_bfloat16S2_S2_fjLj3072ELj1ELj1ELj4ELj16ENS_18Kernel_traits_baseILj3072EfS2_S2_S2_fjLj128EEEEELb0ELb1ELb1EEEvNS_9FwdParamsE --------------------------
	.section	.text._ZN10layer_norm31ln_parallel_residual_fwd_kernelINS_13Kernel_traitsIf13__nv_bfloat16S2_S2_fjLj3072ELj1ELj1ELj4ELj16ENS_18Kernel_traits_baseILj3072EfS2_S2_S2_fjLj128EEEEELb0ELb1ELb1EEEvNS_9FwdParamsE,"ax",@progbits
	.sectioninfo	@"SHI_REGISTERS=128"
	.align	128
        .global         _ZN10layer_norm31ln_parallel_residual_fwd_kernelINS_13Kernel_traitsIf13__nv_bfloat16S2_S2_fjLj3072ELj1ELj1ELj4ELj16ENS_18Kernel_traits_baseILj3072EfS2_S2_S2_fjLj128EEEEELb0ELb1ELb1EEEvNS_9FwdParamsE
        .type           _ZN10layer_norm31ln_parallel_residual_fwd_kernelINS_13Kernel_traitsIf13__nv_bfloat16S2_S2_fjLj3072ELj1ELj1ELj4ELj16ENS_18Kernel_traits_baseILj3072EfS2_S2_S2_fjLj128EEEEELb0ELb1ELb1EEEvNS_9FwdParamsE,@function
        .size           _ZN10layer_norm31ln_parallel_residual_fwd_kernelINS_13Kernel_traitsIf13__nv_bfloat16S2_S2_fjLj3072ELj1ELj1ELj4ELj16ENS_18Kernel_traits_baseILj3072EfS2_S2_S2_fjLj128EEEEELb0ELb1ELb1EEEvNS_9FwdParamsE,(.L_x_19999 - _ZN10layer_norm31ln_parallel_residual_fwd_kernelINS_13Kernel_traitsIf13__nv_bfloat16S2_S2_fjLj3072ELj1ELj1ELj4ELj16ENS_18Kernel_traits_baseILj3072EfS2_S2_S2_fjLj128EEEEELb0ELb1ELb1EEEvNS_9FwdParamsE)
        .other          _ZN10layer_norm31ln_parallel_residual_fwd_kernelINS_13Kernel_traitsIf13__nv_bfloat16S2_S2_fjLj3072ELj1ELj1ELj4ELj16ENS_18Kernel_traits_baseILj3072EfS2_S2_S2_fjLj128EEEEELb0ELb1ELb1EEEvNS_9FwdParamsE,@"STO_CUDA_ENTRY STV_DEFAULT"
_ZN10layer_norm31ln_parallel_residual_fwd_kernelINS_13Kernel_traitsIf13__nv_bfloat16S2_S2_fjLj3072ELj1ELj1ELj4ELj16ENS_18Kernel_traits_baseILj3072EfS2_S2_S2_fjLj128EEEEELb0ELb1ELb1EEEvNS_9FwdParamsE:
.text._ZN10layer_norm31ln_parallel_residual_fwd_kernelINS_13Kernel_traitsIf13__nv_bfloat16S2_S2_fjLj3072ELj1ELj1ELj4ELj16ENS_18Kernel_traits_baseILj3072EfS2_S2_S2_fjLj128EEEEELb0ELb1ELb1EEEvNS_9FwdParamsE:
        /* <DEDUP_REMOVED lines=17> */
[----:B------:R-:W1:Y:S01]  /*0110*/  S2UR UR6, SR_CTAID.X ;  /* 0x00000000000679c3 */ /* 0x000e620000002500 */
[----:B0-----:R-:W-:-:S04]  /*0120*/  SHF.L.U32 R2, R0, 0x5, RZ ;  /* 0x0000000500027819 */ /* 0x001fc800000006ff */
[----:B------:R-:W-:-:S04]  /*0130*/  LOP3.LUT R2, R2, 0xfe0, RZ, 0xc0, !PT ;  /* 0x00000fe002027812 */ /* 0x000fc800078ec0ff */
[C---:B------:R-:W-:Y:S02]  /*0140*/  IADD3 R4, P1, R2.reuse, c[0x0][0x218], RZ ;  /* 0x0000860002047a10 */ /* 0x040fe40007f3e0ff */
[----:B------:R-:W-:Y:S02]  /*0150*/  IADD3 R2, P2, R2, c[0x0][0x1b0], RZ ;  /* 0x00006c0002027a10 */ /* 0x000fe40007f5e0ff */
[----:B------:R-:W-:Y:S02]  /*0160*/  IADD3.X R5, RZ, c[0x0][0x21c], RZ, P1, !PT ;  /* 0x00008700ff057a10 */ /* 0x000fe40000ffe4ff */
[----:B------:R-:W-:Y:S02]  /*0170*/  IADD3.X R3, RZ, c[0x0][0x1b4], RZ, P2, !PT ;  /* 0x00006d00ff037a10 */ /* 0x000fe400017fe4ff */
[----:B-1----:R-:W-:Y:S01]  /*0180*/  LEA.HI R68, R0, UR6, RZ, 0x19 ;  /* 0x0000000600447c11 */ /* 0x002fe2000f8fc8ff */
[----:B------:R0:W5:Y:S03]  /*0190*/  @P0 LDG.E.128 R56, [R4.64] ;  /* 0x0000000404380981 */ /* 0x000166000c1e1d00 */
[----:B------:R-:W-:Y:S01]  /*01a0*/  ISETP.GE.AND P1, PT, R68, c[0x0][0x164], PT ;  /* 0x0000590044007a0c */ /* 0x000fe20003f26270 */
[----:B------:R0:W5:Y:S04]  /*01b0*/  @P0 LDG.E.128 R52, [R4.64+0x10] ;  /* 0x0000100404340981 */ /* 0x000168000c1e1d00 */
[----:B------:R0:W5:Y:S04]  /*01c0*/  @P0 LDG.E.128 R48, [R4.64+0x1000] ;  /* 0x0010000404300981 */ /* 0x000168000c1e1d00 */
[----:B------:R0:W5:Y:S04]  /*01d0*/  @P0 LDG.E.128 R44, [R4.64+0x1010] ;  /* 0x00101004042c0981 */ /* 0x000168000c1e1d00 */
[----:B------:R0:W5:Y:S04]  /*01e0*/  @P0 LDG.E.128 R40, [R4.64+0x2000] ;  /* 0x0020000404280981 */ /* 0x000168000c1e1d00 */
[----:B------:R0:W5:Y:S01]  /*01f0*/  @P0 LDG.E.128 R36, [R4.64+0x2010] ;  /* 0x0020100404240981 */ /* 0x000162000c1e1d00 */
[----:B------:R-:W-:Y:S05]  /*0200*/  @P1 EXIT ;  /* 0x000000000000194d */ /* 0x000fea0003800000 */
[----:B------:R1:W5:Y:S04]  /*0210*/  LDG.E.128 R32, [R2.64] ;  /* 0x0000000402207981 */ /* 0x000368000c1e1d00 */
[----:B------:R1:W5:Y:S04]  /*0220*/  LDG.E.128 R28, [R2.64+0x10] ;  /* 0x00001004021c7981 */ /* 0x000368000c1e1d00 */
[----:B------:R1:W5:Y:S04]  /*0230*/  LDG.E.128 R24, [R2.64+0x1000] ;  /* 0x0010000402187981 */ /* 0x000368000c1e1d00 */
[----:B------:R1:W5:Y:S04]  /*0240*/  LDG.E.128 R20, [R2.64+0x1010] ;  /* 0x0010100402147981 */ /* 0x000368000c1e1d00 */
[----:B------:R1:W5:Y:S04]  /*0250*/  LDG.E.128 R16, [R2.64+0x2000] ;  /* 0x0020000402107981 */ /* 0x000368000c1e1d00 */
[----:B------:R1:W5:Y:S01]  /*0260*/  LDG.E.128 R12, [R2.64+0x2010] ;  /* 0x00201004020c7981 */ /* 0x000362000c1e1d00 */
[----:B0-----:R-:W-:Y:S01]  /*0270*/  MOV R4, c[0x0][0x180] ;  /* 0x0000600000047a02 */ /* 0x001fe20000000f00 */
[----:B------:R-:W-:Y:S01]  /*0280*/  HFMA2.MMA R69, -RZ, RZ, 0, 5.9604644775390625e-08 ;  /* 0x00000001ff457435 */ /* 0x000fe200000001ff */
[----:B------:R-:W-:-:S02]  /*0290*/  ULDC.U8 UR6, c[0x0][0x1f0] ;  /* 0x00007c0000067ab9 */ /* 0x000fc40000000000 */
[----:B------:R-:W-:Y:S02]  /*02a0*/  LOP3.LUT P0, RZ, R4, c[0x0][0x178], RZ, 0xfc, !PT ;  /* 0x00005e0004ff7a12 */ /* 0x000fe4000780fcff */
[----:B------:R-:W-:-:S04]  /*02b0*/  MOV R4, c[0x0][0x184] ;  /* 0x0000610000047a02 */ /* 0x000fc80000000f00 */
[----:B-1----:R-:W-:Y:S02]  /*02c0*/  LOP3.LUT P0, RZ, R4, c[0x0][0x17c], RZ, 0xfc, P0 ;  /* 0x00005f0004ff7a12 */ /* 0x002fe4000000fcff */
.L_x_4560:
[----:B------:R-:W-:Y:S01]  /*02d0*/  IMAD R2, R68, c[0x0][0x168], RZ ;  /* 0x00005a0044027a24 */ /* 0x000fe200078e02ff */
[----:B------:R-:W-:Y:S02]  /*02e0*/  ISETP.NE.U32.AND P1, PT, RZ, c[0x0][0x178], PT ;  /* 0x00005e00ff007a0c */ /* 0x000fe40003f25070 */
[----:B------:R-:W-:Y:S02]  /*02f0*/  ISETP.NE.U32.AND P2, PT, RZ, c[0x0][0x180], PT ;  /* 0x00006000ff007a0c */ /* 0x000fe40003f45070 */
[----:B------:R-:W-:Y:S02]  /*0300*/  SHF.R.S32.HI R3, RZ, 0x1f, R2 ;  /* 0x0000001fff037819 */ /* 0x000fe40000011402 */
[----:B------:R-:W-:Y:S02]  /*0310*/  LOP3.LUT R70, R0, 0x7f, RZ, 0xc0, !PT ;  /* 0x0000007f00467812 */ /* 0x000fe400078ec0ff */
[----:B------:R-:W-:Y:S02]  /*0320*/  LEA.HI R3, R3, R2, RZ, 0x3 ;  /* 0x0000000203037211 */ /* 0x000fe400078f18ff */
[----:B------:R-:W-:-:S02]  /*0330*/  ISETP.NE.AND.EX P1, PT, RZ, c[0x0][0x17c], PT, P1 ;  /* 0x00005f00ff007a0c */ /* 0x000fc40003f25310 */
        /* <DEDUP_REMOVED lines=18> */
.L_x_4462:
[----:B-----5:R-:W-:-:S05]  /*0460*/  PRMT R2, RZ, 0x5410, R4 ;  /* 0x00005410ff027816 */ /* 0x020fca0000000004 */
[----:B------:R-:W-:Y:S01]  /*0470*/  FADD.FTZ R73, R73, R2 ;  /* 0x0000000249497221 */ /* 0x000fe20000010000 */
[----:B------:R-:W-:Y:S05]  /*0480*/  BRA `(.L_x_4463) ;  /* 0x0000004000007947 */ /* 0x000fea0003800000 */
.L_x_4461:
[----:B0----5:R-:W-:-:S05]  /*0490*/  PRMT R2, RZ, 0x5410, R8 ;  /* 0x00005410ff027816 */ /* 0x021fca0000000008 */
[----:B------:R-:W-:Y:S01]  /*04a0*/  FADD.FTZ R73, R73, R2 ;  /* 0x0000000249497221 */ /* 0x000fe20000010000 */
[----:B------:R-:W-:-:S05]  /*04b0*/  @P2 PRMT R2, RZ, 0x5410, R4 ;  /* 0x00005410ff022816 */ /* 0x000fca0000000004 */
[----:B------:R-:W-:-:S05]  /*04c0*/  @P2 FADD.FTZ R73, R73, R2 ;  /* 0x0000000249492221 */ /* 0x000fca0000010000 */
.L_x_4463:
[----:B------:R-:W-:-:S04]  /*04d0*/  F2FP.BF16.PACK_AB R2, RZ, R73 ;  /* 0x00000049ff02723e */ /* 0x000fc800000010ff */
[----:B------:R-:W-:Y:S02]  /*04e0*/  PRMT R60, R2, 0x7610, R60 ;  /* 0x00007610023c7816 */ /* 0x000fe4000000003c */
.L_x_4464:
[----:B------:R-:W-:Y:S01]  /*04f0*/  PRMT R75, RZ, 0x7610, R84 ;  /* 0x00007610ff4b7816 */ /* 0x000fe20000000054 */
[----:B------:R-:W-:Y:S05]  /*0500*/  @P3 BRA `(.L_x_4465) ;  /* 0x0000008000003947 */ /* 0x000fea0003800000 */
[----:B------:R-:W-:-:S04]  /*0510*/  ISETP.NE.U32.AND P4, PT, RZ, c[0x0][0x180], PT ;  /* 0x00006000ff007a0c */ /* 0x000fc80003f85070 */
[----:B------:R-:W-:-:S13]  /*0520*/  ISETP.NE.AND.EX P4, PT, RZ, c[0x0][0x184], PT, P4 ;  /* 0x00006100ff007a0c */ /* 0x000fda0003f85340 */
[----:B------:R-:W-:Y:S05]  /*0530*/  @P4 BRA `(.L_x_4466) ;  /* 0x0000002000004947 */ /* 0x000fea0003800000 */
[----:B------:R-:W-:Y:S05]  /*0540*/  @P0 BRA `(.L_x_4467) ;  /* 0x0000008000000947 */ /* 0x000fea0003800000 */
[----:B------:R-:W-:Y:S05]  /*0550*/  BRA `(.L_x_4468) ;  /* 0x0000009000007947 */ /* 0x000fea0003800000 */
.L_x_4466:
[----:B-----5:R-:W-:-:S05]  /*0560*/  PRMT R2, RZ, 0x7610, R4 ;  /* 0x00007610ff027816 */ /* 0x020fca0000000004 */
[----:B------:R-:W-:Y:S01]  /*0570*/  FADD.FTZ R75, R75, R2 ;  /* 0x000000024b4b7221 */ /* 0x000fe20000010000 */
[----:B------:R-:W-:Y:S05]  /*0580*/  BRA `(.L_x_4467) ;  /* 0x0000004000007947 */ /* 0x000fea0003800000 */
.L_x_4465:
[----:B-----5:R-:W-:-:S05]  /*0590*/  PRMT R2, RZ, 0x7610, R8 ;  /* 0x00007610ff027816 */ /* 0x020fca0000000008 */
[----:B------:R-:W-:Y:S01]  /*05a0*/  FADD.FTZ R75, R75, R2 ;  /* 0x000000024b4b7221 */ /* 0x000fe20000010000 */
[----:B------:R-:W-:-:S05]  /*05b0*/  @P2 PRMT R2, RZ, 0x7610, R4 ;  /* 0x00007610ff022816 */ /* 0x000fca0000000004 */
[----:B------:R-:W-:-:S05]  /*05c0*/  @P2 FADD.FTZ R75, R75, R2 ;  /* 0x000000024b4b2221 */ /* 0x000fca0000010000 */
.L_x_4467:
[----:B------:R-:W-:-:S04]  /*05d0*/  F2FP.BF16.PACK_AB R2, RZ, R75 ;  /* 0x0000004bff02723e */ /* 0x000fc800000010ff */
[----:B------:R-:W-:Y:S02]  /*05e0*/  PRMT R60, R60, 0x5410, R2 ;  /* 0x000054103c3c7816 */ /* 0x000fe40000000002 */
.L_x_4468:
[----:B------:R-:W-:Y:S01]  /*05f0*/  PRMT R77, RZ, 0x5410, R85 ;  /* 0x00005410ff4d7816 */ /* 0x000fe20000000055 */
[----:B------:R-:W-:Y:S05]  /*0600*/  @P3 BRA `(.L_x_4469) ;  /* 0x0000008000003947 */ /* 0x000fea0003800000 */
[----:B------:R-:W-:-:S04]  /*0610*/  ISETP.NE.U32.AND P4, PT, RZ, c[0x0][0x180], PT ;  /* 0x00006000ff007a0c */ /* 0x000fc80003f85070 */
[----:B------:R-:W-:-:S13]  /*0620*/  ISETP.NE.AND.EX P4, PT, RZ, c[0x0][0x184], PT, P4 ;  /* 0x00006100ff007a0c */ /* 0x000fda0003f85340 */
[----:B------:R-:W-:Y:S05]  /*0630*/  @P4 BRA `(.L_x_4470) ;  /* 0x0000002000004947 */ /* 0x000fea0003800000 */
[----:B------:R-:W-:Y:S05]  /*0640*/  @P0 BRA `(.L_x_4471) ;  /* 0x0000008000000947 */ /* 0x000fea0003800000 */
[----:B------:R-:W-:Y:S05]  /*0650*/  BRA `(.L_x_4472) ;  /* 0x0000009000007947 */ /* 0x000fea0003800000 */
.L_x_4470:
[----:B-----5:R-:W-:-:S05]  /*0660*/  PRMT R2, RZ, 0x5410, R5 ;  /* 0x00005410ff027816 */ /* 0x020fca0000000005 */
[----:B------:R-:W-:Y:S01]  /*0670*/  FADD.FTZ R77, R77, R2 ;  /* 0x000000024d4d7221 */ /* 0x000fe20000010000 */
[----:B------:R-:W-:Y:S05]  /*0680*/  BRA `(.L_x_4471) ;  /* 0x0000004000007947 */ /* 0x000fea0003800000 */
.L_x_4469:
[----:B-----5:R-:W-:-:S05]  /*0690*/  PRMT R2, RZ, 0x5410, R9 ;  /* 0x00005410ff027816 */ /* 0x020fca0000000009 */
[----:B------:R-:W-:Y:S01]  /*06a0*/  FADD.FTZ R77, R77, R2 ;  /* 0x000000024d4d7221 */ /* 0x000fe20000010000 */
[----:B------:R-:W-:-:S05]  /*06b0*/  @P2 PRMT R2, RZ, 0x5410, R5 ;  /* 0x00005410ff022816 */ /* 0x000fca0000000005 */
[----:B------:R-:W-:-:S05]  /*06c0*/  @P2 FADD.FTZ R77, R77, R2 ;  /* 0x000000024d4d2221 */ /* 0x000fca0000010000 */
.L_x_4471:
[----:B------:R-:W-:-:S04]  /*06d0*/  F2FP.BF16.PACK_AB R2, RZ, R77 ;  /* 0x0000004dff02723e */ /* 0x000fc800000010ff */
[----:B------:R-:W-:Y:S02]  /*06e0*/  PRMT R61, R2, 0x7610, R61 ;  /* 0x00007610023d7816 */ /* 0x000fe4000000003d */
.L_x_4472:
[----:B------:R-:W-:Y:S01]  /*06f0*/  PRMT R79, RZ, 0x7610, R85 ;  /* 0x00007610ff4f7816 */ /* 0x000fe20000000055 */
[----:B------:R-:W-:Y:S05]  /*0700*/  @P3 BRA `(.L_x_4473) ;  /* 0x0000008000003947 */ /* 0x000fea0003800000 */
[----:B------:R-:W-:-:S04]  /*0710*/  ISETP.NE.U32.AND P4, PT, RZ, c[0x0][0x180], PT ;  /* 0x00006000ff007a0c */ /* 0x000fc80003f85070 */
[----:B------:R-:W-:-:S13]  /*0720*/  ISETP.NE.AND.EX P4, PT, RZ, c[0x0][0x184], PT, P4 ;  /* 0x00006100ff007a0c */ /* 0x000fda0003f85340 */
[----:B------:R-:W-:Y:S05]  /*0730*/  @P4 BRA `(.L_x_4474) ;  /* 0x0000002000004947 */ /* 0x000fea0003800000 */
[----:B------:R-:W-:Y:S05]  /*0740*/  @P0 BRA `(.L_x_4475) ;  /* 0x0000008000000947 */ /* 0x000fea0003800000 */
[----:B------:R-:W-:Y:S05]  /*0750*/  BRA `(.L_x_4476) ;  /* 0x0000009000007947 */ /* 0x000fea0003800000 */
.L_x_4474:
[----:B-----5:R-:W-:-:S05]  /*0760*/  PRMT R2, RZ, 0x7610, R5 ;  /* 0x00007610ff027816 */ /* 0x020fca0000000005 */
[----:B------:R-:W-:Y:S01]  /*0770*/  FADD.FTZ R79, R79, R2 ;  /* 0x000000024f4f7221 */ /* 0x000fe20000010000 */
[----:B------:R-:W-:Y:S05]  /*0780*/  BRA `(.L_x_4475) ;  /* 0x0000004000007947 */ /* 0x000fea0003800000 */
.L_x_4473:
[----:B-----5:R-:W-:-:S05]  /*0790*/  PRMT R2, RZ, 0x7610, R9 ;  /* 0x00007610ff027816 */ /* 0x020fca0000000009 */
[----:B------:R-:W-:Y:S01]  /*07a0*/  FADD.FTZ R79, R79, R2 ;  /* 0x000000024f4f7221 */ /* 0x000fe20000010000 */
[----:B------:R-:W-:-:S05]  /*07b0*/  @P2 PRMT R2, RZ, 0x7610, R5 ;  /* 0x00007610ff022816 */ /* 0x000fca0000000005 */
[----:B------:R-:W-:-:S05]  /*07c0*/  @P2 FADD.FTZ R79, R79, R2 ;  /* 0x000000024f4f2221 */ /* 0x000fca0000010000 */
.L_x_4475:
[----:B------:R-:W-:-:S04]  /*07d0*/  F2FP.BF16.PACK_AB R2, RZ, R79 ;  /* 0x0000004fff02723e */ /* 0x000fc800000010ff */
[----:B------:R-:W-:Y:S02]  /*07e0*/  PRMT R61, R61, 0x5410, R2 ;  /* 0x000054103d3d7816 */ /* 0x000fe40000000002 */
.L_x_4476:
[----:B------:R-:W-:Y:S01]  /*07f0*/  PRMT R81, RZ, 0x5410, R86 ;  /* 0x00005410ff517816 */ /* 0x000fe20000000056 */
[----:B------:R-:W-:Y:S05]  /*0800*/  @P3 BRA `(.L_x_4477) ;  /* 0x0000008000003947 */ /* 0x000fea0003800000 */
[----:B------:R-:W-:-:S04]  /*0810*/  ISETP.NE.U32.AND P4, PT, RZ, c[0x0][0x180], PT ;  /* 0x00006000ff007a0c */ /* 0x000fc80003f85070 */
[----:B------:R-:W-:-:S13]  /*0820*/  ISETP.NE.AND.EX P4, PT, RZ, c[0x0][0x184], PT, P4 ;  /* 0x00006100ff007a0c */ /* 0x000fda0003f85340 */
[----:B------:R-:W-:Y:S05]  /*0830*/  @P4 BRA `(.L_x_4478) ;  /* 0x0000002000004947 */ /* 0x000fea0003800000 */
[----:B------:R-:W-:Y:S05]  /*0840*/  @P0 BRA `(.L_x_4479) ;  /* 0x0000008000000947 */ /* 0x000fea0003800000 */
[----:B------:R-:W-:Y:S05]  /*0850*/  BRA `(.L_x_4480) ;  /* 0x0000009000007947 */ /* 0x000fea0003800000 */
.L_x_4478:
[----:B-----5:R-:W-:-:S05]  /*0860*/  PRMT R2, RZ, 0x5410, R6 ;  /* 0x00005410ff027816 */ /* 0x020fca0000000006 */
[----:B------:R-:W-:Y:S01]  /*0870*/  FADD.FTZ R81, R81, R2 ;  /* 0x0000000251517221 */ /* 0x000fe20000010000 */
[----:B------:R-:W-:Y:S05]  /*0880*/  BRA `(.L_x_4479) ;  /* 0x0000004000007947 */ /* 0x000fea0003800000 */
.L_x_4477:
[----:B-----5:R-:W-:-:S05]  /*0890*/  PRMT R2, RZ, 0x5410, R10 ;  /* 0x00005410ff027816 */ /* 0x020fca000000000a */
[----:B------:R-:W-:Y:S01]  /*08a0*/  FADD.FTZ R81, R81, R2 ;  /* 0x0000000251517221 */ /* 0x000fe20000010000 */
[----:B------:R-:W-:-:S05]  /*08b0*/  @P2 PRMT R2, RZ, 0x5410, R6 ;  /* 0x00005410ff022816 */ /* 0x000fca0000000006 */
[----:B------:R-:W-:-:S05]  /*08c0*/  @P2 FADD.FTZ R81, R81, R2 ;  /* 0x0000000251512221 */ /* 0x000fca0000010000 */
.L_x_4479:
[----:B------:R-:W-:-:S04]  /*08d0*/  F2FP.BF16.PACK_AB R2, RZ, R81 ;  /* 0x00000051ff02723e */ /* 0x000fc800000010ff */
[----:B------:R-:W-:Y:S02]  /*08e0*/  PRMT R62, R2, 0x7610, R62 ;  /* 0x00007610023e7816 */ /* 0x000fe4000000003e */
.L_x_4480:
[----:B------:R-:W-:Y:S01]  /*08f0*/  PRMT R83, RZ, 0x7610, R86 ;  /* 0x00007610ff537816 */ /* 0x000fe20000000056 */
[----:B------:R-:W-:Y:S05]  /*0900*/  @P3 BRA `(.L_x_4481) ;  /* 0x0000008000003947 */ /* 0x000fea0003800000 */
[----:B------:R-:W-:-:S04]  /*0910*/  ISETP.NE.U32.AND P4, PT, RZ, c[0x0][0x180], PT ;  /* 0x00006000ff007a0c */ /* 0x000fc80003f85070 */
[----:B------:R-:W-:-:S13]  /*0920*/  ISETP.NE.AND.EX P4, PT, RZ, c[0x0][0x184], PT, P4 ;  /* 0x00006100ff007a0c */ /* 0x000fda0003f85340 */
[----:B------:R-:W-:Y:S05]  /*0930*/  @P4 BRA `(.L_x_4482) ;  /* 0x0000002000004947 */ /* 0x000fea0003800000 */
[----:B------:R-:W-:Y:S05]  /*0940*/  @P0 BRA `(.L_x_4483) ;  /* 0x0000008000000947 */ /* 0x000fea0003800000 */
[----:B------:R-:W-:Y:S05]  /*0950*/  BRA `(.L_x_4484) ;  /* 0x0000009000007947 */ /* 0x000fea0003800000 */
.L_x_4482:
[----:B-----5:R-:W-:-:S05]  /*0960*/  PRMT R2, RZ, 0x7610, R6 ;  /* 0x00007610ff027816 */ /* 0x020fca0000000006 */
[----:B------:R-:W-:Y:S01]  /*0970*/  FADD.FTZ R83, R83, R2 ;  /* 0x0000000253537221 */ /* 0x000fe20000010000 */
[----:B------:R-:W-:Y:S05]  /*0980*/  BRA `(.L_x_4483) ;  /* 0x0000004000007947 */ /* 0x000fea0003800000 */
.L_x_4481:
[----:B-----5:R-:W-:-:S05]  /*0990*/  PRMT R2, RZ, 0x7610, R10 ;  /* 0x00007610ff027816 */ /* 0x020fca000000000a */
[----:B------:R-:W-:Y:S01]  /*09a0*/  FADD.FTZ R83, R83, R2 ;  /* 0x0000000253537221 */ /* 0x000fe20000010000 */
[----:B------:R-:W-:-:S05]  /*09b0*/  @P2 PRMT R2, RZ, 0x7610, R6 ;  /* 0x00007610ff022816 */ /* 0x000fca0000000006 */
[----:B------:R-:W-:-:S05]  /*09c0*/  @P2 FADD.FTZ R83, R83, R2 ;  /* 0x0000000253532221 */ /* 0x000fca0000010000 */
.L_x_4483:
[----:B------:R-:W-:-:S04]  /*09d0*/  F2FP.BF16.PACK_AB R2, RZ, R83 ;  /* 0x00000053ff02723e */ /* 0x000fc800000010ff */
[----:B------:R-:W-:Y:S02]  /*09e0*/  PRMT R62, R62, 0x5410, R2 ;  /* 0x000054103e3e7816 */ /* 0x000fe40000000002 */
.L_x_4484:
[----:B------:R-:W-:Y:S01]  /*09f0*/  PRMT R85, RZ, 0x5410, R87 ;  /* 0x00005410ff557816 */ /* 0x000fe20000000057 */
[----:B------:R-:W-:Y:S05]  /*0a00*/  @P3 BRA `(.L_x_4485) ;  /* 0x0000008000003947 */ /* 0x000fea0003800000 */
[----:B------:R-:W-:-:S04]  /*0a10*/  ISETP.NE.U32.AND P4, PT, RZ, c[0x0][0x180], PT ;  /* 0x00006000ff007a0c */ /* 0x000fc80003f85070 */
[----:B------:R-:W-:-:S13]  /*0a20*/  ISETP.NE.AND.EX P4, PT, RZ, c[0x0][0x184], PT, P4 ;  /* 0x00006100ff007a0c */ /* 0x000fda0003f85340 */
[----:B------:R-:W-:Y:S05]  /*0a30*/  @P4 BRA `(.L_x_4486) ;  /* 0x0000002000004947 */ /* 0x000fea0003800000 */
[----:B------:R-:W-:Y:S05]  /*0a40*/  @P0 BRA `(.L_x_4487) ;  /* 0x0000008000000947 */ /* 0x000fea0003800000 */
[----:B------:R-:W-:Y:S05]  /*0a50*/  BRA `(.L_x_4488) ;  /* 0x0000009000007947 */ /* 0x000fea0003800000 */
.L_x_4486:
[----:B-----5:R-:W-:-:S05]  /*0a60*/  PRMT R2, RZ, 0x5410, R7 ;  /* 0x00005410ff027816 */ /* 0x020fca0000000007 */
[----:B------:R-:W-:Y:S01]  /*0a70*/  FADD.FTZ R85, R85, R2 ;  /* 0x0000000255557221 */ /* 0x000fe20000010000 */
[----:B------:R-:W-:Y:S05]  /*0a80*/  BRA `(.L_x_4487) ;  /* 0x0000004000007947 */ /* 0x000fea0003800000 */
.L_x_4485:
[----:B-----5:R-:W-:-:S05]  /*0a90*/  PRMT R2, RZ, 0x5410, R11 ;  /* 0x00005410ff027816 */ /* 0x020fca000000000b */
[----:B------:R-:W-:Y:S01]  /*0aa0*/  FADD.FTZ R85, R85, R2 ;  /* 0x0000000255557221 */ /* 0x000fe20000010000 */
[----:B------:R-:W-:-:S05]  /*0ab0*/  @P2 PRMT R2, RZ, 0x5410, R7 ;  /* 0x00005410ff022816 */ /* 0x000fca0000000007 */
[----:B------:R-:W-:-:S05]  /*0ac0*/  @P2 FADD.FTZ R85, R85, R2 ;  /* 0x0000000255552221 */ /* 0x000fca0000010000 */
.L_x_4487:
[----:B------:R-:W-:-:S04]  /*0ad0*/  F2FP.BF16.PACK_AB R2, RZ, R85 ;  /* 0x00000055ff02723e */ /* 0x000fc800000010ff */
[----:B------:R-:W-:Y:S02]  /*0ae0*/  PRMT R63, R2, 0x7610, R63 ;  /* 0x00007610023f7816 */ /* 0x000fe4000000003f */
.L_x_4488:
[----:B------:R-:W-:Y:S01]  /*0af0*/  PRMT R87, RZ, 0x7610, R87 ;  /* 0x00007610ff577816 */ /* 0x000fe20000000057 */
[----:B------:R-:W-:Y:S05]  /*0b00*/  @P3 BRA `(.L_x_4489) ;  /* 0x0000008000003947 */ /* 0x000fea0003800000 */
[----:B------:R-:W-:-:S04]  /*0b10*/  ISETP.NE.U32.AND P4, PT, RZ, c[0x0][0x180], PT ;  /* 0x00006000ff007a0c */ /* 0x000fc80003f85070 */
[----:B------:R-:W-:-:S13]  /*0b20*/  ISETP.NE.AND.EX P4, PT, RZ, c[0x0][0x184], PT, P4 ;  /* 0x00006100ff007a0c */ /* 0x000fda0003f85340 */
[----:B------:R-:W-:Y:S05]  /*0b30*/  @P4 BRA `(.L_x_4490) ;  /* 0x0000002000004947 */ /* 0x000fea0003800000 */
[----:B------:R-:W-:Y:S05]  /*0b40*/  @P0 BRA `(.L_x_4491) ;  /* 0x0000008000000947 */ /* 0x000fea0003800000 */
[----:B------:R-:W-:Y:S05]  /*0b50*/  BRA `(.L_x_4492) ;  /* 0x0000009000007947 */ /* 0x000fea0003800000 */
.L_x_4490:
[----:B-----5:R-:W-:-:S05]  /*0b60*/  PRMT R2, RZ, 0x7610, R7 ;  /* 0x00007610ff027816 */ /* 0x020fca0000000007 */
[----:B------:R-:W-:Y:S01]  /*0b70*/  FADD.FTZ R87, R87, R2 ;  /* 0x0000000257577221 */ /* 0x000fe20000010000 */
[----:B------:R-:W-:Y:S05]  /*0b80*/  BRA `(.L_x_4491) ;  /* 0x0000004000007947 */ /* 0x000fea0003800000 */
.L_x_4489:
[----:B-----5:R-:W-:-:S05]  /*0b90*/  PRMT R2, RZ, 0x7610, R11 ;  /* 0x00007610ff027816 */ /* 0x020fca000000000b */
[----:B------:R-:W-:Y:S01]  /*0ba0*/  FADD.FTZ R87, R87, R2 ;  /* 0x0000000257577221 */ /* 0x000fe20000010000 */
[----:B------:R-:W-:-:S05]  /*0bb0*/  @P2 PRMT R2, RZ, 0x7610, R7 ;  /* 0x00007610ff022816 */ /* 0x000fca0000000007 */
[----:B------:R-:W-:-:S05]  /*0bc0*/  @P2 FADD.FTZ R87, R87, R2 ;  /* 0x0000000257572221 */ /* 0x000fca0000010000 */
.L_x_4491:
[----:B------:R-:W-:-:S04]  /*0bd0*/  F2FP.BF16.PACK_AB R2, RZ, R87 ;  /* 0x00000057ff02723e */ /* 0x000fc800000010ff */
[----:B------:R-:W-:Y:S02]  /*0be0*/  PRMT R63, R63, 0x5410, R2 ;  /* 0x000054103f3f7816 */ /* 0x000fe40000000002 */
.L_x_4492:
[C---:B------:R-:W-:Y:S01]  /*0bf0*/  IADD3 R71, R70.reuse, 0x80, RZ ;  /* 0x0000008046477810 */ /* 0x040fe20007ffe0ff */
[----:B------:R-:W-:-:S04]  /*0c00*/  @P0 IMAD.WIDE.U32 R88, R70, R3, c[0x0][0x188] ;  /* 0x0000620046580625 */ /* 0x000fc800078e0003 */
[----:B------:R-:W-:Y:S01]  /*0c10*/  IMAD.WIDE.U32 R64, R71, R3, c[0x0][0x170] ;  /* 0x00005c0047407625 */ /* 0x000fe200078e0003 */
[----:B------:R0:W-:Y:S03]  /*0c20*/  @P0 STG.E.128 [R88.64], R60 ;  /* 0x0000003c58000986 */ /* 0x0001e6000c101d04 */
[CC--:B------:R-:W-:Y:S02]  /*0c30*/  @P1 IMAD.WIDE.U32 R90, R3.reuse, R71.reuse, c[0x0][0x178] ;  /* 0x00005e00035a1625 */ /* 0x0c0fe400078e0047 */
[----:B------:R-:W0:Y:S02]  /*0c40*/  LDG.E.128 R64, [R64.64] ;  /* 0x0000000440407981 */ /* 0x000e24000c1e1d00 */
[----:B------:R-:W-:Y:S02]  /*0c50*/  @P2 IMAD.WIDE.U32 R92, R3, R71, c[0x0][0x180] ;  /* 0x00006000035c2625 */ /* 0x000fe400078e0047 */
        /* <DEDUP_REMOVED lines=9> */
.L_x_4494:
[----:B-----5:R-:W-:-:S05]  /*0cf0*/  PRMT R2, RZ, 0x5410, R4 ;  /* 0x00005410ff027816 */ /* 0x020fca0000000004 */
[----:B------:R-:W-:Y:S01]  /*0d00*/  FADD.FTZ R89, R2, R89 ;  /* 0x0000005902597221 */ /* 0x000fe20000010000 */
[----:B------:R-:W-:Y:S05]  /*0d10*/  BRA `(.L_x_4495) ;  /* 0x0000004000007947 */ /* 0x000fea0003800000 */
.L_x_4493:
[----:B-1---5:R-:W-:-:S05]  /*0d20*/  PRMT R2, RZ, 0x5410, R8 ;  /* 0x00005410ff027816 */ /* 0x022fca0000000008 */
[----:B------:R-:W-:Y:S01]  /*0d30*/  FADD.FTZ R89, R2, R89 ;  /* 0x0000005902597221 */ /* 0x000fe20000010000 */
[----:B------:R-:W-:-:S05]  /*0d40*/  @P2 PRMT R2, RZ, 0x5410, R4 ;  /* 0x00005410ff022816 */ /* 0x000fca0000000004 */
[----:B------:R-:W-:-:S05]  /*0d50*/  @P2 FADD.FTZ R89, R2, R89 ;  /* 0x0000005902592221 */ /* 0x000fca0000010000 */
.L_x_4495:
[----:B------:R-:W-:-:S04]  /*0d60*/  F2FP.BF16.PACK_AB R2, RZ, R89 ;  /* 0x00000059ff02723e */ /* 0x000fc800000010ff */
[----:B------:R-:W-:Y:S02]  /*0d70*/  PRMT R60, R2, 0x7610, R60 ;  /* 0x00007610023c7816 */ /* 0x000fe4000000003c */
.L_x_4496:
[----:B------:R-:W-:Y:S01]  /*0d80*/  PRMT R91, RZ, 0x7610, R64 ;  /* 0x00007610ff5b7816 */ /* 0x000fe20000000040 */
[----:B------:R-:W-:Y:S05]  /*0d90*/  @P3 BRA `(.L_x_4497) ;  /* 0x0000008000003947 */ /* 0x000fea0003800000 */
[----:B------:R-:W-:-:S04]  /*0da0*/  ISETP.NE.U32.AND P4, PT, RZ, c[0x0][0x180], PT ;  /* 0x00006000ff007a0c */ /* 0x000fc80003f85070 */
[----:B------:R-:W-:-:S13]  /*0db0*/  ISETP.NE.AND.EX P4, PT, RZ, c[0x0][0x184], PT, P4 ;  /* 0x00006100ff007a0c */ /* 0x000fda0003f85340 */
[----:B------:R-:W-:Y:S05]  /*0dc0*/  @P4 BRA `(.L_x_4498) ;  /* 0x0000002000004947 */ /* 0x000fea0003800000 */
[----:B------:R-:W-:Y:S05]  /*0dd0*/  @P0 BRA `(.L_x_4499) ;  /* 0x0000008000000947 */ /* 0x000fea0003800000 */
[----:B------:R-:W-:Y:S05]  /*0de0*/  BRA `(.L_x_4500) ;  /* 0x0000009000007947 */ /* 0x000fea0003800000 */
.L_x_4498:
[----:B-----5:R-:W-:-:S05]  /*0df0*/  PRMT R2, RZ, 0x7610, R4 ;  /* 0x00007610ff027816 */ /* 0x020fca0000000004 */
[----:B------:R-:W-:Y:S01]  /*0e00*/  FADD.FTZ R91, R2, R91 ;  /* 0x0000005b025b7221 */ /* 0x000fe20000010000 */
[----:B------:R-:W-:Y:S05]  /*0e10*/  BRA `(.L_x_4499) ;  /* 0x0000004000007947 */ /* 0x000fea0003800000 */
.L_x_4497:
[----:B-----5:R-:W-:-:S05]  /*0e20*/  PRMT R2, RZ, 0x7610, R8 ;  /* 0x00007610ff027816 */ /* 0x020fca0000000008 */
[----:B------:R-:W-:Y:S01]  /*0e30*/  FADD.FTZ R91, R2, R91 ;  /* 0x0000005b025b7221 */ /* 0x000fe20000010000 */
[----:B------:R-:W-:-:S05]  /*0e40*/  @P2 PRMT R2, RZ, 0x7610, R4 ;  /* 0x00007610ff022816 */ /* 0x000fca0000000004 */
[----:B------:R-:W-:-:S05]  /*0e50*/  @P2 FADD.FTZ R91, R2, R91 ;  /* 0x0000005b025b2221 */ /* 0x000fca0000010000 */
.L_x_4499:
[----:B------:R-:W-:-:S04]  /*0e60*/  F2FP.BF16.PACK_AB R2, RZ, R91 ;  /* 0x0000005bff02723e */ /* 0x000fc800000010ff */
[----:B------:R-:W-:Y:S02]  /*0e70*/  PRMT R60, R60, 0x5410, R2 ;  /* 0x000054103c3c7816 */ /* 0x000fe40000000002 */
.L_x_4500:
[----:B------:R-:W-:Y:S01]  /*0e80*/  PRMT R93, RZ, 0x5410, R65 ;  /* 0x00005410ff5d7816 */ /* 0x000fe20000000041 */
[----:B------:R-:W-:Y:S05]  /*0e90*/  @P3 BRA `(.L_x_4501) ;  /* 0x0000008000003947 */ /* 0x000fea0003800000 */
[----:B------:R-:W-:-:S04]  /*0ea0*/  ISETP.NE.U32.AND P4, PT, RZ, c[0x0][0x180], PT ;  /* 0x00006000ff007a0c */ /* 0x000fc80003f85070 */
[----:B------:R-:W-:-:S13]  /*0eb0*/  ISETP.NE.AND.EX P4, PT, RZ, c[0x0][0x184], PT, P4 ;  /* 0x00006100ff007a0c */ /* 0x000fda0003f85340 */
[----:B------:R-:W-:Y:S05]  /*0ec0*/  @P4 BRA `(.L_x_4502) ;  /* 0x0000002000004947 */ /* 0x000fea0003800000 */
[----:B------:R-:W-:Y:S05]  /*0ed0*/  @P0 BRA `(.L_x_4503) ;  /* 0x0000008000000947 */ /* 0x000fea0003800000 */
[----:B------:R-:W-:Y:S05]  /*0ee0*/  BRA `(.L_x_4504) ;  /* 0x0000009000007947 */ /* 0x000fea0003800000 */
.L_x_4502:
[----:B-----5:R-:W-:-:S05]  /*0ef0*/  PRMT R2, RZ, 0x5410, R5 ;  /* 0x00005410ff027816 */ /* 0x020fca0000000005 */
[----:B------:R-:W-:Y:S01]  /*0f00*/  FADD.FTZ R93, R2, R93 ;  /* 0x0000005d025d7221 */ /* 0x000fe20000010000 */
[----:B------:R-:W-:Y:S05]  /*0f10*/  BRA `(.L_x_4503) ;  /* 0x0000004000007947 */ /* 0x000fea0003800000 */
.L_x_4501:
[----:B-----5:R-:W-:-:S05]  /*0f20*/  PRMT R2, RZ, 0x5410, R9 ;  /* 0x00005410ff027816 */ /* 0x020fca0000000009 */
[----:B------:R-:W-:Y:S01]  /*0f30*/  FADD.FTZ R93, R2, R93 ;  /* 0x0000005d025d7221 */ /* 0x000fe20000010000 */
[----:B------:R-:W-:-:S05]  /*0f40*/  @P2 PRMT R2, RZ, 0x5410, R5 ;  /* 0x00005410ff022816 */ /* 0x000fca0000000005 */
[----:B------:R-:W-:-:S05]  /*0f50*/  @P2 FADD.FTZ R93, R2, R93 ;  /* 0x0000005d025d2221 */ /* 0x000fca0000010000 */
.L_x_4503:
[----:B------:R-:W-:-:S04]  /*0f60*/  F2FP.BF16.PACK_AB R2, RZ, R93 ;  /* 0x0000005dff02723e */ /* 0x000fc800000010ff */
[----:B------:R-:W-:Y:S02]  /*0f70*/  PRMT R61, R2, 0x7610, R61 ;  /* 0x00007610023d7816 */ /* 0x000fe4000000003d */
.L_x_4504:
[----:B------:R-:W-:Y:S01]  /*0f80*/  PRMT R95, RZ, 0x7610, R65 ;  /* 0x00007610ff5f7816 */ /* 0x000fe20000000041 */
[----:B------:R-:W-:Y:S05]  /*0f90*/  @P3 BRA `(.L_x_4505) ;  /* 0x0000008000003947 */ /* 0x000fea0003800000 */
[----:B------:R-:W-:-:S04]  /*0fa0*/  ISETP.NE.U32.AND P4, PT, RZ, c[0x0][0x180], PT ;  /* 0x00006000ff007a0c */ /* 0x000fc80003f85070 */
[----:B------:R-:W-:-:S13]  /*0fb0*/  ISETP.NE.AND.EX P4, PT, RZ, c[0x0][0x184], PT, P4 ;  /* 0x00006100ff007a0c */ /* 0x000fda0003f85340 */
[----:B------:R-:W-:Y:S05]  /*0fc0*/  @P4 BRA `(.L_x_4506) ;  /* 0x0000002000004947 */ /* 0x000fea0003800000 */
[----:B------:R-:W-:Y:S05]  /*0fd0*/  @P0 BRA `(.L_x_4507) ;  /* 0x0000008000000947 */ /* 0x000fea0003800000 */
[----:B------:R-:W-:Y:S05]  /*0fe0*/  BRA `(.L_x_4508) ;  /* 0x0000009000007947 */ /* 0x000fea0003800000 */
.L_x_4506:
[----:B-----5:R-:W-:-:S05]  /*0ff0*/  PRMT R2, RZ, 0x7610, R5 ;  /* 0x00007610ff027816 */ /* 0x020fca0000000005 */
[----:B------:R-:W-:Y:S01]  /*1000*/  FADD.FTZ R95, R2, R95 ;  /* 0x0000005f025f7221 */ /* 0x000fe20000010000 */
[----:B------:R-:W-:Y:S05]  /*1010*/  BRA `(.L_x_4507) ;  /* 0x0000004000007947 */ /* 0x000fea0003800000 */
.L_x_4505:
[----:B-----5:R-:W-:-:S05]  /*1020*/  PRMT R2, RZ, 0x7610, R9 ;  /* 0x00007610ff027816 */ /* 0x020fca0000000009 */
[----:B------:R-:W-:Y:S01]  /*1030*/  FADD.FTZ R95, R2, R95 ;  /* 0x0000005f025f7221 */ /* 0x000fe20000010000 */
[----:B------:R-:W-:-:S05]  /*1040*/  @P2 PRMT R2, RZ, 0x7610, R5 ;  /* 0x00007610ff022816 */ /* 0x000fca0000000005 */
[----:B------:R-:W-:-:S05]  /*1050*/  @P2 FADD.FTZ R95, R2, R95 ;  /* 0x0000005f025f2221 */ /* 0x000fca0000010000 */
.L_x_4507:
[----:B------:R-:W-:-:S04]  /*1060*/  F2FP.BF16.PACK_AB R2, RZ, R95 ;  /* 0x0000005fff02723e */ /* 0x000fc800000010ff */
[----:B------:R-:W-:Y:S02]  /*1070*/  PRMT R61, R61, 0x5410, R2 ;  /* 0x000054103d3d7816 */ /* 0x000fe40000000002 */
.L_x_4508:
[----:B------:R-:W-:Y:S01]  /*1080*/  PRMT R97, RZ, 0x5410, R66 ;  /* 0x00005410ff617816 */ /* 0x000fe20000000042 */
[----:B------:R-:W-:Y:S05]  /*1090*/  @P3 BRA `(.L_x_4509) ;  /* 0x0000008000003947 */ /* 0x000fea0003800000 */
[----:B------:R-:W-:-:S04]  /*10a0*/  ISETP.NE.U32.AND P4, PT, RZ, c[0x0][0x180], PT ;  /* 0x00006000ff007a0c */ /* 0x000fc80003f85070 */
[----:B------:R-:W-:-:S13]  /*10b0*/  ISETP.NE.AND.EX P4, PT, RZ, c[0x0][0x184], PT, P4 ;  /* 0x00006100ff007a0c */ /* 0x000fda0003f85340 */
[----:B------:R-:W-:Y:S05]  /*10c0*/  @P4 BRA `(.L_x_4510) ;  /* 0x0000002000004947 */ /* 0x000fea0003800000 */
[----:B------:R-:W-:Y:S05]  /*10d0*/  @P0 BRA `(.L_x_4511) ;  /* 0x0000008000000947 */ /* 0x000fea0003800000 */
[----:B------:R-:W-:Y:S05]  /*10e0*/  BRA `(.L_x_4512) ;  /* 0x0000009000007947 */ /* 0x000fea0003800000 */
.L_x_4510:
[----:B-----5:R-:W-:-:S05]  /*10f0*/  PRMT R2, RZ, 0x5410, R6 ;  /* 0x00005410ff027816 */ /* 0x020fca0000000006 */
[----:B------:R-:W-:Y:S01]  /*1100*/  FADD.FTZ R97, R2, R97 ;  /* 0x0000006102617221 */ /* 0x000fe20000010000 */
[----:B------:R-:W-:Y:S05]  /*1110*/  BRA `(.L_x_4511) ;  /* 0x0000004000007947 */ /* 0x000fea0003800000 */
.L_x_4509:
[----:B-----5:R-:W-:-:S05]  /*1120*/  PRMT R2, RZ, 0x5410, R10 ;  /* 0x00005410ff027816 */ /* 0x020fca000000000a */
[----:B------:R-:W-:Y:S01]  /*1130*/  FADD.FTZ R97, R2, R97 ;  /* 0x0000006102617221 */ /* 0x000fe20000010000 */
[----:B------:R-:W-:-:S05]  /*1140*/  @P2 PRMT R2, RZ, 0x5410, R6 ;  /* 0x00005410ff022816 */ /* 0x000fca0000000006 */
[----:B------:R-:W-:-:S05]  /*1150*/  @P2 FADD.FTZ R97, R2, R97 ;  /* 0x0000006102612221 */ /* 0x000fca0000010000 */
.L_x_4511:
[----:B------:R-:W-:-:S04]  /*1160*/  F2FP.BF16.PACK_AB R2, RZ, R97 ;  /* 0x00000061ff02723e */ /* 0x000fc800000010ff */
[----:B------:R-:W-:Y:S02]  /*1170*/  PRMT R62, R2, 0x7610, R62 ;  /* 0x00007610023e7816 */ /* 0x000fe4000000003e */
.L_x_4512:
[----:B------:R-:W-:Y:S01]  /*1180*/  PRMT R99, RZ, 0x7610, R66 ;  /* 0x00007610ff637816 */ /* 0x000fe20000000042 */
[----:B------:R-:W-:Y:S05]  /*1190*/  @P3 BRA `(.L_x_4513) ;  /* 0x0000008000003947 */ /* 0x000fea0003800000 */
[----:B------:R-:W-:-:S04]  /*11a0*/  ISETP.NE.U32.AND P4, PT, RZ, c[0x0][0x180], PT ;  /* 0x00006000ff007a0c */ /* 0x000fc80003f85070 */
[----:B------:R-:W-:-:S13]  /*11b0*/  ISETP.NE.AND.EX P4, PT, RZ, c[0x0][0x184], PT, P4 ;  /* 0x00006100ff007a0c */ /* 0x000fda0003f85340 */
[----:B------:R-:W-:Y:S05]  /*11c0*/  @P4 BRA `(.L_x_4514) ;  /* 0x0000002000004947 */ /* 0x000fea0003800000 */
[----:B------:R-:W-:Y:S05]  /*11d0*/  @P0 BRA `(.L_x_4515) ;  /* 0x0000008000000947 */ /* 0x000fea0003800000 */
[----:B------:R-:W-:Y:S05]  /*11e0*/  BRA `(.L_x_4516) ;  /* 0x0000009000007947 */ /* 0x000fea0003800000 */
.L_x_4514:
[----:B-----5:R-:W-:-:S05]  /*11f0*/  PRMT R2, RZ, 0x7610, R6 ;  /* 0x00007610ff027816 */ /* 0x020fca0000000006 */
[----:B------:R-:W-:Y:S01]  /*1200*/  FADD.FTZ R99, R2, R99 ;  /* 0x0000006302637221 */ /* 0x000fe20000010000 */
[----:B------:R-:W-:Y:S05]  /*1210*/  BRA `(.L_x_4515) ;  /* 0x0000004000007947 */ /* 0x000fea0003800000 */
.L_x_4513:
[----:B-----5:R-:W-:-:S05]  /*1220*/  PRMT R2, RZ, 0x7610, R10 ;  /* 0x00007610ff027816 */ /* 0x020fca000000000a */
[----:B------:R-:W-:Y:S01]  /*1230*/  FADD.FTZ R99, R2, R99 ;  /* 0x0000006302637221 */ /* 0x000fe20000010000 */
[----:B------:R-:W-:-:S05]  /*1240*/  @P2 PRMT R2, RZ, 0x7610, R6 ;  /* 0x00007610ff022816 */ /* 0x000fca0000000006 */
[----:B------:R-:W-:-:S05]  /*1250*/  @P2 FADD.FTZ R99, R2, R99 ;  /* 0x0000006302632221 */ /* 0x000fca0000010000 */
.L_x_4515:
[----:B------:R-:W-:-:S04]  /*1260*/  F2FP.BF16.PACK_AB R2, RZ, R99 ;  /* 0x00000063ff02723e */ /* 0x000fc800000010ff */
[----:B------:R-:W-:Y:S02]  /*1270*/  PRMT R62, R62, 0x5410, R2 ;  /* 0x000054103e3e7816 */ /* 0x000fe40000000002 */
.L_x_4516:
[----:B------:R-:W-:Y:S01]  /*1280*/  PRMT R101, RZ, 0x5410, R67 ;  /* 0x00005410ff657816 */ /* 0x000fe20000000043 */
[----:B------:R-:W-:Y:S05]  /*1290*/  @P3 BRA `(.L_x_4517) ;  /* 0x0000008000003947 */ /* 0x000fea0003800000 */
[----:B------:R-:W-:-:S04]  /*12a0*/  ISETP.NE.U32.AND P4, PT, RZ, c[0x0][0x180], PT ;  /* 0x00006000ff007a0c */ /* 0x000fc80003f85070 */
[----:B------:R-:W-:-:S13]  /*12b0*/  ISETP.NE.AND.EX P4, PT, RZ, c[0x0][0x184], PT, P4 ;  /* 0x00006100ff007a0c */ /* 0x000fda0003f85340 */
[----:B------:R-:W-:Y:S05]  /*12c0*/  @P4 BRA `(.L_x_4518) ;  /* 0x0000002000004947 */ /* 0x000fea0003800000 */
[----:B------:R-:W-:Y:S05]  /*12d0*/  @P0 BRA `(.L_x_4519) ;  /* 0x0000008000000947 */ /* 0x000fea0003800000 */
[----:B------:R-:W-:Y:S05]  /*12e0*/  BRA `(.L_x_4520) ;  /* 0x0000009000007947 */ /* 0x000fea0003800000 */
.L_x_4518:
[----:B-----5:R-:W-:-:S05]  /*12f0*/  PRMT R2, RZ, 0x5410, R7 ;  /* 0x00005410ff027816 */ /* 0x020fca0000000007 */
[----:B------:R-:W-:Y:S01]  /*1300*/  FADD.FTZ R101, R2, R101 ;  /* 0x0000006502657221 */ /* 0x000fe20000010000 */
[----:B------:R-:W-:Y:S05]  /*1310*/  BRA `(.L_x_4519) ;  /* 0x0000004000007947 */ /* 0x000fea0003800000 */
.L_x_4517:
[----:B-----5:R-:W-:-:S05]  /*1320*/  PRMT R2, RZ, 0x5410, R11 ;  /* 0x00005410ff027816 */ /* 0x020fca000000000b */
[----:B------:R-:W-:Y:S01]  /*1330*/  FADD.FTZ R101, R2, R101 ;  /* 0x0000006502657221 */ /* 0x000fe20000010000 */
[----:B------:R-:W-:-:S05]  /*1340*/  @P2 PRMT R2, RZ, 0x5410, R7 ;  /* 0x00005410ff022816 */ /* 0x000fca0000000007 */
[----:B------:R-:W-:-:S05]  /*1350*/  @P2 FADD.FTZ R101, R2, R101 ;  /* 0x0000006502652221 */ /* 0x000fca0000010000 */
.L_x_4519:
[----:B------:R-:W-:-:S04]  /*1360*/  F2FP.BF16.PACK_AB R2, RZ, R101 ;  /* 0x00000065ff02723e */ /* 0x000fc800000010ff */
[----:B------:R-:W-:Y:S02]  /*1370*/  PRMT R63, R2, 0x7610, R63 ;  /* 0x00007610023f7816 */ /* 0x000fe4000000003f */
.L_x_4520:
[----:B------:R-:W-:Y:S01]  /*1380*/  PRMT R103, RZ, 0x7610, R67 ;  /* 0x00007610ff677816 */ /* 0x000fe20000000043 */
[----:B------:R-:W-:Y:S05]  /*1390*/  @P3 BRA `(.L_x_4521) ;  /* 0x0000008000003947 */ /* 0x000fea0003800000 */
[----:B------:R-:W-:-:S04]  /*13a0*/  ISETP.NE.U32.AND P4, PT, RZ, c[0x0][0x180], PT ;  /* 0x00006000ff007a0c */ /* 0x000fc80003f85070 */
[----:B------:R-:W-:-:S13]  /*13b0*/  ISETP.NE.AND.EX P4, PT, RZ, c[0x0][0x184], PT, P4 ;  /* 0x00006100ff007a0c */ /* 0x000fda0003f85340 */
[----:B------:R-:W-:Y:S05]  /*13c0*/  @P4 BRA `(.L_x_4522) ;  /* 0x0000002000004947 */ /* 0x000fea0003800000 */
[----:B------:R-:W-:Y:S05]  /*13d0*/  @P0 BRA `(.L_x_4523) ;  /* 0x0000008000000947 */ /* 0x000fea0003800000 */
[----:B------:R-:W-:Y:S05]  /*13e0*/  BRA `(.L_x_4524) ;  /* 0x0000009000007947 */ /* 0x000fea0003800000 */
.L_x_4522:
[----:B-----5:R-:W-:-:S05]  /*13f0*/  PRMT R2, RZ, 0x7610, R7 ;  /* 0x00007610ff027816 */ /* 0x020fca0000000007 */
[----:B------:R-:W-:Y:S01]  /*1400*/  FADD.FTZ R103, R2, R103 ;  /* 0x0000006702677221 */ /* 0x000fe20000010000 */
[----:B------:R-:W-:Y:S05]  /*1410*/  BRA `(.L_x_4523) ;  /* 0x0000004000007947 */ /* 0x000fea0003800000 */
.L_x_4521:
[----:B-----5:R-:W-:-:S05]  /*1420*/  PRMT R2, RZ, 0x7610, R11 ;  /* 0x00007610ff027816 */ /* 0x020fca000000000b */
[----:B------:R-:W-:Y:S01]  /*1430*/  FADD.FTZ R103, R2, R103 ;  /* 0x0000006702677221 */ /* 0x000fe20000010000 */
[----:B------:R-:W-:-:S05]  /*1440*/  @P2 PRMT R2, RZ, 0x7610, R7 ;  /* 0x00007610ff022816 */ /* 0x000fca0000000007 */
[----:B------:R-:W-:-:S05]  /*1450*/  @P2 FADD.FTZ R103, R2, R103 ;  /* 0x0000006702672221 */ /* 0x000fca0000010000 */
.L_x_4523:
[----:B------:R-:W-:-:S04]  /*1460*/  F2FP.BF16.PACK_AB R2, RZ, R103 ;  /* 0x00000067ff02723e */ /* 0x000fc800000010ff */
[----:B------:R-:W-:Y:S02]  /*1470*/  PRMT R63, R63, 0x5410, R2 ;  /* 0x000054103f3f7816 */ /* 0x000fe40000000002 */
.L_x_4524:
[----:B------:R-:W-:Y:S01]  /*1480*/  IADD3 R72, R70, 0x100, RZ ;  /* 0x0000010046487810 */ /* 0x000fe20007ffe0ff */
        /* <DEDUP_REMOVED lines=15> */
.L_x_4526:
[----:B-----5:R-:W-:-:S05]  /*1580*/  PRMT R2, RZ, 0x5410, R4 ;  /* 0x00005410ff027816 */ /* 0x020fca0000000004 */
[----:B------:R-:W-:Y:S01]  /*1590*/  FADD.FTZ R105, R2, R105 ;  /* 0x0000006902697221 */ /* 0x000fe20000010000 */
[----:B------:R-:W-:Y:S05]  /*15a0*/  BRA `(.L_x_4527) ;  /* 0x0000004000007947 */ /* 0x000fea0003800000 */
.L_x_4525:
[----:B-1---5:R-:W-:-:S05]  /*15b0*/  PRMT R2, RZ, 0x5410, R8 ;  /* 0x00005410ff027816 */ /* 0x022fca0000000008 */
[----:B------:R-:W-:Y:S01]  /*15c0*/  FADD.FTZ R105, R2, R105 ;  /* 0x0000006902697221 */ /* 0x000fe20000010000 */
[----:B------:R-:W-:-:S05]  /*15d0*/  @P2 PRMT R2, RZ, 0x5410, R4 ;  /* 0x00005410ff022816 */ /* 0x000fca0000000004 */
[----:B------:R-:W-:-:S05]  /*15e0*/  @P2 FADD.FTZ R105, R2, R105 ;  /* 0x0000006902692221 */ /* 0x000fca0000010000 */
.L_x_4527:
[----:B------:R-:W-:-:S04]  /*15f0*/  F2FP.BF16.PACK_AB R2, RZ, R105 ;  /* 0x00000069ff02723e */ /* 0x000fc800000010ff */
[----:B------:R-:W-:Y:S02]  /*1600*/  PRMT R60, R2, 0x7610, R60 ;  /* 0x00007610023c7816 */ /* 0x000fe4000000003c */
.L_x_4528:
[----:B------:R-:W-:Y:S01]  /*1610*/  PRMT R107, RZ, 0x7610, R64 ;  /* 0x00007610ff6b7816 */ /* 0x000fe20000000040 */
[----:B------:R-:W-:Y:S05]  /*1620*/  @P3 BRA `(.L_x_4529) ;  /* 0x0000008000003947 */ /* 0x000fea0003800000 */
[----:B------:R-:W-:-:S04]  /*1630*/  ISETP.NE.U32.AND P1, PT, RZ, c[0x0][0x180], PT ;  /* 0x00006000ff007a0c */ /* 0x000fc80003f25070 */
[----:B------:R-:W-:-:S13]  /*1640*/  ISETP.NE.AND.EX P1, PT, RZ, c[0x0][0x184], PT, P1 ;  /* 0x00006100ff007a0c */ /* 0x000fda0003f25310 */
[----:B------:R-:W-:Y:S05]  /*1650*/  @P1 BRA `(.L_x_4530) ;  /* 0x0000002000001947 */ /* 0x000fea0003800000 */
[----:B------:R-:W-:Y:S05]  /*1660*/  @P0 BRA `(.L_x_4531) ;  /* 0x0000008000000947 */ /* 0x000fea0003800000 */
[----:B------:R-:W-:Y:S05]  /*1670*/  BRA `(.L_x_4532) ;  /* 0x0000009000007947 */ /* 0x000fea0003800000 */
.L_x_4530:
[----:B-----5:R-:W-:-:S05]  /*1680*/  PRMT R2, RZ, 0x7610, R4 ;  /* 0x00007610ff027816 */ /* 0x020fca0000000004 */
[----:B------:R-:W-:Y:S01]  /*1690*/  FADD.FTZ R107, R2, R107 ;  /* 0x0000006b026b7221 */ /* 0x000fe20000010000 */
[----:B------:R-:W-:Y:S05]  /*16a0*/  BRA `(.L_x_4531) ;  /* 0x0000004000007947 */ /* 0x000fea0003800000 */
.L_x_4529:
[----:B-----5:R-:W-:-:S05]  /*16b0*/  PRMT R2, RZ, 0x7610, R8 ;  /* 0x00007610ff027816 */ /* 0x020fca0000000008 */
[----:B------:R-:W-:Y:S01]  /*16c0*/  FADD.FTZ R107, R2, R107 ;  /* 0x0000006b026b7221 */ /* 0x000fe20000010000 */
[----:B------:R-:W-:-:S05]  /*16d0*/  @P2 PRMT R2, RZ, 0x7610, R4 ;  /* 0x00007610ff022816 */ /* 0x000fca0000000004 */
[----:B------:R-:W-:-:S05]  /*16e0*/  @P2 FADD.FTZ R107, R2, R107 ;  /* 0x0000006b026b2221 */ /* 0x000fca0000010000 */
.L_x_4531:
[----:B------:R-:W-:-:S04]  /*16f0*/  F2FP.BF16.PACK_AB R2, RZ, R107 ;  /* 0x0000006bff02723e */ /* 0x000fc800000010ff */
[----:B------:R-:W-:Y:S02]  /*1700*/  PRMT R60, R60, 0x5410, R2 ;  /* 0x000054103c3c7816 */ /* 0x000fe40000000002 */
.L_x_4532:
[----:B------:R-:W-:Y:S01]  /*1710*/  PRMT R109, RZ, 0x5410, R65 ;  /* 0x00005410ff6d7816 */ /* 0x000fe20000000041 */
[----:B------:R-:W-:Y:S05]  /*1720*/  @P3 BRA `(.L_x_4533) ;  /* 0x0000008000003947 */ /* 0x000fea0003800000 */
[----:B------:R-:W-:-:S04]  /*1730*/  ISETP.NE.U32.AND P1, PT, RZ, c[0x0][0x180], PT ;  /* 0x00006000ff007a0c */ /* 0x000fc80003f25070 */
[----:B------:R-:W-:-:S13]  /*1740*/  ISETP.NE.AND.EX P1, PT, RZ, c[0x0][0x184], PT, P1 ;  /* 0x00006100ff007a0c */ /* 0x000fda0003f25310 */
[----:B------:R-:W-:Y:S05]  /*1750*/  @P1 BRA `(.L_x_4534) ;  /* 0x0000002000001947 */ /* 0x000fea0003800000 */
[----:B------:R-:W-:Y:S05]  /*1760*/  @P0 BRA `(.L_x_4535) ;  /* 0x0000008000000947 */ /* 0x000fea0003800000 */
[----:B------:R-:W-:Y:S05]  /*1770*/  BRA `(.L_x_4536) ;  /* 0x0000009000007947 */ /* 0x000fea0003800000 */
.L_x_4534:
[----:B-----5:R-:W-:-:S05]  /*1780*/  PRMT R2, RZ, 0x5410, R5 ;  /* 0x00005410ff027816 */ /* 0x020fca0000000005 */
[----:B------:R-:W-:Y:S01]  /*1790*/  FADD.FTZ R109, R2, R109 ;  /* 0x0000006d026d7221 */ /* 0x000fe20000010000 */
[----:B------:R-:W-:Y:S05]  /*17a0*/  BRA `(.L_x_4535) ;  /* 0x0000004000007947 */ /* 0x000fea0003800000 */
.L_x_4533:
[----:B-----5:R-:W-:-:S05]  /*17b0*/  PRMT R2, RZ, 0x5410, R9 ;  /* 0x00005410ff027816 */ /* 0x020fca0000000009 */
[----:B------:R-:W-:Y:S01]  /*17c0*/  FADD.FTZ R109, R2, R109 ;  /* 0x0000006d026d7221 */ /* 0x000fe20000010000 */
[----:B------:R-:W-:-:S05]  /*17d0*/  @P2 PRMT R2, RZ, 0x5410, R5 ;  /* 0x00005410ff022816 */ /* 0x000fca0000000005 */
[----:B------:R-:W-:-:S05]  /*17e0*/  @P2 FADD.FTZ R109, R2, R109 ;  /* 0x0000006d026d2221 */ /* 0x000fca0000010000 */
.L_x_4535:
[----:B------:R-:W-:-:S04]  /*17f0*/  F2FP.BF16.PACK_AB R2, RZ, R109 ;  /* 0x0000006dff02723e */ /* 0x000fc800000010ff */
[----:B------:R-:W-:Y:S02]  /*1800*/  PRMT R61, R2, 0x7610, R61 ;  /* 0x00007610023d7816 */ /* 0x000fe4000000003d */
.L_x_4536:
[----:B------:R-:W-:Y:S01]  /*1810*/  PRMT R111, RZ, 0x7610, R65 ;  /* 0x00007610ff6f7816 */ /* 0x000fe20000000041 */
[----:B------:R-:W-:Y:S05]  /*1820*/  @P3 BRA `(.L_x_4537) ;  /* 0x0000008000003947 */ /* 0x000fea0003800000 */
[----:B------:R-:W-:-:S04]  /*1830*/  ISETP.NE.U32.AND P1, PT, RZ, c[0x0][0x180], PT ;  /* 0x00006000ff007a0c */ /* 0x000fc80003f25070 */
[----:B------:R-:W-:-:S13]  /*1840*/  ISETP.NE.AND.EX P1, PT, RZ, c[0x0][0x184], PT, P1 ;  /* 0x00006100ff007a0c */ /* 0x000fda0003f25310 */
[----:B------:R-:W-:Y:S05]  /*1850*/  @P1 BRA `(.L_x_4538) ;  /* 0x0000002000001947 */ /* 0x000fea0003800000 */
[----:B------:R-:W-:Y:S05]  /*1860*/  @P0 BRA `(.L_x_4539) ;  /* 0x0000008000000947 */ /* 0x000fea0003800000 */
[----:B------:R-:W-:Y:S05]  /*1870*/  BRA `(.L_x_4540) ;  /* 0x0000009000007947 */ /* 0x000fea0003800000 */
.L_x_4538:
[----:B-----5:R-:W-:-:S05]  /*1880*/  PRMT R2, RZ, 0x7610, R5 ;  /* 0x00007610ff027816 */ /* 0x020fca0000000005 */
[----:B------:R-:W-:Y:S01]  /*1890*/  FADD.FTZ R111, R2, R111 ;  /* 0x0000006f026f7221 */ /* 0x000fe20000010000 */
[----:B------:R-:W-:Y:S05]  /*18a0*/  BRA `(.L_x_4539) ;  /* 0x0000004000007947 */ /* 0x000fea0003800000 */
.L_x_4537:
[----:B-----5:R-:W-:-:S05]  /*18b0*/  PRMT R2, RZ, 0x7610, R9 ;  /* 0x00007610ff027816 */ /* 0x020fca0000000009 */
[----:B------:R-:W-:Y:S01]  /*18c0*/  FADD.FTZ R111, R2, R111 ;  /* 0x0000006f026f7221 */ /* 0x000fe20000010000 */
[----:B------:R-:W-:-:S05]  /*18d0*/  @P2 PRMT R2, RZ, 0x7610, R5 ;  /* 0x00007610ff022816 */ /* 0x000fca0000000005 */
[----:B------:R-:W-:-:S05]  /*18e0*/  @P2 FADD.FTZ R111, R2, R111 ;  /* 0x0000006f026f2221 */ /* 0x000fca0000010000 */
.L_x_4539:
[----:B------:R-:W-:-:S04]  /*18f0*/  F2FP.BF16.PACK_AB R2, RZ, R111 ;  /* 0x0000006fff02723e */ /* 0x000fc800000010ff */
[----:B------:R-:W-:Y:S02]  /*1900*/  PRMT R61, R61, 0x5410, R2 ;  /* 0x000054103d3d7816 */ /* 0x000fe40000000002 */
.L_x_4540:
[----:B------:R-:W-:Y:S01]  /*1910*/  PRMT R113, RZ, 0x5410, R66 ;  /* 0x00005410ff717816 */ /* 0x000fe20000000042 */
[----:B------:R-:W-:Y:S05]  /*1920*/  @P3 BRA `(.L_x_4541) ;  /* 0x0000008000003947 */ /* 0x000fea0003800000 */
[----:B------:R-:W-:-:S04]  /*1930*/  ISETP.NE.U32.AND P1, PT, RZ, c[0x0][0x180], PT ;  /* 0x00006000ff007a0c */ /* 0x000fc80003f25070 */
[----:B------:R-:W-:-:S13]  /*1940*/  ISETP.NE.AND.EX P1, PT, RZ, c[0x0][0x184], PT, P1 ;  /* 0x00006100ff007a0c */ /* 0x000fda0003f25310 */
[----:B------:R-:W-:Y:S05]  /*1950*/  @P1 BRA `(.L_x_4542) ;  /* 0x0000002000001947 */ /* 0x000fea0003800000 */
[----:B------:R-:W-:Y:S05]  /*1960*/  @P0 BRA `(.L_x_4543) ;  /* 0x0000008000000947 */ /* 0x000fea0003800000 */
[----:B------:R-:W-:Y:S05]  /*1970*/  BRA `(.L_x_4544) ;  /* 0x0000009000007947 */ /* 0x000fea0003800000 */
.L_x_4542:
[----:B-----5:R-:W-:-:S05]  /*1980*/  PRMT R2, RZ, 0x5410, R6 ;  /* 0x00005410ff027816 */ /* 0x020fca0000000006 */
[----:B------:R-:W-:Y:S01]  /*1990*/  FADD.FTZ R113, R2, R113 ;  /* 0x0000007102717221 */ /* 0x000fe20000010000 */
[----:B------:R-:W-:Y:S05]  /*19a0*/  BRA `(.L_x_4543) ;  /* 0x0000004000007947 */ /* 0x000fea0003800000 */
.L_x_4541:
[----:B-----5:R-:W-:-:S05]  /*19b0*/  PRMT R2, RZ, 0x5410, R10 ;  /* 0x00005410ff027816 */ /* 0x020fca000000000a */
[----:B------:R-:W-:Y:S01]  /*19c0*/  FADD.FTZ R113, R2, R113 ;  /* 0x0000007102717221 */ /* 0x000fe20000010000 */
[----:B------:R-:W-:-:S05]  /*19d0*/  @P2 PRMT R2, RZ, 0x5410, R6 ;  /* 0x00005410ff022816 */ /* 0x000fca0000000006 */
[----:B------:R-:W-:-:S05]  /*19e0*/  @P2 FADD.FTZ R113, R2, R113 ;  /* 0x0000007102712221 */ /* 0x000fca0000010000 */
.L_x_4543:
[----:B------:R-:W-:-:S04]  /*19f0*/  F2FP.BF16.PACK_AB R2, RZ, R113 ;  /* 0x00000071ff02723e */ /* 0x000fc800000010ff */
[----:B------:R-:W-:Y:S02]  /*1a00*/  PRMT R62, R2, 0x7610, R62 ;  /* 0x00007610023e7816 */ /* 0x000fe4000000003e */
.L_x_4544:
[----:B------:R-:W-:Y:S01]  /*1a10*/  PRMT R115, RZ, 0x7610, R66 ;  /* 0x00007610ff737816 */ /* 0x000fe20000000042 */
[----:B------:R-:W-:Y:S05]  /*1a20*/  @P3 BRA `(.L_x_4545) ;  /* 0x0000008000003947 */ /* 0x000fea0003800000 */
[----:B------:R-:W-:-:S04]  /*1a30*/  ISETP.NE.U32.AND P1, PT, RZ, c[0x0][0x180], PT ;  /* 0x00006000ff007a0c */ /* 0x000fc80003f25070 */
[----:B------:R-:W-:-:S13]  /*1a40*/  ISETP.NE.AND.EX P1, PT, RZ, c[0x0][0x184], PT, P1 ;  /* 0x00006100ff007a0c */ /* 0x000fda0003f25310 */
[----:B------:R-:W-:Y:S05]  /*1a50*/  @P1 BRA `(.L_x_4546) ;  /* 0x0000002000001947 */ /* 0x000fea0003800000 */
[----:B------:R-:W-:Y:S05]  /*1a60*/  @P0 BRA `(.L_x_4547) ;  /* 0x0000008000000947 */ /* 0x000fea0003800000 */
[----:B------:R-:W-:Y:S05]  /*1a70*/  BRA `(.L_x_4548) ;  /* 0x0000009000007947 */ /* 0x000fea0003800000 */
.L_x_4546:
[----:B-----5:R-:W-:-:S05]  /*1a80*/  PRMT R2, RZ, 0x7610, R6 ;  /* 0x00007610ff027816 */ /* 0x020fca0000000006 */
[----:B------:R-:W-:Y:S01]  /*1a90*/  FADD.FTZ R115, R2, R115 ;  /* 0x0000007302737221 */ /* 0x000fe20000010000 */
[----:B------:R-:W-:Y:S05]  /*1aa0*/  BRA `(.L_x_4547) ;  /* 0x0000004000007947 */ /* 0x000fea0003800000 */
.L_x_4545:
[----:B-----5:R-:W-:-:S05]  /*1ab0*/  PRMT R2, RZ, 0x7610, R10 ;  /* 0x00007610ff027816 */ /* 0x020fca000000000a */
[----:B------:R-:W-:Y:S01]  /*1ac0*/  FADD.FTZ R115, R2, R115 ;  /* 0x0000007302737221 */ /* 0x000fe20000010000 */
[----:B------:R-:W-:-:S05]  /*1ad0*/  @P2 PRMT R2, RZ, 0x7610, R6 ;  /* 0x00007610ff022816 */ /* 0x000fca0000000006 */
[----:B------:R-:W-:-:S05]  /*1ae0*/  @P2 FADD.FTZ R115, R2, R115 ;  /* 0x0000007302732221 */ /* 0x000fca0000010000 */
.L_x_4547:
[----:B------:R-:W-:-:S04]  /*1af0*/  F2FP.BF16.PACK_AB R2, RZ, R115 ;  /* 0x00000073ff02723e */ /* 0x000fc800000010ff */
[----:B------:R-:W-:Y:S02]  /*1b00*/  PRMT R62, R62, 0x5410, R2 ;  /* 0x000054103e3e7816 */ /* 0x000fe40000000002 */
.L_x_4548:
[----:B------:R-:W-:Y:S01]  /*1b10*/  PRMT R117, RZ, 0x5410, R67 ;  /* 0x00005410ff757816 */ /* 0x000fe20000000043 */
[----:B------:R-:W-:Y:S05]  /*1b20*/  @P3 BRA `(.L_x_4549) ;  /* 0x0000008000003947 */ /* 0x000fea0003800000 */
[----:B------:R-:W-:-:S04]  /*1b30*/  ISETP.NE.U32.AND P1, PT, RZ, c[0x0][0x180], PT ;  /* 0x00006000ff007a0c */ /* 0x000fc80003f25070 */
[----:B------:R-:W-:-:S13]  /*1b40*/  ISETP.NE.AND.EX P1, PT, RZ, c[0x0][0x184], PT, P1 ;  /* 0x00006100ff007a0c */ /* 0x000fda0003f25310 */
[----:B------:R-:W-:Y:S05]  /*1b50*/  @P1 BRA `(.L_x_4550) ;  /* 0x0000002000001947 */ /* 0x000fea0003800000 */
[----:B------:R-:W-:Y:S05]  /*1b60*/  @P0 BRA `(.L_x_4551) ;  /* 0x0000008000000947 */ /* 0x000fea0003800000 */
[----:B------:R-:W-:Y:S05]  /*1b70*/  BRA `(.L_x_4552) ;  /* 0x0000009000007947 */ /* 0x000fea0003800000 */
.L_x_4550:
[----:B-----5:R-:W-:-:S05]  /*1b80*/  PRMT R2, RZ, 0x5410, R7 ;  /* 0x00005410ff027816 */ /* 0x020fca0000000007 */
[----:B------:R-:W-:Y:S01]  /*1b90*/  FADD.FTZ R117, R2, R117 ;  /* 0x0000007502757221 */ /* 0x000fe20000010000 */
[----:B------:R-:W-:Y:S05]  /*1ba0*/  BRA `(.L_x_4551) ;  /* 0x0000004000007947 */ /* 0x000fea0003800000 */
.L_x_4549:
[----:B-----5:R-:W-:-:S05]  /*1bb0*/  PRMT R2, RZ, 0x5410, R11 ;  /* 0x00005410ff027816 */ /* 0x020fca000000000b */
[----:B------:R-:W-:Y:S01]  /*1bc0*/  FADD.FTZ R117, R2, R117 ;  /* 0x0000007502757221 */ /* 0x000fe20000010000 */
[----:B------:R-:W-:-:S05]  /*1bd0*/  @P2 PRMT R2, RZ, 0x5410, R7 ;  /* 0x00005410ff022816 */ /* 0x000fca0000000007 */
[----:B------:R-:W-:-:S05]  /*1be0*/  @P2 FADD.FTZ R117, R2, R117 ;  /* 0x0000007502752221 */ /* 0x000fca0000010000 */
.L_x_4551:
[----:B------:R-:W-:-:S04]  /*1bf0*/  F2FP.BF16.PACK_AB R2, RZ, R117 ;  /* 0x00000075ff02723e */ /* 0x000fc800000010ff */
[----:B------:R-:W-:Y:S02]  /*1c00*/  PRMT R63, R2, 0x7610, R63 ;  /* 0x00007610023f7816 */ /* 0x000fe4000000003f */
.L_x_4552:
[----:B------:R-:W-:Y:S01]  /*1c10*/  PRMT R67, RZ, 0x7610, R67 ;  /* 0x00007610ff437816 */ /* 0x000fe20000000043 */
[----:B------:R-:W-:Y:S05]  /*1c20*/  @P3 BRA `(.L_x_4553) ;  /* 0x0000008000003947 */ /* 0x000fea0003800000 */
[----:B------:R-:W-:-:S04]  /*1c30*/  ISETP.NE.U32.AND P1, PT, RZ, c[0x0][0x180], PT ;  /* 0x00006000ff007a0c */ /* 0x000fc80003f25070 */
[----:B------:R-:W-:-:S13]  /*1c40*/  ISETP.NE.AND.EX P1, PT, RZ, c[0x0][0x184], PT, P1 ;  /* 0x00006100ff007a0c */ /* 0x000fda0003f25310 */
[----:B------:R-:W-:Y:S05]  /*1c50*/  @P1 BRA `(.L_x_4554) ;  /* 0x0000002000001947 */ /* 0x000fea0003800000 */
[----:B------:R-:W-:Y:S05]  /*1c60*/  @P0 BRA `(.L_x_4555) ;  /* 0x0000008000000947 */ /* 0x000fea0003800000 */
[----:B------:R-:W-:Y:S05]  /*1c70*/  BRA `(.L_x_4556) ;  /* 0x0000009000007947 */ /* 0x000fea0003800000 */
.L_x_4554:
[----:B-----5:R-:W-:-:S05]  /*1c80*/  PRMT R2, RZ, 0x7610, R7 ;  /* 0x00007610ff027816 */ /* 0x020fca0000000007 */
[----:B------:R-:W-:Y:S01]  /*1c90*/  FADD.FTZ R67, R2, R67 ;  /* 0x0000004302437221 */ /* 0x000fe20000010000 */
[----:B------:R-:W-:Y:S05]  /*1ca0*/  BRA `(.L_x_4555) ;  /* 0x0000004000007947 */ /* 0x000fea0003800000 */
.L_x_4553:
[----:B-----5:R-:W-:-:S05]  /*1cb0*/  PRMT R2, RZ, 0x7610, R11 ;  /* 0x00007610ff027816 */ /* 0x020fca000000000b */
[----:B------:R-:W-:Y:S01]  /*1cc0*/  FADD.FTZ R67, R2, R67 ;  /* 0x0000004302437221 */ /* 0x000fe20000010000 */
[----:B------:R-:W-:-:S05]  /*1cd0*/  @P2 PRMT R2, RZ, 0x7610, R7 ;  /* 0x00007610ff022816 */ /* 0x000fca0000000007 */
[----:B------:R-:W-:-:S05]  /*1ce0*/  @P2 FADD.FTZ R67, R2, R67 ;  /* 0x0000004302432221 */ /* 0x000fca0000010000 */
.L_x_4555:
[----:B------:R-:W-:-:S04]  /*1cf0*/  F2FP.BF16.PACK_AB R2, RZ, R67 ;  /* 0x00000043ff02723e */ /* 0x000fc800000010ff */
[----:B------:R-:W-:Y:S02]  /*1d00*/  PRMT R63, R63, 0x5410, R2 ;  /* 0x000054103f3f7816 */ /* 0x000fe40000000002 */
.L_x_4556:
[----:B------:R-:W-:Y:S01]  /*1d10*/  FADD.FTZ R2, RZ, R73 ;  /* 0x00000049ff027221 */ /* 0x000fe20000010000 */
[----:B------:R-:W-:Y:S02]  /*1d20*/  LOP3.LUT P2, RZ, R69, 0xff, RZ, 0xc0, !PT ;  /* 0x000000ff45ff7812 */ /* 0x000fe4000784c0ff */
[----:B------:R-:W-:Y:S01]  /*1d30*/  SHF.R.U32.HI R66, RZ, 0x5, R0 ;  /* 0x00000005ff427819 */ /* 0x000fe20000011600 */
[----:B------:R-:W-:Y:S01]  /*1d40*/  FADD.FTZ R2, R2, R75 ;  /* 0x0000004b02027221 */ /* 0x000fe20000010000 */
[----:B------:R-:W-:Y:S02]  /*1d50*/  LOP3.LUT P1, RZ, R0, 0x1f, RZ, 0xc0, !PT ;  /* 0x0000001f00ff7812 */ /* 0x000fe4000782c0ff */
        /* <DEDUP_REMOVED lines=17> */
[----:B------:R-:W-:Y:S02]  /*1e70*/  FADD.FTZ R64, R2, R107 ;  /* 0x0000006b02407221 */ /* 0x000fe40000010000 */
[----:B------:R-:W-:-:S04]  /*1e80*/  @P0 IMAD.WIDE.U32 R2, R3, R72, c[0x0][0x188] ;  /* 0x0000620003020625 */ /* 0x000fc800078e0048 */
[----:B------:R-:W-:Y:S01]  /*1e90*/  FADD.FTZ R64, R64, R109 ;  /* 0x0000006d40407221 */ /* 0x000fe20000010000 */
[----:B------:R0:W-:Y:S03]  /*1ea0*/  @P0 STG.E.128 [R2.64], R60 ;  /* 0x0000003c02000986 */ /* 0x0001e6000c101d04 */
[----:B------:R-:W-:-:S04]  /*1eb0*/  FADD.FTZ R64, R64, R111 ;  /* 0x0000006f40407221 */ /* 0x000fc80000010000 */
[----:B------:R-:W-:-:S04]  /*1ec0*/  FADD.FTZ R64, R64, R113 ;  /* 0x0000007140407221 */ /* 0x000fc80000010000 */
[----:B------:R-:W-:-:S04]  /*1ed0*/  FADD.FTZ R64, R64, R115 ;  /* 0x0000007340407221 */ /* 0x000fc80000010000 */
[----:B------:R-:W-:-:S04]  /*1ee0*/  FADD.FTZ R64, R64, R117 ;  /* 0x0000007540407221 */ /* 0x000fc80000010000 */
[----:B------:R-:W-:Y:S01]  /*1ef0*/  FADD.FTZ R76, R64, R67 ;  /* 0x00000043404c7221 */ /* 0x000fe20000010000 */
[----:B------:R-:W-:Y:S05]  /*1f00*/  BRA.DIV ~URZ, `(.L_x_4557) ;  /* 0x00000e727f007947 */ /* 0x000fea000b800000 */
[----:B0-----:R0:W1:Y:S02]  /*1f10*/  SHFL.BFLY PT, R2, R76, 0x1, 0x1f ;  /* 0x0c201f004c027f89 */ /* 0x00106400000e0000 */
.L_x_4561:
        /* <DEDUP_REMOVED lines=68> */
.L_x_4562:
[----:B------:R-:W-:Y:S01]  /*2360*/  SHF.R.U32.HI R119, RZ, 0x5, R0 ;  /* 0x00000005ff777819 */ /* 0x000fe20000011600 */
[----:B-1----:R-:W-:Y:S01]  /*2370*/  FADD.FTZ R3, R121, R76 ;  /* 0x0000004c79037221 */ /* 0x002fe20000010000 */
[----:B------:R-:W-:Y:S01]  /*2380*/  WARPSYNC 0xffffffff ;  /* 0xffffffff00007948 */ /* 0x000fe20003800000 */
[----:B------:R-:W-:Y:S02]  /*2390*/  LOP3.LUT R65, R0, 0x1f, RZ, 0xc0, !PT ;  /* 0x0000001f00417812 */ /* 0x000fe400078ec0ff */
[----:B------:R-:W-:Y:S02]  /*23a0*/  LOP3.LUT R119, R119, 0x3, RZ, 0xc0, !PT ;  /* 0x0000000377777812 */ /* 0x000fe400078ec0ff */
[----:B------:R-:W-:Y:S02]  /*23b0*/  ISETP.GT.U32.AND P2, PT, R65, 0x3, PT ;  /* 0x000000034100780c */ /* 0x000fe40003f44070 */
[----:B------:R-:W-:-:S05]  /*23c0*/  @!P1 IADD3 R74, R66, R119, RZ ;  /* 0x00000077424a9210 */ /* 0x000fca0007ffe0ff */
[----:B------:R-:W-:Y:S04]  /*23d0*/  @!P1 STS.64 [R74.X8], R2 ;  /* 0x000000024a009388 */ /* 0x000fe80000008a00 */
[----:B------:R-:W-:Y:S01]  /*23e0*/  BAR.SYNC.DEFER_BLOCKING 0x0 ;  /* 0x0000000000007b1d */ /* 0x000fe20000010000 */
[----:B------:R-:W-:Y:S02]  /*23f0*/  ISETP.NE.AND P1, PT, RZ, UR6, PT ;  /* 0x00000006ff007c0c */ /* 0x000fe4000bf25270 */
[----:B0-----:R-:W-:Y:S01]  /*2400*/  @!P2 IADD3 R76, R66, R65, RZ ;  /* 0x00000041424ca210 */ /* 0x001fe20007ffe0ff */
[----:B------:R-:W-:Y:S01]  /*2410*/  HFMA2.MMA R66, -RZ, RZ, 0, 0 ;  /* 0x00000000ff427435 */ /* 0x000fe200000001ff */
[----:B------:R-:W-:-:S05]  /*2420*/  CS2R R64, SRZ ;  /* 0x0000000000407805 */ /* 0x000fca000001ff00 */
[----:B------:R-:W-:-:S04]  /*2430*/  @!P2 MOV R66, 0x300 ;  /* 0x000003000042a802 */ /* 0x000fc80000000f00 */
[----:B------:R-:W-:Y:S01]  /*2440*/  I2F R82, R66 ;  /* 0x0000004200527306 */ /* 0x000fe20000201400 */
[----:B------:R-:W0:Y:S04]  /*2450*/  SHFL.DOWN PT, R121, R66, 0x2, 0x1f ;  /* 0x08401f0042797f89 */ /* 0x000e2800000e0000 */
[----:B------:R-:W1:Y:S01]  /*2460*/  @!P2 LDS.64 R64, [R76.X8] ;  /* 0x000000004c40a984 */ /* 0x000e620000008a00 */
[----:B------:R-:W-:-:S04]  /*2470*/  LOP3.LUT P2, RZ, R69, 0xff, RZ, 0xc0, !PT ;  /* 0x000000ff45ff7812 */ /* 0x000fc8000784c0ff */
[----:B------:R-:W-:Y:S02]  /*2480*/  SEL R69, RZ, 0x1, P2 ;  /* 0x00000001ff457807 */ /* 0x000fe40001000000 */
[----:B0-----:R-:W-:Y:S01]  /*2490*/  IADD3 R78, R121, R66, RZ ;  /* 0x00000042794e7210 */ /* 0x001fe20007ffe0ff */
[----:B------:R-:W-:Y:S04]  /*24a0*/  I2F R74, R121 ;  /* 0x00000079004a7306 */ /* 0x000fe80000201400 */
[----:B------:R-:W0:Y:S04]  /*24b0*/  SHFL.DOWN PT, R84, R78, 0x1, 0x1f ;  /* 0x08201f004e547f89 */ /* 0x000e2800000e0000 */
[----:B------:R-:W2:Y:S01]  /*24c0*/  I2F R80, R78 ;  /* 0x0000004e00507306 */ /* 0x000ea20000201400 */
[----:B-1----:R-:W1:Y:S07]  /*24d0*/  SHFL.DOWN PT, R123, R64, 0x2, 0x1f ;  /* 0x08401f00407b7f89 */ /* 0x002e6e00000e0000 */
[----:B--2---:R-:W2:Y:S01]  /*24e0*/  MUFU.RCP R3, R80 ;  /* 0x0000005000037308 */ /* 0x004ea20000001000 */
[----:B------:R-:W3:Y:S01]  /*24f0*/  SHFL.DOWN PT, R2, R65, 0x2, 0x1f ;  /* 0x08401f0041027f89 */ /* 0x000ee200000e0000 */
[----:B0-----:R-:W-:-:S06]  /*2500*/  IADD3 R66, R78, R84, RZ ;  /* 0x000000544e427210 */ /* 0x001fcc0007ffe0ff */
        /* <DEDUP_REMOVED lines=10> */
[----:B------:R-:W-:-:S04]  /*25b0*/  FMUL.FTZ R123, R123, R74 ;  /* 0x0000004a7b7b7220 */ /* 0x000fc80000410000 */
[----:B------:R-:W-:Y:S02]  /*25c0*/  FFMA.FTZ R123, R3, R123, R2 ;  /* 0x0000007b037b7223 */ /* 0x000fe40000010002 */
[----:B0-----:R-:W0:Y:S03]  /*25d0*/  MUFU.RCP R3, R66 ;  /* 0x0000004200037308 */ /* 0x001e260000001000 */
[----:B------:R-:W2:Y:S01]  /*25e0*/  SHFL.DOWN PT, R2, R123, 0x1, 0x1f ;  /* 0x08201f007b027f89 */ /* 0x000ea200000e0000 */
[----:B-1----:R-:W-:Y:S02]  /*25f0*/  FADD.FTZ R65, R125, -R64 ;  /* 0x800000407d417221 */ /* 0x002fe40000010000 */
[----:B------:R-:W-:Y:S02]  /*2600*/  FMUL.FTZ R64, R64, R84 ;  /* 0x0000005440407220 */ /* 0x000fe40000410000 */
[----:B------:R-:W-:-:S02]  /*2610*/  FMUL.FTZ R65, R65, R65 ;  /* 0x0000004141417220 */ /* 0x000fc40000410000 */
[C---:B------:R-:W-:Y:S02]  /*2620*/  FFMA.FTZ R64, R80.reuse, R125, R64 ;  /* 0x0000007d50407223 */ /* 0x040fe40000010040 */
[----:B------:R-:W-:Y:S02]  /*2630*/  FMUL.FTZ R65, R80, R65 ;  /* 0x0000004150417220 */ /* 0x000fe40000410000 */
[----:B0-----:R-:W-:Y:S02]  /*2640*/  FMUL.FTZ R74, R3, R64 ;  /* 0x00000040034a7220 */ /* 0x001fe40000410000 */
[----:B--2---:R-:W-:Y:S02]  /*2650*/  FADD.FTZ R64, R123, R2 ;  /* 0x000000027b407221 */ /* 0x004fe40000010000 */
[----:B------:R-:W-:Y:S01]  /*2660*/  FMUL.FTZ R65, R65, R84 ;  /* 0x0000005441417220 */ /* 0x000fe20000410000 */
[----:B------:R-:W0:Y:S03]  /*2670*/  SHFL.IDX PT, R2, R74, RZ, 0x1f ;  /* 0x00001fff4a027589 */ /* 0x000e2600000e0000 */
[----:B------:R-:W-:Y:S01]  /*2680*/  FFMA.FTZ R64, R3, R65, R64 ;  /* 0x0000004103407223 */ /* 0x000fe20000010040 */
[----:B------:R-:W-:-:S05]  /*2690*/  MOV R65, c[0x0][0x1e0] ;  /* 0x0000780000417a02 */ /* 0x000fca0000000f00 */
[----:B------:R-:W1:Y:S01]  /*26a0*/  SHFL.IDX PT, R64, R64, RZ, 0x1f ;  /* 0x00001fff40407589 */ /* 0x000e6200000e0000 */
[C---:B0-----:R-:W-:Y:S01]  /*26b0*/  FMUL.FTZ R3, R2.reuse, R2 ;  /* 0x0000000202037220 */ /* 0x041fe20000410000 */
[----:B------:R-:W-:-:S04]  /*26c0*/  FSEL R100, R2, RZ, !P1 ;  /* 0x000000ff02647208 */ /* 0x000fc80004800000 */
[----:B------:R-:W-:Y:S01]  /*26d0*/  FSEL R66, R3, RZ, P1 ;  /* 0x000000ff03427208 */ /* 0x000fe20000800000 */
[C---:B------:R-:W-:Y:S01]  /*26e0*/  FADD.FTZ R106, -R100.reuse, R81 ;  /* 0x00000051646a7221 */ /* 0x040fe20000010100 */
[----:B------:R-:W-:Y:S01]  /*26f0*/  LOP3.LUT P1, RZ, R119, 0x1f, R0, 0xf8, !PT ;  /* 0x0000001f77ff7812 */ /* 0x000fe2000782f800 */
[----:B------:R-:W-:Y:S02]  /*2700*/  FADD.FTZ R108, -R100, R83 ;  /* 0x00000053646c7221 */ /* 0x000fe40000010100 */
[----:B-1----:R-:W-:Y:S02]  /*2710*/  FFMA.FTZ R3, R64, R65, c[0x0][0x228] ;  /* 0x00008a0040037623 */ /* 0x002fe40000010041 */
[C---:B------:R-:W-:Y:S02]  /*2720*/  FADD.FTZ R102, -R100.reuse, R73 ;  /* 0x0000004964667221 */ /* 0x040fe40000010100 */
[----:B------:R-:W-:Y:S02]  /*2730*/  FADD.FTZ R3, R3, R66 ;  /* 0x0000004203037221 */ /* 0x000fe40000010000 */
[----:B------:R-:W-:-:S02]  /*2740*/  FADD.FTZ R66, -R100, R75 ;  /* 0x0000004b64427221 */ /* 0x000fc40000010100 */
[C---:B------:R-:W-:Y:S02]  /*2750*/  FADD.FTZ R64, -R100.reuse, R77 ;  /* 0x0000004d64407221 */ /* 0x040fe40000010100 */
[----:B------:R-:W0:Y:S01]  /*2760*/  MUFU.RSQ R3, R3 ;  /* 0x0000000300037308 */ /* 0x000e220000001400 */
[C---:B------:R-:W-:Y:S01]  /*2770*/  FADD.FTZ R110, -R100.reuse, R85 ;  /* 0x00000055646e7221 */ /* 0x040fe20000010100 */
[----:B------:R-:W-:Y:S01]  /*2780*/  @!P1 MOV R85, 0x4 ;  /* 0x0000000400559802 */ /* 0x000fe20000000f00 */
[C---:B------:R-:W-:Y:S02]  /*2790*/  FADD.FTZ R104, -R100.reuse, R79 ;  /* 0x0000004f64687221 */ /* 0x040fe40000010100 */
[C---:B------:R-:W-:Y:S01]  /*27a0*/  FADD.FTZ R112, -R100.reuse, R87 ;  /* 0x0000005764707221 */ /* 0x040fe20000010100 */
[----:B------:R-:W-:Y:S01]  /*27b0*/  @!P1 MOV R87, 0x4 ;  /* 0x0000000400579802 */ /* 0x000fe20000000f00 */
[C---:B------:R-:W-:Y:S01]  /*27c0*/  FADD.FTZ R74, -R100.reuse, R89 ;  /* 0x00000059644a7221 */ /* 0x040fe20000010100 */
[----:B------:R-:W-:Y:S01]  /*27d0*/  HFMA2.MMA R89, -RZ, RZ, 0, 9.5367431640625e-07 ;  /* 0x00000010ff597435 */ /* 0x000fe200000001ff */
[----:B------:R-:W-:-:S02]  /*27e0*/  FADD.FTZ R76, -R100, R91 ;  /* 0x0000005b644c7221 */ /* 0x000fc40000010100 */
[C---:B------:R-:W-:Y:S02]  /*27f0*/  FADD.FTZ R78, -R100.reuse, R93 ;  /* 0x0000005d644e7221 */ /* 0x040fe40000010100 */
[C---:B------:R-:W-:Y:S02]  /*2800*/  FADD.FTZ R82, -R100.reuse, R95 ;  /* 0x0000005f64527221 */ /* 0x040fe40000010100 */
[----:B------:R-:W-:Y:S02]  /*2810*/  FADD.FTZ R90, -R100, R97 ;  /* 0x00000061645a7221 */ /* 0x000fe40000010100 */
[C---:B0-----:R-:W-:Y:S02]  /*2820*/  FMUL.FTZ R66, R3.reuse, R66 ;  /* 0x0000004203427220 */ /* 0x041fe40000410000 */
[C---:B------:R-:W-:Y:S02]  /*2830*/  FMUL.FTZ R75, R3.reuse, R106 ;  /* 0x0000006a034b7220 */ /* 0x040fe40000410000 */
[----:B------:R-:W-:-:S02]  /*2840*/  FMUL.FTZ R108, R3, R108 ;  /* 0x0000006c036c7220 */ /* 0x000fc40000410000 */
        /* <DEDUP_REMOVED lines=10> */
[----:B------:R-:W-:Y:S02]  /*28f0*/  FADD.FTZ R100, -R100, R67 ;  /* 0x0000004364647221 */ /* 0x000fe40000010100 */
[----:B------:R-:W-:-:S02]  /*2900*/  FMUL.FTZ R65, R3, R102 ;  /* 0x0000006603417220 */ /* 0x000fc40000410000 */
[----:B------:R-:W-:Y:S02]  /*2910*/  FFMA.FTZ R73, R33, R66, R57 ;  /* 0x0000004221497223 */ /* 0x000fe40000010039 */
[C---:B------:R-:W-:Y:S02]  /*2920*/  FMUL.FTZ R67, R3.reuse, R64 ;  /* 0x0000004003437220 */ /* 0x040fe40000410000 */
[----:B------:R-:W-:Y:S02]  /*2930*/  FFMA.FTZ R66, R28, R75, R52 ;  /* 0x0000004b1c427223 */ /* 0x000fe40000010034 */
[----:B------:R-:W-:Y:S02]  /*2940*/  FMUL.FTZ R77, R3, R110 ;  /* 0x0000006e034d7220 */ /* 0x000fe40000410000 */
[----:B------:R-:W-:Y:S02]  /*2950*/  FFMA.FTZ R75, R29, R108, R53 ;  /* 0x0000006c1d4b7223 */ /* 0x000fe40000010035 */
[----:B------:R-:W-:-:S02]  /*2960*/  FFMA.FTZ R64, R32, R65, R56 ;  /* 0x0000004120407223 */ /* 0x000fc40000010038 */
[----:B------:R-:W-:Y:S01]  /*2970*/  FFMA.FTZ R65, R34, R67, R58 ;  /* 0x0000004322417223 */ /* 0x000fe2000001003a */
[----:B------:R-:W-:Y:S01]  /*2980*/  F2FP.BF16.PACK_AB R66, R75, R66 ;  /* 0x000000424b42723e */ /* 0x000fe200000010ff */
[----:B------:R-:W-:Y:S01]  /*2990*/  FFMA.FTZ R67, R30, R77, R54 ;  /* 0x0000004d1e437223 */ /* 0x000fe20000010036 */
[----:B------:R-:W-:Y:S01]  /*29a0*/  F2FP.BF16.PACK_AB R64, R73, R64 ;  /* 0x000000404940723e */ /* 0x000fe200000010ff */
[C---:B------:R-:W-:Y:S02]  /*29b0*/  FMUL.FTZ R77, R3.reuse, R90 ;  /* 0x0000005a034d7220 */ /* 0x040fe40000410000 */
[C---:B------:R-:W-:Y:S02]  /*29c0*/  FMUL.FTZ R92, R3.reuse, R92 ;  /* 0x0000005c035c7220 */ /* 0x040fe40000410000 */
[C---:B------:R-:W-:Y:S02]  /*29d0*/  FMUL.FTZ R75, R3.reuse, R78 ;  /* 0x0000004e034b7220 */ /* 0x040fe40000410000 */
[----:B------:R-:W-:-:S02]  /*29e0*/  FMUL.FTZ R82, R3, R82 ;  /* 0x0000005203527220 */ /* 0x000fc40000410000 */
        /* <DEDUP_REMOVED lines=10> */
[C---:B------:R-:W-:Y:S02]  /*2a90*/  FMUL.FTZ R81, R3.reuse, R94 ;  /* 0x0000005e03517220 */ /* 0x040fe40000410000 */
[C---:B------:R-:W-:Y:S01]  /*2aa0*/  FMUL.FTZ R96, R3.reuse, R96 ;  /* 0x0000006003607220 */ /* 0x040fe20000410000 */
[----:B------:R-:W-:Y:S01]  /*2ab0*/  F2FP.BF16.PACK_AB R76, R76, R73 ;  /* 0x000000494c4c723e */ /* 0x000fe200000010ff */
[C---:B------:R-:W-:Y:S02]  /*2ac0*/  FMUL.FTZ R75, R3.reuse, R86 ;  /* 0x00000056034b7220 */ /* 0x040fe40000410000 */
[----:B------:R-:W-:-:S02]  /*2ad0*/  FMUL.FTZ R88, R3, R88 ;  /* 0x0000005803587220 */ /* 0x000fc40000410000 */
[C---:B------:R-:W-:Y:S02]  /*2ae0*/  FMUL.FTZ R104, R3.reuse, R104 ;  /* 0x0000006803687220 */ /* 0x040fe40000410000 */
[----:B------:R-:W-:Y:S02]  /*2af0*/  FMUL.FTZ R112, R3, R112 ;  /* 0x0000007003707220 */ /* 0x000fe40000410000 */
[----:B------:R-:W-:Y:S02]  /*2b00*/  FFMA.FTZ R81, R12, R81, R36 ;  /* 0x000000510c517223 */ /* 0x000fe40000010024 */
[----:B------:R-:W-:Y:S02]  /*2b10*/  FFMA.FTZ R96, R13, R96, R37 ;  /* 0x000000600d607223 */ /* 0x000fe40000010025 */
[C---:B------:R-:W-:Y:S02]  /*2b20*/  FMUL.FTZ R79, R3.reuse, R114 ;  /* 0x00000072034f7220 */ /* 0x040fe40000410000 */
[C---:B------:R-:W-:Y:S01]  /*2b30*/  FMUL.FTZ R116, R3.reuse, R116 ;  /* 0x0000007403747220 */ /* 0x040fe20000410000 */
[----:B------:R-:W-:Y:S01]  /*2b40*/  F2FP.BF16.PACK_AB R82, R96, R81 ;  /* 0x000000516052723e */ /* 0x000fe200000010ff */
[----:B------:R-:W-:-:S02]  /*2b50*/  FMUL.FTZ R73, R3, R80 ;  /* 0x0000005003497220 */ /* 0x000fc40000410000 */
[----:B------:R-:W-:Y:S02]  /*2b60*/  FMUL.FTZ R84, R3, R84 ;  /* 0x0000005403547220 */ /* 0x000fe40000410000 */
[----:B------:R-:W-:Y:S02]  /*2b70*/  FFMA.FTZ R75, R18, R75, R42 ;  /* 0x0000004b124b7223 */ /* 0x000fe4000001002a */
[----:B------:R-:W-:Y:S02]  /*2b80*/  FFMA.FTZ R88, R19, R88, R43 ;  /* 0x0000005813587223 */ /* 0x000fe4000001002b */
[C---:B------:R-:W-:Y:S02]  /*2b90*/  FMUL.FTZ R83, R3.reuse, R98 ;  /* 0x0000006203537220 */ /* 0x040fe40000410000 */
[----:B------:R-:W-:Y:S01]  /*2ba0*/  FMUL.FTZ R100, R3, R100 ;  /* 0x0000006403647220 */ /* 0x000fe20000410000 */
[----:B------:R-:W-:Y:S01]  /*2bb0*/  F2FP.BF16.PACK_AB R81, R88, R75 ;  /* 0x0000004b5851723e */ /* 0x000fe200000010ff */
[----:B------:R-:W-:-:S02]  /*2bc0*/  FFMA.FTZ R112, R31, R112, R55 ;  /* 0x000000701f707223 */ /* 0x000fc40000010037 */
[----:B------:R-:W-:Y:S02]  /*2bd0*/  FFMA.FTZ R104, R35, R104, R59 ;  /* 0x0000006823687223 */ /* 0x000fe4000001003b */
[----:B------:R-:W-:Y:S01]  /*2be0*/  FFMA.FTZ R79, R22, R79, R46 ;  /* 0x0000004f164f7223 */ /* 0x000fe2000001002e */
[----:B------:R-:W-:Y:S01]  /*2bf0*/  F2FP.BF16.PACK_AB R67, R112, R67 ;  /* 0x000000437043723e */ /* 0x000fe200000010ff */
        /* <DEDUP_REMOVED lines=8> */
[----:B------:R-:W-:-:S03]  /*2c80*/  @!P1 IMAD.WIDE R74, R68, R85, c[0x0][0x1a0] ;  /* 0x00006800444a9625 */ /* 0x000fc600078e0255 */
[----:B------:R-:W-:Y:S01]  /*2c90*/  F2FP.BF16.PACK_AB R83, R100, R83 ;  /* 0x000000536453723e */ /* 0x000fe200000010ff */
[C---:B------:R-:W-:Y:S01]  /*2ca0*/  @!P1 IMAD.WIDE R84, R68.reuse, R87, c[0x0][0x1a8] ;  /* 0x00006a0044549625 */ /* 0x040fe200078e0257 */
[----:B------:R0:W-:Y:S01]  /*2cb0*/  @!P1 STG.E [R74.64], R2 ;  /* 0x000000024a009986 */ /* 0x0001e2000c101904 */
[----:B------:R-:W-:Y:S02]  /*2cc0*/  IADD3 R68, R68, c[0x0][0x160], RZ ;  /* 0x0000580044447a10 */ /* 0x000fe40007ffe0ff */
[-C--:B------:R-:W-:Y:S01]  /*2cd0*/  IMAD.WIDE.U32 R86, R70, R89.reuse, c[0x0][0x208] ;  /* 0x0000820046567625 */ /* 0x080fe200078e0059 */
[----:B------:R0:W-:Y:S01]  /*2ce0*/  @!P1 STG.E [R84.64], R3 ;  /* 0x0000000354009986 */ /* 0x0001e2000c101904 */
[----:B------:R-:W-:Y:S02]  /*2cf0*/  ISETP.GE.AND P1, PT, R68, c[0x0][0x164], PT ;  /* 0x0000590044007a0c */ /* 0x000fe40003f26270 */
[-C--:B------:R-:W-:Y:S01]  /*2d00*/  IMAD.WIDE.U32 R70, R71, R89.reuse, c[0x0][0x208] ;  /* 0x0000820047467625 */ /* 0x080fe200078e0059 */
[----:B------:R0:W-:Y:S03]  /*2d10*/  STG.E.128 [R86.64], R64 ;  /* 0x0000004056007986 */ /* 0x0001e6000c101d04 */
[----:B------:R-:W-:Y:S01]  /*2d20*/  IMAD.WIDE.U32 R72, R72, R89, c[0x0][0x208] ;  /* 0x0000820048487625 */ /* 0x000fe200078e0059 */
[----:B------:R0:W-:Y:S04]  /*2d30*/  STG.E.128 [R70.64], R76 ;  /* 0x0000004c46007986 */ /* 0x0001e8000c101d04 */
[----:B------:R0:W-:Y:S02]  /*2d40*/  STG.E.128 [R72.64], R80 ;  /* 0x0000005048007986 */ /* 0x0001e4000c101d04 */
[----:B0----5:R-:W-:Y:S01]  /*2d50*/  @P1 CALL.REL.NOINC `(.L_x_4559) ;  /* 0x0000001000001944 */ /* 0x021fe20003c00000 */
[----:B------:R-:W-:Y:S05]  /*2d60*/  BRA `(.L_x_4560) ;  /* 0xffffd56000007947 */ /* 0x000fea000383ffff */
.L_x_4559:
[----:B------:R-:W-:Y:S05]  /*2d70*/  EXIT ;  /* 0x000000000000794d */ /* 0x000fea0003800000 */
.L_x_4557:
[----:B0-----:R-:W-:Y:S01]  /*2d80*/  HFMA2.MMA R3, -RZ, RZ, 0, 1.847743988037109375e-06 ;  /* 0x0000001fff037435 */ /* 0x001fe200000001ff */
[----:B------:R-:W-:-:S02]  /*2d90*/  MOV R121, 0x1 ;  /* 0x0000000100797802 */ /* 0x000fc40000000f00 */
[----:B------:R-:W-:Y:S02]  /*2da0*/  MOV R74, 0xffffffff ;  /* 0xffffffff004a7802 */ /* 0x000fe40000000f00 */
[----:B------:R-:W-:Y:S02]  /*2db0*/  MOV R64, 0x2dd0 ;  /* 0x00002dd000407802 */ /* 0x000fe40000000f00 */
[----:B-----5:R-:W-:Y:S05]  /*2dc0*/  CALL.REL.NOINC `($__internal_19_$__cuda_sm70_shflsync_bfly_p) ;  /* 0x0000069000007944 */ /* 0x020fea0003c00000 */
[----:B-1----:R-:W-:Y:S01]  /*2dd0*/  MOV R2, R121 ;  /* 0x0000007900027202 */ /* 0x002fe20000000f00 */
[----:B0-----:R-:W-:Y:S05]  /*2de0*/  BRA `(.L_x_4561) ;  /* 0xfffff13000007947 */ /* 0x001fea000383ffff */
.L_x_4558:
[----:B------:R-:W-:Y:S01]  /*2df0*/  HFMA2.MMA R121, -RZ, RZ, 0, 1.1920928955078125e-07 ;  /* 0x00000002ff797435 */ /* 0x000fe200000001ff */
[----:B------:R-:W-:Y:S02]  /*2e00*/  MOV R3, 0x1f ;  /* 0x0000001f00037802 */ /* 0x000fe40000000f00 */
[----:B------:R-:W-:Y:S02]  /*2e10*/  MOV R74, 0xffffffff ;  /* 0xffffffff004a7802 */ /* 0x000fe40000000f00 */
[----:B------:R-:W-:Y:S02]  /*2e20*/  MOV R64, 0x2e40 ;  /* 0x00002e4000407802 */ /* 0x000fe40000000f00 */
[----:B-----5:R-:W-:Y:S05]  /*2e30*/  CALL.REL.NOINC `($__internal_19_$__cuda_sm70_shflsync_bfly_p) ;  /* 0x0000062000007944 */ /* 0x020fea0003c00000 */
[----:B01----:R-:W-:Y:S01]  /*2e40*/  FADD.FTZ R76, R76, R121 ;  /* 0x000000794c4c7221 */ /* 0x003fe20000010000 */
[----:B------:R-:W-:Y:S01]  /*2e50*/  HFMA2.MMA R121, -RZ, RZ, 0, 2.384185791015625e-07 ;  /* 0x00000004ff797435 */ /* 0x000fe200000001ff */
[----:B------:R-:W-:-:S02]  /*2e60*/  MOV R3, 0x1f ;  /* 0x0000001f00037802 */ /* 0x000fc40000000f00 */
[----:B------:R-:W-:Y:S02]  /*2e70*/  MOV R74, 0xffffffff ;  /* 0xffffffff004a7802 */ /* 0x000fe40000000f00 */
[----:B------:R-:W-:Y:S02]  /*2e80*/  MOV R64, 0x2ea0 ;  /* 0x00002ea000407802 */ /* 0x000fe40000000f00 */
[----:B------:R-:W-:Y:S05]  /*2e90*/  CALL.REL.NOINC `($__internal_19_$__cuda_sm70_shflsync_bfly_p) ;  /* 0x000005c000007944 */ /* 0x000fea0003c00000 */
[----:B01----:R-:W-:Y:S01]  /*2ea0*/  FADD.FTZ R76, R76, R121 ;  /* 0x000000794c4c7221 */ /* 0x003fe20000010000 */
[----:B------:R-:W-:Y:S01]  /*2eb0*/  HFMA2.MMA R121, -RZ, RZ, 0, 4.76837158203125e-07 ;  /* 0x00000008ff797435 */ /* 0x000fe200000001ff */
[----:B------:R-:W-:Y:S02]  /*2ec0*/  MOV R3, 0x1f ;  /* 0x0000001f00037802 */ /* 0x000fe40000000f00 */
[----:B------:R-:W-:Y:S02]  /*2ed0*/  MOV R74, 0xffffffff ;  /* 0xffffffff004a7802 */ /* 0x000fe40000000f00 */
[----:B------:R-:W-:Y:S02]  /*2ee0*/  MOV R64, 0x2f00 ;  /* 0x00002f0000407802 */ /* 0x000fe40000000f00 */
[----:B------:R-:W-:Y:S05]  /*2ef0*/  CALL.REL.NOINC `($__internal_19_$__cuda_sm70_shflsync_bfly_p) ;  /* 0x0000056000007944 */ /* 0x000fea0003c00000 */
[----:B01----:R-:W-:Y:S01]  /*2f00*/  FADD.FTZ R76, R76, R121 ;  /* 0x000000794c4c7221 */ /* 0x003fe20000010000 */
[----:B------:R-:W-:Y:S01]  /*2f10*/  HFMA2.MMA R121, -RZ, RZ, 0, 9.5367431640625e-07 ;  /* 0x00000010ff797435 */ /* 0x000fe200000001ff */
[----:B------:R-:W-:-:S02]  /*2f20*/  MOV R3, 0x1f ;  /* 0x0000001f00037802 */ /* 0x000fc40000000f00 */
[----:B------:R-:W-:Y:S02]  /*2f30*/  MOV R74, 0xffffffff ;  /* 0xffffffff004a7802 */ /* 0x000fe40000000f00 */
[----:B------:R-:W-:Y:S02]  /*2f40*/  MOV R64, 0x2f60 ;  /* 0x00002f6000407802 */ /* 0x000fe40000000f00 */
[----:B------:R-:W-:Y:S05]  /*2f50*/  CALL.REL.NOINC `($__internal_19_$__cuda_sm70_shflsync_bfly_p) ;  /* 0x0000050000007944 */ /* 0x000fea0003c00000 */
[----:B-1----:R-:W-:Y:S01]  /*2f60*/  FADD.FTZ R2, R76, R121 ;  /* 0x000000794c027221 */ /* 0x002fe20000010000 */
[----:B------:R-:W-:-:S03]  /*2f70*/  HFMA2.MMA R121, -RZ, RZ, 0, 5.9604644775390625e-08 ;  /* 0x00000001ff797435 */ /* 0x000fc600000001ff */
        /* <DEDUP_REMOVED lines=52> */
[----:B------:R-:W-:Y:S05]  /*32c0*/  CALL.REL.NOINC `($__internal_19_$__cuda_sm70_shflsync_bfly_p) ;  /* 0x0000019000007944 */ /* 0x000fea0003c00000 */
[----:B01----:R-:W-:Y:S01]  /*32d0*/  FADD.FTZ R76, R76, R121 ;  /* 0x000000794c4c7221 */ /* 0x003fe20000010000 */
[----:B------:R-:W-:Y:S01]  /*32e0*/  HFMA2.MMA R121, -RZ, RZ, 0, 1.1920928955078125e-07 ;  /* 0x00000002ff797435 */ /* 0x000fe200000001ff */
[----:B------:R-:W-:Y:S02]  /*32f0*/  MOV R3, 0x1f ;  /* 0x0000001f00037802 */ /* 0x000fe40000000f00 */
[----:B------:R-:W-:Y:S02]  /*3300*/  MOV R74, 0xffffffff ;  /* 0xffffffff004a7802 */ /* 0x000fe40000000f00 */
[----:B------:R-:W-:Y:S02]  /*3310*/  MOV R64, 0x3330 ;  /* 0x0000333000407802 */ /* 0x000fe40000000f00 */
[----:B------:R-:W-:Y:S05]  /*3320*/  CALL.REL.NOINC `($__internal_19_$__cuda_sm70_shflsync_bfly_p) ;  /* 0x0000013000007944 */ /* 0x000fea0003c00000 */
        /* <DEDUP_REMOVED lines=18> */
[----:B01----:R-:W-:Y:S05]  /*3450*/  BRA `(.L_x_4562) ;  /* 0xffffef0000007947 */ /* 0x003fea000383ffff */
        .weak           $__internal_19_$__cuda_sm70_shflsync_bfly_p
        .type           $__internal_19_$__cuda_sm70_shflsync_bfly_p,@function
        .size           $__internal_19_$__cuda_sm70_shflsync_bfly_p,(.L_x_19999 - $__internal_19_$__cuda_sm70_shflsync_bfly_p)
$__internal_19_$__cuda_sm70_shflsync_bfly_p:
[----:B------:R-:W-:Y:S01]  /*3460*/  HFMA2.MMA R65, -RZ, RZ, 0, 0 ;  /* 0x00000000ff417435 */ /* 0x000fe200000001ff */
[----:B------:R-:W-:Y:S04]  /*3470*/  WARPSYNC R74 ;  /* 0x0000004a00007348 */ /* 0x000fe80003800000 */
[----:B------:R0:W1:Y:S01]  /*3480*/  SHFL.BFLY PT, R121, R76, R121, R3 ;  /* 0x0c0000794c797389 */ /* 0x00006200000e0003 */
[----:B------:R-:W-:Y:S05]  /*3490*/  RET.REL.NODEC R64 `(_ZN10layer_norm31ln_parallel_residual_fwd_kernelINS_13Kernel_traitsIf13__nv_bfloat16S2_S2_fjLj3072ELj1ELj1ELj4ELj16ENS_18Kernel_traits_baseILj3072EfS2_S2_S2_fjLj128EEEEELb0ELb1ELb1EEEvNS_9FwdParamsE) ;  /* 0xffffcb6040007950 */ /* 0x000fea0003c3ffff */
.L_x_4563:
        /* <DEDUP_REMOVED lines=14> */
.L_x_19999:


//--------------------- .text._ZN10layer_norm31ln_parallel_residual_fwd_kernelINS_13Kernel_traitsIf13__nv_bfloat16S2_S2_fjLj3072ELj1ELj1ELj4ELj16ENS_18Kernel_traits_baseILj3072EfS2_S2_S2_fjLj128EEEEELb1ELb0ELb0EEEvNS_9FwdParamsE --------------------------
	.section	.text._ZN10layer_norm31ln_parallel_residual_fwd_kernelINS_13Kernel_traitsIf13__nv_bfloat16S2_S2_fjLj3072ELj1ELj1ELj4ELj16ENS_18Kernel_traits_baseILj3072EfS2_S2_S2_fjLj128EEEEELb1ELb0ELb0EEEvNS_9FwdParamsE,"ax",@progbits
	.sectioninfo	@"SHI_REGISTERS=196"
	.align	128
        .global         _ZN10layer_norm31ln_parallel_residual_fwd_kernelINS_13Kernel_traitsIf13__nv_bfloat16S2_S2_fjLj3072ELj1ELj1ELj4ELj16ENS_18Kernel_traits_baseILj3072EfS2_S2_S2_fjLj128EEEEELb1ELb0ELb0EEEvNS_9FwdParamsE
        .type           _ZN10layer_norm31ln_parallel_residual_fwd_kernelINS_13Kernel_traitsIf13__nv_bfloat16S2_S2_fjLj3072ELj1ELj1ELj4ELj16ENS_18Kernel_traits_baseILj3072EfS2_S2_S2_fjLj128EEEEELb1ELb0ELb0EEEvNS_9FwdParamsE,@function
        .size           _ZN10layer_norm31ln_parallel_residual_fwd_kernelINS_13Kernel_traitsIf13__nv_bfloat16S2_S2_fjLj3072ELj1ELj1ELj4ELj16ENS_18Kernel_traits_baseILj3072EfS2_S2_S2_fjLj128EEEEELb1ELb0ELb0EEEvNS_9FwdParamsE,(.L_x_20000 - _ZN10layer_norm31ln_parallel_residual_fwd_kernelINS_13Kernel_traitsIf13__nv_bfloat16S2_S2_fjLj3072ELj1ELj1ELj4ELj16ENS_18Kernel_traits_baseILj3072EfS2_S2_S2_fjLj128EEEEELb1ELb0ELb0EEEvNS_9FwdParamsE)
        .other          _ZN10layer_norm31ln_parallel_residual_fwd_kernelINS_13Kernel_traitsIf13__nv_bfloat16S2_S2_fjLj3072ELj1ELj1ELj4ELj16ENS_18Kernel_traits_baseILj3072EfS2_S2_S2_fjLj128EEEEELb1ELb0ELb0EEEvNS_9FwdParamsE,@"STO_CUDA_ENTRY STV_DEFAULT"
_ZN10layer_norm31ln_parallel_residual_fwd_kernelINS_13Kernel_traitsIf13__nv_bfloat16S2_S2_fjLj3072ELj1ELj1ELj4ELj16ENS_18Kernel_traits_baseILj3072EfS2_S2_S2_fjLj128EEEEELb1ELb0ELb0EEEvNS_9FwdParamsE:
.text._ZN10layer_norm31ln_parallel_residual_fwd_kernelINS_13Kernel_traitsIf13__nv_bfloat16S2_S2_fjLj3072ELj1ELj1ELj4ELj16ENS_18Kernel_traits_baseILj3072EfS2_S2_S2_fjLj128EEEEELb1ELb0ELb0EEEvNS_9FwdParamsE:
        /* <DEDUP_REMOVED lines=21> */
[----:B--2---:R-:W-:-:S05]  /*0150*/  @P0 IADD3 R146, P1, R4, c[0x0][0x240], RZ ;  /* 0x0000900004920a10 */ /* 0x004fca0007f3e0ff */
[----:B------:R-:W-:Y:S01]  /*0160*/  @P0 IMAD.X R147, RZ, RZ, R5, P1 ;  /* 0x000000ffff930224 */ /* 0x000fe200008e0605 */
[----:B---3--:R-:W-:-:S04]  /*0170*/  IADD3 R123, R3, -0x4498517b, RZ ;  /* 0xbb67ae85037b7810 */ /* 0x008fc80007ffe0ff */
[--C-:B------:R-:W-:Y:S02]  /*0180*/  SHF.R.U32.HI R121, RZ, 0x2, R147.reuse ;  /* 0x00000002ff797819 */ /* 0x100fe40000011693 */
[----:B------:R-:W-:Y:S02]  /*0190*/  SHF.R.U64 R122, R146, 0x2, R147 ;  /* 0x00000002927a7819 */ /* 0x000fe40000001293 */
[----:B------:R-:W-:Y:S01]  /*01a0*/  LOP3.LUT R8, R7, R121, R2, 0x96, !PT ;  /* 0x0000007907087212 */ /* 0x000fe200078e9602 */
[----:B------:R-:W-:Y:S01]  /*01b0*/  IMAD.MOV.U32 R7, RZ, RZ, c[0x0][0x168] ;  /* 0x00005a00ff077624 */ /* 0x000fe200078e00ff */
[----:B------:R-:W-:Y:S01]  /*01c0*/  IADD3 R124, R2, -0x61c88647, RZ ;  /* 0x9e3779b9027c7810 */ /* 0x000fe20007ffe0ff */
[----:B------:R-:W-:Y:S01]  /*01d0*/  IMAD.WIDE.U32 R4, R122, -0x2daee0ad, RZ ;  /* 0xd2511f537a047825 */ /* 0x000fe200078e00ff */
[----:B------:R-:W-:Y:S02]  /*01e0*/  IADD3 R125, R2, 0x3c6ef372, RZ ;  /* 0x3c6ef372027d7810 */ /* 0x000fe40007ffe0ff */
[----:B------:R-:W-:Y:S01]  /*01f0*/  IADD3 R127, R3, 0x76cf5d0a, RZ ;  /* 0x76cf5d0a037f7810 */ /* 0x000fe20007ffe0ff */
[----:B------:R-:W-:Y:S01]  /*0200*/  IMAD.WIDE.U32 R8, R8, -0x2daee0ad, RZ ;  /* 0xd2511f5308087825 */ /* 0x000fe200078e00ff */
[----:B------:R-:W-:-:S02]  /*0210*/  LOP3.LUT R5, R5, R3, RZ, 0x3c, !PT ;  /* 0x0000000305057212 */ /* 0x000fc400078e3cff */
[----:B------:R-:W-:Y:S02]  /*0220*/  IADD3 R128, R3, 0x32370b8f, RZ ;  /* 0x32370b8f03807810 */ /* 0x000fe40007ffe0ff */
[----:B------:R-:W-:Y:S01]  /*0230*/  LOP3.LUT R10, R9, R4, R123, 0x96, !PT ;  /* 0x00000004090a7212 */ /* 0x000fe200078e967b */
[----:B------:R-:W-:Y:S01]  /*0240*/  IMAD.WIDE.U32 R4, R5, -0x326172a9, RZ ;  /* 0xcd9e8d5705047825 */ /* 0x000fe200078e00ff */
[C---:B------:R-:W-:Y:S02]  /*0250*/  IADD3 R130, R2.reuse, -0x255992d5, RZ ;  /* 0xdaa66d2b02827810 */ /* 0x040fe40007ffe0ff */
[----:B------:R-:W-:Y:S01]  /*0260*/  IADD3 R131, R2, 0x78dde6e4, RZ ;  /* 0x78dde6e402837810 */ /* 0x000fe20007ffe0ff */
[----:B------:R-:W-:Y:S01]  /*0270*/  IMAD.WIDE.U32 R10, R10, -0x326172a9, RZ ;  /* 0xcd9e8d570a0a7825 */ /* 0x000fe200078e00ff */
[----:B------:R-:W-:Y:S02]  /*0280*/  LOP3.LUT R5, R5, R124, R6, 0x96, !PT ;  /* 0x0000007c05057212 */ /* 0x000fe400078e9606 */
[----:B------:R-:W-:-:S02]  /*0290*/  SHF.R.S32.HI R6, RZ, 0x1f, R7 ;  /* 0x0000001fff067819 */ /* 0x000fc40000011407 */
[----:B------:R-:W-:Y:S01]  /*02a0*/  LOP3.LUT R106, R11, R4, R125, 0x96, !PT ;  /* 0x000000040b6a7212 */ /* 0x000fe200078e967d */
[----:B------:R-:W-:Y:S01]  /*02b0*/  IMAD.WIDE.U32 R4, R5, -0x2daee0ad, RZ ;  /* 0xd2511f5305047825 */ /* 0x000fe200078e00ff */
[----:B------:R-:W-:Y:S02]  /*02c0*/  LEA.HI R113, R6, c[0x0][0x168], RZ, 0x3 ;  /* 0x00005a0006717a11 */ /* 0x000fe400078f18ff */
[----:B------:R-:W-:Y:S01]  /*02d0*/  LOP3.LUT R6, R100, 0x7f, RZ, 0x3c, !PT ;  /* 0x0000007f64067812 */ /* 0x000fe200078e3cff */
[----:B------:R-:W-:Y:S01]  /*02e0*/  IMAD.WIDE.U32 R106, R106, -0x2daee0ad, RZ ;  /* 0xd2511f536a6a7825 */ /* 0x000fe200078e00ff */
[----:B------:R-:W-:Y:S02]  /*02f0*/  LOP3.LUT R5, R5, R8, R127, 0x96, !PT ;  /* 0x0000000805057212 */ /* 0x000fe400078e967f */
[----:B------:R-:W-:Y:S02]  /*0300*/  LEA.HI.SX32 R129, R113, R6, 0x1d ;  /* 0x0000000671817211 */ /* 0x000fe400078feaff */
[----:B------:R-:W-:Y:S01]  /*0310*/  LOP3.LUT R110, R107, R4, R128, 0x96, !PT ;  /* 0x000000046b6e7212 */ /* 0x000fe200078e9680 */
[----:B------:R-:W-:Y:S01]  /*0320*/  IMAD.WIDE.U32 R4, R5, -0x326172a9, RZ ;  /* 0xcd9e8d5705047825 */ /* 0x000fe200078e00ff */
[----:B------:R-:W-:-:S02]  /*0330*/  LOP3.LUT P3, RZ, R129, 0xffffff80, RZ, 0xc0, !PT ;  /* 0xffffff8081ff7812 */ /* 0x000fc4000786c0ff */
[C---:B------:R-:W-:Y:S01]  /*0340*/  ISETP.GE.U32.AND P5, PT, R129.reuse, 0x100, PT ;  /* 0x000001008100780c */ /* 0x040fe20003fa6070 */
[----:B------:R-:W-:Y:S01]  /*0350*/  IMAD.WIDE.U32 R110, R110, -0x326172a9, RZ ;  /* 0xcd9e8d576e6e7825 */ /* 0x000fe200078e00ff */
[----:B------:R-:W-:Y:S02]  /*0360*/  ISETP.GE.U32.AND P4, PT, R129, 0x180, PT ;  /* 0x000001808100780c */ /* 0x000fe40003f86070 */
[----:B------:R-:W-:Y:S02]  /*0370*/  LOP3.LUT R108, R5, R10, R130, 0x96, !PT ;  /* 0x0000000a056c7212 */ /* 0x000fe400078e9682 */
[----:B------:R-:W-:Y:S02]  /*0380*/  LOP3.LUT R112, R111, R4, R131, 0x96, !PT ;  /* 0x000000046f707212 */ /* 0x000fe400078e9683 */
[----:B------:R-:W-:Y:S01]  /*0390*/  IADD3 R132, R3, -0x126145ec, RZ ;  /* 0xed9eba1403847810 */ /* 0x000fe20007ffe0ff */
[----:B------:R-:W-:Y:S02]  /*03a0*/  IMAD.WIDE.U32 R108, R108, -0x2daee0ad, RZ ;  /* 0xd2511f536c6c7825 */ /* 0x000fe400078e00ff */
[----:B------:R-:W-:-:S04]  /*03b0*/  @P3 LOP3.LUT R185, R185, 0x20, RZ, 0xfc, !PT ;  /* 0x00000020b9b93812 */ /* 0x000fc800078efcff */
[----:B------:R-:W-:-:S04]  /*03c0*/  LOP3.LUT R185, R185, 0xffffff7f, RZ, 0xc0, !PT ;  /* 0xffffff7fb9b97812 */ /* 0x000fc800078ec0ff */
[----:B------:R-:W-:-:S04]  /*03d0*/  @P5 LOP3.LUT R185, R185, 0x80, RZ, 0xfc, !PT ;  /* 0x00000080b9b95812 */ /* 0x000fc800078efcff */
[----:B------:R-:W-:-:S04]  /*03e0*/  LOP3.LUT R185, R185, 0xffffffbf, RZ, 0xc0, !PT ;  /* 0xffffffbfb9b97812 */ /* 0x000fc800078ec0ff */
[----:B------:R-:W-:Y:S01]  /*03f0*/  @P4 LOP3.LUT R185, R185, 0x40, RZ, 0xfc, !PT ;  /* 0x00000040b9b94812 */ /* 0x000fe200078efcff */
        /* <DEDUP_REMOVED lines=9> */
[----:B------:R-:W-:-:S09]  /*0490*/  IMAD.SHL.U32 R38, R100, 0x20, RZ ;  /* 0x0000002064267824 */ /* 0x000fd200078e00ff */
        /* <DEDUP_REMOVED lines=11> */
[----:B------:R-:W-:Y:S01]  /*0550*/  @P1 IADD3.X R41, R20, c[0x0][0x224], RZ, P3, !PT ;  /* 0x0000890014291a10 */ /* 0x000fe20001ffe4ff */
[----:B------:R-:W-:Y:S01]  /*0560*/  IMAD.WIDE.U32 R36, R100, R37, c[0x0][0x1b0] ;  /* 0x00006c0064247625 */ /* 0x000fe200078e0025 */
[----:B------:R-:W-:Y:S01]  /*0570*/  IADD3.X R39, R20, c[0x0][0x1bc], RZ, P0, !PT ;  /* 0x00006f0014277a10 */ /* 0x000fe200007fe4ff */
[----:B0-----:R-:W-:-:S02]  /*0580*/  CS2R R16, SRZ ;  /* 0x0000000000107805 */ /* 0x001fc4000001ff00 */
[----:B------:R0:W5:Y:S04]  /*0590*/  @P1 LDG.E.128 R12, [R40.64] ;  /* 0x00000004280c1981 */ /* 0x000168000c1e1d00 */
[----:B------:R0:W5:Y:S04]  /*05a0*/  LDG.E.128 R20, [R36.64] ;  /* 0x0000000424147981 */ /* 0x000168000c1e1d00 */
[----:B------:R0:W5:Y:S04]  /*05b0*/  @P1 LDG.E.128 R16, [R40.64+0x10] ;  /* 0x0000100428101981 */ /* 0x000168000c1e1d00 */
[----:B------:R0:W5:Y:S04]  /*05c0*/  LDG.E.128 R24, [R36.64+0x10] ;  /* 0x0000100424187981 */ /* 0x000168000c1e1d00 */
[----:B------:R0:W5:Y:S04]  /*05d0*/  LDG.E.128 R28, [R38.64] ;  /* 0x00000004261c7981 */ /* 0x000168000c1e1d00 */
[----:B------:R0:W5:Y:S01]  /*05e0*/  LDG.E.128 R32, [R38.64+0x10] ;  /* 0x0000100426207981 */ /* 0x000162000c1e1d00 */
[----:B------:R-:W-:-:S03]  /*05f0*/  LOP3.LUT R100, R100, 0x80, RZ, 0xfc, !PT ;  /* 0x0000008064647812 */ /* 0x000fc600078efcff */
.L_x_4565:
[----:B------:R-:W-:Y:S05]  /*0600*/  BSYNC B0 ;  /* 0x0000000000007941 */ /* 0x000fea0003800000 */
.L_x_4564:
[----:B------:R-:W-:Y:S01]  /*0610*/  BSSY B0, `(.L_x_4566) ;  /* 0x0000021000007945 */ /* 0x000fe20003800000 */
[----:B------:R-:W-:Y:S05]  /*0620*/  @!P5 BRA `(.L_x_4567) ;  /* 0x000001f00000d947 */ /* 0x000fea0003800000 */
[----:B------:R-:W-:Y:S01]  /*0630*/  ISETP.NE.U32.AND P0, PT, RZ, c[0x0][0x218], PT ;  /* 0x00008600ff007a0c */ /* 0x000fe20003f05070 */
[----:B0-----:R-:W-:Y:S01]  /*0640*/  CS2R R38, SRZ ;  /* 0x0000000000267805 */ /* 0x001fe2000001ff00 */
        /* <DEDUP_REMOVED lines=28> */
[----:B------:R-:W-:-:S03]  /*0810*/  IADD3 R100, R100, 0x80, RZ ;  /* 0x0000008064647810 */ /* 0x000fc60007ffe0ff */
.L_x_4567:
[----:B------:R-:W-:Y:S05]  /*0820*/  BSYNC B0 ;  /* 0x0000000000007941 */ /* 0x000fea0003800000 */
.L_x_4566:
        /* <DEDUP_REMOVED lines=14> */
[C---:B------:R-:W-:Y:S02]  /*0910*/  @P1 IADD3 R104, P3, R102.reuse, c[0x0][0x220], RZ ;  /* 0x0000880066681a10 */ /* 0x040fe40007f7e0ff */
[----:B------:R-:W-:Y:S01]  /*0920*/  SHF.R.U32.HI R84, RZ, 0x1b, R100 ;  /* 0x0000001bff547819 */ /* 0x000fe20000011664 */
        /* <DEDUP_REMOVED lines=15> */
[----:B------:R0:W5:Y:S02]  /*0a20*/  LDG.E.128 R96, [R102.64+0x10] ;  /* 0x0000100466607981 */ /* 0x000164000c1e1d00 */
.L_x_4569:
[----:B------:R-:W-:Y:S05]  /*0a30*/  BSYNC B0 ;  /* 0x0000000000007941 */ /* 0x000fea0003800000 */
.L_x_4568:
[----:B0-----:R-:W-:Y:S01]  /*0a40*/  LOP3.LUT R102, R109, R106, R132, 0x96, !PT ;  /* 0x0000006a6d667212 */ /* 0x001fe200078e9684 */
[----:B------:R-:W-:Y:S01]  /*0a50*/  IMAD.WIDE.U32 R100, R112, -0x2daee0ad, RZ ;  /* 0xd2511f5370647825 */ /* 0x000fe200078e00ff */
[----:B------:R-:W-:Y:S01]  /*0a60*/  IADD3 R133, R3, -0x56f99767, RZ ;  /* 0xa906689903857810 */ /* 0x000fe20007ffe0ff */
[----:B------:R-:W-:Y:S06]  /*0a70*/  @P2 EXIT ;  /* 0x000000000000294d */ /* 0x000fec0003800000 */
[----:B------:R-:W-:Y:S01]  /*0a80*/  SHF.R.S32.HI R113, RZ, 0x3, R113 ;  /* 0x00000003ff717819 */ /* 0x000fe20000011471 */
[----:B------:R-:W-:Y:S01]  /*0a90*/  IMAD.WIDE.U32 R102, R102, -0x326172a9, RZ ;  /* 0xcd9e8d5766667825 */ /* 0x000fe200078e00ff */
[----:B------:R-:W-:Y:S01]  /*0aa0*/  LOP3.LUT R104, R101, R108, R133, 0x96, !PT ;  /* 0x0000006c65687212 */ /* 0x000fe200078e9685 */
[----:B------:R-:W-:Y:S01]  /*0ab0*/  ULDC.U8 UR6, c[0x0][0x1f0] ;  /* 0x00007c0000067ab9 */ /* 0x000fe20000000000 */
[C---:B------:R-:W-:Y:S01]  /*0ac0*/  LOP3.LUT R101, R0.reuse, 0x60, RZ, 0xc0, !PT ;  /* 0x0000006000657812 */ /* 0x040fe200078ec0ff */
[----:B------:R-:W-:Y:S01]  /*0ad0*/  IMAD.SHL.U32 R107, R0, 0x20, RZ ;  /* 0x00000020006b7824 */ /* 0x000fe200078e00ff */
[----:B------:R-:W-:Y:S01]  /*0ae0*/  LOP3.LUT R108, R113, 0x7f, RZ, 0xc0, !PT ;  /* 0x0000007f716c7812 */ /* 0x000fe200078ec0ff */
[----:B------:R-:W-:Y:S01]  /*0af0*/  IMAD.WIDE.U32 R104, R104, -0x326172a9, RZ ;  /* 0xcd9e8d5768687825 */ /* 0x000fe200078e00ff */
[----:B------:R-:W-:-:S02]  /*0b00*/  IADD3 R134, R2, 0x1715609d, RZ ;  /* 0x1715609d02867810 */ /* 0x000fc40007ffe0ff */
[----:B------:R-:W-:Y:S01]  /*0b10*/  IADD3 R135, R2, -0x4ab325aa, RZ ;  /* 0xb54cda5602877810 */ /* 0x000fe20007ffe0ff */
[----:B------:R-:W-:Y:S01]  /*0b20*/  IMAD.IADD R106, R108, 0x1, -R101 ;  /* 0x000000016c6a7824 */ /* 0x000fe200078e0a65 */
[----:B------:R-:W-:Y:S01]  /*0b30*/  SHF.R.U32.HI R113, RZ, 0x2, R113 ;  /* 0x00000002ff717819 */ /* 0x000fe20000011671 */
[----:B------:R-:W-:Y:S01]  /*0b40*/  IMAD.MOV.U32 R148, RZ, RZ, 0x1 ;  /* 0x00000001ff947424 */ /* 0x000fe200078e00ff */
[----:B------:R-:W-:Y:S01]  /*0b50*/  LOP3.LUT R103, R103, R110, R134, 0x96, !PT ;  /* 0x0000006e67677212 */ /* 0x000fe200078e9686 */
[----:B------:R-:W-:Y:S01]  /*0b60*/  IMAD.MOV.U32 R147, RZ, RZ, RZ ;  /* 0x000000ffff937224 */ /* 0x000fe200078e00ff */
[----:B------:R-:W-:Y:S02]  /*0b70*/  IMNMX R106, RZ, R106, !PT ;  /* 0x0000006aff6a7217 */ /* 0x000fe40007800200 */
[----:B------:R-:W-:Y:S01]  /*0b80*/  LOP3.LUT R101, R105, R102, R135, 0x96, !PT ;  /* 0x0000006669657212 */ /* 0x000fe200078e9687 */
[----:B------:R-:W-:Y:S01]  /*0b90*/  IMAD.WIDE.U32 R102, R103, -0x2daee0ad, RZ ;  /* 0xd2511f5367667825 */ /* 0x000fe200078e00ff */
[----:B------:R-:W-:-:S02]  /*0ba0*/  LOP3.LUT R110, R113, 0x3fffffe0, RZ, 0xc0, !PT ;  /* 0x3fffffe0716e7812 */ /* 0x000fc400078ec0ff */
[----:B------:R-:W-:Y:S02]  /*0bb0*/  IMNMX R105, R106, 0x20, PT ;  /* 0x000000206a697817 */ /* 0x000fe40003800200 */
[C---:B------:R-:W-:Y:S02]  /*0bc0*/  IADD3 R136, R3.reuse, 0x646e171e, RZ ;  /* 0x646e171e03887810 */ /* 0x040fe40007ffe0ff */
[----:B------:R-:W-:Y:S01]  /*0bd0*/  IADD3 R137, R3, 0x1fd5c5a3, RZ ;  /* 0x1fd5c5a303897810 */ /* 0x000fe20007ffe0ff */
[----:B------:R-:W-:Y:S01]  /*0be0*/  IMAD.IADD R105, R105, 0x1, R110 ;  /* 0x0000000169697824 */ /* 0x000fe200078e026e */
[----:B------:R-:W-:Y:S01]  /*0bf0*/  LOP3.LUT R106, R103, R100, R136, 0x96, !PT ;  /* 0x00000064676a7212 */ /* 0x000fe200078e9688 */
[----:B------:R-:W-:Y:S01]  /*0c00*/  IMAD.WIDE.U32 R100, R101, -0x2daee0ad, RZ ;  /* 0xd2511f5365647825 */ /* 0x000fe200078e00ff */
[----:B------:R-:W-:Y:S02]  /*0c10*/  LOP3.LUT R103, R107, 0x3e0, RZ, 0xc0, !PT ;  /* 0x000003e06b677812 */ /* 0x000fe400078ec0ff */
[C---:B------:R-:W-:Y:S01]  /*0c20*/  IADD3 R138, R2.reuse, 0x5384540f, RZ ;  /* 0x5384540f028a7810 */ /* 0x040fe20007ffe0ff */
[----:B------:R-:W-:Y:S01]  /*0c30*/  IMAD.SHL.U32 R105, R105, 0x8, RZ ;  /* 0x0000000869697824 */ /* 0x000fe200078e00ff */
[----:B------:R-:W-:Y:S01]  /*0c40*/  IADD3 R139, R2, -0xe443238, RZ ;  /* 0xf1bbcdc8028b7810 */ /* 0x000fe20007ffe0ff */
[----:B------:R-:W-:Y:S01]  /*0c50*/  IMAD.WIDE.U32 R106, R106, -0x326172a9, RZ ;  /* 0xcd9e8d576a6a7825 */ /* 0x000fe200078e00ff */
[----:B------:R-:W-:-:S02]  /*0c60*/  IADD3 R140, R3, -0x24c28bd8, RZ ;  /* 0xdb3d7428038c7810 */ /* 0x000fc40007ffe0ff */
[----:B------:R-:W-:Y:S01]  /*0c70*/  IADD3 R141, R3, -0x695add53, RZ ;  /* 0x96a522ad038d7810 */ /* 0x000fe20007ffe0ff */
[----:B------:R-:W0:Y:S01]  /*0c80*/  I2F.U32 R105, R105 ;  /* 0x0000006900697306 */ /* 0x000e220000201000 */
[----:B------:R-:W-:Y:S01]  /*0c90*/  IMAD.IADD R103, R108, 0x1, -R103 ;  /* 0x000000016c677824 */ /* 0x000fe200078e0a67 */
[----:B------:R-:W-:Y:S02]  /*0ca0*/  LOP3.LUT R108, R101, R102, R137, 0x96, !PT ;  /* 0x00000066656c7212 */ /* 0x000fe400078e9689 */
[----:B------:R-:W-:Y:S02]  /*0cb0*/  LOP3.LUT R104, R107, R104, R138, 0x96, !PT ;  /* 0x000000686b687212 */ /* 0x000fe400078e968a */
[----:B------:R-:W-:Y:S01]  /*0cc0*/  IMNMX R103, RZ, R103, !PT ;  /* 0x00000067ff677217 */ /* 0x000fe20007800200 */
[----:B------:R-:W-:Y:S01]  /*0cd0*/  IMAD.HI.U32 R102, R108, -0x326172a9, RZ ;  /* 0xcd9e8d576c667827 */ /* 0x000fe200078e00ff */
[----:B------:R-:W-:Y:S02]  /*0ce0*/  IADD3 R142, R2, -0x700cb87f, RZ ;  /* 0x8ff34781028e7810 */ /* 0x000fe40007ffe0ff */
[----:B------:R-:W-:Y:S01]  /*0cf0*/  IMNMX R103, R103, 0x20, PT ;  /* 0x0000002067677817 */ /* 0x000fe20003800200 */
[----:B------:R-:W-:Y:S01]  /*0d00*/  IMAD.HI.U32 R101, R104, -0x2daee0ad, RZ ;  /* 0xd2511f5368657827 */ /* 0x000fe200078e00ff */
[----:B------:R-:W-:-:S02]  /*0d10*/  LOP3.LUT R102, R102, R106, R139, 0x96, !PT ;  /* 0x0000006a66667212 */ /* 0x000fc400078e968b */
[----:B------:R-:W-:Y:S01]  /*0d20*/  LOP3.LUT R146, R146, 0x3, RZ, 0xc0, !PT ;  /* 0x0000000392927812 */ /* 0x000fe200078ec0ff */
[----:B------:R-:W-:Y:S01]  /*0d30*/  IMAD.IADD R103, R110, 0x1, R103 ;  /* 0x000000016e677824 */ /* 0x000fe200078e0267 */
[----:B0-----:R0:W1:Y:S01]  /*0d40*/  MUFU.RCP R143, R105 ;  /* 0x00000069008f7308 */ /* 0x0010620000001000 */
[----:B------:R-:W-:Y:S01]  /*0d50*/  LOP3.LUT R152, R101, R100, R140, 0x96, !PT ;  /* 0x0000006465987212 */ /* 0x000fe200078e968c */
[----:B------:R-:W-:Y:S02]  /*0d60*/  IMAD R100, R104, -0x2daee0ad, RZ ;  /* 0xd2511f5368647824 */ /* 0x000fe400078e02ff */
[----:B------:R-:W-:-:S04]  /*0d70*/  IMAD.HI.U32 R144, R102, -0x2daee0ad, RZ ;  /* 0xd2511f5366907827 */ /* 0x000fc800078e00ff */
[----:B------:R-:W-:Y:S01]  /*0d80*/  IMAD R101, R108, -0x326172a9, RZ ;  /* 0xcd9e8d576c657824 */ /* 0x000fe200078e02ff */
[----:B------:R-:W-:Y:S01]  /*0d90*/  LOP3.LUT R144, R144, R100, R141, 0x96, !PT ;  /* 0x0000006490907212 */ /* 0x000fe200078e968d */
[----:B------:R-:W-:-:S04]  /*0da0*/  IMAD.HI.U32 R145, R152, -0x326172a9, RZ ;  /* 0xcd9e8d5798917827 */ /* 0x000fc800078e00ff */
[----:B------:R-:W-:Y:S01]  /*0db0*/  IMAD.SHL.U32 R149, R103, 0x8, RZ ;  /* 0x0000000867957824 */ /* 0x000fe200078e00ff */
[----:B------:R-:W-:Y:S01]  /*0dc0*/  LOP3.LUT R145, R145, R101, R142, 0x96, !PT ;  /* 0x0000006591917212 */ /* 0x000fe200078e968e */
[----:B------:R-:W-:Y:S02]  /*0dd0*/  IMAD R150, R102, -0x2daee0ad, RZ ;  /* 0xd2511f5366967824 */ /* 0x000fe400078e02ff */
[----:B01----:R-:W-:Y:S02]  /*0de0*/  IMAD R152, R152, -0x326172a9, RZ ;  /* 0xcd9e8d5798987824 */ /* 0x003fe400078e02ff */
.L_x_4971:
        /* <DEDUP_REMOVED lines=36> */
.L_x_4573:
[----:B0-----:R-:W-:Y:S02]  /*1030*/  IMAD.MOV.U32 R164, RZ, RZ, R152 ;  /* 0x000000ffffa47224 */ /* 0x001fe400078e0098 */
.L_x_4574:
[----:B------:R-:W-:Y:S05]  /*1040*/  BSYNC B1 ;  /* 0x0000000000017941 */ /* 0x000fea0003800000 */
.L_x_4572:
        /* <DEDUP_REMOVED lines=16> */
.L_x_4578:
[----:B------:R-:W-:Y:S05]  /*1150*/  BSYNC B2 ;  /* 0x0000000000027941 */ /* 0x000fea0003800000 */
.L_x_4577:
[----:B------:R-:W-:Y:S01]  /*1160*/  IMAD.HI.U32 R112, R120, -0x326172a9, RZ ;  /* 0xcd9e8d5778707827 */ /* 0x000fe200078e00ff */
[----:B------:R-:W-:-:S03]  /*1170*/  LOP3.LUT R113, R113, R147, R3, 0x96, !PT ;  /* 0x0000009371717212 */ /* 0x000fc600078e9603 */
[----:B------:R-:W-:Y:S01]  /*1180*/  IMAD R117, R120, -0x326172a9, RZ ;  /* 0xcd9e8d5778757824 */ /* 0x000fe200078e02ff */
[----:B------:R-:W-:Y:S01]  /*1190*/  LOP3.LUT R112, R112, R121, R2, 0x96, !PT ;  /* 0x0000007970707212 */ /* 0x000fe200078e9602 */
[----:B------:R-:W-:-:S04]  /*11a0*/  IMAD.WIDE.U32 R114, R113, -0x326172a9, RZ ;  /* 0xcd9e8d5771727825 */ /* 0x000fc800078e00ff */
[----:B------:R-:W-:Y:S01]  /*11b0*/  IMAD R116, R122, -0x2daee0ad, RZ ;  /* 0xd2511f537a747824 */ /* 0x000fe200078e02ff */
        /* <DEDUP_REMOVED lines=34> */
[----:B------:R-:W-:Y:S01]  /*13e0*/  IMAD.MOV.U32 R116, RZ, RZ, RZ ;  /* 0x000000ffff747224 */ /* 0x000fe200078e00ff */
[----:B------:R-:W-:Y:S02]  /*13f0*/  LOP3.LUT R144, R113, R144, R141, 0x96, !PT ;  /* 0x0000009071907212 */ /* 0x000fe400078e968d */
[----:B------:R-:W-:Y:S02]  /*1400*/  MOV R150, R112 ;  /* 0x0000007000967202 */ /* 0x000fe40000000f00 */
.L_x_4576:
[----:B------:R-:W-:Y:S05]  /*1410*/  BSYNC B1 ;  /* 0x0000000000017941 */ /* 0x000fea0003800000 */
.L_x_4575:
[----:B------:R-:W0:Y:S01]  /*1420*/  I2F.U32 R113, R164 ;  /* 0x000000a400717306 */ /* 0x000e220000201000 */
[----:B------:R-:W-:Y:S01]  /*1430*/  IMAD.MOV.U32 R112, RZ, RZ, 0x2f800000 ;  /* 0x2f800000ff707424 */ /* 0x000fe200078e00ff */
[----:B------:R-:W-:Y:S02]  /*1440*/  ISETP.NE.U32.AND P1, PT, RZ, c[0x0][0x178], PT ;  /* 0x00005e00ff007a0c */ /* 0x000fe40003f25070 */
[----:B-----5:R-:W-:Y:S02]  /*1450*/  PRMT R114, RZ, 0x5410, R108 ;  /* 0x00005410ff727816 */ /* 0x020fe4000000006c */
[----:B------:R-:W-:Y:S02]  /*1460*/  ISETP.NE.AND.EX P1, PT, RZ, c[0x0][0x17c], PT, P1 ;  /* 0x00005f00ff007a0c */ /* 0x000fe40003f25310 */
[----:B------:R-:W-:Y:S01]  /*1470*/  LOP3.LUT R185, R185, 0xfffffff7, RZ, 0xc0, !PT ;  /* 0xfffffff7b9b97812 */ /* 0x000fe200078ec0ff */
        /* <DEDUP_REMOVED lines=12> */
.L_x_4579:
        /* <DEDUP_REMOVED lines=12> */
.L_x_4582:
[----:B------:R-:W-:Y:S02]  /*1600*/  IMAD.MOV.U32 R146, RZ, RZ, R152 ;  /* 0x000000ffff927224 */ /* 0x000fe400078e0098 */
.L_x_4583:
[----:B------:R-:W-:Y:S05]  /*1610*/  BSYNC B1 ;  /* 0x0000000000017941 */ /* 0x000fea0003800000 */
.L_x_4581:
        /* <DEDUP_REMOVED lines=16> */
.L_x_4587:
[----:B------:R-:W-:Y:S05]  /*1720*/  BSYNC B2 ;  /* 0x0000000000027941 */ /* 0x000fea0003800000 */
.L_x_4586:
        /* <DEDUP_REMOVED lines=8> */
[----:B------:R-:W-:Y:S01]  /*17b0*/  IMAD.MOV.U32 R113, RZ, RZ, RZ ;  /* 0x000000ffff717224 */ /* 0x000fe200078e00ff */
        /* <DEDUP_REMOVED lines=35> */
.L_x_4585:
[----:B------:R-:W-:Y:S05]  /*19f0*/  BSYNC B1 ;  /* 0x0000000000017941 */ /* 0x000fea0003800000 */
.L_x_4584:
        /* <DEDUP_REMOVED lines=10> */
.L_x_4580:
        /* <DEDUP_REMOVED lines=12> */
.L_x_4589:
[----:B------:R-:W-:Y:S02]  /*1b60*/  IMAD.MOV.U32 R146, RZ, RZ, R152 ;  /* 0x000000ffff927224 */ /* 0x000fe400078e0098 */
.L_x_4590:
[----:B------:R-:W-:Y:S05]  /*1b70*/  BSYNC B1 ;  /* 0x0000000000017941 */ /* 0x000fea0003800000 */
.L_x_4588:
        /* <DEDUP_REMOVED lines=16> */
.L_x_4594:
[----:B------:R-:W-:Y:S05]  /*1c80*/  BSYNC B2 ;  /* 0x0000000000027941 */ /* 0x000fea0003800000 */
.L_x_4593:
        /* <DEDUP_REMOVED lines=44> */
.L_x_4592:
[----:B------:R-:W-:Y:S05]  /*1f50*/  BSYNC B1 ;  /* 0x0000000000017941 */ /* 0x000fea0003800000 */
.L_x_4591:
        /* <DEDUP_REMOVED lines=15> */
.L_x_4595:
        /* <DEDUP_REMOVED lines=12> */
.L_x_4598:
[----:B------:R-:W-:Y:S02]  /*2110*/  IMAD.MOV.U32 R113, RZ, RZ, R152 ;  /* 0x000000ffff717224 */ /* 0x000fe400078e0098 */
.L_x_4599:
[----:B------:R-:W-:Y:S05]  /*2120*/  BSYNC B1 ;  /* 0x0000000000017941 */ /* 0x000fea0003800000 */
.L_x_4597:
        /* <DEDUP_REMOVED lines=16> */
.L_x_4603:
[----:B------:R-:W-:Y:S05]  /*2230*/  BSYNC B2 ;  /* 0x0000000000027941 */ /* 0x000fea0003800000 */
.L_x_4602:
        /* <DEDUP_REMOVED lines=44> */
.L_x_4601:
[----:B------:R-:W-:Y:S05]  /*2500*/  BSYNC B1 ;  /* 0x0000000000017941 */ /* 0x000fea0003800000 */
.L_x_4600:
        /* <DEDUP_REMOVED lines=10> */
.L_x_4596:
        /* <DEDUP_REMOVED lines=12> */
.L_x_4605:
[----:B------:R-:W-:Y:S02]  /*2670*/  IMAD.MOV.U32 R146, RZ, RZ, R152 ;  /* 0x000000ffff927224 */ /* 0x000fe400078e0098 */
.L_x_4606:
[----:B------:R-:W-:Y:S05]  /*2680*/  BSYNC B1 ;  /* 0x0000000000017941 */ /* 0x000fea0003800000 */
.L_x_4604:
        /* <DEDUP_REMOVED lines=16> */
.L_x_4610:
[----:B------:R-:W-:Y:S05]  /*2790*/  BSYNC B2 ;  /* 0x0000000000027941 */ /* 0x000fea0003800000 */
.L_x_4609:
        /* <DEDUP_REMOVED lines=44> */
.L_x_4608:
[----:B------:R-:W-:Y:S05]  /*2a60*/  BSYNC B1 ;  /* 0x0000000000017941 */ /* 0x000fea0003800000 */
.L_x_4607:
        /* <DEDUP_REMOVED lines=15> */
.L_x_4611:
        /* <DEDUP_REMOVED lines=12> */
.L_x_4614:
[----:B------:R-:W-:Y:S02]  /*2c20*/  IMAD.MOV.U32 R146, RZ, RZ, R152 ;  /* 0x000000ffff927224 */ /* 0x000fe400078e0098 */
.L_x_4615:
[----:B------:R-:W-:Y:S05]  /*2c30*/  BSYNC B1 ;  /* 0x0000000000017941 */ /* 0x000fea0003800000 */
.L_x_4613:
        /* <DEDUP_REMOVED lines=16> */
.L_x_4619:
[----:B------:R-:W-:Y:S05]  /*2d40*/  BSYNC B2 ;  /* 0x0000000000027941 */ /* 0x000fea0003800000 */
.L_x_4618:
        /* <DEDUP_REMOVED lines=44> */
.L_x_4617:
[----:B------:R-:W-:Y:S05]  /*3010*/  BSYNC B1 ;  /* 0x0000000000017941 */ /* 0x000fea0003800000 */
.L_x_4616:
        /* <DEDUP_REMOVED lines=10> */
.L_x_4612:
        /* <DEDUP_REMOVED lines=12> */
.L_x_4621:
[----:B------:R-:W-:Y:S02]  /*3180*/  IMAD.MOV.U32 R146, RZ, RZ, R152 ;  /* 0x000000ffff927224 */ /* 0x000fe400078e0098 */
.L_x_4622:
[----:B------:R-:W-:Y:S05]  /*3190*/  BSYNC B1 ;  /* 0x0000000000017941 */ /* 0x000fea0003800000 */
.L_x_4620:
        /* <DEDUP_REMOVED lines=16> */
.L_x_4626:
[----:B------:R-:W-:Y:S05]  /*32a0*/  BSYNC B2 ;  /* 0x0000000000027941 */ /* 0x000fea0003800000 */
.L_x_4625:
        /* <DEDUP_REMOVED lines=44> */
.L_x_4624:
[----:B------:R-:W-:Y:S05]  /*3570*/  BSYNC B1 ;  /* 0x0000000000017941 */ /* 0x000fea0003800000 */
.L_x_4623:
        /* <DEDUP_REMOVED lines=15> */
.L_x_4627:
        /* <DEDUP_REMOVED lines=12> */
.L_x_4630:
[----:B------:R-:W-:Y:S02]  /*3730*/  IMAD.MOV.U32 R146, RZ, RZ, R152 ;  /* 0x000000ffff927224 */ /* 0x000fe400078e0098 */
.L_x_4631:
[----:B------:R-:W-:Y:S05]  /*3740*/  BSYNC B1 ;  /* 0x0000000000017941 */ /* 0x000fea0003800000 */
.L_x_4629:
        /* <DEDUP_REMOVED lines=16> */
.L_x_4635:
[----:B------:R-:W-:Y:S05]  /*3850*/  BSYNC B2 ;  /* 0x0000000000027941 */ /* 0x000fea0003800000 */
.L_x_4634:
        /* <DEDUP_REMOVED lines=44> */
.L_x_4633:
[----:B------:R-:W-:Y:S05]  /*3b20*/  BSYNC B1 ;  /* 0x0000000000017941 */ /* 0x000fea0003800000 */
.L_x_4632:
[----:B------:R-:W0:Y:S01]  /*3b30*/  I2F.U32 R109, R146 ;  /* 0x00000092006d7306 */ /* 0x000e220000201000 */
[----:B------:R-:W-:-:S05]  /*3b40*/  PRMT R113, RZ, 0x7610, R101 ;  /* 0x00007610ff717816 */ /* 0x000fca0000000065 */
[----:B------:R-:W-:Y:S02]  /*3b50*/  FMUL.FTZ R113, R113, c[0x0][0x1e8] ;  /* 0x00007a0071717a20 */ /* 0x000fe40000410000 */
[----:B0-----:R-:W-:-:S05]  /*3b60*/  FFMA.FTZ R109, R109, R112, 1.1641532182693481445e-10 ;  /* 0x2f0000006d6d7423 */ /* 0x001fca0000010070 */
[----:B------:R-:W-:Y:S02]  /*3b70*/  FSETP.GTU.FTZ.AND P2, PT, R109, c[0x0][0x1e4], PT ;  /* 0x000079006d007a0b */ /* 0x000fe40003f5c000 */
[----:B------:R-:W-:Y:S02]  /*3b80*/  @P0 PRMT R109, RZ, 0x7610, R105 ;  /* 0x00007610ff6d0816 */ /* 0x000fe40000000069 */
[----:B------:R-:W-:Y:S02]  /*3b90*/  FSEL R113, R113, RZ, !P2 ;  /* 0x000000ff71717208 */ /* 0x000fe40005000000 */
[----:B------:R-:W-:-:S03]  /*3ba0*/  SEL R157, RZ, 0x1, P2 ;  /* 0x00000001ff9d7807 */ /* 0x000fc60001000000 */
[----:B------:R-:W-:-:S04]  /*3bb0*/  FADD.FTZ R166, R113, R166 ;  /* 0x000000a671a67221 */ /* 0x000fc80000010000 */
[----:B------:R-:W-:Y:S02]  /*3bc0*/  @P0 FADD.FTZ R166, R109, R166 ;  /* 0x000000a66da60221 */ /* 0x000fe40000010000 */
.L_x_4628:
        /* <DEDUP_REMOVED lines=12> */
.L_x_4637:
[----:B------:R-:W-:Y:S02]  /*3c90*/  IMAD.MOV.U32 R113, RZ, RZ, R152 ;  /* 0x000000ffff717224 */ /* 0x000fe400078e0098 */
.L_x_4638:
[----:B------:R-:W-:Y:S05]  /*3ca0*/  BSYNC B1 ;  /* 0x0000000000017941 */ /* 0x000fea0003800000 */
.L_x_4636:
        /* <DEDUP_REMOVED lines=16> */
.L_x_4642:
[----:B------:R-:W-:Y:S05]  /*3db0*/  BSYNC B2 ;  /* 0x0000000000027941 */ /* 0x000fea0003800000 */
.L_x_4641:
        /* <DEDUP_REMOVED lines=44> */
.L_x_4640:
[----:B------:R-:W-:Y:S05]  /*4080*/  BSYNC B1 ;  /* 0x0000000000017941 */ /* 0x000fea0003800000 */
.L_x_4639:
[----:B------:R-:W0:Y:S02]  /*4090*/  I2F.U32 R113, R113 ;  /* 0x0000007100717306 */ /* 0x000e240000201000 */
[----:B0-----:R-:W-:Y:S01]  /*40a0*/  FFMA.FTZ R108, R113, R112, 1.1641532182693481445e-10 ;  /* 0x2f000000716c7423 */ /* 0x001fe20000010070 */
[----:B------:R-:W-:-:S04]  /*40b0*/  PRMT R113, RZ, 0x5410, R110 ;  /* 0x00005410ff717816 */ /* 0x000fc8000000006e */
[----:B------:R-:W-:Y:S01]  /*40c0*/  FSETP.GTU.FTZ.AND P2, PT, R108, c[0x0][0x1e4], PT ;  /* 0x000079006c007a0b */ /* 0x000fe20003f5c000 */
[----:B------:R-:W-:-:S05]  /*40d0*/  FMUL.FTZ R167, R113, c[0x0][0x1e8] ;  /* 0x00007a0071a77a20 */ /* 0x000fca0000410000 */
        /* <DEDUP_REMOVED lines=8> */
.L_x_4643:
        /* <DEDUP_REMOVED lines=12> */
.L_x_4646:
[----:B------:R-:W-:Y:S02]  /*4220*/  IMAD.MOV.U32 R113, RZ, RZ, R152 ;  /* 0x000000ffff717224 */ /* 0x000fe400078e0098 */
.L_x_4647:
[----:B------:R-:W-:Y:S05]  /*4230*/  BSYNC B1 ;  /* 0x0000000000017941 */ /* 0x000fea0003800000 */
.L_x_4645:
        /* <DEDUP_REMOVED lines=16> */
.L_x_4651:
[----:B------:R-:W-:Y:S05]  /*4340*/  BSYNC B2 ;  /* 0x0000000000027941 */ /* 0x000fea0003800000 */
.L_x_4650:
        /* <DEDUP_REMOVED lines=44> */
.L_x_4649:
[----:B------:R-:W-:Y:S05]  /*4610*/  BSYNC B1 ;  /* 0x0000000000017941 */ /* 0x000fea0003800000 */
.L_x_4648:
        /* <DEDUP_REMOVED lines=10> */
.L_x_4644:
        /* <DEDUP_REMOVED lines=12> */
.L_x_4653:
[----:B------:R-:W-:Y:S02]  /*4780*/  IMAD.MOV.U32 R113, RZ, RZ, R152 ;  /* 0x000000ffff717224 */ /* 0x000fe400078e0098 */
.L_x_4654:
[----:B------:R-:W-:Y:S05]  /*4790*/  BSYNC B1 ;  /* 0x0000000000017941 */ /* 0x000fea0003800000 */
.L_x_4652:
        /* <DEDUP_REMOVED lines=16> */
.L_x_4658:
[----:B------:R-:W-:Y:S05]  /*48a0*/  BSYNC B2 ;  /* 0x0000000000027941 */ /* 0x000fea0003800000 */
.L_x_4657:
        /* <DEDUP_REMOVED lines=44> */
.L_x_4656:
[----:B------:R-:W-:Y:S05]  /*4b70*/  BSYNC B1 ;  /* 0x0000000000017941 */ /* 0x000fea0003800000 */
.L_x_4655:
        /* <DEDUP_REMOVED lines=13> */
.L_x_4659:
        /* <DEDUP_REMOVED lines=12> */
.L_x_4662:
[----:B------:R-:W-:Y:S02]  /*4d10*/  IMAD.MOV.U32 R110, RZ, RZ, R152 ;  /* 0x000000ffff6e7224 */ /* 0x000fe400078e0098 */
.L_x_4663:
[----:B------:R-:W-:Y:S05]  /*4d20*/  BSYNC B1 ;  /* 0x0000000000017941 */ /* 0x000fea0003800000 */
.L_x_4661:
        /* <DEDUP_REMOVED lines=16> */
.L_x_4667:
[----:B------:R-:W-:Y:S05]  /*4e30*/  BSYNC B2 ;  /* 0x0000000000027941 */ /* 0x000fea0003800000 */
.L_x_4666:
        /* <DEDUP_REMOVED lines=44> */
.L_x_4665:
[----:B------:R-:W-:Y:S05]  /*5100*/  BSYNC B1 ;  /* 0x0000000000017941 */ /* 0x000fea0003800000 */
.L_x_4664:
        /* <DEDUP_REMOVED lines=10> */
.L_x_4660:
        /* <DEDUP_REMOVED lines=12> */
.L_x_4669:
[----:B------:R-:W-:Y:S02]  /*5270*/  IMAD.MOV.U32 R110, RZ, RZ, R152 ;  /* 0x000000ffff6e7224 */ /* 0x000fe400078e0098 */
.L_x_4670:
[----:B------:R-:W-:Y:S05]  /*5280*/  BSYNC B1 ;  /* 0x0000000000017941 */ /* 0x000fea0003800000 */
.L_x_4668:
        /* <DEDUP_REMOVED lines=16> */
.L_x_4674:
[----:B------:R-:W-:Y:S05]  /*5390*/  BSYNC B2 ;  /* 0x0000000000027941 */ /* 0x000fea0003800000 */
.L_x_4673:
        /* <DEDUP_REMOVED lines=44> */
.L_x_4672:
[----:B------:R-:W-:Y:S05]  /*5660*/  BSYNC B1 ;  /* 0x0000000000017941 */ /* 0x000fea0003800000 */
.L_x_4671:
        /* <DEDUP_REMOVED lines=13> */
.L_x_4675:
        /* <DEDUP_REMOVED lines=12> */
.L_x_4678:
[----:B------:R-:W-:Y:S02]  /*5800*/  IMAD.MOV.U32 R110, RZ, RZ, R152 ;  /* 0x000000ffff6e7224 */ /* 0x000fe400078e0098 */
.L_x_4679:
[----:B------:R-:W-:Y:S05]  /*5810*/  BSYNC B1 ;  /* 0x0000000000017941 */ /* 0x000fea0003800000 */
.L_x_4677:
        /* <DEDUP_REMOVED lines=16> */
.L_x_4683:
[----:B------:R-:W-:Y:S05]  /*5920*/  BSYNC B2 ;  /* 0x0000000000027941 */ /* 0x000fea0003800000 */
.L_x_4682:
        /* <DEDUP_REMOVED lines=44> */
.L_x_4681:
[----:B------:R-:W-:Y:S05]  /*5bf0*/  BSYNC B1 ;  /* 0x0000000000017941 */ /* 0x000fea0003800000 */
.L_x_4680:
        /* <DEDUP_REMOVED lines=10> */
.L_x_4676:
        /* <DEDUP_REMOVED lines=12> */
.L_x_4685:
[----:B------:R-:W-:Y:S02]  /*5d60*/  IMAD.MOV.U32 R110, RZ, RZ, R152 ;  /* 0x000000ffff6e7224 */ /* 0x000fe400078e0098 */
.L_x_4686:
[----:B------:R-:W-:Y:S05]  /*5d70*/  BSYNC B1 ;  /* 0x0000000000017941 */ /* 0x000fea0003800000 */
.L_x_4684:
        /* <DEDUP_REMOVED lines=16> */
.L_x_4690:
[----:B------:R-:W-:Y:S05]  /*5e80*/  BSYNC B2 ;  /* 0x0000000000027941 */ /* 0x000fea0003800000 */
.L_x_4689:
        /* <DEDUP_REMOVED lines=44> */
.L_x_4688:
[----:B------:R-:W-:Y:S05]  /*6150*/  BSYNC B1 ;  /* 0x0000000000017941 */ /* 0x000fea0003800000 */
.L_x_4687:
        /* <DEDUP_REMOVED lines=13> */
.L_x_4691:
        /* <DEDUP_REMOVED lines=12> */
.L_x_4694:
[----:B------:R-:W-:Y:S02]  /*62f0*/  IMAD.MOV.U32 R113, RZ, RZ, R152 ;  /* 0x000000ffff717224 */ /* 0x000fe400078e0098 */
.L_x_4695:
[----:B------:R-:W-:Y:S05]  /*6300*/  BSYNC B1 ;  /* 0x0000000000017941 */ /* 0x000fea0003800000 */
.L_x_4693:
        /* <DEDUP_REMOVED lines=16> */
.L_x_4699:
[----:B------:R-:W-:Y:S05]  /*6410*/  BSYNC B2 ;  /* 0x0000000000027941 */ /* 0x000fea0003800000 */
.L_x_4698:
        /* <DEDUP_REMOVED lines=44> */
.L_x_4697:
[----:B------:R-:W-:Y:S05]  /*66e0*/  BSYNC B1 ;  /* 0x0000000000017941 */ /* 0x000fea0003800000 */
.L_x_4696:
        /* <DEDUP_REMOVED lines=10> */
.L_x_4692:
        /* <DEDUP_REMOVED lines=16> */
[C---:B------:R-:W-:Y:S01]  /*6890*/  LEA R112, P0, R151.reuse, c[0x0][0x188], 0x4 ;  /* 0x0000620097707a11 */ /* 0x040fe200078020ff */
        /* <DEDUP_REMOVED lines=23> */
[----:B------:R-:W-:Y:S02]  /*6a10*/  LOP3.LUT R112, R156, 0xff, RZ, 0xc0, !PT ;  /* 0x000000ff9c707812 */ /* 0x000fe400078ec0ff */
[----:B------:R-:W-:-:S02]  /*6a20*/  LOP3.LUT R114, R155, 0xff, RZ, 0xc0, !PT ;  /* 0x000000ff9b727812 */ /* 0x000fc400078ec0ff */
[----:B------:R-:W-:Y:S01]  /*6a30*/  LOP3.LUT R111, R109, 0xff00, R110, 0xf8, !PT ;  /* 0x0000ff006d6f7812 */ /* 0x000fe200078ef86e */
[----:B------:R-:W-:Y:S01]  /*6a40*/  IMAD.WIDE.U32 R108, R108, 0x1000000, RZ ;  /* 0x010000006c6c7825 */ /* 0x000fe200078e00ff */
[----:B------:R-:W-:Y:S02]  /*6a50*/  IADD3 R110, P0, R118, c[0x0][0x198], RZ ;  /* 0x00006600766e7a10 */ /* 0x000fe40007f1e0ff */
[----:B------:R-:W-:Y:S01]  /*6a60*/  LOP3.LUT R111, R111, 0xff, R158, 0xf8, !PT ;  /* 0x000000ff6f6f7812 */ /* 0x000fe200078ef89e */
[----:B------:R-:W-:-:S04]  /*6a70*/  IMAD.WIDE.U32 R112, R112, 0x10000, RZ ;  /* 0x0001000070707825 */ /* 0x000fc800078e00ff */
[----:B------:R-:W-:Y:S01]  /*6a80*/  IMAD.WIDE.U32 R114, R114, 0x100, RZ ;  /* 0x0000010072727825 */ /* 0x000fe200078e00ff */
[----:B------:R-:W-:Y:S02]  /*6a90*/  LOP3.LUT R109, R113, R111, R109, 0xfe, !PT ;  /* 0x0000006f716d7212 */ /* 0x000fe400078efe6d */
[----:B------:R-:W-:Y:S02]  /*6aa0*/  IADD3.X R111, R186, c[0x0][0x19c], RZ, P0, !PT ;  /* 0x00006700ba6f7a10 */ /* 0x000fe400007fe4ff */
[----:B------:R-:W-:Y:S02]  /*6ab0*/  LOP3.LUT R117, R114, R108, R112, 0xfe, !PT ;  /* 0x0000006c72757212 */ /* 0x000fe400078efe70 */
[----:B------:R-:W-:Y:S02]  /*6ac0*/  LOP3.LUT R109, R109, R115, RZ, 0xfc, !PT ;  /* 0x000000736d6d7212 */ /* 0x000fe400078efcff */
[----:B------:R-:W-:-:S05]  /*6ad0*/  LOP3.LUT R108, R117, 0xff, R154, 0xf8, !PT ;  /* 0x000000ff756c7812 */ /* 0x000fca00078ef89a */
[----:B------:R0:W-:Y:S02]  /*6ae0*/  STG.E.64 [R110.64], R108 ;  /* 0x0000006c6e007986 */ /* 0x0001e4000c101b04 */
.L_x_4700:
[----:B------:R-:W-:Y:S02]  /*6af0*/  IADD3 R118, R151, 0x80, RZ ;  /* 0x0000008097767810 */ /* 0x000fe40007ffe0ff */
.L_x_4571:
[----:B------:R-:W-:Y:S05]  /*6b00*/  BSYNC B0 ;  /* 0x0000000000007941 */ /* 0x000fea0003800000 */
.L_x_4570:
        /* <DEDUP_REMOVED lines=30> */
.L_x_4704:
[----:B0-----:R-:W-:Y:S02]  /*6cf0*/  IMAD.MOV.U32 R119, RZ, RZ, R152 ;  /* 0x000000ffff777224 */ /* 0x001fe400078e0098 */
.L_x_4705:
[----:B------:R-:W-:Y:S05]  /*6d00*/  BSYNC B1 ;  /* 0x0000000000017941 */ /* 0x000fea0003800000 */
.L_x_4703:
        /* <DEDUP_REMOVED lines=16> */
.L_x_4709:
[----:B------:R-:W-:Y:S05]  /*6e10*/  BSYNC B2 ;  /* 0x0000000000027941 */ /* 0x000fea0003800000 */
.L_x_4708:
        /* <DEDUP_REMOVED lines=44> */
.L_x_4707:
[----:B------:R-:W-:Y:S05]  /*70e0*/  BSYNC B1 ;  /* 0x0000000000017941 */ /* 0x000fea0003800000 */
.L_x_4706:
        /* <DEDUP_REMOVED lines=18> */
.L_x_4710:
        /* <DEDUP_REMOVED lines=12> */
.L_x_4713:
[----:B------:R-:W-:Y:S02]  /*72d0*/  IMAD.MOV.U32 R119, RZ, RZ, R152 ;  /* 0x000000ffff777224 */ /* 0x000fe400078e0098 */
.L_x_4714:
[----:B------:R-:W-:Y:S05]  /*72e0*/  BSYNC B1 ;  /* 0x0000000000017941 */ /* 0x000fea0003800000 */
.L_x_4712:
        /* <DEDUP_REMOVED lines=16> */
.L_x_4718:
[----:B------:R-:W-:Y:S05]  /*73f0*/  BSYNC B2 ;  /* 0x0000000000027941 */ /* 0x000fea0003800000 */
.L_x_4717:
        /* <DEDUP_REMOVED lines=42> */
[----:B------:R-:W-:Y:S02]  /*76a0*/  LOP3.LUT R144, R115, R144, R141, 0x96, !PT ;  /* 0x0000009073907212 */ /* 0x000fe400078e968d */
[----:B------:R-:W-:Y:S02]  /*76b0*/  MOV R150, R114 ;  /* 0x0000007200967202 */ /* 0x000fe40000000f00 */
.L_x_4716:
[----:B------:R-:W-:Y:S05]  /*76c0*/  BSYNC B1 ;  /* 0x0000000000017941 */ /* 0x000fea0003800000 */
.L_x_4715:
        /* <DEDUP_REMOVED lines=10> */
.L_x_4711:
        /* <DEDUP_REMOVED lines=12> */
.L_x_4720:
[----:B------:R-:W-:Y:S02]  /*7830*/  IMAD.MOV.U32 R119, RZ, RZ, R152 ;  /* 0x000000ffff777224 */ /* 0x000fe400078e0098 */
.L_x_4721:
[----:B------:R-:W-:Y:S05]  /*7840*/  BSYNC B1 ;  /* 0x0000000000017941 */ /* 0x000fea0003800000 */
.L_x_4719:
        /* <DEDUP_REMOVED lines=16> */
.L_x_4725:
[----:B------:R-:W-:Y:S05]  /*7950*/  BSYNC B2 ;  /* 0x0000000000027941 */ /* 0x000fea0003800000 */
.L_x_4724:
        /* <DEDUP_REMOVED lines=44> */
.L_x_4723:
[----:B------:R-:W-:Y:S05]  /*7c20*/  BSYNC B1 ;  /* 0x0000000000017941 */ /* 0x000fea0003800000 */
.L_x_4722:
        /* <DEDUP_REMOVED lines=15> */
.L_x_4726:
        /* <DEDUP_REMOVED lines=12> */
.L_x_4729:
[----:B------:R-:W-:Y:S02]  /*7de0*/  IMAD.MOV.U32 R113, RZ, RZ, R152 ;  /* 0x000000ffff717224 */ /* 0x000fe400078e0098 */
.L_x_4730:
[----:B------:R-:W-:Y:S05]  /*7df0*/  BSYNC B1 ;  /* 0x0000000000017941 */ /* 0x000fea0003800000 */
.L_x_4728:
        /* <DEDUP_REMOVED lines=16> */
.L_x_4734:
[----:B------:R-:W-:Y:S05]  /*7f00*/  BSYNC B2 ;  /* 0x0000000000027941 */ /* 0x000fea0003800000 */
.L_x_4733:
        /* <DEDUP_REMOVED lines=44> */
.L_x_4732:
[----:B------:R-:W-:Y:S05]  /*81d0*/  BSYNC B1 ;  /* 0x0000000000017941 */ /* 0x000fea0003800000 */
.L_x_4731:
        /* <DEDUP_REMOVED lines=10> */
.L_x_4727:
        /* <DEDUP_REMOVED lines=12> */
.L_x_4736:
[----:B------:R-:W-:Y:S02]  /*8340*/  IMAD.MOV.U32 R119, RZ, RZ, R152 ;  /* 0x000000ffff777224 */ /* 0x000fe400078e0098 */
.L_x_4737:
[----:B------:R-:W-:Y:S05]  /*8350*/  BSYNC B1 ;  /* 0x0000000000017941 */ /* 0x000fea0003800000 */
.L_x_4735:
        /* <DEDUP_REMOVED lines=16> */
.L_x_4741:
[----:B------:R-:W-:Y:S05]  /*8460*/  BSYNC B2 ;  /* 0x0000000000027941 */ /* 0x000fea0003800000 */
.L_x_4740:
        /* <DEDUP_REMOVED lines=44> */
.L_x_4739:
[----:B------:R-:W-:Y:S05]  /*8730*/  BSYNC B1 ;  /* 0x0000000000017941 */ /* 0x000fea0003800000 */
.L_x_4738:
        /* <DEDUP_REMOVED lines=15> */
.L_x_4742:
        /* <DEDUP_REMOVED lines=12> */
.L_x_4745:
[----:B------:R-:W-:Y:S02]  /*88f0*/  IMAD.MOV.U32 R119, RZ, RZ, R152 ;  /* 0x000000ffff777224 */ /* 0x000fe400078e0098 */
.L_x_4746:
[----:B------:R-:W-:Y:S05]  /*8900*/  BSYNC B1 ;  /* 0x0000000000017941 */ /* 0x000fea0003800000 */
.L_x_4744:
        /* <DEDUP_REMOVED lines=16> */
.L_x_4750:
[----:B------:R-:W-:Y:S05]  /*8a10*/  BSYNC B2 ;  /* 0x0000000000027941 */ /* 0x000fea0003800000 */
.L_x_4749:
        /* <DEDUP_REMOVED lines=44> */
.L_x_4748:
[----:B------:R-:W-:Y:S05]  /*8ce0*/  BSYNC B1 ;  /* 0x0000000000017941 */ /* 0x000fea0003800000 */
.L_x_4747:
        /* <DEDUP_REMOVED lines=10> */
.L_x_4743:
        /* <DEDUP_REMOVED lines=12> */
.L_x_4752:
[----:B------:R-:W-:Y:S02]  /*8e50*/  IMAD.MOV.U32 R119, RZ, RZ, R152 ;  /* 0x000000ffff777224 */ /* 0x000fe400078e0098 */
.L_x_4753:
[----:B------:R-:W-:Y:S05]  /*8e60*/  BSYNC B1 ;  /* 0x0000000000017941 */ /* 0x000fea0003800000 */
.L_x_4751:
        /* <DEDUP_REMOVED lines=16> */
.L_x_4757:
[----:B------:R-:W-:Y:S05]  /*8f70*/  BSYNC B2 ;  /* 0x0000000000027941 */ /* 0x000fea0003800000 */
.L_x_4756:
        /* <DEDUP_REMOVED lines=44> */
.L_x_4755:
[----:B------:R-:W-:Y:S05]  /*9240*/  BSYNC B1 ;  /* 0x0000000000017941 */ /* 0x000fea0003800000 */
.L_x_4754:
        /* <DEDUP_REMOVED lines=15> */
.L_x_4758:
        /* <DEDUP_REMOVED lines=12> */
.L_x_4761:
[----:B------:R-:W-:Y:S02]  /*9400*/  IMAD.MOV.U32 R119, RZ, RZ, R152 ;  /* 0x000000ffff777224 */ /* 0x000fe400078e0098 */
.L_x_4762:
[----:B------:R-:W-:Y:S05]  /*9410*/  BSYNC B1 ;  /* 0x0000000000017941 */ /* 0x000fea0003800000 */
.L_x_4760:
        /* <DEDUP_REMOVED lines=16> */
.L_x_4766:
[----:B------:R-:W-:Y:S05]  /*9520*/  BSYNC B2 ;  /* 0x0000000000027941 */ /* 0x000fea0003800000 */
.L_x_4765:
        /* <DEDUP_REMOVED lines=44> */
.L_x_4764:
[----:B------:R-:W-:Y:S05]  /*97f0*/  BSYNC B1 ;  /* 0x0000000000017941 */ /* 0x000fea0003800000 */
.L_x_4763:
        /* <DEDUP_REMOVED lines=10> */
.L_x_4759:
        /* <DEDUP_REMOVED lines=12> */
.L_x_4768:
[----:B------:R-:W-:Y:S02]  /*9960*/  IMAD.MOV.U32 R113, RZ, RZ, R152 ;  /* 0x000000ffff717224 */ /* 0x000fe400078e0098 */
.L_x_4769:
[----:B------:R-:W-:Y:S05]  /*9970*/  BSYNC B1 ;  /* 0x0000000000017941 */ /* 0x000fea0003800000 */
.L_x_4767:
        /* <DEDUP_REMOVED lines=16> */
.L_x_4773:
[----:B------:R-:W-:Y:S05]  /*9a80*/  BSYNC B2 ;  /* 0x0000000000027941 */ /* 0x000fea0003800000 */
.L_x_4772:
        /* <DEDUP_REMOVED lines=44> */
.L_x_4771:
[----:B------:R-:W-:Y:S05]  /*9d50*/  BSYNC B1 ;  /* 0x0000000000017941 */ /* 0x000fea0003800000 */
.L_x_4770:
        /* <DEDUP_REMOVED lines=13> */
.L_x_4774:
        /* <DEDUP_REMOVED lines=12> */
.L_x_4777:
[----:B------:R-:W-:Y:S02]  /*9ef0*/  IMAD.MOV.U32 R113, RZ, RZ, R152 ;  /* 0x000000ffff717224 */ /* 0x000fe400078e0098 */
.L_x_4778:
[----:B------:R-:W-:Y:S05]  /*9f00*/  BSYNC B1 ;  /* 0x0000000000017941 */ /* 0x000fea0003800000 */
.L_x_4776:
        /* <DEDUP_REMOVED lines=16> */
.L_x_4782:
[----:B------:R-:W-:Y:S05]  /*a010*/  BSYNC B2 ;  /* 0x0000000000027941 */ /* 0x000fea0003800000 */
.L_x_4781:
        /* <DEDUP_REMOVED lines=44> */
.L_x_4780:
[----:B------:R-:W-:Y:S05]  /*a2e0*/  BSYNC B1 ;  /* 0x0000000000017941 */ /* 0x000fea0003800000 */
.L_x_4779:
        /* <DEDUP_REMOVED lines=10> */
.L_x_4775:
        /* <DEDUP_REMOVED lines=12> */
.L_x_4784:
[----:B------:R-:W-:Y:S02]  /*a450*/  IMAD.MOV.U32 R113, RZ, RZ, R152 ;  /* 0x000000ffff717224 */ /* 0x000fe400078e0098 */
.L_x_4785:
[----:B------:R-:W-:Y:S05]  /*a460*/  BSYNC B1 ;  /* 0x0000000000017941 */ /* 0x000fea0003800000 */
.L_x_4783:
        /* <DEDUP_REMOVED lines=16> */
.L_x_4789:
[----:B------:R-:W-:Y:S05]  /*a570*/  BSYNC B2 ;  /* 0x0000000000027941 */ /* 0x000fea0003800000 */
.L_x_4788:
        /* <DEDUP_REMOVED lines=44> */
.L_x_4787:
[----:B------:R-:W-:Y:S05]  /*a840*/  BSYNC B1 ;  /* 0x0000000000017941 */ /* 0x000fea0003800000 */
.L_x_4786:
        /* <DEDUP_REMOVED lines=13> */
.L_x_4790:
        /* <DEDUP_REMOVED lines=12> */
.L_x_4793:
[----:B------:R-:W-:Y:S02]  /*a9e0*/  IMAD.MOV.U32 R110, RZ, RZ, R152 ;  /* 0x000000ffff6e7224 */ /* 0x000fe400078e0098 */
.L_x_4794:
[----:B------:R-:W-:Y:S05]  /*a9f0*/  BSYNC B1 ;  /* 0x0000000000017941 */ /* 0x000fea0003800000 */
.L_x_4792:
        /* <DEDUP_REMOVED lines=16> */
.L_x_4798:
[----:B------:R-:W-:Y:S05]  /*ab00*/  BSYNC B2 ;  /* 0x0000000000027941 */ /* 0x000fea0003800000 */
.L_x_4797:
        /* <DEDUP_REMOVED lines=44> */
.L_x_4796:
[----:B------:R-:W-:Y:S05]  /*add0*/  BSYNC B1 ;  /* 0x0000000000017941 */ /* 0x000fea0003800000 */
.L_x_4795:
        /* <DEDUP_REMOVED lines=10> */
.L_x_4791:
        /* <DEDUP_REMOVED lines=12> */
.L_x_4800:
[----:B------:R-:W-:Y:S02]  /*af40*/  IMAD.MOV.U32 R110, RZ, RZ, R152 ;  /* 0x000000ffff6e7224 */ /* 0x000fe400078e0098 */
.L_x_4801:
[----:B------:R-:W-:Y:S05]  /*af50*/  BSYNC B1 ;  /* 0x0000000000017941 */ /* 0x000fea0003800000 */
.L_x_4799:
        /* <DEDUP_REMOVED lines=16> */
.L_x_4805:
[----:B------:R-:W-:Y:S05]  /*b060*/  BSYNC B2 ;  /* 0x0000000000027941 */ /* 0x000fea0003800000 */
.L_x_4804:
        /* <DEDUP_REMOVED lines=44> */
.L_x_4803:
[----:B------:R-:W-:Y:S05]  /*b330*/  BSYNC B1 ;  /* 0x0000000000017941 */ /* 0x000fea0003800000 */
.L_x_4802:
        /* <DEDUP_REMOVED lines=13> */
.L_x_4806:
        /* <DEDUP_REMOVED lines=12> */
.L_x_4809:
[----:B------:R-:W-:Y:S02]  /*b4d0*/  IMAD.MOV.U32 R110, RZ, RZ, R152 ;  /* 0x000000ffff6e7224 */ /* 0x000fe400078e0098 */
.L_x_4810:
[----:B------:R-:W-:Y:S05]  /*b4e0*/  BSYNC B1 ;  /* 0x0000000000017941 */ /* 0x000fea0003800000 */
.L_x_4808:
        /* <DEDUP_REMOVED lines=16> */
.L_x_4814:
[----:B------:R-:W-:Y:S05]  /*b5f0*/  BSYNC B2 ;  /* 0x0000000000027941 */ /* 0x000fea0003800000 */
.L_x_4813:
        /* <DEDUP_REMOVED lines=44> */
.L_x_4812:
[----:B------:R-:W-:Y:S05]  /*b8c0*/  BSYNC B1 ;  /* 0x0000000000017941 */ /* 0x000fea0003800000 */
.L_x_4811:
        /* <DEDUP_REMOVED lines=10> */
.L_x_4807:
        /* <DEDUP_REMOVED lines=12> */
.L_x_4816:
[----:B------:R-:W-:Y:S02]  /*ba30*/  IMAD.MOV.U32 R110, RZ, RZ, R152 ;  /* 0x000000ffff6e7224 */ /* 0x000fe400078e0098 */
.L_x_4817:
[----:B------:R-:W-:Y:S05]  /*ba40*/  BSYNC B1 ;  /* 0x0000000000017941 */ /* 0x000fea0003800000 */
.L_x_4815:
        /* <DEDUP_REMOVED lines=16> */
.L_x_4821:
[----:B------:R-:W-:Y:S05]  /*bb50*/  BSYNC B2 ;  /* 0x0000000000027941 */ /* 0x000fea0003800000 */
.L_x_4820:
        /* <DEDUP_REMOVED lines=44> */
.L_x_4819:
[----:B------:R-:W-:Y:S05]  /*be20*/  BSYNC B1 ;  /* 0x0000000000017941 */ /* 0x000fea0003800000 */
.L_x_4818:
        /* <DEDUP_REMOVED lines=13> */
.L_x_4822:
        /* <DEDUP_REMOVED lines=12> */
.L_x_4825:
[----:B------:R-:W-:Y:S02]  /*bfc0*/  IMAD.MOV.U32 R113, RZ, RZ, R152 ;  /* 0x000000ffff717224 */ /* 0x000fe400078e0098 */
.L_x_4826:
[----:B------:R-:W-:Y:S05]  /*bfd0*/  BSYNC B1 ;  /* 0x0000000000017941 */ /* 0x000fea0003800000 */
.L_x_4824:
        /* <DEDUP_REMOVED lines=16> */
.L_x_4830:
[----:B------:R-:W-:Y:S05]  /*c0e0*/  BSYNC B2 ;  /* 0x0000000000027941 */ /* 0x000fea0003800000 */
.L_x_4829:
        /* <DEDUP_REMOVED lines=44> */
.L_x_4828:
[----:B------:R-:W-:Y:S05]  /*c3b0*/  BSYNC B1 ;  /* 0x0000000000017941 */ /* 0x000fea0003800000 */
.L_x_4827:
        /* <DEDUP_REMOVED lines=10> */
.L_x_4823:
        /* <DEDUP_REMOVED lines=54> */
.L_x_4831:
[----:B------:R-:W-:Y:S02]  /*c7c0*/  IADD3 R118, R118, 0x80, RZ ;  /* 0x0000008076767810 */ /* 0x000fe40007ffe0ff */
.L_x_4702:
[----:B------:R-:W-:Y:S05]  /*c7d0*/  BSYNC B0 ;  /* 0x0000000000007941 */ /* 0x000fea0003800000 */
.L_x_4701:
        /* <DEDUP_REMOVED lines=30> */
.L_x_4835:
[----:B0-----:R-:W-:Y:S02]  /*c9c0*/  IMAD.MOV.U32 R119, RZ, RZ, R152 ;  /* 0x000000ffff777224 */ /* 0x001fe400078e0098 */
.L_x_4836:
[----:B------:R-:W-:Y:S05]  /*c9d0*/  BSYNC B1 ;  /* 0x0000000000017941 */ /* 0x000fea0003800000 */
.L_x_4834:
        /* <DEDUP_REMOVED lines=16> */
.L_x_4840:
[----:B------:R-:W-:Y:S05]  /*cae0*/  BSYNC B2 ;  /* 0x0000000000027941 */ /* 0x000fea0003800000 */
.L_x_4839:
        /* <DEDUP_REMOVED lines=44> */
.L_x_4838:
[----:B------:R-:W-:Y:S05]  /*cdb0*/  BSYNC B1 ;  /* 0x0000000000017941 */ /* 0x000fea0003800000 */
.L_x_4837:
        /* <DEDUP_REMOVED lines=18> */
.L_x_4841:
        /* <DEDUP_REMOVED lines=12> */
.L_x_4844:
[----:B------:R-:W-:Y:S02]  /*cfa0*/  IMAD.MOV.U32 R119, RZ, RZ, R152 ;  /* 0x000000ffff777224 */ /* 0x000fe400078e0098 */
.L_x_4845:
[----:B------:R-:W-:Y:S05]  /*cfb0*/  BSYNC B1 ;  /* 0x0000000000017941 */ /* 0x000fea0003800000 */
.L_x_4843:
        /* <DEDUP_REMOVED lines=16> */
.L_x_4849:
[----:B------:R-:W-:Y:S05]  /*d0c0*/  BSYNC B2 ;  /* 0x0000000000027941 */ /* 0x000fea0003800000 */
.L_x_4848:
        /* <DEDUP_REMOVED lines=44> */
.L_x_4847:
[----:B------:R-:W-:Y:S05]  /*d390*/  BSYNC B1 ;  /* 0x0000000000017941 */ /* 0x000fea0003800000 */
.L_x_4846:
        /* <DEDUP_REMOVED lines=10> */
.L_x_4842:
        /* <DEDUP_REMOVED lines=12> */
.L_x_4851:
[----:B------:R-:W-:Y:S02]  /*d500*/  IMAD.MOV.U32 R119, RZ, RZ, R152 ;  /* 0x000000ffff777224 */ /* 0x000fe400078e0098 */
.L_x_4852:
[----:B------:R-:W-:Y:S05]  /*d510*/  BSYNC B1 ;  /* 0x0000000000017941 */ /* 0x000fea0003800000 */
.L_x_4850:
        /* <DEDUP_REMOVED lines=16> */
.L_x_4856:
[----:B------:R-:W-:Y:S05]  /*d620*/  BSYNC B2 ;  /* 0x0000000000027941 */ /* 0x000fea0003800000 */
.L_x_4855:
        /* <DEDUP_REMOVED lines=44> */
.L_x_4854:
[----:B------:R-:W-:Y:S05]  /*d8f0*/  BSYNC B1 ;  /* 0x0000000000017941 */ /* 0x000fea0003800000 */
.L_x_4853:
        /* <DEDUP_REMOVED lines=11> */
[----:B------:R-:W-:Y:S01]  /*d9b0*/  PRMT R113, RZ, 0x7610, R104 ;  /* 0x00007610ff717816 */ /* 0x000fe20000000068 */
[----:B------:R-:W-:-:S04]  /*d9c0*/  IMAD.MOV.U32 R108, RZ, RZ, R114 ;  /* 0x000000ffff6c7224 */ /* 0x000fc800078e0072 */
[----:B------:R-:W-:Y:S01]  /*d9d0*/  FADD.FTZ R172, R113, R172 ;  /* 0x000000ac71ac7221 */ /* 0x000fe20000010000 */
[----:B------:R-:W-:Y:S05]  /*d9e0*/  BRA `(.L_x_4858) ;  /* 0x0000056000007947 */ /* 0x000fea0003800000 */
.L_x_4857:
        /* <DEDUP_REMOVED lines=12> */
.L_x_4860:
[----:B------:R-:W-:Y:S02]  /*dab0*/  IMAD.MOV.U32 R113, RZ, RZ, R152 ;  /* 0x000000ffff717224 */ /* 0x000fe400078e0098 */
.L_x_4861:
[----:B------:R-:W-:Y:S05]  /*dac0*/  BSYNC B1 ;  /* 0x0000000000017941 */ /* 0x000fea0003800000 */
.L_x_4859:
        /* <DEDUP_REMOVED lines=16> */
.L_x_4865:
[----:B------:R-:W-:Y:S05]  /*dbd0*/  BSYNC B2 ;  /* 0x0000000000027941 */ /* 0x000fea0003800000 */
.L_x_4864:
        /* <DEDUP_REMOVED lines=44> */
.L_x_4863:
[----:B------:R-:W-:Y:S05]  /*dea0*/  BSYNC B1 ;  /* 0x0000000000017941 */ /* 0x000fea0003800000 */
.L_x_4862:
        /* <DEDUP_REMOVED lines=10> */
.L_x_4858:
        /* <DEDUP_REMOVED lines=12> */
.L_x_4867:
[----:B------:R-:W-:Y:S02]  /*e010*/  IMAD.MOV.U32 R119, RZ, RZ, R152 ;  /* 0x000000ffff777224 */ /* 0x000fe400078e0098 */
.L_x_4868:
[----:B------:R-:W-:Y:S05]  /*e020*/  BSYNC B1 ;  /* 0x0000000000017941 */ /* 0x000fea0003800000 */
.L_x_4866:
        /* <DEDUP_REMOVED lines=16> */
.L_x_4872:
[----:B------:R-:W-:Y:S05]  /*e130*/  BSYNC B2 ;  /* 0x0000000000027941 */ /* 0x000fea0003800000 */
.L_x_4871:
        /* <DEDUP_REMOVED lines=44> */
.L_x_4870:
[----:B------:R-:W-:Y:S05]  /*e400*/  BSYNC B1 ;  /* 0x0000000000017941 */ /* 0x000fea0003800000 */
.L_x_4869:
        /* <DEDUP_REMOVED lines=15> */
.L_x_4873:
        /* <DEDUP_REMOVED lines=12> */
.L_x_4876:
[----:B------:R-:W-:Y:S02]  /*e5c0*/  IMAD.MOV.U32 R119, RZ, RZ, R152 ;  /* 0x000000ffff777224 */ /* 0x000fe400078e0098 */
.L_x_4877:
[----:B------:R-:W-:Y:S05]  /*e5d0*/  BSYNC B1 ;  /* 0x0000000000017941 */ /* 0x000fea0003800000 */
.L_x_4875:
        /* <DEDUP_REMOVED lines=16> */
.L_x_4881:
[----:B------:R-:W-:Y:S05]  /*e6e0*/  BSYNC B2 ;  /* 0x0000000000027941 */ /* 0x000fea0003800000 */
.L_x_4880:
        /* <DEDUP_REMOVED lines=44> */
.L_x_4879:
[----:B------:R-:W-:Y:S05]  /*e9b0*/  BSYNC B1 ;  /* 0x0000000000017941 */ /* 0x000fea0003800000 */
.L_x_4878:
        /* <DEDUP_REMOVED lines=10> */
.L_x_4874:
        /* <DEDUP_REMOVED lines=12> */
.L_x_4883:
[----:B------:R-:W-:Y:S02]  /*eb20*/  IMAD.MOV.U32 R119, RZ, RZ, R152 ;  /* 0x000000ffff777224 */ /* 0x000fe400078e0098 */
.L_x_4884:
[----:B------:R-:W-:Y:S05]  /*eb30*/  BSYNC B1 ;  /* 0x0000000000017941 */ /* 0x000fea0003800000 */
.L_x_4882:
        /* <DEDUP_REMOVED lines=16> */
.L_x_4888:
[----:B------:R-:W-:Y:S05]  /*ec40*/  BSYNC B2 ;  /* 0x0000000000027941 */ /* 0x000fea0003800000 */
.L_x_4887:
        /* <DEDUP_REMOVED lines=44> */
.L_x_4886:
[----:B------:R-:W-:Y:S05]  /*ef10*/  BSYNC B1 ;  /* 0x0000000000017941 */ /* 0x000fea0003800000 */
.L_x_4885:
        /* <DEDUP_REMOVED lines=15> */
.L_x_4889:
        /* <DEDUP_REMOVED lines=12> */
.L_x_4892:
[----:B------:R-:W-:Y:S02]  /*f0d0*/  IMAD.MOV.U32 R119, RZ, RZ, R152 ;  /* 0x000000ffff777224 */ /* 0x000fe400078e0098 */
.L_x_4893:
[----:B------:R-:W-:Y:S05]  /*f0e0*/  BSYNC B1 ;  /* 0x0000000000017941 */ /* 0x000fea0003800000 */
.L_x_4891:
        /* <DEDUP_REMOVED lines=16> */
.L_x_4897:
[----:B------:R-:W-:Y:S05]  /*f1f0*/  BSYNC B2 ;  /* 0x0000000000027941 */ /* 0x000fea0003800000 */
.L_x_4896:
        /* <DEDUP_REMOVED lines=44> */
.L_x_4895:
[----:B------:R-:W-:Y:S05]  /*f4c0*/  BSYNC B1 ;  /* 0x0000000000017941 */ /* 0x000fea0003800000 */
.L_x_4894:
        /* <DEDUP_REMOVED lines=10> */
.L_x_4890:
        /* <DEDUP_REMOVED lines=12> */
.L_x_4899:
[----:B------:R-:W-:Y:S02]  /*f630*/  IMAD.MOV.U32 R113, RZ, RZ, R152 ;  /* 0x000000ffff717224 */ /* 0x000fe400078e0098 */
.L_x_4900:
[----:B------:R-:W-:Y:S05]  /*f640*/  BSYNC B1 ;  /* 0x0000000000017941 */ /* 0x000fea0003800000 */
.L_x_4898:
        /* <DEDUP_REMOVED lines=16> */
.L_x_4904:
[----:B------:R-:W-:Y:S05]  /*f750*/  BSYNC B2 ;  /* 0x0000000000027941 */ /* 0x000fea0003800000 */
.L_x_4903:
        /* <DEDUP_REMOVED lines=44> */
.L_x_4902:
[----:B------:R-:W-:Y:S05]  /*fa20*/  BSYNC B1 ;  /* 0x0000000000017941 */ /* 0x000fea0003800000 */
.L_x_4901:
        /* <DEDUP_REMOVED lines=13> */
.L_x_4905:
        /* <DEDUP_REMOVED lines=12> */
.L_x_4908:
[----:B------:R-:W-:Y:S02]  /*fbc0*/  IMAD.MOV.U32 R113, RZ, RZ, R152 ;  /* 0x000000ffff717224 */ /* 0x000fe400078e0098 */
.L_x_4909:
[----:B------:R-:W-:Y:S05]  /*fbd0*/  BSYNC B1 ;  /* 0x0000000000017941 */ /* 0x000fea0003800000 */
.L_x_4907:
        /* <DEDUP_REMOVED lines=16> */
.L_x_4913:
[----:B------:R-:W-:Y:S05]  /*fce0*/  BSYNC B2 ;  /* 0x0000000000027941 */ /* 0x000fea0003800000 */
.L_x_4912:
        /* <DEDUP_REMOVED lines=44> */
.L_x_4911:
[----:B------:R-:W-:Y:S05]  /*ffb0*/  BSYNC B1 ;  /* 0x0000000000017941 */ /* 0x000fea0003800000 */
.L_x_4910:
        /* <DEDUP_REMOVED lines=10> */
.L_x_4906:
        /* <DEDUP_REMOVED lines=12> */
.L_x_4915:
[----:B------:R-:W-:Y:S02]  /*10120*/  IMAD.MOV.U32 R113, RZ, RZ, R152 ;  /* 0x000000ffff717224 */ /* 0x000fe400078e0098 */
.L_x_4916:
[----:B------:R-:W-:Y:S05]  /*10130*/  BSYNC B1 ;  /* 0x0000000000017941 */ /* 0x000fea0003800000 */
.L_x_4914:
        /* <DEDUP_REMOVED lines=16> */
.L_x_4920:
[----:B------:R-:W-:Y:S05]  /*10240*/  BSYNC B2 ;  /* 0x0000000000027941 */ /* 0x000fea0003800000 */
.L_x_4919:
        /* <DEDUP_REMOVED lines=44> */
.L_x_4918:
[----:B------:R-:W-:Y:S05]  /*10510*/  BSYNC B1 ;  /* 0x0000000000017941 */ /* 0x000fea0003800000 */
.L_x_4917:
        /* <DEDUP_REMOVED lines=13> */
.L_x_4921:
        /* <DEDUP_REMOVED lines=12> */
.L_x_4924:
[----:B------:R-:W-:Y:S02]  /*106b0*/  IMAD.MOV.U32 R110, RZ, RZ, R152 ;  /* 0x000000ffff6e7224 */ /* 0x000fe400078e0098 */
.L_x_4925:
[----:B------:R-:W-:Y:S05]  /*106c0*/  BSYNC B1 ;  /* 0x0000000000017941 */ /* 0x000fea0003800000 */
.L_x_4923:
        /* <DEDUP_REMOVED lines=16> */
.L_x_4929:
[----:B------:R-:W-:Y:S05]  /*107d0*/  BSYNC B2 ;  /* 0x0000000000027941 */ /* 0x000fea0003800000 */
.L_x_4928:
        /* <DEDUP_REMOVED lines=44> */
.L_x_4927:
[----:B------:R-:W-:Y:S05]  /*10aa0*/  BSYNC B1 ;  /* 0x0000000000017941 */ /* 0x000fea0003800000 */
.L_x_4926:
        /* <DEDUP_REMOVED lines=10> */
.L_x_4922:
        /* <DEDUP_REMOVED lines=12> */
.L_x_4931:
[----:B------:R-:W-:Y:S02]  /*10c10*/  IMAD.MOV.U32 R110, RZ, RZ, R152 ;  /* 0x000000ffff6e7224 */ /* 0x000fe400078e0098 */
.L_x_4932:
[----:B------:R-:W-:Y:S05]  /*10c20*/  BSYNC B1 ;  /* 0x0000000000017941 */ /* 0x000fea0003800000 */
.L_x_4930:
        /* <DEDUP_REMOVED lines=16> */
.L_x_4936:
[----:B------:R-:W-:Y:S05]  /*10d30*/  BSYNC B2 ;  /* 0x0000000000027941 */ /* 0x000fea0003800000 */
.L_x_4935:
        /* <DEDUP_REMOVED lines=44> */
.L_x_4934:
[----:B------:R-:W-:Y:S05]  /*11000*/  BSYNC B1 ;  /* 0x0000000000017941 */ /* 0x000fea0003800000 */
.L_x_4933:
        /* <DEDUP_REMOVED lines=13> */
.L_x_4937:
        /* <DEDUP_REMOVED lines=12> */
.L_x_4940:
[----:B------:R-:W-:Y:S02]  /*111a0*/  IMAD.MOV.U32 R110, RZ, RZ, R152 ;  /* 0x000000ffff6e7224 */ /* 0x000fe400078e0098 */
.L_x_4941:
[----:B------:R-:W-:Y:S05]  /*111b0*/  BSYNC B1 ;  /* 0x0000000000017941 */ /* 0x000fea0003800000 */
.L_x_4939:
        /* <DEDUP_REMOVED lines=16> */
.L_x_4945:
[----:B------:R-:W-:Y:S05]  /*112c0*/  BSYNC B2 ;  /* 0x0000000000027941 */ /* 0x000fea0003800000 */
.L_x_4944:
        /* <DEDUP_REMOVED lines=44> */
.L_x_4943:
[----:B------:R-:W-:Y:S05]  /*11590*/  BSYNC B1 ;  /* 0x0000000000017941 */ /* 0x000fea0003800000 */
.L_x_4942:
        /* <DEDUP_REMOVED lines=10> */
.L_x_4938:
        /* <DEDUP_REMOVED lines=12> */
.L_x_4947:
[----:B------:R-:W-:Y:S02]  /*11700*/  IMAD.MOV.U32 R110, RZ, RZ, R152 ;  /* 0x000000ffff6e7224 */ /* 0x000fe400078e0098 */
.L_x_4948:
[----:B------:R-:W-:Y:S05]  /*11710*/  BSYNC B1 ;  /* 0x0000000000017941 */ /* 0x000fea0003800000 */
.L_x_4946:
        /* <DEDUP_REMOVED lines=16> */
.L_x_4952:
[----:B------:R-:W-:Y:S05]  /*11820*/  BSYNC B2 ;  /* 0x0000000000027941 */ /* 0x000fea0003800000 */
.L_x_4951:
        /* <DEDUP_REMOVED lines=44> */
.L_x_4950:
[----:B------:R-:W-:Y:S05]  /*11af0*/  BSYNC B1 ;  /* 0x0000000000017941 */ /* 0x000fea0003800000 */
.L_x_4949:
        /* <DEDUP_REMOVED lines=13> */
.L_x_4953:
        /* <DEDUP_REMOVED lines=12> */
.L_x_4956:
[----:B------:R-:W-:Y:S02]  /*11c90*/  IMAD.MOV.U32 R113, RZ, RZ, R152 ;  /* 0x000000ffff717224 */ /* 0x000fe400078e0098 */
.L_x_4957:
[----:B------:R-:W-:Y:S05]  /*11ca0*/  BSYNC B1 ;  /* 0x0000000000017941 */ /* 0x000fea0003800000 */
.L_x_4955:
        /* <DEDUP_REMOVED lines=16> */
.L_x_4961:
[----:B------:R-:W-:Y:S05]  /*11db0*/  BSYNC B2 ;  /* 0x0000000000027941 */ /* 0x000fea0003800000 */
.L_x_4960:
        /* <DEDUP_REMOVED lines=44> */
.L_x_4959:
[----:B------:R-:W-:Y:S05]  /*12080*/  BSYNC B1 ;  /* 0x0000000000017941 */ /* 0x000fea0003800000 */
.L_x_4958:
        /* <DEDUP_REMOVED lines=10> */
.L_x_4954:
        /* <DEDUP_REMOVED lines=54> */
.L_x_4833:
[----:B------:R-:W-:Y:S05]  /*12490*/  BSYNC B0 ;  /* 0x0000000000007941 */ /* 0x000fea0003800000 */
.L_x_4832:
        /* <DEDUP_REMOVED lines=34> */
.L_x_4972:
[----:B01----:R-:W-:Y:S01]  /*126c0*/  FADD.FTZ R109, R109, R108 ;  /* 0x0000006c6d6d7221 */ /* 0x003fe20000010000 */
[----:B------:R-:W-:Y:S05]  /*126d0*/  BRA.DIV ~URZ, `(.L_x_4963) ;  /* 0x000012827f007947 */ /* 0x000fea000b800000 */
[----:B------:R-:W0:Y:S01]  /*126e0*/  SHFL.BFLY PT, R108, R109, 0x2, 0x1f ;  /* 0x0c401f006d6c7f89 */ /* 0x000e2200000e0000 */
        /* <DEDUP_REMOVED lines=67> */
.L_x_4973:
        /* <DEDUP_REMOVED lines=22> */
[----:B------:R-:W-:Y:S11]  /*12c80*/  I2F R186, R113 ;  /* 0x0000007100ba7306 */ /* 0x000ff60000201400 */
[----:B------:R-:W-:Y:S01]  /*12c90*/  @!P0 IMAD.MOV.U32 R111, RZ, RZ, 0x4 ;  /* 0x00000004ff6f8424 */ /* 0x000fe200078e00ff */
[----:B------:R-:W-:Y:S01]  /*12ca0*/  SHFL.DOWN PT, R187, R116, 0x1, 0x1f ;  /* 0x08201f0074bb7f89 */ /* 0x000fe200000e0000 */
        /* <DEDUP_REMOVED lines=49> */
[C---:B------:R-:W-:Y:S02]  /*12fc0*/  FMUL.FTZ R113, R186.reuse, R109 ;  /* 0x0000006dba717220 */ /* 0x040fe40000410000 */
[----:B------:R-:W-:Y:S02]  /*12fd0*/  FMUL.FTZ R114, R186, R111 ;  /* 0x0000006fba727220 */ /* 0x000fe40000410000 */
[--C-:B------:R-:W-:Y:S02]  /*12fe0*/  FADD.FTZ R191, R177, -R187.reuse ;  /* 0x800000bbb1bf7221 */ /* 0x100fe40000010000 */
[----:B------:R-:W-:-:S02]  /*12ff0*/  FADD.FTZ R193, R180, -R187 ;  /* 0x800000bbb4c17221 */ /* 0x000fc40000010000 */
[C---:B------:R-:W-:Y:S02]  /*13000*/  FMUL.FTZ R115, R186.reuse, R115 ;  /* 0x00000073ba737220 */ /* 0x040fe40000410000 */
[C---:B------:R-:W-:Y:S02]  /*13010*/  FMUL.FTZ R116, R186.reuse, R117 ;  /* 0x00000075ba747220 */ /* 0x040fe40000410000 */
[C---:B------:R-:W-:Y:S02]  /*13020*/  FMUL.FTZ R119, R186.reuse, R119 ;  /* 0x00000077ba777220 */ /* 0x040fe40000410000 */
[----:B------:R-:W-:Y:S02]  /*13030*/  FMUL.FTZ R118, R186, R189 ;  /* 0x000000bdba767220 */ /* 0x000fe40000410000 */
[----:B-----5:R-:W-:Y:S02]  /*13040*/  FFMA.FTZ R108, R20, R113, R4 ;  /* 0x00000071146c7223 */ /* 0x020fe40000010004 */
[----:B------:R-:W-:-:S02]  /*13050*/  FFMA.FTZ R109, R21, R114, R5 ;  /* 0x00000072156d7223 */ /* 0x000fc40000010005 */
[C---:B------:R-:W-:Y:S02]  /*13060*/  FMUL.FTZ R191, R186.reuse, R191 ;  /* 0x000000bfbabf7220 */ /* 0x040fe40000410000 */
[----:B------:R-:W-:Y:S01]  /*13070*/  FMUL.FTZ R190, R186, R193 ;  /* 0x000000c1babe7220 */ /* 0x000fe20000410000 */
[----:B------:R-:W-:Y:S01]  /*13080*/  F2FP.BF16.PACK_AB R108, R109, R108 ;  /* 0x0000006c6d6c723e */ /* 0x000fe200000010ff */
        /* <DEDUP_REMOVED lines=18> */
[----:B------:R-:W-:Y:S01]  /*131b0*/  FFMA.FTZ R190, R35, R190, R19 ;  /* 0x000000be23be7223 */ /* 0x000fe20000010013 */
[----:B------:R-:W-:Y:S01]  /*131c0*/  F2FP.BF16.PACK_AB R114, R118, R119 ;  /* 0x000000777672723e */ /* 0x000fe200000010ff */
[----:B------:R-:W-:-:S03]  /*131d0*/  IMAD.MOV.U32 R188, RZ, RZ, 0x10 ;  /* 0x00000010ffbc7424 */ /* 0x000fc600078e00ff */
[----:B------:R-:W-:Y:S01]  /*131e0*/  F2FP.BF16.PACK_AB R115, R190, R115 ;  /* 0x00000073be73723e */ /* 0x000fe200000010ff */
[----:B------:R-:W-:-:S04]  /*131f0*/  IMAD.WIDE.U32 R116, R151, R188, c[0x0][0x208] ;  /* 0x0000820097747625 */ /* 0x000fc800078e00bc */
[C---:B------:R-:W-:Y:S01]  /*13200*/  IMAD.WIDE.U32 R118, R151.reuse, R188, c[0x0][0x210] ;  /* 0x0000840097767625 */ /* 0x040fe200078e00bc */
[----:B------:R0:W-:Y:S01]  /*13210*/  STG.E.128 [R116.64], R108 ;  /* 0x0000006c74007986 */ /* 0x0001e2000c101d04 */
[----:B------:R-:W-:-:S03]  /*13220*/  IADD3 R151, R151, 0x80, RZ ;  /* 0x0000008097977810 */ /* 0x000fc60007ffe0ff */
[----:B------:R0:W-:Y:S04]  /*13230*/  STG.E.128 [R118.64], R112 ;  /* 0x0000007076007986 */ /* 0x0001e8000c101d04 */
.L_x_4965:
[----:B------:R-:W-:Y:S05]  /*13240*/  BSYNC B0 ;  /* 0x0000000000007941 */ /* 0x000fea0003800000 */
.L_x_4964:
        /* <DEDUP_REMOVED lines=9> */
[C---:B------:R-:W-:Y:S02]  /*132e0*/  FMUL.FTZ R113, R186.reuse, R109 ;  /* 0x0000006dba717220 */ /* 0x040fe40000410000 */
[----:B------:R-:W-:Y:S02]  /*132f0*/  FMUL.FTZ R114, R186, R111 ;  /* 0x0000006fba727220 */ /* 0x000fe40000410000 */
[--C-:B------:R-:W-:Y:S02]  /*13300*/  FADD.FTZ R191, R181, -R187.reuse ;  /* 0x800000bbb5bf7221 */ /* 0x100fe40000010000 */
[----:B------:R-:W-:Y:S02]  /*13310*/  FADD.FTZ R193, R184, -R187 ;  /* 0x800000bbb8c17221 */ /* 0x000fe40000010000 */
[C---:B------:R-:W-:Y:S02]  /*13320*/  FMUL.FTZ R115, R186.reuse, R115 ;  /* 0x00000073ba737220 */ /* 0x040fe40000410000 */
[----:B------:R-:W-:-:S02]  /*13330*/  FMUL.FTZ R116, R186, R117 ;  /* 0x00000075ba747220 */ /* 0x000fc40000410000 */
[C---:B------:R-:W-:Y:S02]  /*13340*/  FMUL.FTZ R119, R186.reuse, R119 ;  /* 0x00000077ba777220 */ /* 0x040fe40000410000 */
[----:B------:R-:W-:Y:S02]  /*13350*/  FMUL.FTZ R118, R186, R189 ;  /* 0x000000bdba767220 */ /* 0x000fe40000410000 */
[----:B-----5:R-:W-:Y:S02]  /*13360*/  FFMA.FTZ R108, R52, R113, R36 ;  /* 0x00000071346c7223 */ /* 0x020fe40000010024 */
        /* <DEDUP_REMOVED lines=31> */
.L_x_4967:
[----:B------:R-:W-:Y:S05]  /*13560*/  BSYNC B0 ;  /* 0x0000000000007941 */ /* 0x000fea0003800000 */
.L_x_4966:
        /* <DEDUP_REMOVED lines=10> */
[C---:B------:R-:W-:Y:S02]  /*13610*/  FMUL.FTZ R113, R186.reuse, R109 ;  /* 0x0000006dba717220 */ /* 0x040fe40000410000 */
[C---:B------:R-:W-:Y:S02]  /*13620*/  FMUL.FTZ R114, R186.reuse, R111 ;  /* 0x0000006fba727220 */ /* 0x040fe40000410000 */
        /* <DEDUP_REMOVED lines=33> */
[----:B------:R-:W-:Y:S01]  /*13840*/  IMAD.WIDE.U32 R118, R151, R186, c[0x0][0x210] ;  /* 0x0000840097767625 */ /* 0x000fe200078e00ba */
[----:B------:R0:W-:Y:S04]  /*13850*/  STG.E.128 [R116.64], R108 ;  /* 0x0000006c74007986 */ /* 0x0001e8000c101d04 */
[----:B------:R0:W-:Y:S02]  /*13860*/  STG.E.128 [R118.64], R112 ;  /* 0x0000007076007986 */ /* 0x0001e4000c101d04 */
.L_x_4969:
[----:B------:R-:W-:Y:S05]  /*13870*/  BSYNC B0 ;  /* 0x0000000000007941 */ /* 0x000fea0003800000 */
.L_x_4968:
[----:B------:R-:W-:Y:S02]  /*13880*/  IADD3 R126, R126, c[0x0][0x160], RZ ;  /* 0x000058007e7e7a10 */ /* 0x000fe40007ffe0ff */
[----:B------:R-:W-:Y:S02]  /*13890*/  LOP3.LUT P1, RZ, R148, 0xff, RZ, 0xc0, !PT ;  /* 0x000000ff94ff7812 */ /* 0x000fe4000782c0ff */
[----:B------:R-:W-:Y:S02]  /*138a0*/  ISETP.GE.AND P0, PT, R126, c[0x0][0x164], PT ;  /* 0x000059007e007a0c */ /* 0x000fe40003f06270 */
[----:B------:R-:W-:-:S11]  /*138b0*/  SEL R148, RZ, 0x1, P1 ;  /* 0x00000001ff947807 */ /* 0x000fd60000800000 */
[----:B01---5:R-:W-:Y:S01]  /*138c0*/  @P0 CALL.REL.NOINC `(.L_x_4970) ;  /* 0x0000001000000944 */ /* 0x023fe20003c00000 */
[----:B------:R-:W-:Y:S05]  /*138d0*/  BRA `(.L_x_4971) ;  /* 0xfffed51000007947 */ /* 0x000fea000383ffff */
.L_x_4970:
[----:B------:R-:W-:Y:S05]  /*138e0*/  EXIT ;  /* 0x000000000000794d */ /* 0x000fea0003800000 */
.L_x_4962:
[----:B------:R-:W-:Y:S01]  /*138f0*/  IMAD.MOV.U32 R116, RZ, RZ, 0x1 ;  /* 0x00000001ff747424 */ /* 0x000fe200078e00ff */
[----:B------:R-:W-:Y:S01]  /*13900*/  MOV R114, 0xffffffff ;  /* 0xffffffff00727802 */ /* 0x000fe20000000f00 */
[----:B------:R-:W-:Y:S01]  /*13910*/  IMAD.MOV.U32 R113, RZ, RZ, 0x1f ;  /* 0x0000001fff717424 */ /* 0x000fe200078e00ff */
[----:B------:R-:W-:Y:S02]  /*13920*/  MOV R110, 0x13940 ;  /* 0x00013940006e7802 */ /* 0x000fe40000000f00 */
[----:B-----5:R-:W-:Y:S05]  /*13930*/  CALL.REL.NOINC `($__internal_20_$__cuda_sm70_shflsync_bfly_p) ;  /* 0x000006c000007944 */ /* 0x020fea0003c00000 */
[----:B-1----:R-:W-:Y:S01]  /*13940*/  IMAD.MOV.U32 R108, RZ, RZ, R116 ;  /* 0x000000ffff6c7224 */ /* 0x002fe200078e0074 */
[----:B0-----:R-:W-:Y:S05]  /*13950*/  BRA `(.L_x_4972) ;  /* 0xffffed6000007947 */ /* 0x001fea000383ffff */
.L_x_4963:
[----:B------:R-:W-:Y:S01]  /*13960*/  IMAD.MOV.U32 R116, RZ, RZ, 0x2 ;  /* 0x00000002ff747424 */ /* 0x000fe200078e00ff */
[----:B------:R-:W-:Y:S01]  /*13970*/  MOV R110, 0x139b0 ;  /* 0x000139b0006e7802 */ /* 0x000fe20000000f00 */
[----:B------:R-:W-:Y:S02]  /*13980*/  IMAD.MOV.U32 R113, RZ, RZ, 0x1f ;  /* 0x0000001fff717424 */ /* 0x000fe400078e00ff */
[----:B------:R-:W-:Y:S02]  /*13990*/  IMAD.MOV.U32 R114, RZ, RZ, -0x1 ;  /* 0xffffffffff727424 */ /* 0x000fe400078e00ff */
[----:B-----5:R-:W-:Y:S05]  /*139a0*/  CALL.REL.NOINC `($__internal_20_$__cuda_sm70_shflsync_bfly_p) ;  /* 0x0000065000007944 */ /* 0x020fea0003c00000 */
[----:B01----:R-:W-:Y:S01]  /*139b0*/  FADD.FTZ R109, R109, R116 ;  /* 0x000000746d6d7221 */ /* 0x003fe20000010000 */
[----:B------:R-:W-:Y:S01]  /*139c0*/  MOV R110, 0x13a10 ;  /* 0x00013a10006e7802 */ /* 0x000fe20000000f00 */
[----:B------:R-:W-:-:S02]  /*139d0*/  IMAD.MOV.U32 R116, RZ, RZ, 0x4 ;  /* 0x00000004ff747424 */ /* 0x000fc400078e00ff */
[----:B------:R-:W-:Y:S02]  /*139e0*/  IMAD.MOV.U32 R113, RZ, RZ, 0x1f ;  /* 0x0000001fff717424 */ /* 0x000fe400078e00ff */
[----:B------:R-:W-:Y:S02]  /*139f0*/  IMAD.MOV.U32 R114, RZ, RZ, -0x1 ;  /* 0xffffffffff727424 */ /* 0x000fe400078e00ff */
[----:B------:R-:W-:Y:S05]  /*13a00*/  CALL.REL.NOINC `($__internal_20_$__cuda_sm70_shflsync_bfly_p) ;  /* 0x000005f000007944 */ /* 0x000fea0003c00000 */
[----:B01----:R-:W-:Y:S01]  /*13a10*/  FADD.FTZ R109, R109, R116 ;  /* 0x000000746d6d7221 */ /* 0x003fe20000010000 */
[----:B------:R-:W-:Y:S01]  /*13a20*/  MOV R110, 0x13a70 ;  /* 0x00013a70006e7802 */ /* 0x000fe20000000f00 */
[----:B------:R-:W-:Y:S02]  /*13a30*/  IMAD.MOV.U32 R116, RZ, RZ, 0x8 ;  /* 0x00000008ff747424 */ /* 0x000fe400078e00ff */
[----:B------:R-:W-:Y:S02]  /*13a40*/  IMAD.MOV.U32 R113, RZ, RZ, 0x1f ;  /* 0x0000001fff717424 */ /* 0x000fe400078e00ff */
[----:B------:R-:W-:Y:S02]  /*13a50*/  IMAD.MOV.U32 R114, RZ, RZ, -0x1 ;  /* 0xffffffffff727424 */ /* 0x000fe400078e00ff */
[----:B------:R-:W-:Y:S05]  /*13a60*/  CALL.REL.NOINC `($__internal_20_$__cuda_sm70_shflsync_bfly_p) ;  /* 0x0000059000007944 */ /* 0x000fea0003c00000 */
[----:B01----:R-:W-:Y:S01]  /*13a70*/  FADD.FTZ R109, R109, R116 ;  /* 0x000000746d6d7221 */ /* 0x003fe20000010000 */
[----:B------:R-:W-:Y:S01]  /*13a80*/  MOV R110, 0x13ad0 ;  /* 0x00013ad0006e7802 */ /* 0x000fe20000000f00 */
[----:B------:R-:W-:-:S02]  /*13a90*/  IMAD.MOV.U32 R116, RZ, RZ, 0x10 ;  /* 0x00000010ff747424 */ /* 0x000fc400078e00ff */
[----:B------:R-:W-:Y:S02]  /*13aa0*/  IMAD.MOV.U32 R113, RZ, RZ, 0x1f ;  /* 0x0000001fff717424 */ /* 0x000fe400078e00ff */
[----:B------:R-:W-:Y:S02]  /*13ab0*/  IMAD.MOV.U32 R114, RZ, RZ, -0x1 ;  /* 0xffffffffff727424 */ /* 0x000fe400078e00ff */
[----:B------:R-:W-:Y:S05]  /*13ac0*/  CALL.REL.NOINC `($__internal_20_$__cuda_sm70_shflsync_bfly_p) ;  /* 0x0000053000007944 */ /* 0x000fea0003c00000 */
[----:B-1----:R-:W-:Y:S01]  /*13ad0*/  FADD.FTZ R108, R109, R116 ;  /* 0x000000746d6c7221 */ /* 0x002fe20000010000 */
[----:B------:R-:W-:Y:S01]  /*13ae0*/  LOP3.LUT P0, RZ, R185, 0x20, RZ, 0xc0, !PT ;  /* 0x00000020b9ff7812 */ /* 0x000fe2000780c0ff */
[----:B------:R-:W-:Y:S02]  /*13af0*/  IMAD.MOV.U32 R116, RZ, RZ, 0x1 ;  /* 0x00000001ff747424 */ /* 0x000fe400078e00ff */
        /* <DEDUP_REMOVED lines=72> */
[----:B-1----:R-:W-:Y:S01]  /*13f80*/  FADD.FTZ R115, R109, R116 ;  /* 0x000000746d737221 */ /* 0x002fe20000010000 */
[----:B------:R-:W-:Y:S01]  /*13f90*/  MOV R110, 0x13ff0 ;  /* 0x00013ff0006e7802 */ /* 0x000fe20000000f00 */
[----:B------:R-:W-:-:S02]  /*13fa0*/  IMAD.MOV.U32 R116, RZ, RZ, 0x10 ;  /* 0x00000010ff747424 */ /* 0x000fc400078e00ff */
[----:B0-----:R-:W-:Y:S02]  /*13fb0*/  IMAD.MOV.U32 R113, RZ, RZ, 0x1f ;  /* 0x0000001fff717424 */ /* 0x001fe400078e00ff */
[----:B------:R-:W-:Y:S02]  /*13fc0*/  IMAD.MOV.U32 R114, RZ, RZ, -0x1 ;  /* 0xffffffffff727424 */ /* 0x000fe400078e00ff */
[----:B------:R-:W-:Y:S02]  /*13fd0*/  IMAD.MOV.U32 R109, RZ, RZ, R115 ;  /* 0x000000ffff6d7224 */ /* 0x000fe400078e0073 */
[----:B------:R-:W-:Y:S05]  /*13fe0*/  CALL.REL.NOINC `($__internal_20_$__cuda_sm70_shflsync_bfly_p) ;  /* 0x0000001000007944 */ /* 0x000fea0003c00000 */
[----:B01----:R-:W-:Y:S05]  /*13ff0*/  BRA `(.L_x_4973) ;  /* 0xffffeb2000007947 */ /* 0x003fea000383ffff */
        .weak           $__internal_20_$__cuda_sm70_shflsync_bfly_p
        .type           $__internal_20_$__cuda_sm70_shflsync_bfly_p,@function
        .size           $__internal_20_$__cuda_sm70_shflsync_bfly_p,(.L_x_20000 - $__internal_20_$__cuda_sm70_shflsync_bfly_p)
$__internal_20_$__cuda_sm70_shflsync_bfly_p:
[----:B------:R-:W-:Y:S01]  /*14000*/  IMAD.MOV.U32 R111, RZ, RZ, 0x0 ;  /* 0x00000000ff6f7424 */ /* 0x000fe200078e00ff */
[----:B------:R-:W-:Y:S04]  /*14010*/  WARPSYNC R114 ;  /* 0x0000007200007348 */ /* 0x000fe80003800000 */
[----:B------:R0:W1:Y:S01]  /*14020*/  SHFL.BFLY PT, R116, R109, R116, R113 ;  /* 0x0c0000746d747389 */ /* 0x00006200000e0071 */
[----:B------:R-:W-:Y:S05]  /*14030*/  RET.REL.NODEC R110 `(_ZN10layer_norm31ln_parallel_residual_fwd_kernelINS_13Kernel_traitsIf13__nv_bfloat16S2_S2_fjLj3072ELj1ELj1ELj4ELj16ENS_18Kernel_traits_baseILj3072EfS2_S2_S2_fjLj128EEEEELb1ELb0ELb0EEEvNS_9FwdParamsE) ;  /* 0xfffebfc06e007950 */ /* 0x000fea0003c3ffff */
.L_x_4974:
        /* <DEDUP_REMOVED lines=12> */
.L_x_20000:


//--------------------- .text._ZN10layer_norm31ln_parallel_residual_fwd_kernelINS_13Kernel_traitsIf13__nv_bfloat16S2_S2_fjLj3072ELj1ELj1ELj4ELj16ENS_18Kernel_traits_baseILj3072EfS2_S2_S2_fjLj128EEEEELb1ELb0ELb1EEEvNS_9FwdParamsE --------------------------
	.section	.text._ZN10layer_norm31ln_parallel_residual_fwd_kernelINS_13Kernel_traitsIf13__nv_bfloat16S2_S2_fjLj3072ELj1ELj1ELj4ELj16ENS_18Kernel_traits_baseILj3072EfS2_S2_S2_fjLj128EEEEELb1ELb0ELb1EEEvNS_9FwdParamsE,"ax",@progbits
	.sectioninfo	@"SHI_REGISTERS=167"
	.align	128
        .global         _ZN10layer_norm31ln_parallel_residual_fwd_kernelINS_13Kernel_traitsIf13__nv_bfloat16S2_S2_fjLj3072ELj1ELj1ELj4ELj16ENS_18Kernel_traits_baseILj3072EfS2_S2_S2_fjLj128EEEEELb1ELb0ELb1EEEvNS_9FwdParamsE
        .type           _ZN10layer_norm31ln_parallel_residual_fwd_kernelINS_13Kernel_traitsIf13__nv_bfloat16S2_S2_fjLj3072ELj1ELj1ELj4ELj16ENS_18Kernel_traits_baseILj3072EfS2_S2_S2_fjLj128EEEEELb1ELb0ELb1EEEvNS_9FwdParamsE,@function
        .size           _ZN10layer_norm31ln_parallel_residual_fwd_kernelINS_13Kernel_traitsIf13__nv_bfloat16S2_S2_fjLj3072ELj1ELj1ELj4ELj16ENS_18Kernel_traits_baseILj3072EfS2_S2_S2_fjLj128EEEEELb1ELb0ELb1EEEvNS_9FwdParamsE,(.L_x_20001 - _ZN10layer_norm31ln_parallel_residual_fwd_kernelINS_13Kernel_traitsIf13__nv_bfloat16S2_S2_fjLj3072ELj1ELj1ELj4ELj16ENS_18Kernel_traits_baseILj3072EfS2_S2_S2_fjLj128EEEEELb1ELb0ELb1EEEvNS_9FwdParamsE)
        .other          _ZN10layer_norm31ln_parallel_residual_fwd_kernelINS_13Kernel_traitsIf13__nv_bfloat16S2_S2_fjLj3072ELj1ELj1ELj4ELj16ENS_18Kernel_traits_baseILj3072EfS2_S2_S2_fjLj128EEEEELb1ELb0ELb1EEEvNS_9FwdParamsE,@"STO_CUDA_ENTRY STV_DEFAULT"
_ZN10layer_norm31ln_parallel_residual_fwd_kernelINS_13Kernel_traitsIf13__nv_bfloat16S2_S2_fjLj3072ELj1ELj1ELj4ELj16ENS_18Kernel_traits_baseILj3072EfS2_S2_S2_fjLj128EEEEELb1ELb0ELb1EEEvNS_9FwdParamsE:
.text._ZN10layer_norm31ln_parallel_residual_fwd_kernelINS_13Kernel_traitsIf13__nv_bfloat16S2_S2_fjLj3072ELj1ELj1ELj4ELj16ENS_18Kernel_traits_baseILj3072EfS2_S2_S2_fjLj128EEEEELb1ELb0ELb1EEEvNS_9FwdParamsE:
        /* <DEDUP_REMOVED lines=13> */
[----:B------:R-:W-:Y:S01]  /*00d0*/  CS2R R12, SRZ ;  /* 0x00000000000c7805 */ /* 0x000fe2000001ff00 */
[----:B------:R-:W-:Y:S01]  /*00e0*/  CS2R R14, SRZ ;  /* 0x00000000000e7805 */ /* 0x000fe2000001ff00 */
[----:B------:R-:W-:Y:S01]  /*00f0*/  CS2R R16, SRZ ;  /* 0x0000000000107805 */ /* 0x000fe2000001ff00 */
[----:B------:R-:W0:Y:S01]  /*0100*/  S2R R134, SR_TID.X ;  /* 0x0000000000867919 */ /* 0x000e220000002100 */
[----:B------:R-:W-:Y:S01]  /*0110*/  CS2R R18, SRZ ;  /* 0x0000000000127805 */ /* 0x000fe2000001ff00 */
[----:B------:R-:W-:Y:S01]  /*0120*/  CS2R R20, SRZ ;  /* 0x0000000000147805 */ /* 0x000fe2000001ff00 */
[----:B------:R-:W-:Y:S01]  /*0130*/  CS2R R22, SRZ ;  /* 0x0000000000167805 */ /* 0x000fe2000001ff00 */
[----:B------:R-:W0:Y:S01]  /*0140*/  S2R R135, SR_CTAID.X ;  /* 0x0000000000877919 */ /* 0x000e220000002500 */
[----:B------:R-:W-:Y:S01]  /*0150*/  CS2R R24, SRZ ;  /* 0x0000000000187805 */ /* 0x000fe2000001ff00 */
[----:B------:R-:W-:Y:S01]  /*0160*/  CS2R R26, SRZ ;  /* 0x00000000001a7805 */ /* 0x000fe2000001ff00 */
[----:B------:R-:W-:Y:S01]  /*0170*/  CS2R R28, SRZ ;  /* 0x00000000001c7805 */ /* 0x000fe2000001ff00 */
[----:B------:R-:W-:Y:S01]  /*0180*/  CS2R R30, SRZ ;  /* 0x00000000001e7805 */ /* 0x000fe2000001ff00 */
[----:B------:R-:W-:Y:S01]  /*0190*/  CS2R R32, SRZ ;  /* 0x0000000000207805 */ /* 0x000fe2000001ff00 */
[----:B------:R-:W-:Y:S01]  /*01a0*/  CS2R R34, SRZ ;  /* 0x0000000000227805 */ /* 0x000fe2000001ff00 */
[----:B0-----:R-:W-:-:S04]  /*01b0*/  IMAD R133, R135, c[0x0][0x0], R134 ;  /* 0x0000000087857a24 */ /* 0x001fc800078e0286 */
[----:B------:R-:W-:Y:S01]  /*01c0*/  IMAD.WIDE.U32 R6, R133, -0x326172a9, RZ ;  /* 0xcd9e8d5785067825 */ /* 0x000fe200078e00ff */
[----:B------:R-:W-:Y:S01]  /*01d0*/  LEA.HI R135, R134, R135, RZ, 0x19 ;  /* 0x0000008786877211 */ /* 0x000fe200078fc8ff */
        /* <DEDUP_REMOVED lines=28> */
[----:B------:R-:W-:Y:S01]  /*03a0*/  SHF.L.U32 R0, R134, 0x5, RZ ;  /* 0x0000000586007819 */ /* 0x000fe200000006ff */
[----:B------:R-:W-:-:S02]  /*03b0*/  UIADD3 UR12, UR5, 0x76cf5d0a, URZ ;  /* 0x76cf5d0a050c7890 */ /* 0x000fc4000fffe03f */
[----:B------:R-:W-:Y:S01]  /*03c0*/  IMAD.WIDE.U32 R8, R8, -0x326172a9, RZ ;  /* 0xcd9e8d5708087825 */ /* 0x000fe200078e00ff */
[----:B------:R-:W-:Y:S01]  /*03d0*/  UIADD3 UR14, UR5, 0x32370b8f, URZ ;  /* 0x32370b8f050e7890 */ /* 0x000fe2000fffe03f */
[----:B------:R-:W-:Y:S01]  /*03e0*/  LOP3.LUT R7, R3, UR10, R4, 0x96, !PT ;  /* 0x0000000a03077c12 */ /* 0x000fe2000f8e9604 */
[----:B------:R-:W-:Y:S01]  /*03f0*/  UIADD3 UR15, UR4, 0x78dde6e4, URZ ;  /* 0x78dde6e4040f7890 */ /* 0x000fe2000fffe03f */
[----:B------:R-:W-:Y:S01]  /*0400*/  LOP3.LUT R0, R0, 0xfe0, RZ, 0xc0, !PT ;  /* 0x00000fe000007812 */ /* 0x000fe200078ec0ff */
[----:B------:R-:W-:Y:S01]  /*0410*/  UIADD3 UR16, UR5, -0x126145ec, URZ ;  /* 0xed9eba1405107890 */ /* 0x000fe2000fffe03f */
[----:B------:R-:W-:Y:S01]  /*0420*/  LOP3.LUT R4, R9, UR9, R6, 0x96, !PT ;  /* 0x0000000909047c12 */ /* 0x000fe2000f8e9606 */
[----:B------:R-:W-:Y:S01]  /*0430*/  IMAD.WIDE.U32 R6, R7, -0x326172a9, RZ ;  /* 0xcd9e8d5707067825 */ /* 0x000fe200078e00ff */
[----:B------:R-:W-:Y:S02]  /*0440*/  UIADD3 UR18, UR5, -0x56f99767, URZ ;  /* 0xa906689905127890 */ /* 0x000fe4000fffe03f */
[----:B------:R-:W-:Y:S01]  /*0450*/  UIADD3 UR17, UR4, 0x1715609d, URZ ;  /* 0x1715609d04117890 */ /* 0x000fe2000fffe03f */
[----:B------:R-:W-:Y:S01]  /*0460*/  IMAD.WIDE.U32 R4, R4, -0x2daee0ad, RZ ;  /* 0xd2511f5304047825 */ /* 0x000fe200078e00ff */
[----:B------:R-:W-:Y:S01]  /*0470*/  LOP3.LUT R3, R7, UR11, R8, 0x96, !PT ;  /* 0x0000000b07037c12 */ /* 0x000fe2000f8e9608 */
[----:B------:R-:W-:-:S02]  /*0480*/  UIADD3 UR19, UR4, -0x4ab325aa, URZ ;  /* 0xb54cda5604137890 */ /* 0x000fc4000fffe03f */
[----:B------:R-:W-:Y:S01]  /*0490*/  UIADD3 UR20, UR5, 0x646e171e, URZ ;  /* 0x646e171e05147890 */ /* 0x000fe2000fffe03f */
[----:B------:R-:W-:Y:S01]  /*04a0*/  LOP3.LUT R8, R5, UR12, R2, 0x96, !PT ;  /* 0x0000000c05087c12 */ /* 0x000fe2000f8e9602 */
[----:B------:R-:W-:Y:S01]  /*04b0*/  IMAD.WIDE.U32 R2, R3, -0x2daee0ad, RZ ;  /* 0xd2511f5303027825 */ /* 0x000fe200078e00ff */
[----:B------:R-:W-:Y:S02]  /*04c0*/  UIADD3 UR21, UR4, 0x5384540f, URZ ;  /* 0x5384540f04157890 */ /* 0x000fe4000fffe03f */
[----:B------:R-:W-:Y:S01]  /*04d0*/  UIADD3 UR22, UR5, 0x1fd5c5a3, URZ ;  /* 0x1fd5c5a305167890 */ /* 0x000fe2000fffe03f */
[----:B------:R-:W-:Y:S01]  /*04e0*/  IMAD.WIDE.U32 R8, R8, -0x326172a9, RZ ;  /* 0xcd9e8d5708087825 */ /* 0x000fe200078e00ff */
[----:B------:R-:W-:Y:S01]  /*04f0*/  LOP3.LUT R7, R3, UR14, R4, 0x96, !PT ;  /* 0x0000000e03077c12 */ /* 0x000fe2000f8e9604 */
[----:B------:R-:W-:Y:S02]  /*0500*/  UIADD3 UR24, UR5, -0x24c28bd8, URZ ;  /* 0xdb3d742805187890 */ /* 0x000fe4000fffe03f */
[----:B------:R-:W-:Y:S01]  /*0510*/  UIADD3 UR23, UR4, -0xe443238, URZ ;  /* 0xf1bbcdc804177890 */ /* 0x000fe2000fffe03f */
        /* <DEDUP_REMOVED lines=19> */
[----:B------:R-:W-:Y:S02]  /*0650*/  LOP3.LUT R134, R134, 0x7f, RZ, 0xc0, !PT ;  /* 0x0000007f86867812 */ /* 0x000fe400078ec0ff */
[----:B------:R-:W-:Y:S02]  /*0660*/  LOP3.LUT R8, R5, UR23, R8, 0x96, !PT ;  /* 0x0000001705087c12 */ /* 0x000fe4000f8e9608 */
[----:B------:R-:W-:Y:S02]  /*0670*/  LOP3.LUT R130, R3, UR24, R2, 0x96, !PT ;  /* 0x0000001803827c12 */ /* 0x000fe4000f8e9602 */
[----:B------:R-:W-:-:S05]  /*0680*/  IADD3 R2, P1, R0, c[0x0][0x218], RZ ;  /* 0x0000860000027a10 */ /* 0x000fca0007f3e0ff */
[----:B------:R-:W-:Y:S02]  /*0690*/  IMAD.X R3, RZ, RZ, c[0x0][0x21c], P1 ;  /* 0x00008700ff037624 */ /* 0x000fe400008e06ff */
[----:B------:R-:W-:-:S03]  /*06a0*/  IMAD.SHL.U32 R4, R134, 0x20, RZ ;  /* 0x0000002086047824 */ /* 0x000fc600078e00ff */
[----:B------:R0:W5:Y:S04]  /*06b0*/  @P0 LDG.E.128 R12, [R2.64] ;  /* 0x00000006020c0981 */ /* 0x000168000c1e1d00 */
[----:B------:R0:W5:Y:S04]  /*06c0*/  @P0 LDG.E.128 R16, [R2.64+0x10] ;  /* 0x0000100602100981 */ /* 0x000168000c1e1d00 */
[----:B------:R0:W5:Y:S04]  /*06d0*/  @P0 LDG.E.128 R20, [R2.64+0x1000] ;  /* 0x0010000602140981 */ /* 0x000168000c1e1d00 */
[----:B------:R0:W5:Y:S04]  /*06e0*/  @P0 LDG.E.128 R24, [R2.64+0x1010] ;  /* 0x0010100602180981 */ /* 0x000168000c1e1d00 */
[----:B------:R0:W5:Y:S04]  /*06f0*/  @P0 LDG.E.128 R28, [R2.64+0x2000] ;  /* 0x00200006021c0981 */ /* 0x000168000c1e1d00 */
[----:B------:R0:W5:Y:S01]  /*0700*/  @P0 LDG.E.128 R32, [R2.64+0x2010] ;  /* 0x0020100602200981 */ /* 0x000162000c1e1d00 */
[----:B------:R-:W-:-:S02]  /*0710*/  ISETP.NE.U32.AND P0, PT, RZ, c[0x0][0x220], PT ;  /* 0x00008800ff007a0c */ /* 0x000fc40003f05070 */
[C---:B------:R-:W-:Y:S02]  /*0720*/  IADD3 R6, P1, R4.reuse, c[0x0][0x220], RZ ;  /* 0x0000880004067a10 */ /* 0x040fe40007f3e0ff */
[----:B------:R-:W-:Y:S02]  /*0730*/  ISETP.NE.AND.EX P0, PT, RZ, c[0x0][0x224], PT, P0 ;  /* 0x00008900ff007a0c */ /* 0x000fe40003f05300 */
[----:B------:R-:W-:Y:S01]  /*0740*/  IADD3 R4, P3, R4, c[0x0][0x1b8], RZ ;  /* 0x00006e0004047a10 */ /* 0x000fe20007f7e0ff */
[----:B------:R-:W-:Y:S01]  /*0750*/  IMAD.X R7, RZ, RZ, c[0x0][0x224], P1 ;  /* 0x00008900ff077624 */ /* 0x000fe200008e06ff */
[----:B------:R-:W-:Y:S02]  /*0760*/  ISETP.GE.AND P1, PT, R135, c[0x0][0x164], PT ;  /* 0x0000590087007a0c */ /* 0x000fe40003f26270 */
[----:B0-----:R-:W-:Y:S01]  /*0770*/  IADD3 R2, P2, R0, c[0x0][0x1b0], RZ ;  /* 0x00006c0000027a10 */ /* 0x001fe20007f5e0ff */
[----:B------:R-:W-:-:S04]  /*0780*/  IMAD.X R5, RZ, RZ, c[0x0][0x1bc], P3 ;  /* 0x00006f00ff057624 */ /* 0x000fc800018e06ff */
[----:B------:R-:W-:Y:S02]  /*0790*/  IMAD.X R3, RZ, RZ, c[0x0][0x1b4], P2 ;  /* 0x00006d00ff037624 */ /* 0x000fe400010e06ff */
[----:B------:R0:W5:Y:S04]  /*07a0*/  @P0 LDG.E.128 R36, [R6.64] ;  /* 0x0000000606240981 */ /* 0x000168000c1e1d00 */
[----:B------:R0:W5:Y:S04]  /*07b0*/  @P0 LDG.E.128 R40, [R6.64+0x10] ;  /* 0x0000100606280981 */ /* 0x000168000c1e1d00 */
[----:B------:R0:W5:Y:S04]  /*07c0*/  @P0 LDG.E.128 R44, [R6.64+0x1000] ;  /* 0x00100006062c0981 */ /* 0x000168000c1e1d00 */
[----:B------:R0:W5:Y:S04]  /*07d0*/  @P0 LDG.E.128 R48, [R6.64+0x1010] ;  /* 0x0010100606300981 */ /* 0x000168000c1e1d00 */
[----:B------:R0:W5:Y:S04]  /*07e0*/  @P0 LDG.E.128 R52, [R6.64+0x2000] ;  /* 0x0020000606340981 */ /* 0x000168000c1e1d00 */
[----:B------:R0:W5:Y:S01]  /*07f0*/  @P0 LDG.E.128 R56, [R6.64+0x2010] ;  /* 0x0020100606380981 */ /* 0x000162000c1e1d00 */
[----:B------:R-:W-:Y:S05]  /*0800*/  @P1 EXIT ;  /* 0x000000000000194d */ /* 0x000fea0003800000 */
[----:B------:R1:W5:Y:S01]  /*0810*/  LDG.E.128 R60, [R2.64] ;  /* 0x00000006023c7981 */ /* 0x000362000c1e1d00 */
[----:B------:R-:W-:Y:S01]  /*0820*/  UIADD3 UR26, UR5, -0x695add53, URZ ;  /* 0x96a522ad051a7890 */ /* 0x000fe2000fffe03f */
[----:B------:R-:W-:Y:S01]  /*0830*/  IMAD R0, R9, -0x2daee0ad, RZ ;  /* 0xd2511f5309007824 */ /* 0x000fe200078e02ff */
[----:B------:R-:W-:Y:S01]  /*0840*/  UIADD3 UR25, UR4, -0x700cb87f, URZ ;  /* 0x8ff3478104197890 */ /* 0x000fe2000fffe03f */
[----:B------:R1:W5:Y:S01]  /*0850*/  LDG.E.128 R64, [R2.64+0x10] ;  /* 0x0000100602407981 */ /* 0x000362000c1e1d00 */
[----:B0-----:R-:W-:-:S03]  /*0860*/  IMAD R6, R10, -0x326172a9, RZ ;  /* 0xcd9e8d570a067824 */ /* 0x001fc600078e02ff */
[----:B------:R1:W5:Y:S01]  /*0870*/  LDG.E.128 R68, [R2.64+0x1000] ;  /* 0x0010000602447981 */ /* 0x000362000c1e1d00 */
[----:B------:R-:W-:-:S03]  /*0880*/  IMAD.HI.U32 R7, R130, -0x326172a9, RZ ;  /* 0xcd9e8d5782077827 */ /* 0x000fc600078e00ff */
[----:B------:R1:W5:Y:S04]  /*0890*/  LDG.E.128 R72, [R2.64+0x1010] ;  /* 0x0010100602487981 */ /* 0x000368000c1e1d00 */
[----:B------:R1:W5:Y:S04]  /*08a0*/  LDG.E.128 R76, [R2.64+0x2000] ;  /* 0x00200006024c7981 */ /* 0x000368000c1e1d00 */
[----:B------:R1:W5:Y:S01]  /*08b0*/  LDG.E.128 R80, [R2.64+0x2010] ;  /* 0x0020100602507981 */ /* 0x000362000c1e1d00 */
[----:B------:R-:W-:Y:S01]  /*08c0*/  LOP3.LUT R136, R136, 0x3, RZ, 0xc0, !PT ;  /* 0x0000000388887812 */ /* 0x000fe200078ec0ff */
[----:B------:R-:W-:-:S02]  /*08d0*/  IMAD R130, R130, -0x326172a9, RZ ;  /* 0xcd9e8d5782827824 */ /* 0x000fc400078e02ff */
[----:B------:R0:W5:Y:S04]  /*08e0*/  LDG.E.128 R84, [R4.64] ;  /* 0x0000000604547981 */ /* 0x000168000c1e1d00 */
[----:B------:R0:W5:Y:S01]  /*08f0*/  LDG.E.128 R88, [R4.64+0x10] ;  /* 0x0000100604587981 */ /* 0x000162000c1e1d00 */
[----:B-1----:R-:W-:Y:S01]  /*0900*/  IMAD.HI.U32 R3, R8, -0x2daee0ad, RZ ;  /* 0xd2511f5308037827 */ /* 0x002fe200078e00ff */
[----:B------:R-:W-:Y:S02]  /*0910*/  LOP3.LUT R2, R7, UR25, R6, 0x96, !PT ;  /* 0x0000001907027c12 */ /* 0x000fe4000f8e9606 */
[----:B------:R0:W5:Y:S02]  /*0920*/  LDG.E.128 R92, [R4.64+0x1000] ;  /* 0x00100006045c7981 */ /* 0x000164000c1e1d00 */
[----:B------:R-:W-:-:S02]  /*0930*/  LOP3.LUT R0, R3, UR26, R0, 0x96, !PT ;  /* 0x0000001a03007c12 */ /* 0x000fc4000f8e9600 */
[----:B------:R0:W5:Y:S01]  /*0940*/  LDG.E.128 R96, [R4.64+0x1010] ;  /* 0x0010100604607981 */ /* 0x000162000c1e1d00 */
[----:B------:R-:W-:-:S03]  /*0950*/  IMAD R3, R8, -0x2daee0ad, RZ ;  /* 0xd2511f5308037824 */ /* 0x000fc600078e02ff */
[----:B------:R0:W5:Y:S04]  /*0960*/  LDG.E.128 R100, [R4.64+0x2000] ;  /* 0x0020000604647981 */ /* 0x000168000c1e1d00 */
[----:B------:R0:W5:Y:S01]  /*0970*/  LDG.E.128 R104, [R4.64+0x2010] ;  /* 0x0020100604687981 */ /* 0x000162000c1e1d00 */
[----:B------:R-:W-:Y:S01]  /*0980*/  ULDC.U8 UR8, c[0x0][0x1f0] ;  /* 0x00007c0000087ab9 */ /* 0x000fe20000000000 */
[----:B0-----:R-:W-:Y:S02]  /*0990*/  IMAD.MOV.U32 R5, RZ, RZ, 0x1 ;  /* 0x00000001ff057424 */ /* 0x001fe400078e00ff */
[----:B------:R-:W-:Y:S02]  /*09a0*/  IMAD.MOV.U32 R4, RZ, RZ, RZ ;  /* 0x000000ffff047224 */ /* 0x000fe400078e00ff */
.L_x_5365:
        /* <DEDUP_REMOVED lines=28> */
.L_x_4976:
[----:B0-----:R-:W-:Y:S02]  /*0b70*/  IMAD.MOV.U32 R121, RZ, RZ, R130 ;  /* 0x000000ffff797224 */ /* 0x001fe400078e0082 */
.L_x_4977:
[----:B------:R-:W-:Y:S05]  /*0b80*/  BSYNC B0 ;  /* 0x0000000000007941 */ /* 0x000fea0003800000 */
.L_x_4975:
        /* <DEDUP_REMOVED lines=16> */
.L_x_4981:
[----:B------:R-:W-:Y:S05]  /*0c90*/  BSYNC B1 ;  /* 0x0000000000017941 */ /* 0x000fea0003800000 */
.L_x_4980:
        /* <DEDUP_REMOVED lines=40> */
[----:B------:R-:W-:Y:S02]  /*0f20*/  HFMA2.MMA R126, -RZ, RZ, 0, 0 ;  /* 0x00000000ff7e7435 */ /* 0x000fe400000001ff */
[----:B------:R-:W-:Y:S01]  /*0f30*/  IMAD.MOV.U32 R130, RZ, RZ, R136 ;  /* 0x000000ffff827224 */ /* 0x000fe200078e0088 */
[----:B------:R-:W-:Y:S01]  /*0f40*/  LOP3.LUT R0, R125, UR26, R122, 0x96, !PT ;  /* 0x0000001a7d007c12 */ /* 0x000fe2000f8e967a */
[----:B------:R-:W-:Y:S02]  /*0f50*/  IMAD.MOV.U32 R3, RZ, RZ, R124 ;  /* 0x000000ffff037224 */ /* 0x000fe400078e007c */
.L_x_4979:
[----:B------:R-:W-:Y:S05]  /*0f60*/  BSYNC B0 ;  /* 0x0000000000007941 */ /* 0x000fea0003800000 */
.L_x_4978:
        /* <DEDUP_REMOVED lines=17> */
.L_x_4982:
        /* <DEDUP_REMOVED lines=12> */
.L_x_4985:
[----:B------:R-:W-:Y:S02]  /*1140*/  IMAD.MOV.U32 R121, RZ, RZ, R130 ;  /* 0x000000ffff797224 */ /* 0x000fe400078e0082 */
.L_x_4986:
[----:B------:R-:W-:Y:S05]  /*1150*/  BSYNC B0 ;  /* 0x0000000000007941 */ /* 0x000fea0003800000 */
.L_x_4984:
        /* <DEDUP_REMOVED lines=16> */
.L_x_4990:
[----:B------:R-:W-:Y:S05]  /*1260*/  BSYNC B1 ;  /* 0x0000000000017941 */ /* 0x000fea0003800000 */
.L_x_4989:
        /* <DEDUP_REMOVED lines=44> */
.L_x_4988:
[----:B------:R-:W-:Y:S05]  /*1530*/  BSYNC B0 ;  /* 0x0000000000007941 */ /* 0x000fea0003800000 */
.L_x_4987:
        /* <DEDUP_REMOVED lines=10> */
.L_x_4983:
        /* <DEDUP_REMOVED lines=12> */
.L_x_4992:
[----:B------:R-:W-:Y:S02]  /*16a0*/  IMAD.MOV.U32 R121, RZ, RZ, R130 ;  /* 0x000000ffff797224 */ /* 0x000fe400078e0082 */
.L_x_4993:
[----:B------:R-:W-:Y:S05]  /*16b0*/  BSYNC B0 ;  /* 0x0000000000007941 */ /* 0x000fea0003800000 */
.L_x_4991:
        /* <DEDUP_REMOVED lines=16> */
.L_x_4997:
[----:B------:R-:W-:Y:S05]  /*17c0*/  BSYNC B1 ;  /* 0x0000000000017941 */ /* 0x000fea0003800000 */
.L_x_4996:
        /* <DEDUP_REMOVED lines=44> */
.L_x_4995:
[----:B------:R-:W-:Y:S05]  /*1a90*/  BSYNC B0 ;  /* 0x0000000000007941 */ /* 0x000fea0003800000 */
.L_x_4994:
        /* <DEDUP_REMOVED lines=14> */
.L_x_4998:
        /* <DEDUP_REMOVED lines=12> */
.L_x_5001:
[----:B------:R-:W-:Y:S02]  /*1c40*/  IMAD.MOV.U32 R116, RZ, RZ, R130 ;  /* 0x000000ffff747224 */ /* 0x000fe400078e0082 */
.L_x_5002:
[----:B------:R-:W-:Y:S05]  /*1c50*/  BSYNC B0 ;  /* 0x0000000000007941 */ /* 0x000fea0003800000 */
.L_x_5000:
        /* <DEDUP_REMOVED lines=16> */
.L_x_5006:
[----:B------:R-:W-:Y:S05]  /*1d60*/  BSYNC B1 ;  /* 0x0000000000017941 */ /* 0x000fea0003800000 */
.L_x_5005:
        /* <DEDUP_REMOVED lines=44> */
.L_x_5004:
[----:B------:R-:W-:Y:S05]  /*2030*/  BSYNC B0 ;  /* 0x0000000000007941 */ /* 0x000fea0003800000 */
.L_x_5003:
        /* <DEDUP_REMOVED lines=10> */
.L_x_4999:
        /* <DEDUP_REMOVED lines=12> */
.L_x_5008:
[----:B------:R-:W-:Y:S02]  /*21a0*/  IMAD.MOV.U32 R116, RZ, RZ, R130 ;  /* 0x000000ffff747224 */ /* 0x000fe400078e0082 */
.L_x_5009:
[----:B------:R-:W-:Y:S05]  /*21b0*/  BSYNC B0 ;  /* 0x0000000000007941 */ /* 0x000fea0003800000 */
.L_x_5007:
        /* <DEDUP_REMOVED lines=16> */
.L_x_5013:
[----:B------:R-:W-:Y:S05]  /*22c0*/  BSYNC B1 ;  /* 0x0000000000017941 */ /* 0x000fea0003800000 */
.L_x_5012:
        /* <DEDUP_REMOVED lines=44> */
.L_x_5011:
[----:B------:R-:W-:Y:S05]  /*2590*/  BSYNC B0 ;  /* 0x0000000000007941 */ /* 0x000fea0003800000 */
.L_x_5010:
        /* <DEDUP_REMOVED lines=14> */
.L_x_5014:
        /* <DEDUP_REMOVED lines=12> */
.L_x_5017:
[----:B------:R-:W-:Y:S02]  /*2740*/  IMAD.MOV.U32 R8, RZ, RZ, R130 ;  /* 0x000000ffff087224 */ /* 0x000fe400078e0082 */
.L_x_5018:
[----:B------:R-:W-:Y:S05]  /*2750*/  BSYNC B0 ;  /* 0x0000000000007941 */ /* 0x000fea0003800000 */
.L_x_5016:
        /* <DEDUP_REMOVED lines=16> */
.L_x_5022:
[----:B------:R-:W-:Y:S05]  /*2860*/  BSYNC B1 ;  /* 0x0000000000017941 */ /* 0x000fea0003800000 */
.L_x_5021:
        /* <DEDUP_REMOVED lines=44> */
.L_x_5020:
[----:B------:R-:W-:Y:S05]  /*2b30*/  BSYNC B0 ;  /* 0x0000000000007941 */ /* 0x000fea0003800000 */
.L_x_5019:
        /* <DEDUP_REMOVED lines=11> */
.L_x_5015:
        /* <DEDUP_REMOVED lines=12> */
.L_x_5024:
[----:B------:R-:W-:Y:S02]  /*2cb0*/  IMAD.MOV.U32 R116, RZ, RZ, R130 ;  /* 0x000000ffff747224 */ /* 0x000fe400078e0082 */
.L_x_5025:
[----:B------:R-:W-:Y:S05]  /*2cc0*/  BSYNC B0 ;  /* 0x0000000000007941 */ /* 0x000fea0003800000 */
.L_x_5023:
        /* <DEDUP_REMOVED lines=16> */
.L_x_5029:
[----:B------:R-:W-:Y:S05]  /*2dd0*/  BSYNC B1 ;  /* 0x0000000000017941 */ /* 0x000fea0003800000 */
.L_x_5028:
        /* <DEDUP_REMOVED lines=44> */
.L_x_5027:
[----:B------:R-:W-:Y:S05]  /*30a0*/  BSYNC B0 ;  /* 0x0000000000007941 */ /* 0x000fea0003800000 */
.L_x_5026:
        /* <DEDUP_REMOVED lines=14> */
.L_x_5030:
        /* <DEDUP_REMOVED lines=12> */
.L_x_5033:
[----:B------:R-:W-:Y:S02]  /*3250*/  IMAD.MOV.U32 R9, RZ, RZ, R130 ;  /* 0x000000ffff097224 */ /* 0x000fe400078e0082 */
.L_x_5034:
[----:B------:R-:W-:Y:S05]  /*3260*/  BSYNC B0 ;  /* 0x0000000000007941 */ /* 0x000fea0003800000 */
.L_x_5032:
        /* <DEDUP_REMOVED lines=16> */
.L_x_5038:
[----:B------:R-:W-:Y:S05]  /*3370*/  BSYNC B1 ;  /* 0x0000000000017941 */ /* 0x000fea0003800000 */
.L_x_5037:
        /* <DEDUP_REMOVED lines=44> */
.L_x_5036:
[----:B------:R-:W-:Y:S05]  /*3640*/  BSYNC B0 ;  /* 0x0000000000007941 */ /* 0x000fea0003800000 */
.L_x_5035:
        /* <DEDUP_REMOVED lines=11> */
.L_x_5031:
        /* <DEDUP_REMOVED lines=12> */
.L_x_5040:
[----:B------:R-:W-:Y:S02]  /*37c0*/  IMAD.MOV.U32 R121, RZ, RZ, R130 ;  /* 0x000000ffff797224 */ /* 0x000fe400078e0082 */
.L_x_5041:
[----:B------:R-:W-:Y:S05]  /*37d0*/  BSYNC B0 ;  /* 0x0000000000007941 */ /* 0x000fea0003800000 */
.L_x_5039:
        /* <DEDUP_REMOVED lines=16> */
.L_x_5045:
[----:B------:R-:W-:Y:S05]  /*38e0*/  BSYNC B1 ;  /* 0x0000000000017941 */ /* 0x000fea0003800000 */
.L_x_5044:
        /* <DEDUP_REMOVED lines=44> */
.L_x_5043:
[----:B------:R-:W-:Y:S05]  /*3bb0*/  BSYNC B0 ;  /* 0x0000000000007941 */ /* 0x000fea0003800000 */
.L_x_5042:
[----:B------:R-:W0:Y:S02]  /*3bc0*/  I2F.U32 R121, R121 ;  /* 0x0000007900797306 */ /* 0x000e240000201000 */
[----:B0-----:R-:W-:Y:S01]  /*3bd0*/  FFMA.FTZ R116, R121, R148, 1.1641532182693481445e-10 ;  /* 0x2f00000079747423 */ /* 0x001fe20000010094 */
[----:B------:R-:W-:-:S04]  /*3be0*/  PRMT R121, RZ, 0x5410, R118 ;  /* 0x00005410ff797816 */ /* 0x000fc80000000076 */
[----:B------:R-:W-:Y:S01]  /*3bf0*/  FSETP.GTU.FTZ.AND P2, PT, R116, c[0x0][0x1e4], PT ;  /* 0x0000790074007a0b */ /* 0x000fe20003f5c000 */
[----:B------:R-:W-:-:S05]  /*3c00*/  FMUL.FTZ R123, R121, c[0x0][0x1e8] ;  /* 0x00007a00797b7a20 */ /* 0x000fca0000410000 */
[----:B------:R-:W-:Y:S01]  /*3c10*/  FSEL R121, R123, RZ, !P2 ;  /* 0x000000ff7b797208 */ /* 0x000fe20005000000 */
[----:B------:R-:W-:Y:S05]  /*3c20*/  @P1 BRA `(.L_x_5046) ;  /* 0x0000006000001947 */ /* 0x000fea0003800000 */
[----:B------:R-:W-:Y:S01]  /*3c30*/  MOV R116, R117 ;  /* 0x0000007500747202 */ /* 0x000fe20000000f00 */
[----:B------:R-:W-:Y:S05]  /*3c40*/  @!P0 BRA `(.L_x_5047) ;  /* 0x000005b000008947 */ /* 0x000fea0003800000 */
[----:B------:R-:W-:Y:S01]  /*3c50*/  PRMT R138, RZ, 0x5410, R110 ;  /* 0x00005410ff8a7816 */ /* 0x000fe2000000006e */
[----:B------:R-:W-:-:S04]  /*3c60*/  IMAD.MOV.U32 R116, RZ, RZ, R117 ;  /* 0x000000ffff747224 */ /* 0x000fc800078e0075 */
[----:B------:R-:W-:Y:S01]  /*3c70*/  FADD.FTZ R121, R121, R138 ;  /* 0x0000008a79797221 */ /* 0x000fe20000010000 */
[----:B------:R-:W-:Y:S05]  /*3c80*/  BRA `(.L_x_5047) ;  /* 0x0000057000007947 */ /* 0x000fea0003800000 */
.L_x_5046:
        /* <DEDUP_REMOVED lines=12> */
.L_x_5049:
[----:B------:R-:W-:Y:S02]  /*3d50*/  IMAD.MOV.U32 R10, RZ, RZ, R130 ;  /* 0x000000ffff0a7224 */ /* 0x000fe400078e0082 */
.L_x_5050:
[----:B------:R-:W-:Y:S05]  /*3d60*/  BSYNC B0 ;  /* 0x0000000000007941 */ /* 0x000fea0003800000 */
.L_x_5048:
        /* <DEDUP_REMOVED lines=16> */
.L_x_5054:
[----:B------:R-:W-:Y:S05]  /*3e70*/  BSYNC B1 ;  /* 0x0000000000017941 */ /* 0x000fea0003800000 */
.L_x_5053:
        /* <DEDUP_REMOVED lines=44> */
.L_x_5052:
[----:B------:R-:W-:Y:S05]  /*4140*/  BSYNC B0 ;  /* 0x0000000000007941 */ /* 0x000fea0003800000 */
.L_x_5051:
        /* <DEDUP_REMOVED lines=11> */
.L_x_5047:
        /* <DEDUP_REMOVED lines=12> */
.L_x_5056:
[----:B------:R-:W-:Y:S02]  /*42c0*/  IMAD.MOV.U32 R123, RZ, RZ, R130 ;  /* 0x000000ffff7b7224 */ /* 0x000fe400078e0082 */
.L_x_5057:
[----:B------:R-:W-:Y:S05]  /*42d0*/  BSYNC B0 ;  /* 0x0000000000007941 */ /* 0x000fea0003800000 */
.L_x_5055:
        /* <DEDUP_REMOVED lines=16> */
.L_x_5061:
[----:B------:R-:W-:Y:S05]  /*43e0*/  BSYNC B1 ;  /* 0x0000000000017941 */ /* 0x000fea0003800000 */
.L_x_5060:
        /* <DEDUP_REMOVED lines=44> */
.L_x_5059:
[----:B------:R-:W-:Y:S05]  /*46b0*/  BSYNC B0 ;  /* 0x0000000000007941 */ /* 0x000fea0003800000 */
.L_x_5058:
        /* <DEDUP_REMOVED lines=13> */
.L_x_5062:
        /* <DEDUP_REMOVED lines=12> */
.L_x_5065:
[----:B------:R-:W-:Y:S02]  /*4850*/  MOV R11, R130 ;  /* 0x00000082000b7202 */ /* 0x000fe40000000f00 */
.L_x_5066:
[----:B------:R-:W-:Y:S05]  /*4860*/  BSYNC B0 ;  /* 0x0000000000007941 */ /* 0x000fea0003800000 */
.L_x_5064:
        /* <DEDUP_REMOVED lines=16> */
.L_x_5070:
[----:B------:R-:W-:Y:S05]  /*4970*/  BSYNC B1 ;  /* 0x0000000000017941 */ /* 0x000fea0003800000 */
.L_x_5069:
        /* <DEDUP_REMOVED lines=44> */
.L_x_5068:
[----:B------:R-:W-:Y:S05]  /*4c40*/  BSYNC B0 ;  /* 0x0000000000007941 */ /* 0x000fea0003800000 */
.L_x_5067:
        /* <DEDUP_REMOVED lines=11> */
.L_x_5063:
        /* <DEDUP_REMOVED lines=12> */
.L_x_5072:
[----:B------:R-:W-:Y:S02]  /*4dc0*/  IMAD.MOV.U32 R118, RZ, RZ, R130 ;  /* 0x000000ffff767224 */ /* 0x000fe400078e0082 */
.L_x_5073:
[----:B------:R-:W-:Y:S05]  /*4dd0*/  BSYNC B0 ;  /* 0x0000000000007941 */ /* 0x000fea0003800000 */
.L_x_5071:
        /* <DEDUP_REMOVED lines=16> */
.L_x_5077:
[----:B------:R-:W-:Y:S05]  /*4ee0*/  BSYNC B1 ;  /* 0x0000000000017941 */ /* 0x000fea0003800000 */
.L_x_5076:
        /* <DEDUP_REMOVED lines=44> */
.L_x_5075:
[----:B------:R-:W-:Y:S05]  /*51b0*/  BSYNC B0 ;  /* 0x0000000000007941 */ /* 0x000fea0003800000 */
.L_x_5074:
        /* <DEDUP_REMOVED lines=9> */
[----:B------:R-:W-:Y:S02]  /*5250*/  PRMT R118, RZ, 0x5410, R111 ;  /* 0x00005410ff767816 */ /* 0x000fe4000000006f */
[----:B------:R-:W-:-:S03]  /*5260*/  MOV R116, R117 ;  /* 0x0000007500747202 */ /* 0x000fc60000000f00 */
[----:B------:R-:W-:Y:S01]  /*5270*/  FADD.FTZ R137, R137, R118 ;  /* 0x0000007689897221 */ /* 0x000fe20000010000 */
[----:B------:R-:W-:Y:S05]  /*5280*/  BRA `(.L_x_5079) ;  /* 0x0000056000007947 */ /* 0x000fea0003800000 */
.L_x_5078:
        /* <DEDUP_REMOVED lines=12> */
.L_x_5081:
[----:B------:R-:W-:Y:S02]  /*5350*/  IMAD.MOV.U32 R118, RZ, RZ, R130 ;  /* 0x000000ffff767224 */ /* 0x000fe400078e0082 */
.L_x_5082:
[----:B------:R-:W-:Y:S05]  /*5360*/  BSYNC B0 ;  /* 0x0000000000007941 */ /* 0x000fea0003800000 */
.L_x_5080:
        /* <DEDUP_REMOVED lines=16> */
.L_x_5086:
[----:B------:R-:W-:Y:S05]  /*5470*/  BSYNC B1 ;  /* 0x0000000000017941 */ /* 0x000fea0003800000 */
.L_x_5085:
        /* <DEDUP_REMOVED lines=41> */
[----:B------:R-:W-:Y:S01]  /*5710*/  MOV R3, R116 ;  /* 0x0000007400037202 */ /* 0x000fe20000000f00 */
[----:B------:R-:W-:Y:S01]  /*5720*/  IMAD.MOV.U32 R116, RZ, RZ, RZ ;  /* 0x000000ffff747224 */ /* 0x000fe200078e00ff */
[----:B------:R-:W-:Y:S02]  /*5730*/  LOP3.LUT R0, R117, UR26, R138, 0x96, !PT ;  /* 0x0000001a75007c12 */ /* 0x000fe4000f8e968a */
.L_x_5084:
[----:B------:R-:W-:Y:S05]  /*5740*/  BSYNC B0 ;  /* 0x0000000000007941 */ /* 0x000fea0003800000 */
.L_x_5083:
        /* <DEDUP_REMOVED lines=10> */
.L_x_5079:
        /* <DEDUP_REMOVED lines=12> */
.L_x_5088:
[----:B------:R-:W-:Y:S02]  /*58b0*/  IMAD.MOV.U32 R118, RZ, RZ, R130 ;  /* 0x000000ffff767224 */ /* 0x000fe400078e0082 */
.L_x_5089:
[----:B------:R-:W-:Y:S05]  /*58c0*/  BSYNC B0 ;  /* 0x0000000000007941 */ /* 0x000fea0003800000 */
.L_x_5087:
        /* <DEDUP_REMOVED lines=16> */
.L_x_5093:
[----:B------:R-:W-:Y:S05]  /*59d0*/  BSYNC B1 ;  /* 0x0000000000017941 */ /* 0x000fea0003800000 */
.L_x_5092:
        /* <DEDUP_REMOVED lines=44> */
.L_x_5091:
[----:B------:R-:W-:Y:S05]  /*5ca0*/  BSYNC B0 ;  /* 0x0000000000007941 */ /* 0x000fea0003800000 */
.L_x_5090:
        /* <DEDUP_REMOVED lines=13> */
.L_x_5094:
        /* <DEDUP_REMOVED lines=12> */
.L_x_5097:
[----:B------:R-:W-:Y:S02]  /*5e40*/  IMAD.MOV.U32 R129, RZ, RZ, R130 ;  /* 0x000000ffff817224 */ /* 0x000fe400078e0082 */
.L_x_5098:
[----:B------:R-:W-:Y:S05]  /*5e50*/  BSYNC B0 ;  /* 0x0000000000007941 */ /* 0x000fea0003800000 */
.L_x_5096:
        /* <DEDUP_REMOVED lines=15> */
[----:B------:R-:W-:Y:S02]  /*5f50*/  @P0 IADD3 R2, R4, RZ, RZ ;  /* 0x000000ff04020210 */ /* 0x000fe40007ffe0ff */
[----:B------:R-:W-:-:S03]  /*5f60*/  ISETP.NE.AND P0, PT, R0, RZ, PT ;  /* 0x000000ff0000720c */ /* 0x000fc60003f05270 */
[----:B------:R-:W-:-:S05]  /*5f70*/  @!P6 IMAD.MOV.U32 R4, RZ, RZ, R2 ;  /* 0x000000ffff04e224 */ /* 0x000fca00078e0002 */
.L_x_5102:
[----:B------:R-:W-:Y:S05]  /*5f80*/  BSYNC B1 ;  /* 0x0000000000017941 */ /* 0x000fea0003800000 */
.L_x_5101:
        /* <DEDUP_REMOVED lines=44> */
.L_x_5100:
[----:B------:R-:W-:Y:S05]  /*6250*/  BSYNC B0 ;  /* 0x0000000000007941 */ /* 0x000fea0003800000 */
.L_x_5099:
        /* <DEDUP_REMOVED lines=11> */
.L_x_5095:
[----:B------:R-:W-:Y:S01]  /*6310*/  SEL R117, RZ, 0x1, P2 ;  /* 0x00000001ff757807 */ /* 0x000fe20001000000 */
[----:B------:R-:W-:Y:S01]  /*6320*/  IMAD.MOV.U32 R149, RZ, RZ, 0x8 ;  /* 0x00000008ff957424 */ /* 0x000fe200078e00ff */
[----:B------:R-:W-:Y:S02]  /*6330*/  ISETP.NE.AND P2, PT, R145, RZ, PT ;  /* 0x000000ff9100720c */ /* 0x000fe40003f45270 */
[----:B------:R-:W-:Y:S02]  /*6340*/  SEL R119, RZ, 0x10000, P4 ;  /* 0x00010000ff777807 */ /* 0x000fe40002000000 */
[----:B------:R-:W-:Y:S02]  /*6350*/  SEL R116, RZ, 0x100, P3 ;  /* 0x00000100ff747807 */ /* 0x000fe40001800000 */
[----:B------:R-:W-:Y:S01]  /*6360*/  ISETP.NE.AND P4, PT, R144, RZ, PT ;  /* 0x000000ff9000720c */ /* 0x000fe20003f85270 */
[----:B------:R-:W-:Y:S01]  /*6370*/  IMAD.WIDE.U32 R144, R120, R150, c[0x0][0x188] ;  /* 0x0000620078907625 */ /* 0x000fe200078e0096 */
[----:B------:R-:W-:-:S02]  /*6380*/  ISETP.NE.AND P3, PT, R136, RZ, PT ;  /* 0x000000ff8800720c */ /* 0x000fc40003f65270 */
[----:B------:R-:W-:Y:S02]  /*6390*/  SEL R152, RZ, 0x1, P2 ;  /* 0x00000001ff987807 */ /* 0x000fe40001000000 */
[----:B------:R-:W-:Y:S02]  /*63a0*/  SEL R118, RZ, 0x1000000, P5 ;  /* 0x01000000ff767807 */ /* 0x000fe40002800000 */
[----:B------:R-:W-:Y:S01]  /*63b0*/  SEL R138, RZ, 0x1, P3 ;  /* 0x00000001ff8a7807 */ /* 0x000fe20001800000 */
[----:B------:R-:W-:Y:S01]  /*63c0*/  IMAD.WIDE.U32 R152, R152, 0x1000000, RZ ;  /* 0x0100000098987825 */ /* 0x000fe200078e00ff */
[----:B------:R-:W-:Y:S02]  /*63d0*/  SEL R140, RZ, 0x1, P4 ;  /* 0x00000001ff8c7807 */ /* 0x000fe40002000000 */
[----:B------:R-:W-:Y:S01]  /*63e0*/  LOP3.LUT R116, R116, R118, R119, 0xfe, !PT ;  /* 0x0000007674747212 */ /* 0x000fe200078efe77 */
[----:B------:R-:W-:Y:S01]  /*63f0*/  IMAD.WIDE.U32 R138, R138, 0x10000, RZ ;  /* 0x000100008a8a7825 */ /* 0x000fe200078e00ff */
[----:B------:R-:W-:-:S02]  /*6400*/  ISETP.NE.AND P5, PT, R124, RZ, PT ;  /* 0x000000ff7c00720c */ /* 0x000fc40003fa5270 */
[----:B------:R-:W-:Y:S01]  /*6410*/  LOP3.LUT R153, R153, R116, R117, 0xfe, !PT ;  /* 0x0000007499997212 */ /* 0x000fe200078efe75 */
[----:B------:R-:W-:Y:S01]  /*6420*/  IMAD.WIDE.U32 R140, R140, 0x100, RZ ;  /* 0x000001008c8c7825 */ /* 0x000fe200078e00ff */
[----:B------:R-:W-:Y:S02]  /*6430*/  F2FP.BF16.PACK_AB R119, R142, R137 ;  /* 0x000000898e77723e */ /* 0x000fe400000010ff */
[----:B------:R-:W-:Y:S02]  /*6440*/  F2FP.BF16.PACK_AB R118, R127, R121 ;  /* 0x000000797f76723e */ /* 0x000fe400000010ff */
        /* <DEDUP_REMOVED lines=8> */
[----:B------:R-:W-:-:S05]  /*64d0*/  IADD3 R136, R120, 0x80, RZ ;  /* 0x0000008078887810 */ /* 0x000fca0007ffe0ff */
[----:B------:R-:W-:-:S04]  /*64e0*/  IMAD.WIDE.U32 R138, R136, R150, c[0x0][0x170] ;  /* 0x00005c00888a7625 */ /* 0x000fc800078e0096 */
[----:B0-----:R-:W-:-:S04]  /*64f0*/  IMAD.WIDE.U32 R144, R120, R149, c[0x0][0x190] ;  /* 0x0000640078907625 */ /* 0x001fc800078e0095 */
[CC--:B------:R-:W-:Y:S01]  /*6500*/  @P6 IMAD.WIDE.U32 R118, R136.reuse, R150.reuse, c[0x0][0x178] ;  /* 0x00005e0088766625 */ /* 0x0c0fe200078e0096 */
[----:B------:R0:W-:Y:S03]  /*6510*/  STG.E.64 [R144.64], R140 ;  /* 0x0000008c90007986 */ /* 0x0001e6000c101b06 */
[----:B------:R-:W-:Y:S01]  /*6520*/  @P0 IMAD.WIDE.U32 R116, R136, R150, c[0x0][0x180] ;  /* 0x0000600088740625 */ /* 0x000fe200078e0096 */
[----:B------:R-:W-:Y:S05]  /*6530*/  @!P6 BRA `(.L_x_5103) ;  /* 0x000001300000e947 */ /* 0x000fea0003800000 */
[----:B0-----:R-:W-:Y:S01]  /*6540*/  IMAD.U32 R140, R128, 0x10000, RZ ;  /* 0x00010000808c7824 */ /* 0x001fe200078e00ff */
[----:B------:R-:W-:Y:S02]  /*6550*/  LOP3.LUT R124, R129, 0xffff, RZ, 0xc0, !PT ;  /* 0x0000ffff817c7812 */ /* 0x000fe400078ec0ff */
[----:B------:R-:W-:Y:S02]  /*6560*/  LOP3.LUT R152, R9, 0xff, RZ, 0xc0, !PT ;  /* 0x000000ff09987812 */ /* 0x000fe400078ec0ff */
[----:B------:R-:W-:-:S02]  /*6570*/  LOP3.LUT R151, R140, 0xff0000, RZ, 0xc0, !PT ;  /* 0x00ff00008c977812 */ /* 0x000fc400078ec0ff */
[----:B------:R-:W-:Y:S01]  /*6580*/  PRMT R140, R11, 0x7104, RZ ;  /* 0x000071040b8c7816 */ /* 0x000fe200000000ff */
[----:B------:R-:W-:Y:S01]  /*6590*/  IMAD.WIDE.U32 R152, R152, 0x1000000, RZ ;  /* 0x0100000098987825 */ /* 0x000fe200078e00ff */
[----:B------:R-:W-:Y:S02]  /*65a0*/  PRMT R151, R151, 0x4210, R124 ;  /* 0x0000421097977816 */ /* 0x000fe4000000007c */
[----:B------:R-:W-:Y:S02]  /*65b0*/  LOP3.LUT R144, R8, 0xff, RZ, 0xc0, !PT ;  /* 0x000000ff08907812 */ /* 0x000fe400078ec0ff */
[----:B------:R-:W-:Y:S02]  /*65c0*/  LOP3.LUT R151, R151, 0xff00, R140, 0xf8, !PT ;  /* 0x0000ff0097977812 */ /* 0x000fe400078ef88c */
[----:B------:R-:W-:Y:S01]  /*65d0*/  LOP3.LUT R140, R7, 0xff, RZ, 0xc0, !PT ;  /* 0x000000ff078c7812 */ /* 0x000fe200078ec0ff */
[----:B------:R-:W-:Y:S01]  /*65e0*/  IMAD.WIDE.U32 R144, R144, 0x10000, RZ ;  /* 0x0001000090907825 */ /* 0x000fe200078e00ff */
[----:B------:R-:W-:-:S03]  /*65f0*/  LOP3.LUT R151, R151, 0xff, R10, 0xf8, !PT ;  /* 0x000000ff97977812 */ /* 0x000fc600078ef80a */
[----:B------:R-:W-:Y:S01]  /*6600*/  IMAD.WIDE.U32 R140, R140, 0x100, RZ ;  /* 0x000001008c8c7825 */ /* 0x000fe200078e00ff */
[----:B------:R-:W-:-:S04]  /*6610*/  LOP3.LUT R151, R145, R151, R153, 0xfe, !PT ;  /* 0x0000009791977212 */ /* 0x000fc800078efe99 */
[----:B------:R-:W-:Y:S02]  /*6620*/  LOP3.LUT R145, R140, R152, R144, 0xfe, !PT ;  /* 0x000000988c917212 */ /* 0x000fe400078efe90 */
[----:B------:R-:W-:Y:S02]  /*6630*/  LOP3.LUT R141, R151, R141, RZ, 0xfc, !PT ;  /* 0x0000008d978d7212 */ /* 0x000fe400078efcff */
[----:B------:R-:W-:Y:S01]  /*6640*/  LOP3.LUT R140, R145, 0xff, R6, 0xf8, !PT ;  /* 0x000000ff918c7812 */ /* 0x000fe200078ef806 */
[----:B------:R-:W-:-:S05]  /*6650*/  IMAD.WIDE.U32 R144, R120, R149, c[0x0][0x198] ;  /* 0x0000660078907625 */ /* 0x000fca00078e0095 */
[----:B------:R0:W-:Y:S02]  /*6660*/  STG.E.64 [R144.64], R140 ;  /* 0x0000008c90007986 */ /* 0x0001e4000c101b06 */
.L_x_5103:
[----:B------:R1:W5:Y:S04]  /*6670*/  @P6 LDG.E.128 R112, [R118.64] ;  /* 0x0000000676706981 */ /* 0x000368000c1e1d00 */
[----:B------:R1:W5:Y:S04]  /*6680*/  @P0 LDG.E.128 R108, [R116.64] ;  /* 0x00000006746c0981 */ /* 0x000368000c1e1d00 */
[----:B-1----:R1:W5:Y:S01]  /*6690*/  LDG.E.128 R116, [R138.64] ;  /* 0x000000068a747981 */ /* 0x002362000c1e1d00 */
[C---:B------:R-:W-:Y:S01]  /*66a0*/  ISETP.NE.AND P2, PT, R123.reuse, 0x1, PT ;  /* 0x000000017b00780c */ /* 0x040fe20003f45270 */
[----:B------:R-:W-:Y:S01]  /*66b0*/  BSSY B0, `(.L_x_5104) ;  /* 0x000000c000007945 */ /* 0x000fe20003800000 */
[----:B0-----:R-:W-:-:S11]  /*66c0*/  IADD3 R140, R123, 0x1, RZ ;  /* 0x000000017b8c7810 */ /* 0x001fd60007ffe0ff */
[----:B------:R-:W-:Y:S05]  /*66d0*/  @!P2 BRA `(.L_x_5105) ;  /* 0x000000800000a947 */ /* 0x000fea0003800000 */
[----:B-1----:R-:W-:Y:S01]  /*66e0*/  ISETP.NE.AND P2, PT, R123, 0x2, PT ;  /* 0x000000027b00780c */ /* 0x002fe20003f45270 */
[----:B------:R-:W-:-:S12]  /*66f0*/  IMAD.MOV.U32 R124, RZ, RZ, R0 ;  /* 0x000000ffff7c7224 */ /* 0x000fd800078e0000 */
[----:B------:R-:W-:Y:S05]  /*6700*/  @!P2 BRA `(.L_x_5106) ;  /* 0x000000600000a947 */ /* 0x000fea0003800000 */
[----:B------:R-:W-:Y:S02]  /*6710*/  ISETP.NE.AND P2, PT, R123, 0x3, PT ;  /* 0x000000037b00780c */ /* 0x000fe40003f45270 */
[----:B------:R-:W-:-:S11]  /*6720*/  MOV R124, R2 ;  /* 0x00000002007c7202 */ /* 0x000fd60000000f00 */
[----:B------:R-:W-:Y:S05]  /*6730*/  @P2 BRA `(.L_x_5106) ;  /* 0x0000003000002947 */ /* 0x000fea0003800000 */
[----:B------:R-:W-:Y:S01]  /*6740*/  IMAD.MOV.U32 R124, RZ, RZ, R3 ;  /* 0x000000ffff7c7224 */ /* 0x000fe200078e0003 */
[----:B------:R-:W-:Y:S05]  /*6750*/  BRA `(.L_x_5106) ;  /* 0x0000001000007947 */ /* 0x000fea0003800000 */
.L_x_5105:
[----:B-1----:R-:W-:Y:S02]  /*6760*/  IMAD.MOV.U32 R124, RZ, RZ, R130 ;  /* 0x000000ffff7c7224 */ /* 0x002fe400078e0082 */
.L_x_5106:
[----:B------:R-:W-:Y:S05]  /*6770*/  BSYNC B0 ;  /* 0x0000000000007941 */ /* 0x000fea0003800000 */
.L_x_5104:
        /* <DEDUP_REMOVED lines=16> */
.L_x_5110:
[----:B------:R-:W-:Y:S05]  /*6880*/  BSYNC B1 ;  /* 0x0000000000017941 */ /* 0x000fea0003800000 */
.L_x_5109:
        /* <DEDUP_REMOVED lines=44> */
.L_x_5108:
[----:B------:R-:W-:Y:S05]  /*6b50*/  BSYNC B0 ;  /* 0x0000000000007941 */ /* 0x000fea0003800000 */
.L_x_5107:
[----:B------:R0:W1:Y:S02]  /*6b60*/  I2F.U32 R123, R124 ;  /* 0x0000007c007b7306 */ /* 0x0000640000201000 */
[----:B0----5:R-:W-:Y:S01]  /*6b70*/  PRMT R124, RZ, 0x5410, R116 ;  /* 0x00005410ff7c7816 */ /* 0x021fe20000000074 */
[----:B-1----:R-:W-:-:S05]  /*6b80*/  FFMA.FTZ R123, R123, R148, 1.1641532182693481445e-10 ;  /* 0x2f0000007b7b7423 */ /* 0x002fca0000010094 */
[----:B------:R-:W-:Y:S01]  /*6b90*/  FSETP.GTU.FTZ.AND P2, PT, R123, c[0x0][0x1e4], PT ;  /* 0x000079007b007a0b */ /* 0x000fe20003f5c000 */
[----:B------:R-:W-:-:S03]  /*6ba0*/  FMUL.FTZ R123, R124, c[0x0][0x1e8] ;  /* 0x00007a007c7b7a20 */ /* 0x000fc60000410000 */
[----:B------:R-:W-:Y:S02]  /*6bb0*/  P2R R124, PR, RZ, 0x4 ;  /* 0x00000004ff7c7803 */ /* 0x000fe40000000000 */
[----:B------:R-:W-:Y:S01]  /*6bc0*/  FSEL R123, R123, RZ, !P2 ;  /* 0x000000ff7b7b7208 */ /* 0x000fe20005000000 */
[----:B------:R-:W-:Y:S05]  /*6bd0*/  @P1 BRA `(.L_x_5111) ;  /* 0x0000006000001947 */ /* 0x000fea0003800000 */
[----:B------:R-:W-:Y:S01]  /*6be0*/  MOV R138, R140 ;  /* 0x0000008c008a7202 */ /* 0x000fe20000000f00 */
[----:B------:R-:W-:Y:S05]  /*6bf0*/  @!P0 BRA `(.L_x_5112) ;  /* 0x000005b000008947 */ /* 0x000fea0003800000 */
[----:B------:R-:W-:Y:S01]  /*6c00*/  IMAD.MOV.U32 R138, RZ, RZ, R140 ;  /* 0x000000ffff8a7224 */ /* 0x000fe200078e008c */
[----:B------:R-:W-:-:S05]  /*6c10*/  PRMT R140, RZ, 0x5410, R108 ;  /* 0x00005410ff8c7816 */ /* 0x000fca000000006c */
[----:B------:R-:W-:Y:S01]  /*6c20*/  FADD.FTZ R123, R140, R123 ;  /* 0x0000007b8c7b7221 */ /* 0x000fe20000010000 */
[----:B------:R-:W-:Y:S05]  /*6c30*/  BRA `(.L_x_5112) ;  /* 0x0000057000007947 */ /* 0x000fea0003800000 */
.L_x_5111:
        /* <DEDUP_REMOVED lines=12> */
.L_x_5114:
[----:B------:R-:W-:Y:S02]  /*6d00*/  IMAD.MOV.U32 R6, RZ, RZ, R130 ;  /* 0x000000ffff067224 */ /* 0x000fe400078e0082 */
.L_x_5115:
[----:B------:R-:W-:Y:S05]  /*6d10*/  BSYNC B0 ;  /* 0x0000000000007941 */ /* 0x000fea0003800000 */
.L_x_5113:
        /* <DEDUP_REMOVED lines=16> */
.L_x_5119:
[----:B------:R-:W-:Y:S05]  /*6e20*/  BSYNC B1 ;  /* 0x0000000000017941 */ /* 0x000fea0003800000 */
.L_x_5118:
        /* <DEDUP_REMOVED lines=44> */
.L_x_5117:
[----:B------:R-:W-:Y:S05]  /*70f0*/  BSYNC B0 ;  /* 0x0000000000007941 */ /* 0x000fea0003800000 */
.L_x_5116:
        /* <DEDUP_REMOVED lines=11> */
.L_x_5112:
        /* <DEDUP_REMOVED lines=12> */
.L_x_5121:
[----:B------:R-:W-:Y:S02]  /*7270*/  IMAD.MOV.U32 R146, RZ, RZ, R130 ;  /* 0x000000ffff927224 */ /* 0x000fe400078e0082 */
.L_x_5122:
[----:B------:R-:W-:Y:S05]  /*7280*/  BSYNC B0 ;  /* 0x0000000000007941 */ /* 0x000fea0003800000 */
.L_x_5120:
        /* <DEDUP_REMOVED lines=16> */
.L_x_5126:
[----:B------:R-:W-:Y:S05]  /*7390*/  BSYNC B1 ;  /* 0x0000000000017941 */ /* 0x000fea0003800000 */
.L_x_5125:
        /* <DEDUP_REMOVED lines=44> */
.L_x_5124:
[----:B------:R-:W-:Y:S05]  /*7660*/  BSYNC B0 ;  /* 0x0000000000007941 */ /* 0x000fea0003800000 */
.L_x_5123:
        /* <DEDUP_REMOVED lines=14> */
.L_x_5127:
        /* <DEDUP_REMOVED lines=12> */
.L_x_5130:
[----:B------:R-:W-:Y:S02]  /*7810*/  MOV R7, R130 ;  /* 0x0000008200077202 */ /* 0x000fe40000000f00 */
.L_x_5131:
[----:B------:R-:W-:Y:S05]  /*7820*/  BSYNC B0 ;  /* 0x0000000000007941 */ /* 0x000fea0003800000 */
.L_x_5129:
        /* <DEDUP_REMOVED lines=16> */
.L_x_5135:
[----:B------:R-:W-:Y:S05]  /*7930*/  BSYNC B1 ;  /* 0x0000000000017941 */ /* 0x000fea0003800000 */
.L_x_5134:
        /* <DEDUP_REMOVED lines=44> */
.L_x_5133:
[----:B------:R-:W-:Y:S05]  /*7c00*/  BSYNC B0 ;  /* 0x0000000000007941 */ /* 0x000fea0003800000 */
.L_x_5132:
        /* <DEDUP_REMOVED lines=11> */
.L_x_5128:
        /* <DEDUP_REMOVED lines=12> */
.L_x_5137:
[----:B------:R-:W-:Y:S02]  /*7d80*/  IMAD.MOV.U32 R116, RZ, RZ, R130 ;  /* 0x000000ffff747224 */ /* 0x000fe400078e0082 */
.L_x_5138:
[----:B------:R-:W-:Y:S05]  /*7d90*/  BSYNC B0 ;  /* 0x0000000000007941 */ /* 0x000fea0003800000 */
.L_x_5136:
        /* <DEDUP_REMOVED lines=16> */
.L_x_5142:
[----:B------:R-:W-:Y:S05]  /*7ea0*/  BSYNC B1 ;  /* 0x0000000000017941 */ /* 0x000fea0003800000 */
.L_x_5141:
        /* <DEDUP_REMOVED lines=44> */
.L_x_5140:
[----:B------:R-:W-:Y:S05]  /*8170*/  BSYNC B0 ;  /* 0x0000000000007941 */ /* 0x000fea0003800000 */
.L_x_5139:
        /* <DEDUP_REMOVED lines=14> */
.L_x_5143:
        /* <DEDUP_REMOVED lines=12> */
.L_x_5146:
[----:B------:R-:W-:Y:S02]  /*8320*/  IMAD.MOV.U32 R8, RZ, RZ, R130 ;  /* 0x000000ffff087224 */ /* 0x000fe400078e0082 */
.L_x_5147:
[----:B------:R-:W-:Y:S05]  /*8330*/  BSYNC B0 ;  /* 0x0000000000007941 */ /* 0x000fea0003800000 */
.L_x_5145:
        /* <DEDUP_REMOVED lines=16> */
.L_x_5151:
[----:B------:R-:W-:Y:S05]  /*8440*/  BSYNC B1 ;  /* 0x0000000000017941 */ /* 0x000fea0003800000 */
.L_x_5150:
        /* <DEDUP_REMOVED lines=44> */
.L_x_5149:
[----:B------:R-:W-:Y:S05]  /*8710*/  BSYNC B0 ;  /* 0x0000000000007941 */ /* 0x000fea0003800000 */
.L_x_5148:
        /* <DEDUP_REMOVED lines=11> */
.L_x_5144:
        /* <DEDUP_REMOVED lines=12> */
.L_x_5153:
[----:B------:R-:W-:Y:S02]  /*8890*/  IMAD.MOV.U32 R116, RZ, RZ, R130 ;  /* 0x000000ffff747224 */ /* 0x000fe400078e0082 */
.L_x_5154:
[----:B------:R-:W-:Y:S05]  /*88a0*/  BSYNC B0 ;  /* 0x0000000000007941 */ /* 0x000fea0003800000 */
.L_x_5152:
        /* <DEDUP_REMOVED lines=16> */
.L_x_5158:
[----:B------:R-:W-:Y:S05]  /*89b0*/  BSYNC B1 ;  /* 0x0000000000017941 */ /* 0x000fea0003800000 */
.L_x_5157:
        /* <DEDUP_REMOVED lines=44> */
.L_x_5156:
[----:B------:R-:W-:Y:S05]  /*8c80*/  BSYNC B0 ;  /* 0x0000000000007941 */ /* 0x000fea0003800000 */
.L_x_5155:
        /* <DEDUP_REMOVED lines=14> */
.L_x_5159:
        /* <DEDUP_REMOVED lines=12> */
.L_x_5162:
[----:B------:R-:W-:Y:S02]  /*8e30*/  IMAD.MOV.U32 R9, RZ, RZ, R130 ;  /* 0x000000ffff097224 */ /* 0x000fe400078e0082 */
.L_x_5163:
[----:B------:R-:W-:Y:S05]  /*8e40*/  BSYNC B0 ;  /* 0x0000000000007941 */ /* 0x000fea0003800000 */
.L_x_5161:
        /* <DEDUP_REMOVED lines=16> */
.L_x_5167:
[----:B------:R-:W-:Y:S05]  /*8f50*/  BSYNC B1 ;  /* 0x0000000000017941 */ /* 0x000fea0003800000 */
.L_x_5166:
        /* <DEDUP_REMOVED lines=44> */
.L_x_5165:
[----:B------:R-:W-:Y:S05]  /*9220*/  BSYNC B0 ;  /* 0x0000000000007941 */ /* 0x000fea0003800000 */
.L_x_5164:
        /* <DEDUP_REMOVED lines=11> */
.L_x_5160:
        /* <DEDUP_REMOVED lines=12> */
.L_x_5169:
[----:B------:R-:W-:Y:S02]  /*93a0*/  MOV R140, R130 ;  /* 0x00000082008c7202 */ /* 0x000fe40000000f00 */
.L_x_5170:
[----:B------:R-:W-:Y:S05]  /*93b0*/  BSYNC B0 ;  /* 0x0000000000007941 */ /* 0x000fea0003800000 */
.L_x_5168:
        /* <DEDUP_REMOVED lines=16> */
.L_x_5174:
[----:B------:R-:W-:Y:S05]  /*94c0*/  BSYNC B1 ;  /* 0x0000000000017941 */ /* 0x000fea0003800000 */
.L_x_5173:
        /* <DEDUP_REMOVED lines=44> */
.L_x_5172:
[----:B------:R-:W-:Y:S05]  /*9790*/  BSYNC B0 ;  /* 0x0000000000007941 */ /* 0x000fea0003800000 */
.L_x_5171:
        /* <DEDUP_REMOVED lines=13> */
.L_x_5175:
        /* <DEDUP_REMOVED lines=12> */
.L_x_5178:
[----:B------:R-:W-:Y:S02]  /*9930*/  IMAD.MOV.U32 R10, RZ, RZ, R130 ;  /* 0x000000ffff0a7224 */ /* 0x000fe400078e0082 */
.L_x_5179:
[----:B------:R-:W-:Y:S05]  /*9940*/  BSYNC B0 ;  /* 0x0000000000007941 */ /* 0x000fea0003800000 */
.L_x_5177:
        /* <DEDUP_REMOVED lines=16> */
.L_x_5183:
[----:B------:R-:W-:Y:S05]  /*9a50*/  BSYNC B1 ;  /* 0x0000000000017941 */ /* 0x000fea0003800000 */
.L_x_5182:
        /* <DEDUP_REMOVED lines=44> */
.L_x_5181:
[----:B------:R-:W-:Y:S05]  /*9d20*/  BSYNC B0 ;  /* 0x0000000000007941 */ /* 0x000fea0003800000 */
.L_x_5180:
        /* <DEDUP_REMOVED lines=11> */
.L_x_5176:
        /* <DEDUP_REMOVED lines=12> */
.L_x_5185:
[----:B------:R-:W-:Y:S02]  /*9ea0*/  IMAD.MOV.U32 R146, RZ, RZ, R130 ;  /* 0x000000ffff927224 */ /* 0x000fe400078e0082 */
.L_x_5186:
[----:B------:R-:W-:Y:S05]  /*9eb0*/  BSYNC B0 ;  /* 0x0000000000007941 */ /* 0x000fea0003800000 */
.L_x_5184:
        /* <DEDUP_REMOVED lines=16> */
.L_x_5190:
[----:B------:R-:W-:Y:S05]  /*9fc0*/  BSYNC B1 ;  /* 0x0000000000017941 */ /* 0x000fea0003800000 */
.L_x_5189:
        /* <DEDUP_REMOVED lines=44> */
.L_x_5188:
[----:B------:R-:W-:Y:S05]  /*a290*/  BSYNC B0 ;  /* 0x0000000000007941 */ /* 0x000fea0003800000 */
.L_x_5187:
        /* <DEDUP_REMOVED lines=13> */
.L_x_5191:
        /* <DEDUP_REMOVED lines=12> */
.L_x_5194:
[----:B------:R-:W-:Y:S02]  /*a430*/  IMAD.MOV.U32 R11, RZ, RZ, R130 ;  /* 0x000000ffff0b7224 */ /* 0x000fe400078e0082 */
.L_x_5195:
[----:B------:R-:W-:Y:S05]  /*a440*/  BSYNC B0 ;  /* 0x0000000000007941 */ /* 0x000fea0003800000 */
.L_x_5193:
        /* <DEDUP_REMOVED lines=16> */
.L_x_5199:
[----:B------:R-:W-:Y:S05]  /*a550*/  BSYNC B1 ;  /* 0x0000000000017941 */ /* 0x000fea0003800000 */
.L_x_5198:
        /* <DEDUP_REMOVED lines=44> */
.L_x_5197:
[----:B------:R-:W-:Y:S05]  /*a820*/  BSYNC B0 ;  /* 0x0000000000007941 */ /* 0x000fea0003800000 */
.L_x_5196:
        /* <DEDUP_REMOVED lines=11> */
.L_x_5192:
        /* <DEDUP_REMOVED lines=12> */
.L_x_5201:
[----:B------:R-:W-:Y:S02]  /*a9a0*/  MOV R118, R130 ;  /* 0x0000008200767202 */ /* 0x000fe40000000f00 */
.L_x_5202:
[----:B------:R-:W-:Y:S05]  /*a9b0*/  BSYNC B0 ;  /* 0x0000000000007941 */ /* 0x000fea0003800000 */
.L_x_5200:
        /* <DEDUP_REMOVED lines=16> */
.L_x_5206:
[----:B------:R-:W-:Y:S05]  /*aac0*/  BSYNC B1 ;  /* 0x0000000000017941 */ /* 0x000fea0003800000 */
.L_x_5205:
        /* <DEDUP_REMOVED lines=44> */
.L_x_5204:
[----:B------:R-:W-:Y:S05]  /*ad90*/  BSYNC B0 ;  /* 0x0000000000007941 */ /* 0x000fea0003800000 */
.L_x_5203:
        /* <DEDUP_REMOVED lines=9> */
[----:B------:R-:W-:Y:S02]  /*ae30*/  MOV R116, R117 ;  /* 0x0000007500747202 */ /* 0x000fe40000000f00 */
[----:B------:R-:W-:-:S05]  /*ae40*/  PRMT R117, RZ, 0x5410, R111 ;  /* 0x00005410ff757816 */ /* 0x000fca000000006f */
[----:B------:R-:W-:Y:S01]  /*ae50*/  FADD.FTZ R144, R117, R144 ;  /* 0x0000009075907221 */ /* 0x000fe20000010000 */
[----:B------:R-:W-:Y:S05]  /*ae60*/  BRA `(.L_x_5208) ;  /* 0x0000056000007947 */ /* 0x000fea0003800000 */
.L_x_5207:
        /* <DEDUP_REMOVED lines=12> */
.L_x_5210:
[----:B------:R-:W-:Y:S02]  /*af30*/  IMAD.MOV.U32 R118, RZ, RZ, R130 ;  /* 0x000000ffff767224 */ /* 0x000fe400078e0082 */
.L_x_5211:
[----:B------:R-:W-:Y:S05]  /*af40*/  BSYNC B0 ;  /* 0x0000000000007941 */ /* 0x000fea0003800000 */
.L_x_5209:
        /* <DEDUP_REMOVED lines=16> */
.L_x_5215:
[----:B------:R-:W-:Y:S05]  /*b050*/  BSYNC B1 ;  /* 0x0000000000017941 */ /* 0x000fea0003800000 */
.L_x_5214:
        /* <DEDUP_REMOVED lines=44> */
.L_x_5213:
[----:B------:R-:W-:Y:S05]  /*b320*/  BSYNC B0 ;  /* 0x0000000000007941 */ /* 0x000fea0003800000 */
.L_x_5212:
        /* <DEDUP_REMOVED lines=10> */
.L_x_5208:
        /* <DEDUP_REMOVED lines=12> */
.L_x_5217:
[----:B------:R-:W-:Y:S02]  /*b490*/  IMAD.MOV.U32 R118, RZ, RZ, R130 ;  /* 0x000000ffff767224 */ /* 0x000fe400078e0082 */
.L_x_5218:
[----:B------:R-:W-:Y:S05]  /*b4a0*/  BSYNC B0 ;  /* 0x0000000000007941 */ /* 0x000fea0003800000 */
.L_x_5216:
        /* <DEDUP_REMOVED lines=16> */
.L_x_5222:
[----:B------:R-:W-:Y:S05]  /*b5b0*/  BSYNC B1 ;  /* 0x0000000000017941 */ /* 0x000fea0003800000 */
.L_x_5221:
        /* <DEDUP_REMOVED lines=44> */
.L_x_5220:
[----:B------:R-:W-:Y:S05]  /*b880*/  BSYNC B0 ;  /* 0x0000000000007941 */ /* 0x000fea0003800000 */
.L_x_5219:
        /* <DEDUP_REMOVED lines=13> */
.L_x_5223:
        /* <DEDUP_REMOVED lines=12> */
.L_x_5226:
[----:B------:R-:W-:Y:S02]  /*ba20*/  IMAD.MOV.U32 R129, RZ, RZ, R130 ;  /* 0x000000ffff817224 */ /* 0x000fe400078e0082 */
.L_x_5227:
[----:B------:R-:W-:Y:S05]  /*ba30*/  BSYNC B0 ;  /* 0x0000000000007941 */ /* 0x000fea0003800000 */
.L_x_5225:
        /* <DEDUP_REMOVED lines=18> */
.L_x_5231:
[----:B------:R-:W-:Y:S05]  /*bb60*/  BSYNC B1 ;  /* 0x0000000000017941 */ /* 0x000fea0003800000 */
.L_x_5230:
        /* <DEDUP_REMOVED lines=44> */
.L_x_5229:
[----:B------:R-:W-:Y:S05]  /*be30*/  BSYNC B0 ;  /* 0x0000000000007941 */ /* 0x000fea0003800000 */
.L_x_5228:
        /* <DEDUP_REMOVED lines=11> */
.L_x_5224:
[----:B------:R-:W-:Y:S01]  /*bef0*/  SEL R155, RZ, 0x1, P2 ;  /* 0x00000001ff9b7807 */ /* 0x000fe20001000000 */
[----:B------:R-:W-:Y:S01]  /*bf00*/  IMAD.WIDE.U32 R152, R136, R150, c[0x0][0x188] ;  /* 0x0000620088987625 */ /* 0x000fe200078e0096 */
[----:B------:R-:W-:Y:S02]  /*bf10*/  ISETP.NE.AND P2, PT, R158, RZ, PT ;  /* 0x000000ff9e00720c */ /* 0x000fe40003f45270 */
[----:B------:R-:W-:Y:S02]  /*bf20*/  SEL R160, RZ, 0x1000000, P5 ;  /* 0x01000000ffa07807 */ /* 0x000fe40002800000 */
[----:B------:R-:W-:Y:S02]  /*bf30*/  ISETP.NE.AND P5, PT, R124, RZ, PT ;  /* 0x000000ff7c00720c */ /* 0x000fe40003fa5270 */
        /* <DEDUP_REMOVED lines=8> */
[----:B------:R-:W-:-:S02]  /*bfc0*/  ISETP.NE.AND P4, PT, R157, RZ, PT ;  /* 0x000000ff9d00720c */ /* 0x000fc40003f85270 */
[----:B------:R-:W-:Y:S02]  /*bfd0*/  ISETP.NE.AND P3, PT, R156, RZ, PT ;  /* 0x000000ff9c00720c */ /* 0x000fe40003f65270 */
[----:B------:R-:W-:Y:S02]  /*bfe0*/  LOP3.LUT R156, R154, R160, R159, 0xfe, !PT ;  /* 0x000000a09a9c7212 */ /* 0x000fe400078efe9f */
[----:B------:R-:W-:Y:S02]  /*bff0*/  SEL R154, RZ, 0x1, P4 ;  /* 0x00000001ff9a7807 */ /* 0x000fe40002000000 */
[----:B------:R-:W-:Y:S01]  /*c000*/  ISETP.NE.AND P6, PT, R147, RZ, PT ;  /* 0x000000ff9300720c */ /* 0x000fe20003fc5270 */
[----:B0-----:R-:W-:Y:S01]  /*c010*/  IMAD.WIDE.U32 R152, R124, 0x1000000, RZ ;  /* 0x010000007c987825 */ /* 0x001fe200078e00ff */
[----:B------:R-:W-:-:S03]  /*c020*/  SEL R124, RZ, 0x1, P3 ;  /* 0x00000001ff7c7807 */ /* 0x000fc60001800000 */
[----:B------:R-:W-:Y:S01]  /*c030*/  IMAD.WIDE.U32 R116, R154, 0x100, RZ ;  /* 0x000001009a747825 */ /* 0x000fe200078e00ff */
[----:B------:R-:W-:-:S03]  /*c040*/  LOP3.LUT R155, R153, R156, R155, 0xfe, !PT ;  /* 0x0000009c999b7212 */ /* 0x000fc600078efe9b */
[----:B------:R-:W-:-:S05]  /*c050*/  IMAD.WIDE.U32 R118, R124, 0x10000, RZ ;  /* 0x000100007c767825 */ /* 0x000fca00078e00ff */
[----:B------:R-:W-:Y:S02]  /*c060*/  LOP3.LUT R117, R117, R155, R119, 0xfe, !PT ;  /* 0x0000009b75757212 */ /* 0x000fe400078efe77 */
[----:B------:R-:W-:Y:S02]  /*c070*/  LOP3.LUT R124, R116, R152, R118, 0xfe, !PT ;  /* 0x00000098747c7212 */ /* 0x000fe400078efe76 */
[----:B------:R-:W-:-:S04]  /*c080*/  SEL R119, RZ, 0x1, P5 ;  /* 0x00000001ff777807 */ /* 0x000fc80002800000 */
[----:B------:R-:W-:Y:S01]  /*c090*/  LOP3.LUT R116, R124, R119, RZ, 0xfc, !PT ;  /* 0x000000777c747212 */ /* 0x000fe200078efcff */
[----:B------:R-:W-:Y:S01]  /*c0a0*/  IMAD.WIDE.U32 R118, R136, R149, c[0x0][0x190] ;  /* 0x0000640088767625 */ /* 0x000fe200078e0095 */
[----:B------:R-:W-:-:S04]  /*c0b0*/  IADD3 R124, R120, 0x100, RZ ;  /* 0x00000100787c7810 */ /* 0x000fc80007ffe0ff */
[----:B------:R0:W-:Y:S01]  /*c0c0*/  STG.E.64 [R118.64], R116 ;  /* 0x0000007476007986 */ /* 0x0001e2000c101b06 */
[----:B------:R-:W-:Y:S01]  /*c0d0*/  @P6 IMAD.WIDE.U32 R154, R124, R150, c[0x0][0x178] ;  /* 0x00005e007c9a6625 */ /* 0x000fe200078e0096 */
[----:B------:R-:W-:Y:S05]  /*c0e0*/  @!P6 BRA `(.L_x_5232) ;  /* 0x000001300000e947 */ /* 0x000fea0003800000 */
[----:B0-----:R-:W-:Y:S01]  /*c0f0*/  IMAD.U32 R116, R128, 0x10000, RZ ;  /* 0x0001000080747824 */ /* 0x001fe200078e00ff */
[----:B------:R-:W-:Y:S02]  /*c100*/  LOP3.LUT R152, R9, 0xff, RZ, 0xc0, !PT ;  /* 0x000000ff09987812 */ /* 0x000fe400078ec0ff */
[----:B------:R-:W-:Y:S02]  /*c110*/  LOP3.LUT R118, R8, 0xff, RZ, 0xc0, !PT ;  /* 0x000000ff08767812 */ /* 0x000fe400078ec0ff */
[----:B------:R-:W-:Y:S01]  /*c120*/  LOP3.LUT R117, R116, 0xff0000, RZ, 0xc0, !PT ;  /* 0x00ff000074757812 */ /* 0x000fe200078ec0ff */
[----:B------:R-:W-:Y:S01]  /*c130*/  IMAD.WIDE.U32 R152, R152, 0x1000000, RZ ;  /* 0x0100000098987825 */ /* 0x000fe200078e00ff */
[----:B------:R-:W-:-:S03]  /*c140*/  LOP3.LUT R116, R129, 0xffff, RZ, 0xc0, !PT ;  /* 0x0000ffff81747812 */ /* 0x000fc600078ec0ff */
[----:B------:R-:W-:Y:S01]  /*c150*/  IMAD.WIDE.U32 R118, R118, 0x10000, RZ ;  /* 0x0001000076767825 */ /* 0x000fe200078e00ff */
[----:B------:R-:W-:Y:S02]  /*c160*/  PRMT R116, R117, 0x4210, R116 ;  /* 0x0000421075747816 */ /* 0x000fe40000000074 */
[----:B------:R-:W-:-:S04]  /*c170*/  PRMT R117, R11, 0x7104, RZ ;  /* 0x000071040b757816 */ /* 0x000fc800000000ff */
[----:B------:R-:W-:Y:S02]  /*c180*/  LOP3.LUT R117, R116, 0xff00, R117, 0xf8, !PT ;  /* 0x0000ff0074757812 */ /* 0x000fe400078ef875 */
[----:B------:R-:W-:Y:S02]  /*c190*/  LOP3.LUT R116, R7, 0xff, RZ, 0xc0, !PT ;  /* 0x000000ff07747812 */ /* 0x000fe400078ec0ff */
        /* <DEDUP_REMOVED lines=8> */
.L_x_5232:
[CC--:B0-----:R-:W-:Y:S01]  /*c220*/  @P0 IMAD.WIDE.U32 R116, R124.reuse, R150.reuse, c[0x0][0x180] ;  /* 0x000060007c740625 */ /* 0x0c1fe200078e0096 */
[----:B------:R0:W5:Y:S03]  /*c230*/  @P6 LDG.E.128 R112, [R154.64] ;  /* 0x000000069a706981 */ /* 0x000166000c1e1d00 */
[----:B------:R-:W-:Y:S01]  /*c240*/  IMAD.WIDE.U32 R118, R124, R150, c[0x0][0x170] ;  /* 0x00005c007c767625 */ /* 0x000fe200078e0096 */
[----:B------:R1:W5:Y:S05]  /*c250*/  @P0 LDG.E.128 R108, [R116.64] ;  /* 0x00000006746c0981 */ /* 0x00036a000c1e1d00 */
[----:B-1----:R-:W5:Y:S01]  /*c260*/  LDG.E.128 R116, [R118.64] ;  /* 0x0000000676747981 */ /* 0x002f62000c1e1d00 */
[C---:B------:R-:W-:Y:S01]  /*c270*/  ISETP.NE.AND P2, PT, R151.reuse, 0x1, PT ;  /* 0x000000019700780c */ /* 0x040fe20003f45270 */
[----:B------:R-:W-:Y:S01]  /*c280*/  BSSY B0, `(.L_x_5233) ;  /* 0x000000c000007945 */ /* 0x000fe20003800000 */
        /* <DEDUP_REMOVED lines=10> */
.L_x_5234:
[----:B0-----:R-:W-:Y:S02]  /*c330*/  IMAD.MOV.U32 R136, RZ, RZ, R130 ;  /* 0x000000ffff887224 */ /* 0x001fe400078e0082 */
.L_x_5235:
[----:B------:R-:W-:Y:S05]  /*c340*/  BSYNC B0 ;  /* 0x0000000000007941 */ /* 0x000fea0003800000 */
.L_x_5233:
        /* <DEDUP_REMOVED lines=16> */
.L_x_5239:
[----:B------:R-:W-:Y:S05]  /*c450*/  BSYNC B1 ;  /* 0x0000000000017941 */ /* 0x000fea0003800000 */
.L_x_5238:
[----:B------:R-:W-:Y:S01]  /*c460*/  LOP3.LUT R3, R3, UR5, R4, 0x96, !PT ;  /* 0x0000000503037c12 */ /* 0x000fe2000f8e9604 */
[----:B------:R-:W-:-:S04]  /*c470*/  IMAD.HI.U32 R0, R133, -0x326172a9, RZ ;  /* 0xcd9e8d5785007827 */ /* 0x000fc800078e00ff */
[----:B------:R-:W-:Y:S01]  /*c480*/  IMAD R151, R133, -0x326172a9, RZ ;  /* 0xcd9e8d5785977824 */ /* 0x000fe200078e02ff */
[----:B------:R-:W-:Y:S01]  /*c490*/  LOP3.LUT R0, R0, UR4, R131, 0x96, !PT ;  /* 0x0000000400007c12 */ /* 0x000fe2000f8e9683 */
[----:B------:R-:W-:-:S04]  /*c4a0*/  IMAD.WIDE.U32 R152, R3, -0x326172a9, RZ ;  /* 0xcd9e8d5703987825 */ /* 0x000fc800078e00ff */
[----:B------:R-:W-:Y:S01]  /*c4b0*/  IMAD.WIDE.U32 R2, R0, -0x2daee0ad, RZ ;  /* 0xd2511f5300027825 */ /* 0x000fe200078e00ff */
[----:B------:R-:W-:-:S03]  /*c4c0*/  LOP3.LUT R151, R153, UR9, R151, 0x96, !PT ;  /* 0x0000000999977c12 */ /* 0x000fc6000f8e9697 */
[----:B------:R-:W-:Y:S02]  /*c4d0*/  IMAD R153, R132, -0x2daee0ad, RZ ;  /* 0xd2511f5384997824 */ /* 0x000fe400078e02ff */
[----:B------:R-:W-:-:S03]  /*c4e0*/  IMAD.WIDE.U32 R154, R151, -0x2daee0ad, RZ ;  /* 0xd2511f53979a7825 */ /* 0x000fc600078e00ff */
[----:B------:R-:W-:Y:S02]  /*c4f0*/  LOP3.LUT R3, R3, UR10, R153, 0x96, !PT ;  /* 0x0000000a03037c12 */ /* 0x000fe4000f8e9699 */
[----:B------:R-:W-:-:S03]  /*c500*/  LOP3.LUT R153, R155, UR12, R2, 0x96, !PT ;  /* 0x0000000c9b997c12 */ /* 0x000fc6000f8e9602 */
[----:B------:R-:W-:-:S05]  /*c510*/  IMAD.WIDE.U32 R2, R3, -0x326172a9, RZ ;  /* 0xcd9e8d5703027825 */ /* 0x000fca00078e00ff */
[----:B------:R-:W-:Y:S01]  /*c520*/  LOP3.LUT R3, R3, UR11, R152, 0x96, !PT ;  /* 0x0000000b03037c12 */ /* 0x000fe2000f8e9698 */
        /* <DEDUP_REMOVED lines=24> */
[----:B------:R-:W-:-:S04]  /*c6b0*/  IMAD.WIDE.U32 R152, R153, -0x326172a9, RZ ;  /* 0xcd9e8d5799987825 */ /* 0x000fc800078e00ff */
[----:B------:R-:W-:Y:S01]  /*c6c0*/  IMAD.MOV.U32 R130, RZ, RZ, R152 ;  /* 0x000000ffff827224 */ /* 0x000fe200078e0098 */
[----:B------:R-:W-:Y:S01]  /*c6d0*/  LOP3.LUT R2, R153, UR25, R2, 0x96, !PT ;  /* 0x0000001999027c12 */ /* 0x000fe2000f8e9602 */
[----:B------:R-:W-:-:S04]  /*c6e0*/  IMAD.WIDE.U32 R152, R0, -0x2daee0ad, RZ ;  /* 0xd2511f5300987825 */ /* 0x000fc800078e00ff */
[----:B------:R-:W-:Y:S01]  /*c6f0*/  IMAD.MOV.U32 R3, RZ, RZ, R152 ;  /* 0x000000ffff037224 */ /* 0x000fe200078e0098 */
[----:B------:R-:W-:Y:S01]  /*c700*/  LOP3.LUT R0, R153, UR26, R154, 0x96, !PT ;  /* 0x0000001a99007c12 */ /* 0x000fe2000f8e969a */
[----:B------:R-:W-:Y:S02]  /*c710*/  IMAD.MOV.U32 R152, RZ, RZ, RZ ;  /* 0x000000ffff987224 */ /* 0x000fe400078e00ff */
.L_x_5237:
[----:B------:R-:W-:Y:S05]  /*c720*/  BSYNC B0 ;  /* 0x0000000000007941 */ /* 0x000fea0003800000 */
.L_x_5236:
        /* <DEDUP_REMOVED lines=14> */
.L_x_5240:
        /* <DEDUP_REMOVED lines=12> */
.L_x_5243:
[----:B------:R-:W-:Y:S02]  /*c8d0*/  IMAD.MOV.U32 R6, RZ, RZ, R130 ;  /* 0x000000ffff067224 */ /* 0x000fe400078e0082 */
.L_x_5244:
[----:B------:R-:W-:Y:S05]  /*c8e0*/  BSYNC B0 ;  /* 0x0000000000007941 */ /* 0x000fea0003800000 */
.L_x_5242:
        /* <DEDUP_REMOVED lines=16> */
.L_x_5248:
[----:B------:R-:W-:Y:S05]  /*c9f0*/  BSYNC B1 ;  /* 0x0000000000017941 */ /* 0x000fea0003800000 */
.L_x_5247:
        /* <DEDUP_REMOVED lines=44> */
.L_x_5246:
[----:B------:R-:W-:Y:S05]  /*ccc0*/  BSYNC B0 ;  /* 0x0000000000007941 */ /* 0x000fea0003800000 */
.L_x_5245:
[----:B------:R0:W1:Y:S02]  /*ccd0*/  I2F.U32 R155, R6 ;  /* 0x00000006009b7306 */ /* 0x0000640000201000 */
[----:B0-----:R-:W-:-:S05]  /*cce0*/  PRMT R6, RZ, 0x5410, R112 ;  /* 0x00005410ff067816 */ /* 0x001fca0000000070 */
[----:B------:R-:W-:Y:S01]  /*ccf0*/  FMUL.FTZ R136, R6, c[0x0][0x1e8] ;  /* 0x00007a0006887a20 */ /* 0x000fe20000410000 */
[----:B------:R-:W-:Y:S01]  /*cd00*/  @P0 PRMT R6, RZ, 0x5410, R108 ;  /* 0x00005410ff060816 */ /* 0x000fe2000000006c */
[----:B-1----:R-:W-:-:S05]  /*cd10*/  FFMA.FTZ R155, R155, R148, 1.1641532182693481445e-10 ;  /* 0x2f0000009b9b7423 */ /* 0x002fca0000010094 */
[----:B------:R-:W-:-:S04]  /*cd20*/  FSETP.GTU.FTZ.AND P2, PT, R155, c[0x0][0x1e4], PT ;  /* 0x000079009b007a0b */ /* 0x000fc80003f5c000 */
[----:B------:R-:W-:-:S05]  /*cd30*/  FSEL R136, R136, RZ, !P2 ;  /* 0x000000ff88887208 */ /* 0x000fca0005000000 */
[----:B------:R-:W-:Y:S01]  /*cd40*/  FADD.FTZ R151, R151, R136 ;  /* 0x0000008897977221 */ /* 0x000fe20000010000 */
[----:B------:R-:W-:-:S03]  /*cd50*/  SEL R136, RZ, 0x1, P2 ;  /* 0x00000001ff887807 */ /* 0x000fc60001000000 */
[----:B------:R-:W-:Y:S01]  /*cd60*/  @P0 FADD.FTZ R151, R6, R151 ;  /* 0x0000009706970221 */ /* 0x000fe20000010000 */
[----:B------:R-:W-:Y:S02]  /*cd70*/  PRMT R6, R136, 0x7610, R6 ;  /* 0x0000761088067816 */ /* 0x000fe40000000006 */
.L_x_5241:
        /* <DEDUP_REMOVED lines=12> */
.L_x_5250:
[----:B------:R-:W-:Y:S02]  /*ce40*/  IMAD.MOV.U32 R136, RZ, RZ, R130 ;  /* 0x000000ffff887224 */ /* 0x000fe400078e0082 */
.L_x_5251:
[----:B------:R-:W-:Y:S05]  /*ce50*/  BSYNC B0 ;  /* 0x0000000000007941 */ /* 0x000fea0003800000 */
.L_x_5249:
        /* <DEDUP_REMOVED lines=16> */
.L_x_5255:
[----:B------:R-:W-:Y:S05]  /*cf60*/  BSYNC B1 ;  /* 0x0000000000017941 */ /* 0x000fea0003800000 */
.L_x_5254:
        /* <DEDUP_REMOVED lines=40> */
[----:B------:R-:W-:-:S05]  /*d1f0*/  IMAD.WIDE.U32 R152, R0, -0x2daee0ad, RZ ;  /* 0xd2511f5300987825 */ /* 0x000fca00078e00ff */
[----:B------:R-:W-:Y:S01]  /*d200*/  MOV R3, R152 ;  /* 0x0000009800037202 */ /* 0x000fe20000000f00 */
[----:B------:R-:W-:Y:S01]  /*d210*/  IMAD.MOV.U32 R152, RZ, RZ, RZ ;  /* 0x000000ffff987224 */ /* 0x000fe200078e00ff */
[----:B------:R-:W-:Y:S02]  /*d220*/  LOP3.LUT R0, R153, UR26, R154, 0x96, !PT ;  /* 0x0000001a99007c12 */ /* 0x000fe4000f8e969a */
.L_x_5253:
[----:B------:R-:W-:Y:S05]  /*d230*/  BSYNC B0 ;  /* 0x0000000000007941 */ /* 0x000fea0003800000 */
.L_x_5252:
        /* <DEDUP_REMOVED lines=14> */
.L_x_5256:
        /* <DEDUP_REMOVED lines=12> */
.L_x_5259:
[----:B------:R-:W-:Y:S02]  /*d3e0*/  IMAD.MOV.U32 R7, RZ, RZ, R130 ;  /* 0x000000ffff077224 */ /* 0x000fe400078e0082 */
.L_x_5260:
[----:B------:R-:W-:Y:S05]  /*d3f0*/  BSYNC B0 ;  /* 0x0000000000007941 */ /* 0x000fea0003800000 */
.L_x_5258:
        /* <DEDUP_REMOVED lines=16> */
.L_x_5264:
[----:B------:R-:W-:Y:S05]  /*d500*/  BSYNC B1 ;  /* 0x0000000000017941 */ /* 0x000fea0003800000 */
.L_x_5263:
        /* <DEDUP_REMOVED lines=9> */
[----:B------:R-:W-:Y:S01]  /*d5a0*/  LOP3.LUT R3, R3, UR10, R155, 0x96, !PT ;  /* 0x0000000a03037c12 */ /* 0x000fe2000f8e969b */
[----:B------:R-:W-:Y:S01]  /*d5b0*/  IMAD.MOV.U32 R136, RZ, RZ, RZ ;  /* 0x000000ffff887224 */ /* 0x000fe200078e00ff */
        /* <DEDUP_REMOVED lines=32> */
[----:B------:R-:W-:Y:S02]  /*d7c0*/  LOP3.LUT R0, R155, UR26, R156, 0x96, !PT ;  /* 0x0000001a9b007c12 */ /* 0x000fe4000f8e969c */
.L_x_5262:
[----:B------:R-:W-:Y:S05]  /*d7d0*/  BSYNC B0 ;  /* 0x0000000000007941 */ /* 0x000fea0003800000 */
.L_x_5261:
[----:B------:R-:W0:Y:S01]  /*d7e0*/  I2F.U32 R7, R7 ;  /* 0x0000000700077306 */ /* 0x000e220000201000 */
[----:B------:R-:W-:Y:S01]  /*d7f0*/  @P0 PRMT R152, RZ, 0x7610, R108 ;  /* 0x00007610ff980816 */ /* 0x000fe2000000006c */
[----:B0-----:R-:W-:Y:S01]  /*d800*/  FFMA.FTZ R116, R7, R148, 1.1641532182693481445e-10 ;  /* 0x2f00000007747423 */ /* 0x001fe20000010094 */
[----:B------:R-:W-:-:S04]  /*d810*/  PRMT R7, RZ, 0x7610, R112 ;  /* 0x00007610ff077816 */ /* 0x000fc80000000070 */
[----:B------:R-:W-:Y:S01]  /*d820*/  FSETP.GTU.FTZ.AND P2, PT, R116, c[0x0][0x1e4], PT ;  /* 0x0000790074007a0b */ /* 0x000fe20003f5c000 */
[----:B------:R-:W-:-:S05]  /*d830*/  FMUL.FTZ R116, R7, c[0x0][0x1e8] ;  /* 0x00007a0007747a20 */ /* 0x000fca0000410000 */
[----:B------:R-:W-:-:S05]  /*d840*/  FSEL R116, R116, RZ, !P2 ;  /* 0x000000ff74747208 */ /* 0x000fca0005000000 */
[----:B------:R-:W-:Y:S01]  /*d850*/  FADD.FTZ R153, R153, R116 ;  /* 0x0000007499997221 */ /* 0x000fe20000010000 */
[----:B------:R-:W-:-:S03]  /*d860*/  SEL R116, RZ, 0x1, P2 ;  /* 0x00000001ff747807 */ /* 0x000fc60001000000 */
[----:B------:R-:W-:Y:S01]  /*d870*/  @P0 FADD.FTZ R153, R152, R153 ;  /* 0x0000009998990221 */ /* 0x000fe20000010000 */
[----:B------:R-:W-:Y:S02]  /*d880*/  PRMT R7, R116, 0x7610, R7 ;  /* 0x0000761074077816 */ /* 0x000fe40000000007 */
.L_x_5257:
        /* <DEDUP_REMOVED lines=12> */
.L_x_5266:
[----:B------:R-:W-:Y:S02]  /*d950*/  IMAD.MOV.U32 R116, RZ, RZ, R130 ;  /* 0x000000ffff747224 */ /* 0x000fe400078e0082 */
.L_x_5267:
[----:B------:R-:W-:Y:S05]  /*d960*/  BSYNC B0 ;  /* 0x0000000000007941 */ /* 0x000fea0003800000 */
.L_x_5265:
        /* <DEDUP_REMOVED lines=16> */
.L_x_5271:
[----:B------:R-:W-:Y:S05]  /*da70*/  BSYNC B1 ;  /* 0x0000000000017941 */ /* 0x000fea0003800000 */
.L_x_5270:
        /* <DEDUP_REMOVED lines=44> */
.L_x_5269:
[----:B------:R-:W-:Y:S05]  /*dd40*/  BSYNC B0 ;  /* 0x0000000000007941 */ /* 0x000fea0003800000 */
.L_x_5268:
        /* <DEDUP_REMOVED lines=14> */
.L_x_5272:
        /* <DEDUP_REMOVED lines=12> */
.L_x_5275:
[----:B------:R-:W-:Y:S02]  /*def0*/  IMAD.MOV.U32 R8, RZ, RZ, R130 ;  /* 0x000000ffff087224 */ /* 0x000fe400078e0082 */
.L_x_5276:
[----:B------:R-:W-:Y:S05]  /*df00*/  BSYNC B0 ;  /* 0x0000000000007941 */ /* 0x000fea0003800000 */
.L_x_5274:
        /* <DEDUP_REMOVED lines=16> */
.L_x_5280:
[----:B------:R-:W-:Y:S05]  /*e010*/  BSYNC B1 ;  /* 0x0000000000017941 */ /* 0x000fea0003800000 */
.L_x_5279:
        /* <DEDUP_REMOVED lines=44> */
.L_x_5278:
[----:B------:R-:W-:Y:S05]  /*e2e0*/  BSYNC B0 ;  /* 0x0000000000007941 */ /* 0x000fea0003800000 */
.L_x_5277:
[----:B------:R0:W1:Y:S02]  /*e2f0*/  I2F.U32 R155, R8 ;  /* 0x00000008009b7306 */ /* 0x0000640000201000 */
[----:B0-----:R-:W-:Y:S01]  /*e300*/  PRMT R8, RZ, 0x5410, R113 ;  /* 0x00005410ff087816 */ /* 0x001fe20000000071 */
[----:B-1----:R-:W-:-:S05]  /*e310*/  FFMA.FTZ R155, R155, R148, 1.1641532182693481445e-10 ;  /* 0x2f0000009b9b7423 */ /* 0x002fca0000010094 */
        /* <DEDUP_REMOVED lines=8> */
.L_x_5273:
        /* <DEDUP_REMOVED lines=12> */
.L_x_5282:
[----:B------:R-:W-:Y:S02]  /*e460*/  IMAD.MOV.U32 R116, RZ, RZ, R130 ;  /* 0x000000ffff747224 */ /* 0x000fe400078e0082 */
.L_x_5283:
[----:B------:R-:W-:Y:S05]  /*e470*/  BSYNC B0 ;  /* 0x0000000000007941 */ /* 0x000fea0003800000 */
.L_x_5281:
        /* <DEDUP_REMOVED lines=16> */
.L_x_5287:
[----:B------:R-:W-:Y:S05]  /*e580*/  BSYNC B1 ;  /* 0x0000000000017941 */ /* 0x000fea0003800000 */
.L_x_5286:
        /* <DEDUP_REMOVED lines=44> */
.L_x_5285:
[----:B------:R-:W-:Y:S05]  /*e850*/  BSYNC B0 ;  /* 0x0000000000007941 */ /* 0x000fea0003800000 */
.L_x_5284:
        /* <DEDUP_REMOVED lines=10> */
[----:B------:R-:W-:-:S05]  /*e900*/  PRMT R116, RZ, 0x7610, R109 ;  /* 0x00007610ff747816 */ /* 0x000fca000000006d */
[----:B------:R-:W-:Y:S02]  /*e910*/  FADD.FTZ R155, R116, R155 ;  /* 0x0000009b749b7221 */ /* 0x000fe40000010000 */
[----:B------:R-:W-:Y:S01]  /*e920*/  IMAD.MOV.U32 R116, RZ, RZ, R154 ;  /* 0x000000ffff747224 */ /* 0x000fe200078e009a */
[----:B------:R-:W-:Y:S05]  /*e930*/  BRA `(.L_x_5289) ;  /* 0x0000057000007947 */ /* 0x000fea0003800000 */
.L_x_5288:
        /* <DEDUP_REMOVED lines=12> */
.L_x_5291:
[----:B------:R-:W-:Y:S02]  /*ea00*/  IMAD.MOV.U32 R9, RZ, RZ, R130 ;  /* 0x000000ffff097224 */ /* 0x000fe400078e0082 */
.L_x_5292:
[----:B------:R-:W-:Y:S05]  /*ea10*/  BSYNC B0 ;  /* 0x0000000000007941 */ /* 0x000fea0003800000 */
.L_x_5290:
        /* <DEDUP_REMOVED lines=16> */
.L_x_5296:
[----:B------:R-:W-:Y:S05]  /*eb20*/  BSYNC B1 ;  /* 0x0000000000017941 */ /* 0x000fea0003800000 */
.L_x_5295:
        /* <DEDUP_REMOVED lines=44> */
.L_x_5294:
[----:B------:R-:W-:Y:S05]  /*edf0*/  BSYNC B0 ;  /* 0x0000000000007941 */ /* 0x000fea0003800000 */
.L_x_5293:
        /* <DEDUP_REMOVED lines=11> */
.L_x_5289:
        /* <DEDUP_REMOVED lines=12> */
.L_x_5298:
[----:B------:R-:W-:Y:S02]  /*ef70*/  IMAD.MOV.U32 R136, RZ, RZ, R130 ;  /* 0x000000ffff887224 */ /* 0x000fe400078e0082 */
.L_x_5299:
[----:B------:R-:W-:Y:S05]  /*ef80*/  BSYNC B0 ;  /* 0x0000000000007941 */ /* 0x000fea0003800000 */
.L_x_5297:
        /* <DEDUP_REMOVED lines=16> */
.L_x_5303:
[----:B------:R-:W-:Y:S05]  /*f090*/  BSYNC B1 ;  /* 0x0000000000017941 */ /* 0x000fea0003800000 */
.L_x_5302:
        /* <DEDUP_REMOVED lines=44> */
.L_x_5301:
[----:B------:R-:W-:Y:S05]  /*f360*/  BSYNC B0 ;  /* 0x0000000000007941 */ /* 0x000fea0003800000 */
.L_x_5300:
        /* <DEDUP_REMOVED lines=13> */
.L_x_5304:
        /* <DEDUP_REMOVED lines=12> */
.L_x_5307:
[----:B------:R-:W-:Y:S02]  /*f500*/  IMAD.MOV.U32 R10, RZ, RZ, R130 ;  /* 0x000000ffff0a7224 */ /* 0x000fe400078e0082 */
.L_x_5308:
[----:B------:R-:W-:Y:S05]  /*f510*/  BSYNC B0 ;  /* 0x0000000000007941 */ /* 0x000fea0003800000 */
.L_x_5306:
        /* <DEDUP_REMOVED lines=16> */
.L_x_5312:
[----:B------:R-:W-:Y:S05]  /*f620*/  BSYNC B1 ;  /* 0x0000000000017941 */ /* 0x000fea0003800000 */
.L_x_5311:
        /* <DEDUP_REMOVED lines=44> */
.L_x_5310:
[----:B------:R-:W-:Y:S05]  /*f8f0*/  BSYNC B0 ;  /* 0x0000000000007941 */ /* 0x000fea0003800000 */
.L_x_5309:
        /* <DEDUP_REMOVED lines=11> */
.L_x_5305:
        /* <DEDUP_REMOVED lines=12> */
.L_x_5314:
[----:B------:R-:W-:Y:S02]  /*fa70*/  IMAD.MOV.U32 R136, RZ, RZ, R130 ;  /* 0x000000ffff887224 */ /* 0x000fe400078e0082 */
.L_x_5315:
[----:B------:R-:W-:Y:S05]  /*fa80*/  BSYNC B0 ;  /* 0x0000000000007941 */ /* 0x000fea0003800000 */
.L_x_5313:
        /* <DEDUP_REMOVED lines=16> */
.L_x_5319:
[----:B------:R-:W-:Y:S05]  /*fb90*/  BSYNC B1 ;  /* 0x0000000000017941 */ /* 0x000fea0003800000 */
.L_x_5318:
        /* <DEDUP_REMOVED lines=44> */
.L_x_5317:
[----:B------:R-:W-:Y:S05]  /*fe60*/  BSYNC B0 ;  /* 0x0000000000007941 */ /* 0x000fea0003800000 */
.L_x_5316:
        /* <DEDUP_REMOVED lines=13> */
.L_x_5320:
        /* <DEDUP_REMOVED lines=12> */
.L_x_5323:
[----:B------:R-:W-:Y:S02]  /*10000*/  IMAD.MOV.U32 R11, RZ, RZ, R130 ;  /* 0x000000ffff0b7224 */ /* 0x000fe400078e0082 */
.L_x_5324:
[----:B------:R-:W-:Y:S05]  /*10010*/  BSYNC B0 ;  /* 0x0000000000007941 */ /* 0x000fea0003800000 */
.L_x_5322:
        /* <DEDUP_REMOVED lines=16> */
.L_x_5328:
[----:B------:R-:W-:Y:S05]  /*10120*/  BSYNC B1 ;  /* 0x0000000000017941 */ /* 0x000fea0003800000 */
.L_x_5327:
        /* <DEDUP_REMOVED lines=44> */
.L_x_5326:
[----:B------:R-:W-:Y:S05]  /*103f0*/  BSYNC B0 ;  /* 0x0000000000007941 */ /* 0x000fea0003800000 */
.L_x_5325:
        /* <DEDUP_REMOVED lines=11> */
.L_x_5321:
        /* <DEDUP_REMOVED lines=12> */
.L_x_5330:
[----:B------:R-:W-:Y:S02]  /*10570*/  IMAD.MOV.U32 R118, RZ, RZ, R130 ;  /* 0x000000ffff767224 */ /* 0x000fe400078e0082 */
.L_x_5331:
[----:B------:R-:W-:Y:S05]  /*10580*/  BSYNC B0 ;  /* 0x0000000000007941 */ /* 0x000fea0003800000 */
.L_x_5329:
        /* <DEDUP_REMOVED lines=16> */
.L_x_5335:
[----:B------:R-:W-:Y:S05]  /*10690*/  BSYNC B1 ;  /* 0x0000000000017941 */ /* 0x000fea0003800000 */
.L_x_5334:
        /* <DEDUP_REMOVED lines=44> */
.L_x_5333:
[----:B------:R-:W-:Y:S05]  /*10960*/  BSYNC B0 ;  /* 0x0000000000007941 */ /* 0x000fea0003800000 */
.L_x_5332:
[----:B------:R0:W1:Y:S02]  /*10970*/  I2F.U32 R117, R118 ;  /* 0x0000007600757306 */ /* 0x0000640000201000 */
[----:B0-----:R-:W-:-:S05]  /*10980*/  PRMT R118, RZ, 0x5410, R119 ;  /* 0x00005410ff767816 */ /* 0x001fca0000000077 */
[----:B------:R-:W-:Y:S02]  /*10990*/  FMUL.FTZ R156, R118, c[0x0][0x1e8] ;  /* 0x00007a00769c7a20 */ /* 0x000fe40000410000 */
[----:B-1----:R-:W-:-:S05]  /*109a0*/  FFMA.FTZ R117, R117, R148, 1.1641532182693481445e-10 ;  /* 0x2f00000075757423 */ /* 0x002fca0000010094 */
[----:B------:R-:W-:-:S04]  /*109b0*/  FSETP.GTU.FTZ.AND P4, PT, R117, c[0x0][0x1e4], PT ;  /* 0x0000790075007a0b */ /* 0x000fc80003f9c000 */
[----:B------:R-:W-:Y:S01]  /*109c0*/  FSEL R156, R156, RZ, !P4 ;  /* 0x000000ff9c9c7208 */ /* 0x000fe20006000000 */
[----:B------:R-:W-:Y:S05]  /*109d0*/  @P1 BRA `(.L_x_5336) ;  /* 0x0000006000001947 */ /* 0x000fea0003800000 */
[----:B------:R-:W-:Y:S01]  /*109e0*/  MOV R117, R116 ;  /* 0x0000007400757202 */ /* 0x000fe20000000f00 */
[----:B------:R-:W-:Y:S05]  /*109f0*/  @!P0 BRA `(.L_x_5337) ;  /* 0x000005a000008947 */ /* 0x000fea0003800000 */
[----:B------:R-:W-:-:S05]  /*10a00*/  PRMT R117, RZ, 0x5410, R111 ;  /* 0x00005410ff757816 */ /* 0x000fca000000006f */
[----:B------:R-:W-:Y:S02]  /*10a10*/  FADD.FTZ R156, R117, R156 ;  /* 0x0000009c759c7221 */ /* 0x000fe40000010000 */
[----:B------:R-:W-:Y:S01]  /*10a20*/  IMAD.MOV.U32 R117, RZ, RZ, R116 ;  /* 0x000000ffff757224 */ /* 0x000fe200078e0074 */
[----:B------:R-:W-:Y:S05]  /*10a30*/  BRA `(.L_x_5337) ;  /* 0x0000056000007947 */ /* 0x000fea0003800000 */
.L_x_5336:
        /* <DEDUP_REMOVED lines=12> */
.L_x_5339:
[----:B------:R-:W-:Y:S02]  /*10b00*/  IMAD.MOV.U32 R118, RZ, RZ, R130 ;  /* 0x000000ffff767224 */ /* 0x000fe400078e0082 */
.L_x_5340:
[----:B------:R-:W-:Y:S05]  /*10b10*/  BSYNC B0 ;  /* 0x0000000000007941 */ /* 0x000fea0003800000 */
.L_x_5338:
        /* <DEDUP_REMOVED lines=16> */
.L_x_5344:
[----:B------:R-:W-:Y:S05]  /*10c20*/  BSYNC B1 ;  /* 0x0000000000017941 */ /* 0x000fea0003800000 */
.L_x_5343:
        /* <DEDUP_REMOVED lines=44> */
.L_x_5342:
[----:B------:R-:W-:Y:S05]  /*10ef0*/  BSYNC B0 ;  /* 0x0000000000007941 */ /* 0x000fea0003800000 */
.L_x_5341:
        /* <DEDUP_REMOVED lines=10> */
.L_x_5337:
        /* <DEDUP_REMOVED lines=12> */
.L_x_5346:
[----:B------:R-:W-:Y:S02]  /*11060*/  IMAD.MOV.U32 R118, RZ, RZ, R130 ;  /* 0x000000ffff767224 */ /* 0x000fe400078e0082 */
.L_x_5347:
[----:B------:R-:W-:Y:S05]  /*11070*/  BSYNC B0 ;  /* 0x0000000000007941 */ /* 0x000fea0003800000 */
.L_x_5345:
        /* <DEDUP_REMOVED lines=16> */
.L_x_5351:
[----:B------:R-:W-:Y:S05]  /*11180*/  BSYNC B1 ;  /* 0x0000000000017941 */ /* 0x000fea0003800000 */
.L_x_5350:
        /* <DEDUP_REMOVED lines=44> */
.L_x_5349:
[----:B------:R-:W-:Y:S05]  /*11450*/  BSYNC B0 ;  /* 0x0000000000007941 */ /* 0x000fea0003800000 */
.L_x_5348:
        /* <DEDUP_REMOVED lines=13> */
.L_x_5352:
        /* <DEDUP_REMOVED lines=12> */
.L_x_5355:
[----:B------:R-:W-:Y:S02]  /*115f0*/  IMAD.MOV.U32 R129, RZ, RZ, R130 ;  /* 0x000000ffff817224 */ /* 0x000fe400078e0082 */
.L_x_5356:
[----:B------:R-:W-:Y:S05]  /*11600*/  BSYNC B0 ;  /* 0x0000000000007941 */ /* 0x000fea0003800000 */
.L_x_5354:
        /* <DEDUP_REMOVED lines=16> */
.L_x_5360:
[----:B------:R-:W-:Y:S05]  /*11710*/  BSYNC B1 ;  /* 0x0000000000017941 */ /* 0x000fea0003800000 */
.L_x_5359:
        /* <DEDUP_REMOVED lines=42> */
[----:B------:R-:W-:Y:S02]  /*119c0*/  LOP3.LUT R0, R117, UR26, R118, 0x96, !PT ;  /* 0x0000001a75007c12 */ /* 0x000fe4000f8e9676 */
[----:B------:R-:W-:Y:S02]  /*119d0*/  MOV R3, R116 ;  /* 0x0000007400037202 */ /* 0x000fe40000000f00 */
.L_x_5358:
[----:B------:R-:W-:Y:S05]  /*119e0*/  BSYNC B0 ;  /* 0x0000000000007941 */ /* 0x000fea0003800000 */
.L_x_5357:
        /* <DEDUP_REMOVED lines=11> */
.L_x_5353:
[----:B------:R-:W-:Y:S02]  /*11aa0*/  ISETP.NE.AND P6, PT, R161, RZ, PT ;  /* 0x000000ffa100720c */ /* 0x000fe40003fc5270 */
[----:B------:R-:W-:Y:S01]  /*11ab0*/  ISETP.NE.AND P1, PT, R160, RZ, PT ;  /* 0x000000ffa000720c */ /* 0x000fe20003f25270 */
[----:B------:R-:W-:Y:S01]  /*11ac0*/  IMAD.WIDE.U32 R160, R124, R150, c[0x0][0x188] ;  /* 0x000062007ca07625 */ /* 0x000fe200078e0096 */
[----:B------:R-:W-:Y:S02]  /*11ad0*/  SEL R148, RZ, 0x1000000, P5 ;  /* 0x01000000ff947807 */ /* 0x000fe40002800000 */
[----:B------:R-:W-:Y:S02]  /*11ae0*/  SEL R159, RZ, 0x10000, P4 ;  /* 0x00010000ff9f7807 */ /* 0x000fe40002000000 */
[----:B------:R-:W-:Y:S02]  /*11af0*/  SEL R150, RZ, 0x100, P3 ;  /* 0x00000100ff967807 */ /* 0x000fe40001800000 */
[----:B------:R-:W-:-:S02]  /*11b00*/  ISETP.NE.AND P5, PT, R163, RZ, PT ;  /* 0x000000ffa300720c */ /* 0x000fc40003fa5270 */
[----:B------:R-:W-:Y:S02]  /*11b10*/  F2FP.BF16.PACK_AB R119, R158, R156 ;  /* 0x0000009c9e77723e */ /* 0x000fe400000010ff */
[----:B------:R-:W-:Y:S02]  /*11b20*/  F2FP.BF16.PACK_AB R118, R157, R154 ;  /* 0x0000009a9d76723e */ /* 0x000fe400000010ff */
[----:B------:R-:W-:Y:S02]  /*11b30*/  F2FP.BF16.PACK_AB R117, R155, R152 ;  /* 0x000000989b75723e */ /* 0x000fe400000010ff */
[----:B------:R-:W-:Y:S02]  /*11b40*/  F2FP.BF16.PACK_AB R116, R153, R151 ;  /* 0x000000979974723e */ /* 0x000fe400000010ff */
[----:B------:R-:W-:Y:S02]  /*11b50*/  LOP3.LUT R150, R150, R148, R159, 0xfe, !PT ;  /* 0x0000009496967212 */ /* 0x000fe400078efe9f */
[----:B------:R-:W-:Y:S01]  /*11b60*/  SEL R148, RZ, 0x1, P5 ;  /* 0x00000001ff947807 */ /* 0x000fe20002800000 */
[----:B------:R0:W-:Y:S01]  /*11b70*/  STG.E.128 [R160.64], R116 ;  /* 0x00000074a0007986 */ /* 0x0001e2000c101d06 */
[----:B------:R-:W-:-:S02]  /*11b80*/  SEL R159, RZ, 0x1, P2 ;  /* 0x00000001ff9f7807 */ /* 0x000fc40001000000 */
[----:B------:R-:W-:Y:S01]  /*11b90*/  ISETP.NE.AND P0, PT, R162, RZ, PT ;  /* 0x000000ffa200720c */ /* 0x000fe20003f05270 */
[----:B0-----:R-:W-:Y:S01]  /*11ba0*/  IMAD.WIDE.U32 R116, R148, 0x1000000, RZ ;  /* 0x0100000094747825 */ /* 0x001fe200078e00ff */
[----:B------:R-:W-:-:S04]  /*11bb0*/  SEL R148, RZ, 0x1, P6 ;  /* 0x00000001ff947807 */ /* 0x000fc80003000000 */
[----:B------:R-:W-:Y:S01]  /*11bc0*/  LOP3.LUT R159, R117, R150, R159, 0xfe, !PT ;  /* 0x00000096759f7212 */ /* 0x000fe200078efe9f */
[----:B------:R-:W-:Y:S01]  /*11bd0*/  IMAD.WIDE.U32 R160, R148, 0x10000, RZ ;  /* 0x0001000094a07825 */ /* 0x000fe200078e00ff */
[----:B------:R-:W-:Y:S02]  /*11be0*/  SEL R150, RZ, 0x1, P0 ;  /* 0x00000001ff967807 */ /* 0x000fe40000000000 */
[----:B------:R-:W-:Y:S01]  /*11bf0*/  ISETP.NE.AND P0, PT, R147, RZ, PT ;  /* 0x000000ff9300720c */ /* 0x000fe20003f05270 */
[----:B------:R-:W-:Y:S01]  /*11c00*/  FADD.FTZ R147, RZ, R122 ;  /* 0x0000007aff937221 */ /* 0x000fe20000010000 */
[----:B------:R-:W-:Y:S01]  /*11c10*/  SEL R117, RZ, 0x1, P1 ;  /* 0x00000001ff757807 */ /* 0x000fe20000800000 */
[----:B------:R-:W-:Y:S01]  /*11c20*/  IMAD.WIDE.U32 R118, R150, 0x100, RZ ;  /* 0x0000010096767825 */ /* 0x000fe200078e00ff */
[----:B------:R-:W-:-:S03]  /*11c30*/  LOP3.LUT P1, RZ, R5, 0xff, RZ, 0xc0, !PT ;  /* 0x000000ff05ff7812 */ /* 0x000fc6000782c0ff */
[----:B------:R-:W-:Y:S01]  /*11c40*/  FADD.FTZ R148, R147, R126 ;  /* 0x0000007e93947221 */ /* 0x000fe20000010000 */
[----:B------:R-:W-:Y:S02]  /*11c50*/  LOP3.LUT R116, R118, R116, R160, 0xfe, !PT ;  /* 0x0000007476747212 */ /* 0x000fe400078efea0 */
[----:B------:R-:W-:Y:S01]  /*11c60*/  LOP3.LUT R119, R119, R159, R161, 0xfe, !PT ;  /* 0x0000009f77777212 */ /* 0x000fe200078efea1 */
[----:B------:R-:W-:Y:S01]  /*11c70*/  FADD.FTZ R148, R148, R125 ;  /* 0x0000007d94947221 */ /* 0x000fe20000010000 */
[----:B------:R-:W-:Y:S01]  /*11c80*/  LOP3.LUT R118, R116, R117, RZ, 0xfc, !PT ;  /* 0x0000007574767212 */ /* 0x000fe200078efcff */
[----:B------:R-:W-:-:S04]  /*11c90*/  IMAD.WIDE.U32 R116, R124, R149, c[0x0][0x190] ;  /* 0x000064007c747625 */ /* 0x000fc800078e0095 */
[----:B------:R-:W-:Y:S01]  /*11ca0*/  FADD.FTZ R148, R148, R143 ;  /* 0x0000008f94947221 */ /* 0x000fe20000010000 */
[----:B------:R0:W-:Y:S03]  /*11cb0*/  STG.E.64 [R116.64], R118 ;  /* 0x0000007674007986 */ /* 0x0001e6000c101b06 */
[----:B------:R-:W-:-:S04]  /*11cc0*/  FADD.FTZ R148, R148, R121 ;  /* 0x0000007994947221 */ /* 0x000fc80000010000 */
[----:B------:R-:W-:-:S04]  /*11cd0*/  FADD.FTZ R148, R148, R127 ;  /* 0x0000007f94947221 */ /* 0x000fc80000010000 */
[----:B------:R-:W-:-:S04]  /*11ce0*/  FADD.FTZ R147, R148, R137 ;  /* 0x0000008994937221 */ /* 0x000fc80000010000 */
[----:B------:R-:W-:-:S04]  /*11cf0*/  FADD.FTZ R148, R147, R142 ;  /* 0x0000008e93947221 */ /* 0x000fc80000010000 */
[----:B------:R-:W-:-:S04]  /*11d00*/  FADD.FTZ R147, R148, R123 ;  /* 0x0000007b94937221 */ /* 0x000fc80000010000 */
[----:B------:R-:W-:Y:S02]  /*11d10*/  FADD.FTZ R148, R147, R138 ;  /* 0x0000008a93947221 */ /* 0x000fe40000010000 */
[----:B------:R-:W1:Y:S02]  /*11d20*/  S2R R147, SR_TID.X ;  /* 0x0000000000937919 */ /* 0x000e640000002100 */
[----:B------:R-:W-:-:S04]  /*11d30*/  FADD.FTZ R148, R148, R139 ;  /* 0x0000008b94947221 */ /* 0x000fc80000010000 */
[----:B0-----:R-:W-:-:S04]  /*11d40*/  FADD.FTZ R117, R148, R141 ;  /* 0x0000008d94757221 */ /* 0x001fc80000010000 */
        /* <DEDUP_REMOVED lines=9> */
[----:B------:R-:W-:Y:S05]  /*11de0*/  @!P0 BRA `(.L_x_5361) ;  /* 0x0000013000008947 */ /* 0x000fea0003800000 */
[----:B-1----:R-:W-:Y:S01]  /*11df0*/  IMAD.U32 R116, R128, 0x10000, RZ ;  /* 0x0001000080747824 */ /* 0x002fe200078e00ff */
        /* <DEDUP_REMOVED lines=18> */
.L_x_5361:
[----:B01----:R-:W-:Y:S01]  /*11f20*/  FADD.FTZ R117, R148, R157 ;  /* 0x0000009d94757221 */ /* 0x003fe20000010000 */
[----:B------:R-:W-:Y:S02]  /*11f30*/  SHF.R.U32.HI R148, RZ, 0x5, R147 ;  /* 0x00000005ff947819 */ /* 0x000fe40000011693 */
[----:B------:R-:W-:Y:S01]  /*11f40*/  LOP3.LUT P0, RZ, R147, 0x1f, RZ, 0xc0, !PT ;  /* 0x0000001f93ff7812 */ /* 0x000fe2000780c0ff */
[----:B------:R-:W-:Y:S01]  /*11f50*/  FADD.FTZ R117, R117, R156 ;  /* 0x0000009c75757221 */ /* 0x000fe20000010000 */
[----:B------:R-:W-:-:S03]  /*11f60*/  LOP3.LUT R148, R148, 0x7fffffc, RZ, 0xc0, !PT ;  /* 0x07fffffc94947812 */ /* 0x000fc600078ec0ff */
[----:B------:R-:W-:Y:S01]  /*11f70*/  FADD.FTZ R117, R117, R158 ;  /* 0x0000009e75757221 */ /* 0x000fe20000010000 */
[----:B------:R-:W-:Y:S01]  /*11f80*/  @!P1 IADD3 R148, R148, 0x4, RZ ;  /* 0x0000000494949810 */ /* 0x000fe20007ffe0ff */
[----:B------:R-:W-:Y:S05]  /*11f90*/  BRA.DIV ~URZ, `(.L_x_5362) ;  /* 0x000011d27f007947 */ /* 0x000fea000b800000 */
[----:B------:R0:W1:Y:S02]  /*11fa0*/  SHFL.BFLY PT, R149, R117, 0x1, 0x1f ;  /* 0x0c201f0075957f89 */ /* 0x00006400000e0000 */
.L_x_5366:
        /* <DEDUP_REMOVED lines=16> */
[----:B------:R-:W-:-:S04]  /*120b0*/  FADD.FTZ R150, -R116, R125 ;  /* 0x0000007d74967221 */ /* 0x000fc80000010100 */
[----:B------:R-:W-:-:S04]  /*120c0*/  FFMA.FTZ R149, R150, R150, R149 ;  /* 0x0000009696957223 */ /* 0x000fc80000010095 */
[----:B------:R-:W-:Y:S02]  /*120d0*/  FFMA.FTZ R149, R118, R118, R149 ;  /* 0x0000007676957223 */ /* 0x000fe40000010095 */
[----:B------:R-:W-:-:S04]  /*120e0*/  FADD.FTZ R118, -R116, R121 ;  /* 0x0000007974767221 */ /* 0x000fc80000010100 */
        /* <DEDUP_REMOVED lines=48> */
.L_x_5367:
[----:B------:R-:W2:Y:S01]  /*123f0*/  S2R R118, SR_TID.X ;  /* 0x0000000000767919 */ /* 0x000ea20000002100 */
[----:B------:R-:W-:Y:S01]  /*12400*/  @!P0 SHF.R.U32.HI R119, RZ, 0x5, R147 ;  /* 0x00000005ff778819 */ /* 0x000fe20000011693 */
[----:B01----:R-:W-:Y:S01]  /*12410*/  FADD.FTZ R117, R160, R117 ;  /* 0x00000075a0757221 */ /* 0x003fe20000010000 */
[----:B------:R-:W-:Y:S02]  /*12420*/  WARPSYNC 0xffffffff ;  /* 0xffffffff00007948 */ /* 0x000fe40003800000 */
[----:B------:R-:W-:-:S05]  /*12430*/  @!P0 LOP3.LUT R119, R119, 0x3, RZ, 0xc0, !PT ;  /* 0x0000000377778812 */ /* 0x000fca00078ec0ff */
[----:B------:R-:W-:-:S05]  /*12440*/  @!P0 IMAD.IADD R119, R148, 0x1, R119 ;  /* 0x0000000194778824 */ /* 0x000fca00078e0277 */
[----:B------:R0:W-:Y:S01]  /*12450*/  @!P0 STS.64 [R119.X8], R116 ;  /* 0x0000007477008388 */ /* 0x0001e20000008a00 */
[----:B--2---:R-:W-:Y:S01]  /*12460*/  LOP3.LUT R149, R118, 0x1f, RZ, 0xc0, !PT ;  /* 0x0000001f76957812 */ /* 0x004fe200078ec0ff */
[----:B0-----:R-:W-:Y:S02]  /*12470*/  CS2R R116, SRZ ;  /* 0x0000000000747805 */ /* 0x001fe4000001ff00 */
[----:B------:R-:W-:Y:S01]  /*12480*/  BAR.SYNC.DEFER_BLOCKING 0x0 ;  /* 0x0000000000007b1d */ /* 0x000fe20000010000 */
[----:B------:R-:W-:-:S13]  /*12490*/  ISETP.GT.U32.AND P1, PT, R149, 0x3, PT ;  /* 0x000000039500780c */ /* 0x000fda0003f24070 */
[----:B------:R-:W-:Y:S02]  /*124a0*/  @!P1 IMAD.IADD R159, R148, 0x1, R149 ;  /* 0x00000001949f9824 */ /* 0x000fe400078e0295 */
[----:B------:R-:W-:Y:S02]  /*124b0*/  IMAD.MOV.U32 R149, RZ, RZ, RZ ;  /* 0x000000ffff957224 */ /* 0x000fe400078e00ff */
[----:B------:R-:W-:-:S04]  /*124c0*/  @!P1 IMAD.MOV.U32 R149, RZ, RZ, 0x300 ;  /* 0x00000300ff959424 */ /* 0x000fc800078e00ff */
[----:B------:R-:W-:Y:S01]  /*124d0*/  I2F R163, R149 ;  /* 0x0000009500a37306 */ /* 0x000fe20000201400 */
[----:B------:R-:W0:Y:S04]  /*124e0*/  SHFL.DOWN PT, R160, R149, 0x2, 0x1f ;  /* 0x08401f0095a07f89 */ /* 0x000e2800000e0000 */
[----:B------:R-:W1:Y:S01]  /*124f0*/  @!P1 LDS.64 R116, [R159.X8] ;  /* 0x000000009f749984 */ /* 0x000e620000008a00 */
[----:B------:R-:W-:Y:S02]  /*12500*/  ISETP.NE.AND P1, PT, RZ, UR8, PT ;  /* 0x00000008ff007c0c */ /* 0x000fe4000bf25270 */
[----:B0-----:R-:W-:Y:S01]  /*12510*/  I2F R148, R160 ;  /* 0x000000a000947306 */ /* 0x001fe20000201400 */
[----:B------:R-:W-:-:S07]  /*12520*/  IMAD.IADD R147, R160, 0x1, R149 ;  /* 0x00000001a0937824 */ /* 0x000fce00078e0295 */
[----:B------:R-:W0:Y:S01]  /*12530*/  I2F R119, R147 ;  /* 0x0000009300777306 */ /* 0x000e220000201400 */
[----:B-1----:R-:W1:Y:S04]  /*12540*/  SHFL.DOWN PT, R161, R116, 0x2, 0x1f ;  /* 0x08401f0074a17f89 */ /* 0x002e6800000e0000 */
[----:B------:R-:W2:Y:S03]  /*12550*/  SHFL.DOWN PT, R150, R117, 0x2, 0x1f ;  /* 0x08401f0075967f89 */ /* 0x000ea600000e0000 */
[----:B0-----:R-:W0:Y:S01]  /*12560*/  MUFU.RCP R149, R119 ;  /* 0x0000007700957308 */ /* 0x001e220000001000 */
[C---:B-1----:R-:W-:Y:S02]  /*12570*/  FADD.FTZ R162, -R161.reuse, R116 ;  /* 0x00000074a1a27221 */ /* 0x042fe40000010100 */
[----:B------:R-:W-:-:S02]  /*12580*/  FMUL.FTZ R161, R161, R148 ;  /* 0x00000094a1a17220 */ /* 0x000fc40000410000 */
[----:B------:R-:W-:Y:S02]  /*12590*/  FMUL.FTZ R162, R162, R162 ;  /* 0x000000a2a2a27220 */ /* 0x000fe40000410000 */
[----:B------:R-:W-:Y:S02]  /*125a0*/  FFMA.FTZ R164, R163, R116, R161 ;  /* 0x00000074a3a47223 */ /* 0x000fe400000100a1 */
[----:B------:R-:W1:Y:S01]  /*125b0*/  SHFL.DOWN PT, R116, R147, 0x1, 0x1f ;  /* 0x08201f0093747f89 */ /* 0x000e6200000e0000 */
[----:B------:R-:W-:Y:S02]  /*125c0*/  FMUL.FTZ R163, R162, R163 ;  /* 0x000000a3a2a37220 */ /* 0x000fe40000410000 */
[----:B--2---:R-:W-:Y:S02]  /*125d0*/  FADD.FTZ R150, R150, R117 ;  /* 0x0000007596967221 */ /* 0x004fe40000010000 */
[----:B------:R-:W-:Y:S02]  /*125e0*/  FMUL.FTZ R163, R163, R148 ;  /* 0x00000094a3a37220 */ /* 0x000fe40000410000 */
[----:B0-----:R-:W-:-:S02]  /*125f0*/  FMUL.FTZ R148, R149, R164 ;  /* 0x000000a495947220 */ /* 0x001fc40000410000 */
[----:B------:R-:W-:-:S03]  /*12600*/  FFMA.FTZ R149, R149, R163, R150 ;  /* 0x000000a395957223 */ /* 0x000fc60000010096 */
[----:B------:R-:W0:Y:S04]  /*12610*/  SHFL.DOWN PT, R159, R148, 0x1, 0x1f ;  /* 0x08201f00949f7f89 */ /* 0x000e2800000e0000 */
[----:B------:R-:W2:Y:S01]  /*12620*/  SHFL.DOWN PT, R150, R149, 0x1, 0x1f ;  /* 0x08201f0095967f89 */ /* 0x000ea200000e0000 */
[----:B-1----:R-:W-:Y:S02]  /*12630*/  IADD3 R160, R147, R116, RZ ;  /* 0x0000007493a07210 */ /* 0x002fe40007ffe0ff */
[----:B------:R-:W1:Y:S08]  /*12640*/  I2F R116, R116 ;  /* 0x0000007400747306 */ /* 0x000e700000201400 */
[----:B------:R-:W3:Y:S01]  /*12650*/  I2F R117, R160 ;  /* 0x000000a000757306 */ /* 0x000ee20000201400 */
[----:B0-----:R-:W-:-:S04]  /*12660*/  FADD.FTZ R147, R148, -R159 ;  /* 0x8000009f94937221 */ /* 0x001fc80000010000 */
[----:B------:R-:W-:Y:S02]  /*12670*/  FMUL.FTZ R162, R147, R147 ;  /* 0x0000009393a27220 */ /* 0x000fe40000410000 */
[----:B-1----:R-:W-:Y:S02]  /*12680*/  FMUL.FTZ R159, R159, R116 ;  /* 0x000000749f9f7220 */ /* 0x002fe40000410000 */
[C---:B------:R-:W-:Y:S02]  /*12690*/  FMUL.FTZ R162, R119.reuse, R162 ;  /* 0x000000a277a27220 */ /* 0x040fe40000410000 */
[----:B------:R-:W-:Y:S02]  /*126a0*/  FFMA.FTZ R164, R119, R148, R159 ;  /* 0x0000009477a47223 */ /* 0x000fe4000001009f */
[----:B------:R-:W-:Y:S01]  /*126b0*/  FMUL.FTZ R162, R162, R116 ;  /* 0x00000074a2a27220 */ /* 0x000fe20000410000 */
[----:B------:R-:W-:Y:S01]  /*126c0*/  SHF.R.U32.HI R116, RZ, 0x5, R118 ;  /* 0x00000005ff747819 */ /* 0x000fe20000011676 */
[----:B---3--:R-:W0:Y:S01]  /*126d0*/  MUFU.RCP R117, R117 ;  /* 0x0000007500757308 */ /* 0x008e220000001000 */
[----:B--2---:R-:W-:Y:S01]  /*126e0*/  FADD.FTZ R150, R149, R150 ;  /* 0x0000009695967221 */ /* 0x004fe20000010000 */
[----:B------:R-:W-:Y:S01]  /*126f0*/  SHF.R.U32.HI R149, RZ, 0x1c, R120 ;  /* 0x0000001cff957819 */ /* 0x000fe20000011678 */
[----:B0-----:R-:W-:-:S02]  /*12700*/  FMUL.FTZ R119, R117, R164 ;  /* 0x000000a475777220 */ /* 0x001fc40000410000 */
[----:B------:R-:W-:Y:S01]  /*12710*/  FFMA.FTZ R150, R117, R162, R150 ;  /* 0x000000a275967223 */ /* 0x000fe20000010096 */
[----:B------:R-:W-:Y:S01]  /*12720*/  LOP3.LUT R117, R116, 0x3, RZ, 0xc0, !PT ;  /* 0x0000000374757812 */ /* 0x000fe200078ec0ff */
[----:B------:R-:W-:Y:S02]  /*12730*/  IMAD.MOV.U32 R116, RZ, RZ, c[0x0][0x1e0] ;  /* 0x00007800ff747624 */ /* 0x000fe400078e00ff */
[----:B------:R-:W0:Y:S01]  /*12740*/  SHFL.IDX PT, R119, R119, RZ, 0x1f ;  /* 0x00001fff77777589 */ /* 0x000e2200000e0000 */
[----:B------:R-:W-:-:S03]  /*12750*/  LOP3.LUT P0, RZ, R117, 0x1f, R118, 0xf8, !PT ;  /* 0x0000001f75ff7812 */ /* 0x000fc6000780f876 */
[----:B------:R-:W1:Y:S10]  /*12760*/  SHFL.IDX PT, R147, R150, RZ, 0x1f ;  /* 0x00001fff96937589 */ /* 0x000e7400000e0000 */
[----:B------:R-:W-:-:S02]  /*12770*/  @!P0 IMAD.MOV.U32 R118, RZ, RZ, 0x4 ;  /* 0x00000004ff768424 */ /* 0x000fc400078e00ff */
[C---:B0-----:R-:W-:Y:S01]  /*12780*/  FMUL.FTZ R117, R119.reuse, R119 ;  /* 0x0000007777757220 */ /* 0x041fe20000410000 */
[----:B------:R-:W-:Y:S01]  /*12790*/  FSEL R148, R119, RZ, !P1 ;  /* 0x000000ff77947208 */ /* 0x000fe20004800000 */
[----:B-1----:R-:W-:-:S03]  /*127a0*/  FFMA.FTZ R116, R147, R116, c[0x0][0x228] ;  /* 0x00008a0093747623 */ /* 0x002fc60000010074 */
[----:B------:R-:W-:Y:S01]  /*127b0*/  FSEL R117, R117, RZ, P1 ;  /* 0x000000ff75757208 */ /* 0x000fe20000800000 */
[C---:B------:R-:W-:Y:S02]  /*127c0*/  FADD.FTZ R122, -R148.reuse, R122 ;  /* 0x0000007a947a7221 */ /* 0x040fe40000010100 */
[----:B------:R-:W-:Y:S02]  /*127d0*/  FADD.FTZ R126, -R148, R126 ;  /* 0x0000007e947e7221 */ /* 0x000fe40000010100 */
[----:B------:R-:W-:Y:S02]  /*127e0*/  FADD.FTZ R147, R116, R117 ;  /* 0x0000007574937221 */ /* 0x000fe40000010000 */
[----:B------:R-:W-:Y:S02]  /*127f0*/  @!P0 IMAD.MOV.U32 R116, RZ, RZ, 0x4 ;  /* 0x00000004ff748424 */ /* 0x000fe400078e00ff */
[----:B------:R-:W-:Y:S02]  /*12800*/  FADD.FTZ R150, -R148, R143 ;  /* 0x0000008f94967221 */ /* 0x000fe40000010100 */
[----:B------:R-:W0:Y:S01]  /*12810*/  MUFU.RSQ R147, R147 ;  /* 0x0000009300937308 */ /* 0x000e220000001400 */
[----:B------:R-:W-:-:S04]  /*12820*/  @!P0 IMAD.WIDE R116, R135, R116, c[0x0][0x1a0] ;  /* 0x0000680087748625 */ /* 0x000fc800078e0274 */
[C---:B------:R-:W-:Y:S01]  /*12830*/  FADD.FTZ R160, -R148.reuse, R137 ;  /* 0x0000008994a07221 */ /* 0x040fe20000010100 */
[----:B------:R1:W-:Y:S01]  /*12840*/  @!P0 STG.E [R116.64], R119 ;  /* 0x0000007774008986 */ /* 0x0003e2000c101906 */
[C---:B------:R-:W-:Y:S02]  /*12850*/  FADD.FTZ R162, -R148.reuse, R142 ;  /* 0x0000008e94a27221 */ /* 0x040fe40000010100 */
[C---:B------:R-:W-:Y:S02]  /*12860*/  FADD.FTZ R164, -R148.reuse, R145 ;  /* 0x0000009194a47221 */ /* 0x040fe40000010100 */
[C---:B------:R-:W-:Y:S02]  /*12870*/  FADD.FTZ R152, -R148.reuse, R152 ;  /* 0x0000009894987221 */ /* 0x040fe40000010100 */
[C---:B------:R-:W-:Y:S02]  /*12880*/  FADD.FTZ R154, -R148.reuse, R154 ;  /* 0x0000009a949a7221 */ /* 0x040fe40000010100 */
[----:B------:R-:W-:-:S02]  /*12890*/  FADD.FTZ R156, -R148, R156 ;  /* 0x0000009c949c7221 */ /* 0x000fc40000010100 */
[----:B0-----:R-:W-:Y:S02]  /*128a0*/  FMUL.FTZ R150, R147, R150 ;  /* 0x0000009693967220 */ /* 0x001fe40000410000 */
[C---:B-1----:R-:W-:Y:S01]  /*128b0*/  @!P0 IMAD.WIDE R116, R135.reuse, R118, c[0x0][0x1a8] ;  /* 0x00006a0087748625 */ /* 0x042fe200078e0276 */
[----:B------:R-:W-:-:S03]  /*128c0*/  IADD3 R135, R135, c[0x0][0x160], RZ ;  /* 0x0000580087877a10 */ /* 0x000fc60007ffe0ff */
[----:B------:R-:W-:Y:S01]  /*128d0*/  FADD.FTZ R118, -R148, R125 ;  /* 0x0000007d94767221 */ /* 0x000fe20000010100 */
[----:B------:R0:W-:Y:S01]  /*128e0*/  @!P0 STG.E [R116.64], R147 ;  /* 0x0000009374008986 */ /* 0x0001e2000c101906 */
[C---:B------:R-:W-:Y:S02]  /*128f0*/  FMUL.FTZ R125, R147.reuse, R122 ;  /* 0x0000007a937d7220 */ /* 0x040fe40000410000 */
[C---:B------:R-:W-:Y:S02]  /*12900*/  FMUL.FTZ R122, R147.reuse, R126 ;  /* 0x0000007e937a7220 */ /* 0x040fe40000410000 */
[----:B------:R-:W-:Y:S02]  /*12910*/  FMUL.FTZ R143, R147, R118 ;  /* 0x00000076938f7220 */ /* 0x000fe40000410000 */
[----:B------:R-:W-:Y:S02]  /*12920*/  FFMA.FTZ R118, R60, R125, R12 ;  /* 0x0000007d3c767223 */ /* 0x000fe4000001000c */
[----:B------:R-:W-:-:S02]  /*12930*/  FFMA.FTZ R119, R62, R143, R14 ;  /* 0x0000008f3e777223 */ /* 0x000fc4000001000e */
[----:B------:R-:W-:Y:S02]  /*12940*/  FFMA.FTZ R126, R63, R150, R15 ;  /* 0x000000963f7e7223 */ /* 0x000fe4000001000f */
[----:B0-----:R-:W-:Y:S02]  /*12950*/  FFMA.FTZ R117, R61, R122, R13 ;  /* 0x0000007a3d757223 */ /* 0x001fe4000001000d */
[C---:B------:R-:W-:Y:S02]  /*12960*/  FMUL.FTZ R159, R147.reuse, R160 ;  /* 0x000000a0939f7220 */ /* 0x040fe40000410000 */
[----:B------:R-:W-:Y:S01]  /*12970*/  FMUL.FTZ R160, R147, R162 ;  /* 0x000000a293a07220 */ /* 0x000fe20000410000 */
[----:B------:R-:W-:Y:S01]  /*12980*/  F2FP.BF16.PACK_AB R116, R117, R118 ;  /* 0x000000767574723e */ /* 0x000fe200000010ff */
[----:B------:R-:W-:Y:S01]  /*12990*/  FADD.FTZ R118, -R148, R121 ;  /* 0x0000007994767221 */ /* 0x000fe20000010100 */
[----:B------:R-:W-:Y:S01]  /*129a0*/  F2FP.BF16.PACK_AB R117, R126, R119 ;  /* 0x000000777e75723e */ /* 0x000fe200000010ff */
[----:B------:R-:W-:-:S02]  /*129b0*/  FADD.FTZ R126, -R148, R127 ;  /* 0x0000007f947e7221 */ /* 0x000fc40000010100 */
        /* <DEDUP_REMOVED lines=10> */
[----:B------:R-:W-:Y:S02]  /*12a60*/  IMAD.SHL.U32 R121, R120, 0x10, RZ ;  /* 0x0000001078797824 */ /* 0x000fe400078e00ff */
[----:B------:R-:W-:Y:S02]  /*12a70*/  FFMA.FTZ R143, R86, R143, R38 ;  /* 0x0000008f568f7223 */ /* 0x000fe40000010026 */
[----:B------:R-:W-:Y:S01]  /*12a80*/  FFMA.FTZ R159, R90, R159, R42 ;  /* 0x0000009f5a9f7223 */ /* 0x000fe2000001002a */
[----:B------:R-:W-:Y:S01]  /*12a90*/  IADD3 R126, P0, R121, c[0x0][0x208], RZ ;  /* 0x00008200797e7a10 */ /* 0x000fe20007f1e0ff */
[----:B------:R-:W-:Y:S02]  /*12aa0*/  FFMA.FTZ R160, R91, R160, R43 ;  /* 0x000000a05ba07223 */ /* 0x000fe4000001002b */
[----:B------:R-:W-:Y:S01]  /*12ab0*/  FFMA.FTZ R150, R87, R150, R39 ;  /* 0x0000009657967223 */ /* 0x000fe20000010027 */
[----:B------:R-:W-:Y:S01]  /*12ac0*/  IADD3.X R127, R149, c[0x0][0x20c], RZ, P0, !PT ;  /* 0x00008300957f7a10 */ /* 0x000fe200007fe4ff */
[----:B------:R-:W-:-:S02]  /*12ad0*/  FFMA.FTZ R125, R84, R125, R36 ;  /* 0x0000007d547d7223 */ /* 0x000fc40000010024 */
[C---:B------:R-:W-:Y:S02]  /*12ae0*/  FADD.FTZ R162, -R148.reuse, R140 ;  /* 0x0000008c94a27221 */ /* 0x040fe40000010100 */
[----:B------:R0:W-:Y:S01]  /*12af0*/  STG.E.128 [R126.64], R116 ;  /* 0x000000747e007986 */ /* 0x0001e2000c101d06 */
[C---:B------:R-:W-:Y:S02]  /*12b00*/  FADD.FTZ R140, -R148.reuse, R157 ;  /* 0x0000009d948c7221 */ /* 0x040fe40000010100 */
[----:B------:R-:W-:Y:S02]  /*12b10*/  FADD.FTZ R158, -R148, R158 ;  /* 0x0000009e949e7221 */ /* 0x000fe40000010100 */
[C---:B------:R-:W-:Y:S02]  /*12b20*/  FMUL.FTZ R140, R147.reuse, R140 ;  /* 0x0000008c938c7220 */ /* 0x040fe40000410000 */
[C---:B------:R-:W-:Y:S02]  /*12b30*/  FMUL.FTZ R145, R147.reuse, R156 ;  /* 0x0000009c93917220 */ /* 0x040fe40000410000 */
[----:B------:R-:W-:-:S02]  /*12b40*/  FMUL.FTZ R158, R147, R158 ;  /* 0x0000009e939e7220 */ /* 0x000fc40000410000 */
[----:B0-----:R-:W-:Y:S01]  /*12b50*/  FFMA.FTZ R116, R85, R122, R37 ;  /* 0x0000007a55747223 */ /* 0x001fe20000010025 */
[----:B------:R-:W-:Y:S01]  /*12b60*/  IADD3 R126, P0, R121, c[0x0][0x210], RZ ;  /* 0x00008400797e7a10 */ /* 0x000fe20007f1e0ff */
[----:B------:R-:W-:Y:S01]  /*12b70*/  FADD.FTZ R122, -R148, R123 ;  /* 0x0000007b947a7221 */ /* 0x000fe20000010100 */
[----:B------:R-:W-:Y:S01]  /*12b80*/  F2FP.BF16.PACK_AB R118, R142, R137 ;  /* 0x000000898e76723e */ /* 0x000fe200000010ff */
[----:B------:R-:W-:Y:S01]  /*12b90*/  FADD.FTZ R142, -R148, R138 ;  /* 0x0000008a948e7221 */ /* 0x000fe20000010100 */
[----:B------:R-:W-:Y:S01]  /*12ba0*/  F2FP.BF16.PACK_AB R119, R160, R159 ;  /* 0x0000009fa077723e */ /* 0x000fe200000010ff */
[C---:B------:R-:W-:Y:S01]  /*12bb0*/  FMUL.FTZ R123, R147.reuse, R122 ;  /* 0x0000007a937b7220 */ /* 0x040fe20000410000 */
[----:B------:R-:W-:Y:S01]  /*12bc0*/  F2FP.BF16.PACK_AB R117, R150, R143 ;  /* 0x0000008f9675723e */ /* 0x000fe200000010ff */
[----:B------:R-:W-:Y:S01]  /*12bd0*/  FMUL.FTZ R122, R147, R142 ;  /* 0x0000008e937a7220 */ /* 0x000fe20000410000 */
[----:B------:R-:W-:Y:S01]  /*12be0*/  F2FP.BF16.PACK_AB R116, R116, R125 ;  /* 0x0000007d7474723e */ /* 0x000fe200000010ff */
[C---:B------:R-:W-:Y:S01]  /*12bf0*/  FADD.FTZ R150, -R148.reuse, R139 ;  /* 0x0000008b94967221 */ /* 0x040fe20000010100 */
[----:B------:R-:W-:Y:S01]  /*12c00*/  IADD3.X R127, R149, c[0x0][0x214], RZ, P0, !PT ;  /* 0x00008500957f7a10 */ /* 0x000fe200007fe4ff */
[----:B------:R-:W-:-:S02]  /*12c10*/  FADD.FTZ R160, -R148, R141 ;  /* 0x0000008d94a07221 */ /* 0x000fc40000010100 */
[C---:B------:R-:W-:Y:S02]  /*12c20*/  FADD.FTZ R121, -R148.reuse, R144 ;  /* 0x0000009094797221 */ /* 0x040fe40000010100 */
[----:B------:R0:W-:Y:S01]  /*12c30*/  STG.E.128 [R126.64], R116 ;  /* 0x000000747e007986 */ /* 0x0001e2000c101d06 */
[C---:B------:R-:W-:Y:S02]  /*12c40*/  FADD.FTZ R125, -R148.reuse, R146 ;  /* 0x00000092947d7221 */ /* 0x040fe40000010100 */
[C---:B------:R-:W-:Y:S02]  /*12c50*/  FADD.FTZ R138, -R148.reuse, R151 ;  /* 0x00000097948a7221 */ /* 0x040fe40000010100 */
[C---:B------:R-:W-:Y:S02]  /*12c60*/  FADD.FTZ R144, -R148.reuse, R153 ;  /* 0x0000009994907221 */ /* 0x040fe40000010100 */
[----:B------:R-:W-:Y:S02]  /*12c70*/  FADD.FTZ R146, -R148, R155 ;  /* 0x0000009b94927221 */ /* 0x000fe40000010100 */
[----:B------:R-:W-:-:S02]  /*12c80*/  FMUL.FTZ R148, R147, R160 ;  /* 0x000000a093947220 */ /* 0x000fc40000410000 */
[C---:B------:R-:W-:Y:S02]  /*12c90*/  FMUL.FTZ R141, R147.reuse, R162 ;  /* 0x000000a2938d7220 */ /* 0x040fe40000410000 */
[C---:B------:R-:W-:Y:S02]  /*12ca0*/  FMUL.FTZ R121, R147.reuse, R121 ;  /* 0x0000007993797220 */ /* 0x040fe40000410000 */
[----:B------:R-:W-:Y:S02]  /*12cb0*/  FMUL.FTZ R137, R147, R138 ;  /* 0x0000008a93897220 */ /* 0x000fe40000410000 */
[----:B------:R-:W-:Y:S02]  /*12cc0*/  FFMA.FTZ R138, R98, R121, R50 ;  /* 0x00000079628a7223 */ /* 0x000fe40000010032 */
[----:B0-----:R-:W-:Y:S02]  /*12cd0*/  FFMA.FTZ R116, R68, R123, R20 ;  /* 0x0000007b44747223 */ /* 0x001fe40000010014 */
[----:B------:R-:W-:-:S02]  /*12ce0*/  FFMA.FTZ R117, R69, R122, R21 ;  /* 0x0000007a45757223 */ /* 0x000fc40000010015 */
[C---:B------:R-:W-:Y:S02]  /*12cf0*/  FMUL.FTZ R127, R147.reuse, R150 ;  /* 0x00000096937f7220 */ /* 0x040fe40000410000 */
[----:B------:R-:W-:Y:S01]  /*12d00*/  FMUL.FTZ R126, R147, R164 ;  /* 0x000000a4937e7220 */ /* 0x000fe20000410000 */
[----:B------:R-:W-:Y:S01]  /*12d10*/  F2FP.BF16.PACK_AB R116, R117, R116 ;  /* 0x000000747574723e */ /* 0x000fe200000010ff */
[----:B------:R-:W-:Y:S02]  /*12d20*/  FMUL.FTZ R150, R147, R125 ;  /* 0x0000007d93967220 */ /* 0x000fe40000410000 */
[----:B------:R-:W-:Y:S02]  /*12d30*/  FFMA.FTZ R117, R70, R127, R22 ;  /* 0x0000007f46757223 */ /* 0x000fe40000010016 */
[----:B------:R-:W-:Y:S02]  /*12d40*/  FFMA.FTZ R118, R71, R148, R23 ;  /* 0x0000009447767223 */ /* 0x000fe40000010017 */
[----:B------:R-:W-:-:S02]  /*12d50*/  FFMA.FTZ R119, R72, R141, R24 ;  /* 0x0000008d48777223 */ /* 0x000fc40000010018 */
[----:B------:R-:W-:Y:S01]  /*12d60*/  FFMA.FTZ R142, R73, R126, R25 ;  /* 0x0000007e498e7223 */ /* 0x000fe20000010019 */
[----:B------:R-:W-:Y:S01]  /*12d70*/  F2FP.BF16.PACK_AB R117, R118, R117 ;  /* 0x000000757675723e */ /* 0x000fe200000010ff */
[----:B------:R-:W-:Y:S02]  /*12d80*/  FFMA.FTZ R125, R74, R121, R26 ;  /* 0x000000794a7d7223 */ /* 0x000fe4000001001a */
[-C--:B------:R-:W-:Y:S01]  /*12d90*/  FFMA.FTZ R160, R75, R150.reuse, R27 ;  /* 0x000000964ba07223 */ /* 0x080fe2000001001b */
[----:B------:R-:W-:Y:S01]  /*12da0*/  F2FP.BF16.PACK_AB R118, R142, R119 ;  /* 0x000000778e76723e */ /* 0x000fe200000010ff */
[----:B------:R-:W-:Y:S02]  /*12db0*/  IMAD.MOV.U32 R142, RZ, RZ, 0x10 ;  /* 0x00000010ff8e7424 */ /* 0x000fe400078e00ff */
[----:B------:R-:W-:Y:S01]  /*12dc0*/  FFMA.FTZ R149, R99, R150, R51 ;  /* 0x0000009663957223 */ /* 0x000fe20000010033 */
[----:B------:R-:W-:Y:S01]  /*12dd0*/  F2FP.BF16.PACK_AB R119, R160, R125 ;  /* 0x0000007da077723e */ /* 0x000fe200000010ff */
[C---:B------:R-:W-:Y:S01]  /*12de0*/  FMUL.FTZ R144, R147.reuse, R144 ;  /* 0x0000009093907220 */ /* 0x040fe20000410000 */
[----:B------:R-:W-:Y:S01]  /*12df0*/  IADD3 R125, R120, 0x80, RZ ;  /* 0x00000080787d7810 */ /* 0x000fe20007ffe0ff */
[----:B------:R-:W-:-:S02]  /*12e00*/  FMUL.FTZ R139, R147, R152 ;  /* 0x00000098938b7220 */ /* 0x000fc40000410000 */
[----:B------:R-:W-:Y:S02]  /*12e10*/  FMUL.FTZ R146, R147, R146 ;  /* 0x0000009293927220 */ /* 0x000fe40000410000 */
[----:B------:R-:W-:-:S04]  /*12e20*/  IMAD.WIDE.U32 R120, R125, R142, c[0x0][0x208] ;  /* 0x000082007d787625 */ /* 0x000fc800078e008e */
[----:B------:R-:W-:Y:S01]  /*12e30*/  FMUL.FTZ R143, R147, R154 ;  /* 0x0000009a938f7220 */ /* 0x000fe20000410000 */
[----:B------:R0:W-:Y:S01]  /*12e40*/  STG.E.128 [R120.64], R116 ;  /* 0x0000007478007986 */ /* 0x0001e2000c101d06 */
[----:B------:R-:W-:Y:S02]  /*12e50*/  FFMA.FTZ R123, R92, R123, R44 ;  /* 0x0000007b5c7b7223 */ /* 0x000fe4000001002c */
[----:B------:R-:W-:Y:S02]  /*12e60*/  FFMA.FTZ R122, R93, R122, R45 ;  /* 0x0000007a5d7a7223 */ /* 0x000fe4000001002d */
[----:B------:R-:W-:Y:S02]  /*12e70*/  FFMA.FTZ R127, R94, R127, R46 ;  /* 0x0000007f5e7f7223 */ /* 0x000fe4000001002e */
[----:B------:R-:W-:Y:S02]  /*12e80*/  FFMA.FTZ R148, R95, R148, R47 ;  /* 0x000000945f947223 */ /* 0x000fe4000001002f */
[----:B------:R-:W-:-:S02]  /*12e90*/  FFMA.FTZ R147, R77, R144, R29 ;  /* 0x000000904d937223 */ /* 0x000fc4000001001d */
[----:B------:R-:W-:Y:S02]  /*12ea0*/  FFMA.FTZ R141, R96, R141, R48 ;  /* 0x0000008d608d7223 */ /* 0x000fe40000010030 */
[----:B------:R-:W-:Y:S02]  /*12eb0*/  FFMA.FTZ R126, R97, R126, R49 ;  /* 0x0000007e617e7223 */ /* 0x000fe40000010031 */
[-C--:B------:R-:W-:Y:S02]  /*12ec0*/  FFMA.FTZ R150, R79, R146.reuse, R31 ;  /* 0x000000924f967223 */ /* 0x080fe4000001001f */
[----:B------:R-:W-:Y:S01]  /*12ed0*/  FFMA.FTZ R146, R103, R146, R55 ;  /* 0x0000009267927223 */ /* 0x000fe20000010037 */
[----:B0-----:R-:W-:Y:S01]  /*12ee0*/  F2FP.BF16.PACK_AB R119, R149, R138 ;  /* 0x0000008a9577723e */ /* 0x001fe200000010ff */
[----:B------:R-:W-:Y:S01]  /*12ef0*/  FFMA.FTZ R138, R76, R137, R28 ;  /* 0x000000894c8a7223 */ /* 0x000fe2000001001c */
[----:B------:R-:W-:Y:S01]  /*12f00*/  F2FP.BF16.PACK_AB R116, R122, R123 ;  /* 0x0000007b7a74723e */ /* 0x000fe200000010ff */
        /* <DEDUP_REMOVED lines=14> */
[----:B------:R-:W-:Y:S01]  /*12ff0*/  IMAD.SHL.U32 R140, R124, 0x10, RZ ;  /* 0x000000107c8c7824 */ /* 0x000fe200078e00ff */
[----:B------:R-:W-:Y:S01]  /*13000*/  SHF.R.U32.HI R145, RZ, 0x1c, R124 ;  /* 0x0000001cff917819 */ /* 0x000fe2000001167c */
[-C--:B------:R-:W-:Y:S01]  /*13010*/  FFMA.FTZ R149, R78, R139.reuse, R30 ;  /* 0x0000008b4e957223 */ /* 0x080fe2000001001e */
[----:B------:R-:W-:Y:S01]  /*13020*/  F2FP.BF16.PACK_AB R126, R141, R126 ;  /* 0x0000007e8d7e723e */ /* 0x000fe200000010ff */
[----:B------:R-:W-:Y:S01]  /*13030*/  FFMA.FTZ R141, R102, R139, R54 ;  /* 0x0000008b668d7223 */ /* 0x000fe20000010036 */
[----:B------:R-:W-:Y:S01]  /*13040*/  IADD3 R138, P0, R140, c[0x0][0x208], RZ ;  /* 0x000082008c8a7a10 */ /* 0x000fe20007f1e0ff */
[----:B------:R-:W-:Y:S01]  /*13050*/  FFMA.FTZ R124, R100, R137, R52 ;  /* 0x00000089647c7223 */ /* 0x000fe20000010034 */
[----:B------:R-:W-:Y:S01]  /*13060*/  IADD3 R140, P1, R140, c[0x0][0x210], RZ ;  /* 0x000084008c8c7a10 */ /* 0x000fe20007f3e0ff */
[----:B------:R-:W-:Y:S01]  /*13070*/  FFMA.FTZ R137, R101, R144, R53 ;  /* 0x0000009065897223 */ /* 0x000fe20000010035 */
[----:B------:R-:W-:Y:S01]  /*13080*/  F2FP.BF16.PACK_AB R121, R150, R149 ;  /* 0x000000959679723e */ /* 0x000fe200000010ff */
[----:B------:R-:W-:Y:S01]  /*13090*/  IMAD.WIDE.U32 R142, R125, R142, c[0x0][0x210] ;  /* 0x000084007d8e7625 */ /* 0x000fe200078e008e */
[----:B------:R-:W-:-:S02]  /*130a0*/  IADD3.X R139, R145, c[0x0][0x20c], RZ, P0, !PT ;  /* 0x00008300918b7a10 */ /* 0x000fc400007fe4ff */
[----:B------:R-:W-:Y:S02]  /*130b0*/  F2FP.BF16.PACK_AB R125, R146, R141 ;  /* 0x0000008d927d723e */ /* 0x000fe400000010ff */
        /* <DEDUP_REMOVED lines=10> */
.L_x_5364:
[----:B------:R-:W-:Y:S05]  /*13160*/  EXIT ;  /* 0x000000000000794d */ /* 0x000fea0003800000 */
.L_x_5362:
[----:B------:R-:W-:Y:S01]  /*13170*/  HFMA2.MMA R150, -RZ, RZ, 0, 1.847743988037109375e-06 ;  /* 0x0000001fff967435 */ /* 0x000fe200000001ff */
[----:B------:R-:W-:Y:S01]  /*13180*/  IMAD.MOV.U32 R159, RZ, RZ, 0x1 ;  /* 0x00000001ff9f7424 */ /* 0x000fe200078e00ff */
[----:B------:R-:W-:Y:S01]  /*13190*/  MOV R118, 0x131c0 ;  /* 0x000131c000767802 */ /* 0x000fe20000000f00 */
[----:B------:R-:W-:-:S03]  /*131a0*/  IMAD.MOV.U32 R149, RZ, RZ, -0x1 ;  /* 0xffffffffff957424 */ /* 0x000fc600078e00ff */
[----:B------:R-:W-:Y:S05]  /*131b0*/  CALL.REL.NOINC `($__internal_21_$__cuda_sm70_shflsync_bfly_p) ;  /* 0x0000069000007944 */ /* 0x000fea0003c00000 */
[----:B01----:R-:W-:Y:S05]  /*131c0*/  BRA `(.L_x_5366) ;  /* 0xffffede000007947 */ /* 0x003fea000383ffff */
.L_x_5363:
[----:B------:R-:W-:Y:S01]  /*131d0*/  IMAD.MOV.U32 R159, RZ, RZ, 0x2 ;  /* 0x00000002ff9f7424 */ /* 0x000fe200078e00ff */
[----:B------:R-:W-:Y:S01]  /*131e0*/  MOV R118, 0x13220 ;  /* 0x0001322000767802 */ /* 0x000fe20000000f00 */
[----:B------:R-:W-:Y:S02]  /*131f0*/  IMAD.MOV.U32 R150, RZ, RZ, 0x1f ;  /* 0x0000001fff967424 */ /* 0x000fe400078e00ff */
[----:B------:R-:W-:Y:S02]  /*13200*/  IMAD.MOV.U32 R149, RZ, RZ, -0x1 ;  /* 0xffffffffff957424 */ /* 0x000fe400078e00ff */
[----:B------:R-:W-:Y:S05]  /*13210*/  CALL.REL.NOINC `($__internal_21_$__cuda_sm70_shflsync_bfly_p) ;  /* 0x0000063000007944 */ /* 0x000fea0003c00000 */
[----:B01----:R-:W-:Y:S01]  /*13220*/  FADD.FTZ R117, R117, R149 ;  /* 0x0000009575757221 */ /* 0x003fe20000010000 */
[----:B------:R-:W-:Y:S01]  /*13230*/  MOV R118, 0x13280 ;  /* 0x0001328000767802 */ /* 0x000fe20000000f00 */
[----:B------:R-:W-:Y:S02]  /*13240*/  IMAD.MOV.U32 R159, RZ, RZ, 0x4 ;  /* 0x00000004ff9f7424 */ /* 0x000fe400078e00ff */
[----:B------:R-:W-:-:S02]  /*13250*/  IMAD.MOV.U32 R150, RZ, RZ, 0x1f ;  /* 0x0000001fff967424 */ /* 0x000fc400078e00ff */
[----:B------:R-:W-:Y:S02]  /*13260*/  IMAD.MOV.U32 R149, RZ, RZ, -0x1 ;  /* 0xffffffffff957424 */ /* 0x000fe400078e00ff */
[----:B------:R-:W-:Y:S05]  /*13270*/  CALL.REL.NOINC `($__internal_21_$__cuda_sm70_shflsync_bfly_p) ;  /* 0x000005d000007944 */ /* 0x000fea0003c00000 */
[----:B01----:R-:W-:Y:S01]  /*13280*/  FADD.FTZ R117, R117, R149 ;  /* 0x0000009575757221 */ /* 0x003fe20000010000 */
[----:B------:R-:W-:Y:S01]  /*13290*/  MOV R159, 0x8 ;  /* 0x00000008009f7802 */ /* 0x000fe20000000f00 */
[----:B------:R-:W-:Y:S01]  /*132a0*/  IMAD.MOV.U32 R150, RZ, RZ, 0x1f ;  /* 0x0000001fff967424 */ /* 0x000fe200078e00ff */
[----:B------:R-:W-:Y:S01]  /*132b0*/  MOV R118, 0x132e0 ;  /* 0x000132e000767802 */ /* 0x000fe20000000f00 */
[----:B------:R-:W-:Y:S02]  /*132c0*/  IMAD.MOV.U32 R149, RZ, RZ, -0x1 ;  /* 0xffffffffff957424 */ /* 0x000fe400078e00ff */
[----:B------:R-:W-:Y:S05]  /*132d0*/  CALL.REL.NOINC `($__internal_21_$__cuda_sm70_shflsync_bfly_p) ;  /* 0x0000057000007944 */ /* 0x000fea0003c00000 */
[----:B01----:R-:W-:Y:S01]  /*132e0*/  FADD.FTZ R117, R117, R149 ;  /* 0x0000009575757221 */ /* 0x003fe20000010000 */
[----:B------:R-:W-:Y:S01]  /*132f0*/  MOV R118, 0x13340 ;  /* 0x0001334000767802 */ /* 0x000fe20000000f00 */
[----:B------:R-:W-:Y:S02]  /*13300*/  IMAD.MOV.U32 R159, RZ, RZ, 0x10 ;  /* 0x00000010ff9f7424 */ /* 0x000fe400078e00ff */
[----:B------:R-:W-:Y:S02]  /*13310*/  IMAD.MOV.U32 R150, RZ, RZ, 0x1f ;  /* 0x0000001fff967424 */ /* 0x000fe400078e00ff */
[----:B------:R-:W-:-:S02]  /*13320*/  IMAD.MOV.U32 R149, RZ, RZ, -0x1 ;  /* 0xffffffffff957424 */ /* 0x000fc400078e00ff */
[----:B------:R-:W-:Y:S05]  /*13330*/  CALL.REL.NOINC `($__internal_21_$__cuda_sm70_shflsync_bfly_p) ;  /* 0x0000051000007944 */ /* 0x000fea0003c00000 */
[----:B-1----:R-:W-:Y:S01]  /*13340*/  FADD.FTZ R116, R117, R149 ;  /* 0x0000009575747221 */ /* 0x002fe20000010000 */
[----:B------:R-:W-:Y:S01]  /*13350*/  MOV R149, 0xffffffff ;  /* 0xffffffff00957802 */ /* 0x000fe20000000f00 */
[----:B0-----:R-:W-:-:S02]  /*13360*/  IMAD.MOV.U32 R159, RZ, RZ, 0x1 ;  /* 0x00000001ff9f7424 */ /* 0x001fc400078e00ff */
[----:B------:R-:W-:Y:S02]  /*13370*/  FMUL.FTZ R116, R116, 0.001302083372138440609 ;  /* 0x3aaaaaab74747820 */ /* 0x000fe40000410000 */
[----:B------:R-:W-:Y:S02]  /*13380*/  IMAD.MOV.U32 R150, RZ, RZ, 0x1f ;  /* 0x0000001fff967424 */ /* 0x000fe400078e00ff */
[C---:B------:R-:W-:Y:S02]  /*13390*/  FADD.FTZ R117, -R116.reuse, R122 ;  /* 0x0000007a74757221 */ /* 0x040fe40000010100 */
[----:B------:R-:W-:Y:S02]  /*133a0*/  FADD.FTZ R118, -R116, R126 ;  /* 0x0000007e74767221 */ /* 0x000fe40000010100 */
[----:B------:R-:W-:-:S04]  /*133b0*/  FFMA.FTZ R117, R117, R117, RZ ;  /* 0x0000007575757223 */ /* 0x000fc800000100ff */
        /* <DEDUP_REMOVED lines=44> */
[----:B------:R-:W-:Y:S01]  /*13680*/  FFMA.FTZ R117, R118, R118, R117 ;  /* 0x0000007676757223 */ /* 0x000fe20000010075 */
[----:B------:R-:W-:Y:S02]  /*13690*/  MOV R118, 0x136b0 ;  /* 0x000136b000767802 */ /* 0x000fe40000000f00 */
[----:B------:R-:W-:Y:S05]  /*136a0*/  CALL.REL.NOINC `($__internal_21_$__cuda_sm70_shflsync_bfly_p) ;  /* 0x000001a000007944 */ /* 0x000fea0003c00000 */
[----:B01----:R-:W-:Y:S01]  /*136b0*/  FADD.FTZ R117, R117, R149 ;  /* 0x0000009575757221 */ /* 0x003fe20000010000 */
[----:B------:R-:W-:Y:S01]  /*136c0*/  MOV R118, 0x13710 ;  /* 0x0001371000767802 */ /* 0x000fe20000000f00 */
[----:B------:R-:W-:Y:S02]  /*136d0*/  IMAD.MOV.U32 R159, RZ, RZ, 0x2 ;  /* 0x00000002ff9f7424 */ /* 0x000fe400078e00ff */
        /* <DEDUP_REMOVED lines=9> */
[----:B0-----:R-:W-:Y:S01]  /*13770*/  HFMA2.MMA R150, -RZ, RZ, 0, 1.847743988037109375e-06 ;  /* 0x0000001fff967435 */ /* 0x001fe200000001ff */
[----:B-1----:R-:W-:Y:S01]  /*13780*/  FADD.FTZ R117, R117, R149 ;  /* 0x0000009575757221 */ /* 0x002fe20000010000 */
[----:B------:R-:W-:Y:S01]  /*13790*/  MOV R118, 0x137d0 ;  /* 0x000137d000767802 */ /* 0x000fe20000000f00 */
[----:B------:R-:W-:Y:S02]  /*137a0*/  IMAD.MOV.U32 R159, RZ, RZ, 0x8 ;  /* 0x00000008ff9f7424 */ /* 0x000fe400078e00ff */
        /* <DEDUP_REMOVED lines=8> */
[----:B-1----:R-:W-:Y:S01]  /*13830*/  IMAD.MOV.U32 R160, RZ, RZ, R149 ;  /* 0x000000ffffa07224 */ /* 0x002fe200078e0095 */
[----:B0-----:R-:W-:Y:S05]  /*13840*/  BRA `(.L_x_5367) ;  /* 0xffffeba000007947 */ /* 0x001fea000383ffff */
        .weak           $__internal_21_$__cuda_sm70_shflsync_bfly_p
        .type           $__internal_21_$__cuda_sm70_shflsync_bfly_p,@function
        .size           $__internal_21_$__cuda_sm70_shflsync_bfly_p,(.L_x_20001 - $__internal_21_$__cuda_sm70_shflsync_bfly_p)
$__internal_21_$__cuda_sm70_shflsync_bfly_p:
[----:B------:R-:W-:Y:S01]  /*13850*/  IMAD.MOV.U32 R119, RZ, RZ, 0x0 ;  /* 0x00000000ff777424 */ /* 0x000fe200078e00ff */
[----:B------:R-:W-:Y:S04]  /*13860*/  WARPSYNC R149 ;  /* 0x0000009500007348 */ /* 0x000fe80003800000 */
[----:B------:R0:W1:Y:S01]  /*13870*/  SHFL.BFLY PT, R149, R117, R159, R150 ;  /* 0x0c00009f75957389 */ /* 0x00006200000e0096 */
[----:B------:R-:W-:Y:S05]  /*13880*/  RET.REL.NODEC R118 `(_ZN10layer_norm31ln_parallel_residual_fwd_kernelINS_13Kernel_traitsIf13__nv_bfloat16S2_S2_fjLj3072ELj1ELj1ELj4ELj16ENS_18Kernel_traits_baseILj3072EfS2_S2_S2_fjLj128EEEEELb1ELb0ELb1EEEvNS_9FwdParamsE) ;  /* 0xfffec77076007950 */ /* 0x000fea0003c3ffff */
.L_x_5368:
        /* <DEDUP_REMOVED lines=15> */
.L_x_20001:


//--------------------- .text._ZN10layer_norm31ln_parallel_residual_fwd_kernelINS_13Kernel_traitsIf13__nv_bfloat16S2_S2_fjLj3072ELj1ELj1ELj4ELj16ENS_18Kernel_traits_baseILj3072EfS2_S2_S2_fjLj128EEEEELb1ELb1ELb0EEEvNS_9FwdParamsE --------------------------
	.section	.text._ZN10layer_norm31ln_parallel_residual_fwd_kernelINS_13Kernel_traitsIf13__nv_bfloat16S2_S2_fjLj3072ELj1ELj1ELj4ELj16ENS_18Kernel_traits_baseILj3072EfS2_S2_S2_fjLj128EEEEELb1ELb1ELb0EEEvNS_9FwdParamsE,"ax",@progbits
	.sectioninfo	@"SHI_REGISTERS=126"
	.align	128
        .global         _ZN10layer_norm31ln_parallel_residual_fwd_kernelINS_13Kernel_traitsIf13__nv_bfloat16S2_S2_fjLj3072ELj1ELj1ELj4ELj16ENS_18Kernel_traits_baseILj3072EfS2_S2_S2_fjLj128EEEEELb1ELb1ELb0EEEvNS_9FwdParamsE
        .type           _ZN10layer_norm31ln_parallel_residual_fwd_kernelINS_13Kernel_traitsIf13__nv_bfloat16S2_S2_fjLj3072ELj1ELj1ELj4ELj16ENS_18Kernel_traits_baseILj3072EfS2_S2_S2_fjLj128EEEEELb1ELb1ELb0EEEvNS_9FwdParamsE,@function
        .size           _ZN10layer_norm31ln_parallel_residual_fwd_kernelINS_13Kernel_traitsIf13__nv_bfloat16S2_S2_fjLj3072ELj1ELj1ELj4ELj16ENS_18Kernel_traits_baseILj3072EfS2_S2_S2_fjLj128EEEEELb1ELb1ELb0EEEvNS_9FwdParamsE,(.L_x_20002 - _ZN10layer_norm31ln_parallel_residual_fwd_kernelINS_13Kernel_traitsIf13__nv_bfloat16S2_S2_fjLj3072ELj1ELj1ELj4ELj16ENS_18Kernel_traits_baseILj3072EfS2_S2_S2_fjLj128EEEEELb1ELb1ELb0EEEvNS_9FwdParamsE)
        .other          _ZN10layer_norm31ln_parallel_residual_fwd_kernelINS_13Kernel_traitsIf13__nv_bfloat16S2_S2_fjLj3072ELj1ELj1ELj4ELj16ENS_18Kernel_traits_baseILj3072EfS2_S2_S2_fjLj128EEEEELb1ELb1ELb0EEEvNS_9FwdParamsE,@"STO_CUDA_ENTRY STV_DEFAULT"
_ZN10layer_norm31ln_parallel_residual_fwd_kernelINS_13Kernel_traitsIf13__nv_bfloat16S2_S2_fjLj3072ELj1ELj1ELj4ELj16ENS_18Kernel_traits_baseILj3072EfS2_S2_S2_fjLj128EEEEELb1ELb1ELb0EEEvNS_9FwdParamsE:
.text._ZN10layer_norm31ln_parallel_residual_fwd_kernelINS_13Kernel_traitsIf13__nv_bfloat16S2_S2_fjLj3072ELj1ELj1ELj4ELj16ENS_18Kernel_traits_baseILj3072EfS2_S2_S2_fjLj128EEEEELb1ELb1ELb0EEEvNS_9FwdParamsE:
        /* <DEDUP_REMOVED lines=9> */
[----:B------:R-:W2:Y:S04]  /*0090*/  @P0 LDG.E.64 R6, [R6.64] ;  /* 0x0000000606060981 */ /* 0x000ea8000c1e1b00 */
[----:B------:R-:W3:Y:S01]  /*00a0*/  @P0 LDG.E.64 R2, [R10.64] ;  /* 0x000000060a020981 */ /* 0x000ee2000c1e1b00 */
[----:B------:R-:W-:Y:S03]  /*00b0*/  BSSY B0, `(.L_x_5369) ;  /* 0x000005b000007945 */ /* 0x000fe60003800000 */
[----:B------:R-:W0:Y:S04]  /*00c0*/  S2R R0, SR_TID.X ;  /* 0x0000000000007919 */ /* 0x000e280000002100 */
[----:B------:R-:W0:Y:S01]  /*00d0*/  S2R R19, SR_CTAID.X ;  /* 0x0000000000137919 */ /* 0x000e220000002500 */
[----:B--2---:R-:W1:Y:S01]  /*00e0*/  @P0 R2UR UR4, R6 ;  /* 0x00000000060403c2 */ /* 0x004e6200000e0000 */
[----:B---3--:R-:W-:Y:S01]  /*00f0*/  @P0 IADD3 R10, P1, R2, c[0x0][0x240], RZ ;  /* 0x00009000020a0a10 */ /* 0x008fe20007f3e0ff */
[----:B0-----:R-:W-:-:S06]  /*0100*/  IMAD R2, R19, c[0x0][0x0], R0 ;  /* 0x0000000013027a24 */ /* 0x001fcc00078e0200 */
[----:B------:R0:W2:Y:S01]  /*0110*/  @P0 R2UR UR5, R7 ;  /* 0x00000000070503c2 */ /* 0x0000a200000e0000 */
[----:B------:R-:W-:Y:S02]  /*0120*/  @P0 IMAD.X R11, RZ, RZ, R3, P1 ;  /* 0x000000ffff0b0224 */ /* 0x000fe400008e0603 */
[----:B------:R-:W-:-:S03]  /*0130*/  IMAD.WIDE.U32 R12, R2, -0x326172a9, RZ ;  /* 0xcd9e8d57020c7825 */ /* 0x000fc600078e00ff */
[--C-:B------:R-:W-:Y:S02]  /*0140*/  SHF.R.U64 R3, R10, 0x2, R11.reuse ;  /* 0x000000020a037819 */ /* 0x100fe4000000120b */
[----:B------:R-:W-:-:S03]  /*0150*/  SHF.R.U32.HI R4, RZ, 0x2, R11 ;  /* 0x00000002ff047819 */ /* 0x000fc6000001160b */
[----:B------:R-:W-:Y:S01]  /*0160*/  IMAD.WIDE.U32 R8, R3, -0x2daee0ad, RZ ;  /* 0xd2511f5303087825 */ /* 0x000fe200078e00ff */
[----:B-1----:R-:W-:Y:S01]  /*0170*/  LOP3.LUT R5, R13, UR4, R4, 0x96, !PT ;  /* 0x000000040d057c12 */ /* 0x002fe2000f8e9604 */
[----:B------:R-:W-:Y:S02]  /*0180*/  UIADD3 UR9, UR4, -0x61c88647, URZ ;  /* 0x9e3779b904097890 */ /* 0x000fe4000fffe03f */
[----:B------:R-:W-:Y:S02]  /*0190*/  UIADD3 UR11, UR4, 0x3c6ef372, URZ ;  /* 0x3c6ef372040b7890 */ /* 0x000fe4000fffe03f */
[----:B0-----:R-:W-:Y:S01]  /*01a0*/  IMAD.WIDE.U32 R6, R5, -0x2daee0ad, RZ ;  /* 0xd2511f5305067825 */ /* 0x001fe200078e00ff */
        /* <DEDUP_REMOVED lines=29> */
[----:B------:R-:W-:Y:S01]  /*0380*/  IMAD.WIDE.U32 R12, R13, -0x326172a9, RZ ;  /* 0xcd9e8d570d0c7825 */ /* 0x000fe200078e00ff */
[----:B------:R-:W-:-:S02]  /*0390*/  UIADD3 UR25, UR4, -0x700cb87f, URZ ;  /* 0x8ff3478104197890 */ /* 0x000fc4000fffe03f */
[----:B------:R-:W-:Y:S01]  /*03a0*/  UIADD3 UR26, UR5, -0x695add53, URZ ;  /* 0x96a522ad051a7890 */ /* 0x000fe2000fffe03f */
[----:B------:R-:W-:Y:S01]  /*03b0*/  IMAD.WIDE.U32 R8, R8, -0x2daee0ad, RZ ;  /* 0xd2511f5308087825 */ /* 0x000fe200078e00ff */
[----:B------:R-:W-:-:S04]  /*03c0*/  LOP3.LUT R7, R13, UR15, R14, 0x96, !PT ;  /* 0x0000000f0d077c12 */ /* 0x000fc8000f8e960e */
[----:B------:R-:W-:Y:S01]  /*03d0*/  LOP3.LUT R14, R9, UR16, R6, 0x96, !PT ;  /* 0x00000010090e7c12 */ /* 0x000fe2000f8e9606 */
[----:B------:R-:W-:-:S04]  /*03e0*/  IMAD.WIDE.U32 R6, R7, -0x2daee0ad, RZ ;  /* 0xd2511f5307067825 */ /* 0x000fc800078e00ff */
[----:B------:R-:W-:Y:S01]  /*03f0*/  IMAD.WIDE.U32 R14, R14, -0x326172a9, RZ ;  /* 0xcd9e8d570e0e7825 */ /* 0x000fe200078e00ff */
[----:B------:R-:W-:Y:S02]  /*0400*/  LOP3.LUT R13, R7, UR18, R8, 0x96, !PT ;  /* 0x00000012070d7c12 */ /* 0x000fe4000f8e9608 */
[----:B------:R-:W-:Y:S02]  /*0410*/  LOP3.LUT R7, R0, 0x7f, RZ, 0xc0, !PT ;  /* 0x0000007f00077812 */ /* 0x000fe400078ec0ff */
[----:B------:R-:W-:Y:S01]  /*0420*/  LOP3.LUT R8, R15, UR17, R12, 0x96, !PT ;  /* 0x000000110f087c12 */ /* 0x000fe2000f8e960c */
[----:B------:R-:W-:Y:S01]  /*0430*/  IMAD.WIDE.U32 R12, R13, -0x326172a9, RZ ;  /* 0xcd9e8d570d0c7825 */ /* 0x000fe200078e00ff */
[----:B------:R-:W-:-:S03]  /*0440*/  LOP3.LUT R5, R7, 0x7f, RZ, 0x3c, !PT ;  /* 0x0000007f07057812 */ /* 0x000fc600078e3cff */
[----:B------:R-:W-:Y:S01]  /*0450*/  IMAD.WIDE.U32 R8, R8, -0x2daee0ad, RZ ;  /* 0xd2511f5308087825 */ /* 0x000fe200078e00ff */
[----:B------:R-:W-:Y:S02]  /*0460*/  LEA.HI.SX32 R5, R18, R5, 0x1d ;  /* 0x0000000512057211 */ /* 0x000fe400078feaff */
[----:B------:R-:W-:Y:S02]  /*0470*/  LOP3.LUT R14, R13, UR19, R14, 0x96, !PT ;  /* 0x000000130d0e7c12 */ /* 0x000fe4000f8e960e */
[----:B------:R-:W-:Y:S02]  /*0480*/  LOP3.LUT R16, R9, UR20, R6, 0x96, !PT ;  /* 0x0000001409107c12 */ /* 0x000fe4000f8e9606 */
[C---:B------:R-:W-:Y:S01]  /*0490*/  LOP3.LUT P4, RZ, R5.reuse, 0xffffff80, RZ, 0xc0, !PT ;  /* 0xffffff8005ff7812 */ /* 0x040fe2000788c0ff */
[----:B------:R-:W-:Y:S01]  /*04a0*/  IMAD.WIDE.U32 R14, R14, -0x2daee0ad, RZ ;  /* 0xd2511f530e0e7825 */ /* 0x000fe200078e00ff */
[C---:B------:R-:W-:Y:S02]  /*04b0*/  ISETP.GE.U32.AND P3, PT, R5.reuse, 0x100, PT ;  /* 0x000001000500780c */ /* 0x040fe40003f66070 */
[----:B------:R-:W-:Y:S01]  /*04c0*/  ISETP.GE.U32.AND P2, PT, R5, 0x180, PT ;  /* 0x000001800500780c */ /* 0x000fe20003f46070 */
[----:B------:R-:W-:Y:S01]  /*04d0*/  IMAD.WIDE.U32 R16, R16, -0x326172a9, RZ ;  /* 0xcd9e8d5710107825 */ /* 0x000fe200078e00ff */
[----:B------:R-:W-:-:S02]  /*04e0*/  LOP3.LUT R21, R15, UR22, R8, 0x96, !PT ;  /* 0x000000160f157c12 */ /* 0x000fc4000f8e9608 */
[----:B------:R-:W-:Y:S02]  /*04f0*/  LEA.HI R6, R0, R19, RZ, 0x19 ;  /* 0x0000001300067211 */ /* 0x000fe400078fc8ff */
[----:B------:R-:W-:Y:S01]  /*0500*/  LOP3.LUT R20, R17, UR21, R12, 0x96, !PT ;  /* 0x0000001511147c12 */ /* 0x000fe2000f8e960c */
[----:B------:R-:W-:Y:S01]  /*0510*/  IMAD.HI.U32 R19, R21, -0x326172a9, RZ ;  /* 0xcd9e8d5715137827 */ /* 0x000fe200078e00ff */
[----:B------:R-:W-:Y:S02]  /*0520*/  P2R R76, PR, RZ, 0x10 ;  /* 0x00000010ff4c7803 */ /* 0x000fe40000000000 */
[----:B------:R-:W-:Y:S01]  /*0530*/  P2R R87, PR, RZ, 0x8 ;  /* 0x00000008ff577803 */ /* 0x000fe20000000000 */
[----:B------:R-:W-:Y:S01]  /*0540*/  IMAD.HI.U32 R11, R20, -0x2daee0ad, RZ ;  /* 0xd2511f53140b7827 */ /* 0x000fe200078e00ff */
[----:B------:R-:W-:Y:S01]  /*0550*/  P2R R89, PR, RZ, 0x4 ;  /* 0x00000004ff597803 */ /* 0x000fe20000000000 */
[----:B------:R-:W-:Y:S05]  /*0560*/  @!P4 BRA `(.L_x_5370) ;  /* 0x000000f00000c947 */ /* 0x000fea0003800000 */
[----:B------:R-:W-:Y:S01]  /*0570*/  ISETP.NE.U32.AND P0, PT, RZ, c[0x0][0x218], PT ;  /* 0x00008600ff007a0c */ /* 0x000fe20003f05070 */
[----:B------:R-:W-:Y:S01]  /*0580*/  IMAD.MOV.U32 R8, RZ, RZ, 0x20 ;  /* 0x00000020ff087424 */ /* 0x000fe200078e00ff */
        /* <DEDUP_REMOVED lines=12> */
[----:B------:R-:W-:-:S03]  /*0650*/  LOP3.LUT R7, R7, 0x80, RZ, 0xfc, !PT ;  /* 0x0000008007077812 */ /* 0x000fc600078efcff */
.L_x_5370:
[----:B------:R-:W-:Y:S05]  /*0660*/  BSYNC B0 ;  /* 0x0000000000007941 */ /* 0x000fea0003800000 */
.L_x_5369:
        /* <DEDUP_REMOVED lines=17> */
.L_x_5372:
[----:B------:R-:W-:Y:S05]  /*0780*/  BSYNC B0 ;  /* 0x0000000000007941 */ /* 0x000fea0003800000 */
.L_x_5371:
        /* <DEDUP_REMOVED lines=15> */
[----:B------:R0:W5:Y:S02]  /*0880*/  @P0 LDG.E.128 R32, [R12.64+0x10] ;  /* 0x000010060c200981 */ /* 0x000164000c1e1d00 */
.L_x_5374:
[----:B------:R-:W-:Y:S05]  /*0890*/  BSYNC B0 ;  /* 0x0000000000007941 */ /* 0x000fea0003800000 */
.L_x_5373:
[----:B------:R-:W-:Y:S02]  /*08a0*/  ISETP.GE.AND P0, PT, R6, c[0x0][0x164], PT ;  /* 0x0000590006007a0c */ /* 0x000fe40003f06270 */
[----:B------:R-:W-:Y:S02]  /*08b0*/  LOP3.LUT R19, R19, UR23, R16, 0x96, !PT ;  /* 0x0000001713137c12 */ /* 0x000fe4000f8e9610 */
[----:B------:R-:W-:-:S09]  /*08c0*/  LOP3.LUT R17, R11, UR24, R14, 0x96, !PT ;  /* 0x000000180b117c12 */ /* 0x000fd2000f8e960e */
[----:B------:R-:W-:Y:S05]  /*08d0*/  @P0 EXIT ;  /* 0x000000000000094d */ /* 0x000fea0003800000 */
[----:B------:R-:W-:Y:S01]  /*08e0*/  SHF.R.S32.HI R18, RZ, 0x3, R18 ;  /* 0x00000003ff127819 */ /* 0x000fe20000011412 */
[C---:B0-----:R-:W-:Y:S01]  /*08f0*/  IMAD.SHL.U32 R12, R0.reuse, 0x20, RZ ;  /* 0x00000020000c7824 */ /* 0x041fe200078e00ff */
[----:B------:R-:W-:Y:S01]  /*0900*/  LOP3.LUT R8, R0, 0x60, RZ, 0xc0, !PT ;  /* 0x0000006000087812 */ /* 0x000fe200078ec0ff */
[----:B------:R-:W-:Y:S01]  /*0910*/  IMAD R14, R20, -0x2daee0ad, RZ ;  /* 0xd2511f53140e7824 */ /* 0x000fe200078e02ff */
[----:B------:R-:W-:Y:S01]  /*0920*/  LOP3.LUT R7, R18, 0x7f, RZ, 0xc0, !PT ;  /* 0x0000007f12077812 */ /* 0x000fe200078ec0ff */
[----:B------:R-:W-:Y:S01]  /*0930*/  IMAD.HI.U32 R13, R19, -0x2daee0ad, RZ ;  /* 0xd2511f53130d7827 */ /* 0x000fe200078e00ff */
[----:B------:R-:W-:Y:S01]  /*0940*/  SHF.R.U32.HI R18, RZ, 0x2, R18 ;  /* 0x00000002ff127819 */ /* 0x000fe20000011612 */
[----:B------:R-:W-:Y:S01]  /*0950*/  ULDC.U8 UR8, c[0x0][0x1f0] ;  /* 0x00007c0000087ab9 */ /* 0x000fe20000000000 */
[----:B------:R-:W-:Y:S01]  /*0960*/  LOP3.LUT R12, R12, 0x3e0, RZ, 0xc0, !PT ;  /* 0x000003e00c0c7812 */ /* 0x000fe200078ec0ff */
[----:B------:R-:W-:Y:S01]  /*0970*/  IMAD.IADD R8, R7, 0x1, -R8 ;  /* 0x0000000107087824 */ /* 0x000fe200078e0a08 */
[----:B------:R-:W-:Y:S01]  /*0980*/  LOP3.LUT R11, R18, 0x3fffffe0, RZ, 0xc0, !PT ;  /* 0x3fffffe0120b7812 */ /* 0x000fe200078ec0ff */
[----:B------:R-:W-:Y:S01]  /*0990*/  IMAD R16, R21, -0x326172a9, RZ ;  /* 0xcd9e8d5715107824 */ /* 0x000fe200078e02ff */
[----:B------:R-:W-:Y:S01]  /*09a0*/  LOP3.LUT R10, R10, 0x3, RZ, 0xc0, !PT ;  /* 0x000000030a0a7812 */ /* 0x000fe200078ec0ff */
[----:B------:R-:W-:Y:S01]  /*09b0*/  IMAD.IADD R12, R7, 0x1, -R12 ;  /* 0x00000001070c7824 */ /* 0x000fe200078e0a0c */
[----:B------:R-:W-:Y:S01]  /*09c0*/  IMNMX R8, RZ, R8, !PT ;  /* 0x00000008ff087217 */ /* 0x000fe20007800200 */
[----:B------:R-:W-:-:S03]  /*09d0*/  IMAD.HI.U32 R7, R17, -0x326172a9, RZ ;  /* 0xcd9e8d5711077827 */ /* 0x000fc600078e00ff */
[----:B------:R-:W-:Y:S02]  /*09e0*/  IMNMX R8, R8, 0x20, PT ;  /* 0x0000002008087817 */ /* 0x000fe40003800200 */
[----:B------:R-:W-:Y:S02]  /*09f0*/  IMNMX R12, RZ, R12, !PT ;  /* 0x0000000cff0c7217 */ /* 0x000fe40007800200 */
[----:B------:R-:W-:Y:S01]  /*0a00*/  LOP3.LUT R7, R7, UR25, R16, 0x96, !PT ;  /* 0x0000001907077c12 */ /* 0x000fe2000f8e9610 */
[----:B------:R-:W-:Y:S01]  /*0a10*/  IMAD.IADD R8, R8, 0x1, R11 ;  /* 0x0000000108087824 */ /* 0x000fe200078e020b */
[----:B------:R-:W-:-:S03]  /*0a20*/  IMNMX R12, R12, 0x20, PT ;  /* 0x000000200c0c7817 */ /* 0x000fc60003800200 */
[----:B------:R-:W-:Y:S02]  /*0a30*/  IMAD.SHL.U32 R9, R8, 0x8, RZ ;  /* 0x0000000808097824 */ /* 0x000fe400078e00ff */
[----:B------:R-:W-:Y:S02]  /*0a40*/  IMAD.IADD R15, R11, 0x1, R12 ;  /* 0x000000010b0f7824 */ /* 0x000fe400078e020c */
[----:B------:R0:W1:Y:S01]  /*0a50*/  I2F.U32 R8, R9 ;  /* 0x0000000900087306 */ /* 0x0000620000201000 */
[----:B------:R-:W-:Y:S02]  /*0a60*/  IMAD R11, R17, -0x326172a9, RZ ;  /* 0xcd9e8d57110b7824 */ /* 0x000fe400078e02ff */
[----:B------:R-:W-:Y:S02]  /*0a70*/  IMAD R12, R19, -0x2daee0ad, RZ ;  /* 0xd2511f53130c7824 */ /* 0x000fe400078e02ff */
[----:B------:R-:W-:Y:S01]  /*0a80*/  IMAD.SHL.U32 R15, R15, 0x8, RZ ;  /* 0x000000080f0f7824 */ /* 0x000fe200078e00ff */
[----:B0-----:R-:W-:Y:S01]  /*0a90*/  LOP3.LUT R9, R13, UR26, R14, 0x96, !PT ;  /* 0x0000001a0d097c12 */ /* 0x001fe2000f8e960e */
[----:B------:R-:W-:-:S02]  /*0aa0*/  IMAD.MOV.U32 R14, RZ, RZ, 0x1 ;  /* 0x00000001ff0e7424 */ /* 0x000fc400078e00ff */
[----:B------:R-:W-:Y:S01]  /*0ab0*/  IMAD.MOV.U32 R13, RZ, RZ, RZ ;  /* 0x000000ffff0d7224 */ /* 0x000fe200078e00ff */
[----:B-1----:R-:W0:Y:S06]  /*0ac0*/  MUFU.RCP R8, R8 ;  /* 0x0000000800087308 */ /* 0x002e2c0000001000 */
.L_x_5776:
[----:B------:R-:W-:Y:S01]  /*0ad0*/  IMAD R72, R6, c[0x0][0x168], RZ ;  /* 0x00005a0006487a24 */ /* 0x000fe200078e02ff */
[----:B------:R-:W-:Y:S01]  /*0ae0*/  ISETP.NE.AND P0, PT, R76, RZ, PT ;  /* 0x000000ff4c00720c */ /* 0x000fe20003f05270 */
[----:B------:R-:W-:Y:S01]  /*0af0*/  BSSY B0, `(.L_x_5375) ;  /* 0x00005cf000007945 */ /* 0x000fe20003800000 */
[----:B------:R-:W-:Y:S02]  /*0b00*/  LOP3.LUT R74, R0, 0x7f, RZ, 0xc0, !PT ;  /* 0x0000007f004a7812 */ /* 0x000fe400078ec0ff */
        /* <DEDUP_REMOVED lines=31> */
.L_x_5378:
[----:B-1----:R-:W-:Y:S02]  /*0d00*/  IMAD.MOV.U32 R78, RZ, RZ, R11 ;  /* 0x000000ffff4e7224 */ /* 0x002fe400078e000b */
.L_x_5379:
[----:B------:R-:W-:Y:S05]  /*0d10*/  BSYNC B1 ;  /* 0x0000000000017941 */ /* 0x000fea0003800000 */
.L_x_5377:
        /* <DEDUP_REMOVED lines=16> */
.L_x_5383:
[----:B------:R-:W-:Y:S05]  /*0e20*/  BSYNC B2 ;  /* 0x0000000000027941 */ /* 0x000fea0003800000 */
.L_x_5382:
        /* <DEDUP_REMOVED lines=44> */
.L_x_5381:
[----:B------:R-:W-:Y:S05]  /*10f0*/  BSYNC B1 ;  /* 0x0000000000017941 */ /* 0x000fea0003800000 */
.L_x_5380:
[----:B------:R-:W1:Y:S01]  /*1100*/  I2F.U32 R93, R78 ;  /* 0x0000004e005d7306 */ /* 0x000e620000201000 */
[----:B------:R-:W-:Y:S01]  /*1110*/  ISETP.NE.U32.AND P1, PT, RZ, c[0x0][0x178], PT ;  /* 0x00005e00ff007a0c */ /* 0x000fe20003f25070 */
[----:B------:R-:W-:Y:S01]  /*1120*/  IMAD.MOV.U32 R116, RZ, RZ, 0x2f800000 ;  /* 0x2f800000ff747424 */ /* 0x000fe200078e00ff */
[----:B-----5:R-:W-:Y:S02]  /*1130*/  PRMT R10, RZ, 0x5410, R72 ;  /* 0x00005410ff0a7816 */ /* 0x020fe40000000048 */
[----:B------:R-:W-:-:S03]  /*1140*/  ISETP.NE.AND.EX P1, PT, RZ, c[0x0][0x17c], PT, P1 ;  /* 0x00005f00ff007a0c */ /* 0x000fc60003f25310 */
        /* <DEDUP_REMOVED lines=12> */
.L_x_5384:
        /* <DEDUP_REMOVED lines=12> */
.L_x_5387:
[----:B------:R-:W-:Y:S02]  /*12d0*/  IMAD.MOV.U32 R79, RZ, RZ, R11 ;  /* 0x000000ffff4f7224 */ /* 0x000fe400078e000b */
.L_x_5388:
[----:B------:R-:W-:Y:S05]  /*12e0*/  BSYNC B1 ;  /* 0x0000000000017941 */ /* 0x000fea0003800000 */
.L_x_5386:
        /* <DEDUP_REMOVED lines=16> */
.L_x_5392:
[----:B------:R-:W-:Y:S05]  /*13f0*/  BSYNC B2 ;  /* 0x0000000000027941 */ /* 0x000fea0003800000 */
.L_x_5391:
        /* <DEDUP_REMOVED lines=44> */
.L_x_5390:
[----:B------:R-:W-:Y:S05]  /*16c0*/  BSYNC B1 ;  /* 0x0000000000017941 */ /* 0x000fea0003800000 */
.L_x_5389:
[----:B------:R-:W1:Y:S02]  /*16d0*/  I2F.U32 R79, R79 ;  /* 0x0000004f004f7306 */ /* 0x000e640000201000 */
[----:B-1----:R-:W-:Y:S01]  /*16e0*/  FFMA.FTZ R92, R79, R116, 1.1641532182693481445e-10 ;  /* 0x2f0000004f5c7423 */ /* 0x002fe20000010074 */
        /* <DEDUP_REMOVED lines=9> */
.L_x_5385:
        /* <DEDUP_REMOVED lines=12> */
.L_x_5394:
[----:B------:R-:W-:Y:S02]  /*1840*/  IMAD.MOV.U32 R97, RZ, RZ, R11 ;  /* 0x000000ffff617224 */ /* 0x000fe400078e000b */
.L_x_5395:
[----:B------:R-:W-:Y:S05]  /*1850*/  BSYNC B1 ;  /* 0x0000000000017941 */ /* 0x000fea0003800000 */
.L_x_5393:
        /* <DEDUP_REMOVED lines=16> */
.L_x_5399:
[----:B------:R-:W-:Y:S05]  /*1960*/  BSYNC B2 ;  /* 0x0000000000027941 */ /* 0x000fea0003800000 */
.L_x_5398:
        /* <DEDUP_REMOVED lines=44> */
.L_x_5397:
[----:B------:R-:W-:Y:S05]  /*1c30*/  BSYNC B1 ;  /* 0x0000000000017941 */ /* 0x000fea0003800000 */
.L_x_5396:
[----:B------:R-:W1:Y:S01]  /*1c40*/  I2F.U32 R93, R97 ;  /* 0x00000061005d7306 */ /* 0x000e620000201000 */
[----:B------:R-:W-:-:S05]  /*1c50*/  PRMT R72, RZ, 0x7610, R72 ;  /* 0x00007610ff487816 */ /* 0x000fca0000000048 */
        /* <DEDUP_REMOVED lines=12> */
.L_x_5400:
        /* <DEDUP_REMOVED lines=12> */
.L_x_5403:
[----:B------:R-:W-:Y:S02]  /*1de0*/  IMAD.MOV.U32 R72, RZ, RZ, R11 ;  /* 0x000000ffff487224 */ /* 0x000fe400078e000b */
.L_x_5404:
[----:B------:R-:W-:Y:S05]  /*1df0*/  BSYNC B1 ;  /* 0x0000000000017941 */ /* 0x000fea0003800000 */
.L_x_5402:
        /* <DEDUP_REMOVED lines=16> */
.L_x_5408:
[----:B------:R-:W-:Y:S05]  /*1f00*/  BSYNC B2 ;  /* 0x0000000000027941 */ /* 0x000fea0003800000 */
.L_x_5407:
        /* <DEDUP_REMOVED lines=44> */
.L_x_5406:
[----:B------:R-:W-:Y:S05]  /*21d0*/  BSYNC B1 ;  /* 0x0000000000017941 */ /* 0x000fea0003800000 */
.L_x_5405:
[----:B------:R1:W2:Y:S02]  /*21e0*/  I2F.U32 R97, R72 ;  /* 0x0000004800617306 */ /* 0x0002a40000201000 */
[----:B-1----:R-:W-:-:S05]  /*21f0*/  PRMT R72, RZ, 0x7610, R20 ;  /* 0x00007610ff487816 */ /* 0x002fca0000000014 */
[----:B------:R-:W-:Y:S01]  /*2200*/  FMUL.FTZ R80, R72, c[0x0][0x1e8] ;  /* 0x00007a0048507a20 */ /* 0x000fe20000410000 */
[----:B------:R-:W-:Y:S01]  /*2210*/  @P0 PRMT R72, RZ, 0x7610, R16 ;  /* 0x00007610ff480816 */ /* 0x000fe20000000010 */
[----:B--2---:R-:W-:-:S05]  /*2220*/  FFMA.FTZ R97, R97, R116, 1.1641532182693481445e-10 ;  /* 0x2f00000061617423 */ /* 0x004fca0000010074 */
[----:B------:R-:W-:-:S04]  /*2230*/  FSETP.GTU.FTZ.AND P2, PT, R97, c[0x0][0x1e4], PT ;  /* 0x0000790061007a0b */ /* 0x000fc80003f5c000 */
[----:B------:R-:W-:Y:S02]  /*2240*/  FSEL R92, R80, RZ, !P2 ;  /* 0x000000ff505c7208 */ /* 0x000fe40005000000 */
[----:B------:R-:W-:-:S03]  /*2250*/  SEL R80, RZ, 0x1, P2 ;  /* 0x00000001ff507807 */ /* 0x000fc60001000000 */
[----:B------:R-:W-:-:S04]  /*2260*/  FADD.FTZ R93, R92, R93 ;  /* 0x0000005d5c5d7221 */ /* 0x000fc80000010000 */
[----:B------:R-:W-:Y:S02]  /*2270*/  @P0 FADD.FTZ R93, R72, R93 ;  /* 0x0000005d485d0221 */ /* 0x000fe40000010000 */
.L_x_5401:
        /* <DEDUP_REMOVED lines=12> */
.L_x_5410:
[----:B------:R-:W-:Y:S02]  /*2340*/  IMAD.MOV.U32 R72, RZ, RZ, R11 ;  /* 0x000000ffff487224 */ /* 0x000fe400078e000b */
.L_x_5411:
[----:B------:R-:W-:Y:S05]  /*2350*/  BSYNC B1 ;  /* 0x0000000000017941 */ /* 0x000fea0003800000 */
.L_x_5409:
        /* <DEDUP_REMOVED lines=16> */
.L_x_5415:
[----:B------:R-:W-:Y:S05]  /*2460*/  BSYNC B2 ;  /* 0x0000000000027941 */ /* 0x000fea0003800000 */
.L_x_5414:
        /* <DEDUP_REMOVED lines=44> */
.L_x_5413:
[----:B------:R-:W-:Y:S05]  /*2730*/  BSYNC B1 ;  /* 0x0000000000017941 */ /* 0x000fea0003800000 */
.L_x_5412:
        /* <DEDUP_REMOVED lines=14> */
.L_x_5416:
        /* <DEDUP_REMOVED lines=12> */
.L_x_5419:
[----:B------:R-:W-:Y:S02]  /*28e0*/  IMAD.MOV.U32 R72, RZ, RZ, R11 ;  /* 0x000000ffff487224 */ /* 0x000fe400078e000b */
.L_x_5420:
[----:B------:R-:W-:Y:S05]  /*28f0*/  BSYNC B1 ;  /* 0x0000000000017941 */ /* 0x000fea0003800000 */
.L_x_5418:
        /* <DEDUP_REMOVED lines=16> */
.L_x_5424:
[----:B------:R-:W-:Y:S05]  /*2a00*/  BSYNC B2 ;  /* 0x0000000000027941 */ /* 0x000fea0003800000 */
.L_x_5423:
        /* <DEDUP_REMOVED lines=44> */
.L_x_5422:
[----:B------:R-:W-:Y:S05]  /*2cd0*/  BSYNC B1 ;  /* 0x0000000000017941 */ /* 0x000fea0003800000 */
.L_x_5421:
[----:B------:R1:W2:Y:S02]  /*2ce0*/  I2F.U32 R81, R72 ;  /* 0x0000004800517306 */ /* 0x0002a40000201000 */
[----:B-1----:R-:W-:-:S05]  /*2cf0*/  PRMT R72, RZ, 0x5410, R21 ;  /* 0x00005410ff487816 */ /* 0x002fca0000000015 */
[----:B------:R-:W-:Y:S02]  /*2d00*/  FMUL.FTZ R97, R72, c[0x0][0x1e8] ;  /* 0x00007a0048617a20 */ /* 0x000fe40000410000 */
[----:B--2---:R-:W-:-:S05]  /*2d10*/  FFMA.FTZ R81, R81, R116, 1.1641532182693481445e-10 ;  /* 0x2f00000051517423 */ /* 0x004fca0000010074 */
[----:B------:R-:W-:-:S04]  /*2d20*/  FSETP.GTU.FTZ.AND P2, PT, R81, c[0x0][0x1e4], PT ;  /* 0x0000790051007a0b */ /* 0x000fc80003f5c000 */
[----:B------:R-:W-:Y:S02]  /*2d30*/  FSEL R97, R97, RZ, !P2 ;  /* 0x000000ff61617208 */ /* 0x000fe40005000000 */
[----:B------:R-:W-:-:S03]  /*2d40*/  SEL R81, RZ, 0x1, P2 ;  /* 0x00000001ff517807 */ /* 0x000fc60001000000 */
[----:B------:R-:W-:Y:S01]  /*2d50*/  FADD.FTZ R92, R97, R92 ;  /* 0x0000005c615c7221 */ /* 0x000fe20000010000 */
[----:B------:R-:W-:-:S05]  /*2d60*/  @P0 PRMT R97, RZ, 0x5410, R17 ;  /* 0x00005410ff610816 */ /* 0x000fca0000000011 */
[----:B------:R-:W-:Y:S02]  /*2d70*/  @P0 FADD.FTZ R92, R97, R92 ;  /* 0x0000005c615c0221 */ /* 0x000fe40000010000 */
.L_x_5417:
        /* <DEDUP_REMOVED lines=12> */
.L_x_5426:
[----:B------:R-:W-:Y:S02]  /*2e40*/  IMAD.MOV.U32 R72, RZ, RZ, R11 ;  /* 0x000000ffff487224 */ /* 0x000fe400078e000b */
.L_x_5427:
[----:B------:R-:W-:Y:S05]  /*2e50*/  BSYNC B1 ;  /* 0x0000000000017941 */ /* 0x000fea0003800000 */
.L_x_5425:
        /* <DEDUP_REMOVED lines=16> */
.L_x_5431:
[----:B------:R-:W-:Y:S05]  /*2f60*/  BSYNC B2 ;  /* 0x0000000000027941 */ /* 0x000fea0003800000 */
.L_x_5430:
        /* <DEDUP_REMOVED lines=44> */
.L_x_5429:
[----:B------:R-:W-:Y:S05]  /*3230*/  BSYNC B1 ;  /* 0x0000000000017941 */ /* 0x000fea0003800000 */
.L_x_5428:
        /* <DEDUP_REMOVED lines=14> */
.L_x_5432:
        /* <DEDUP_REMOVED lines=12> */
.L_x_5435:
[----:B------:R-:W-:Y:S02]  /*33e0*/  IMAD.MOV.U32 R82, RZ, RZ, R11 ;  /* 0x000000ffff527224 */ /* 0x000fe400078e000b */
.L_x_5436:
[----:B------:R-:W-:Y:S05]  /*33f0*/  BSYNC B1 ;  /* 0x0000000000017941 */ /* 0x000fea0003800000 */
.L_x_5434:
        /* <DEDUP_REMOVED lines=16> */
.L_x_5440:
[----:B------:R-:W-:Y:S05]  /*3500*/  BSYNC B2 ;  /* 0x0000000000027941 */ /* 0x000fea0003800000 */
.L_x_5439:
        /* <DEDUP_REMOVED lines=44> */
.L_x_5438:
[----:B------:R-:W-:Y:S05]  /*37d0*/  BSYNC B1 ;  /* 0x0000000000017941 */ /* 0x000fea0003800000 */
.L_x_5437:
[----:B------:R-:W1:Y:S01]  /*37e0*/  I2F.U32 R73, R82 ;  /* 0x0000005200497306 */ /* 0x000e620000201000 */
[----:B------:R-:W-:-:S05]  /*37f0*/  PRMT R72, RZ, 0x7610, R21 ;  /* 0x00007610ff487816 */ /* 0x000fca0000000015 */
        /* <DEDUP_REMOVED lines=9> */
.L_x_5433:
        /* <DEDUP_REMOVED lines=12> */
.L_x_5442:
[----:B------:R-:W-:Y:S02]  /*3950*/  IMAD.MOV.U32 R98, RZ, RZ, R11 ;  /* 0x000000ffff627224 */ /* 0x000fe400078e000b */
.L_x_5443:
[----:B------:R-:W-:Y:S05]  /*3960*/  BSYNC B1 ;  /* 0x0000000000017941 */ /* 0x000fea0003800000 */
.L_x_5441:
        /* <DEDUP_REMOVED lines=16> */
.L_x_5447:
[----:B------:R-:W-:Y:S05]  /*3a70*/  BSYNC B2 ;  /* 0x0000000000027941 */ /* 0x000fea0003800000 */
.L_x_5446:
        /* <DEDUP_REMOVED lines=44> */
.L_x_5445:
[----:B------:R-:W-:Y:S05]  /*3d40*/  BSYNC B1 ;  /* 0x0000000000017941 */ /* 0x000fea0003800000 */
.L_x_5444:
[----:B------:R-:W1:Y:S01]  /*3d50*/  I2F.U32 R73, R98 ;  /* 0x0000006200497306 */ /* 0x000e620000201000 */
[----:B------:R-:W-:-:S05]  /*3d60*/  PRMT R10, RZ, 0x5410, R74 ;  /* 0x00005410ff0a7816 */ /* 0x000fca000000004a */
        /* <DEDUP_REMOVED lines=11> */
.L_x_5448:
        /* <DEDUP_REMOVED lines=12> */
.L_x_5451:
[----:B------:R-:W-:Y:S02]  /*3ee0*/  IMAD.MOV.U32 R83, RZ, RZ, R11 ;  /* 0x000000ffff537224 */ /* 0x000fe400078e000b */
.L_x_5452:
[----:B------:R-:W-:Y:S05]  /*3ef0*/  BSYNC B1 ;  /* 0x0000000000017941 */ /* 0x000fea0003800000 */
.L_x_5450:
        /* <DEDUP_REMOVED lines=16> */
.L_x_5456:
[----:B------:R-:W-:Y:S05]  /*4000*/  BSYNC B2 ;  /* 0x0000000000027941 */ /* 0x000fea0003800000 */
.L_x_5455:
        /* <DEDUP_REMOVED lines=44> */
.L_x_5454:
[----:B------:R-:W-:Y:S05]  /*42d0*/  BSYNC B1 ;  /* 0x0000000000017941 */ /* 0x000fea0003800000 */
.L_x_5453:
        /* <DEDUP_REMOVED lines=11> */
.L_x_5449:
        /* <DEDUP_REMOVED lines=12> */
.L_x_5458:
[----:B------:R-:W-:Y:S02]  /*4450*/  IMAD.MOV.U32 R103, RZ, RZ, R11 ;  /* 0x000000ffff677224 */ /* 0x000fe400078e000b */
.L_x_5459:
[----:B------:R-:W-:Y:S05]  /*4460*/  BSYNC B1 ;  /* 0x0000000000017941 */ /* 0x000fea0003800000 */
.L_x_5457:
        /* <DEDUP_REMOVED lines=16> */
.L_x_5463:
[----:B------:R-:W-:Y:S05]  /*4570*/  BSYNC B2 ;  /* 0x0000000000027941 */ /* 0x000fea0003800000 */
.L_x_5462:
        /* <DEDUP_REMOVED lines=44> */
.L_x_5461:
[----:B------:R-:W-:Y:S05]  /*4840*/  BSYNC B1 ;  /* 0x0000000000017941 */ /* 0x000fea0003800000 */
.L_x_5460:
        /* <DEDUP_REMOVED lines=13> */
.L_x_5464:
        /* <DEDUP_REMOVED lines=12> */
.L_x_5467:
[----:B------:R-:W-:Y:S02]  /*49e0*/  IMAD.MOV.U32 R74, RZ, RZ, R11 ;  /* 0x000000ffff4a7224 */ /* 0x000fe400078e000b */
.L_x_5468:
[----:B------:R-:W-:Y:S05]  /*49f0*/  BSYNC B1 ;  /* 0x0000000000017941 */ /* 0x000fea0003800000 */
.L_x_5466:
        /* <DEDUP_REMOVED lines=16> */
.L_x_5472:
[----:B------:R-:W-:Y:S05]  /*4b00*/  BSYNC B2 ;  /* 0x0000000000027941 */ /* 0x000fea0003800000 */
.L_x_5471:
        /* <DEDUP_REMOVED lines=44> */
.L_x_5470:
[----:B------:R-:W-:Y:S05]  /*4dd0*/  BSYNC B1 ;  /* 0x0000000000017941 */ /* 0x000fea0003800000 */
.L_x_5469:
        /* <DEDUP_REMOVED lines=10> */
.L_x_5465:
        /* <DEDUP_REMOVED lines=12> */
.L_x_5474:
[----:B------:R-:W-:Y:S02]  /*4f40*/  IMAD.MOV.U32 R74, RZ, RZ, R11 ;  /* 0x000000ffff4a7224 */ /* 0x000fe400078e000b */
.L_x_5475:
[----:B------:R-:W-:Y:S05]  /*4f50*/  BSYNC B1 ;  /* 0x0000000000017941 */ /* 0x000fea0003800000 */
.L_x_5473:
        /* <DEDUP_REMOVED lines=16> */
.L_x_5479:
[----:B------:R-:W-:Y:S05]  /*5060*/  BSYNC B2 ;  /* 0x0000000000027941 */ /* 0x000fea0003800000 */
.L_x_5478:
        /* <DEDUP_REMOVED lines=44> */
.L_x_5477:
[----:B------:R-:W-:Y:S05]  /*5330*/  BSYNC B1 ;  /* 0x0000000000017941 */ /* 0x000fea0003800000 */
.L_x_5476:
        /* <DEDUP_REMOVED lines=13> */
.L_x_5480:
        /* <DEDUP_REMOVED lines=12> */
.L_x_5483:
[----:B------:R-:W-:Y:S02]  /*54d0*/  IMAD.MOV.U32 R74, RZ, RZ, R11 ;  /* 0x000000ffff4a7224 */ /* 0x000fe400078e000b */
.L_x_5484:
[----:B------:R-:W-:Y:S05]  /*54e0*/  BSYNC B1 ;  /* 0x0000000000017941 */ /* 0x000fea0003800000 */
.L_x_5482:
        /* <DEDUP_REMOVED lines=16> */
.L_x_5488:
[----:B------:R-:W-:Y:S05]  /*55f0*/  BSYNC B2 ;  /* 0x0000000000027941 */ /* 0x000fea0003800000 */
.L_x_5487:
        /* <DEDUP_REMOVED lines=44> */
.L_x_5486:
[----:B------:R-:W-:Y:S05]  /*58c0*/  BSYNC B1 ;  /* 0x0000000000017941 */ /* 0x000fea0003800000 */
.L_x_5485:
        /* <DEDUP_REMOVED lines=10> */
.L_x_5481:
        /* <DEDUP_REMOVED lines=12> */
.L_x_5490:
[----:B------:R-:W-:Y:S02]  /*5a30*/  IMAD.MOV.U32 R74, RZ, RZ, R11 ;  /* 0x000000ffff4a7224 */ /* 0x000fe400078e000b */
.L_x_5491:
[----:B------:R-:W-:Y:S05]  /*5a40*/  BSYNC B1 ;  /* 0x0000000000017941 */ /* 0x000fea0003800000 */
.L_x_5489:
        /* <DEDUP_REMOVED lines=16> */
.L_x_5495:
[----:B------:R-:W-:Y:S05]  /*5b50*/  BSYNC B2 ;  /* 0x0000000000027941 */ /* 0x000fea0003800000 */
.L_x_5494:
        /* <DEDUP_REMOVED lines=44> */
.L_x_5493:
[----:B------:R-:W-:Y:S05]  /*5e20*/  BSYNC B1 ;  /* 0x0000000000017941 */ /* 0x000fea0003800000 */
.L_x_5492:
        /* <DEDUP_REMOVED lines=13> */
.L_x_5496:
        /* <DEDUP_REMOVED lines=12> */
.L_x_5499:
[----:B------:R-:W-:Y:S02]  /*5fc0*/  IMAD.MOV.U32 R86, RZ, RZ, R11 ;  /* 0x000000ffff567224 */ /* 0x000fe400078e000b */
.L_x_5500:
[----:B------:R-:W-:Y:S05]  /*5fd0*/  BSYNC B1 ;  /* 0x0000000000017941 */ /* 0x000fea0003800000 */
.L_x_5498:
        /* <DEDUP_REMOVED lines=16> */
.L_x_5504:
[----:B------:R-:W-:Y:S05]  /*60e0*/  BSYNC B2 ;  /* 0x0000000000027941 */ /* 0x000fea0003800000 */
.L_x_5503:
        /* <DEDUP_REMOVED lines=44> */
.L_x_5502:
[----:B------:R-:W-:Y:S05]  /*63b0*/  BSYNC B1 ;  /* 0x0000000000017941 */ /* 0x000fea0003800000 */
.L_x_5501:
        /* <DEDUP_REMOVED lines=11> */
.L_x_5497:
        /* <DEDUP_REMOVED lines=9> */
[----:B------:R-:W-:Y:S02]  /*6500*/  F2FP.BF16.PACK_AB R75, R109, R104 ;  /* 0x000000686d4b723e */ /* 0x000fe400000010ff */
[----:B------:R-:W-:Y:S02]  /*6510*/  F2FP.BF16.PACK_AB R74, R103, R98 ;  /* 0x00000062674a723e */ /* 0x000fe400000010ff */
[----:B------:R-:W-:-:S02]  /*6520*/  F2FP.BF16.PACK_AB R73, R97, R92 ;  /* 0x0000005c6149723e */ /* 0x000fc400000010ff */
[----:B------:R-:W-:Y:S02]  /*6530*/  F2FP.BF16.PACK_AB R72, R93, R78 ;  /* 0x0000004e5d48723e */ /* 0x000fe400000010ff */
[----:B------:R-:W-:Y:S02]  /*6540*/  ISETP.NE.AND P1, PT, R118, RZ, PT ;  /* 0x000000ff7600720c */ /* 0x000fe40003f25270 */
[----:B------:R-:W-:Y:S01]  /*6550*/  SEL R114, RZ, 0x1, P4 ;  /* 0x00000001ff727807 */ /* 0x000fe20002000000 */
[----:B------:R1:W-:Y:S01]  /*6560*/  STG.E.128 [R112.64], R72 ;  /* 0x0000004870007986 */ /* 0x0003e2000c101d06 */
[----:B------:R-:W-:Y:S02]  /*6570*/  SEL R116, RZ, 0x1, P5 ;  /* 0x00000001ff747807 */ /* 0x000fe40002800000 */
[----:B------:R-:W-:-:S04]  /*6580*/  SEL R118, RZ, 0x100, P3 ;  /* 0x00000100ff767807 */ /* 0x000fc80001800000 */
[----:B------:R-:W-:Y:S02]  /*6590*/  LOP3.LUT R118, R118, R120, R117, 0xfe, !PT ;  /* 0x0000007876767212 */ /* 0x000fe400078efe75 */
[----:B------:R-:W-:Y:S01]  /*65a0*/  SEL R117, RZ, 0x1, P2 ;  /* 0x00000001ff757807 */ /* 0x000fe20001000000 */
[----:B-1----:R-:W-:-:S04]  /*65b0*/  IMAD.WIDE.U32 R112, R114, 0x1000000, RZ ;  /* 0x0100000072707825 */ /* 0x002fc800078e00ff */
        /* <DEDUP_REMOVED lines=13> */
[----:B-1----:R-:W-:Y:S01]  /*6690*/  IMAD.U32 R73, R85, 0x10000, RZ ;  /* 0x0001000055497824 */ /* 0x002fe200078e00ff */
        /* <DEDUP_REMOVED lines=19> */
.L_x_5505:
[----:B------:R-:W-:Y:S02]  /*67d0*/  IADD3 R112, R77, 0x80, RZ ;  /* 0x000000804d707810 */ /* 0x000fe40007ffe0ff */
.L_x_5376:
[----:B------:R-:W-:Y:S05]  /*67e0*/  BSYNC B0 ;  /* 0x0000000000007941 */ /* 0x000fea0003800000 */
.L_x_5375:
[----:B------:R-:W-:Y:S01]  /*67f0*/  ISETP.NE.AND P0, PT, R87, RZ, PT ;  /* 0x000000ff5700720c */ /* 0x000fe20003f05270 */
[----:B------:R-:W-:-:S12]  /*6800*/  BSSY B0, `(.L_x_5506) ;  /* 0x00005ca000007945 */ /* 0x000fd80003800000 */
[----:B------:R-:W-:Y:S05]  /*6810*/  @!P0 BRA `(.L_x_5507) ;  /* 0x00005c8000008947 */ /* 0x000fea0003800000 */
[----:B------:R-:W-:Y:S01]  /*6820*/  ISETP.NE.U32.AND P0, PT, RZ, c[0x0][0x178], PT ;  /* 0x00005e00ff007a0c */ /* 0x000fe20003f05070 */
[----:B-1----:R-:W-:Y:S01]  /*6830*/  IMAD.MOV.U32 R73, RZ, RZ, 0x10 ;  /* 0x00000010ff497424 */ /* 0x002fe200078e00ff */
        /* <DEDUP_REMOVED lines=24> */
.L_x_5509:
[----:B-1----:R-:W-:Y:S02]  /*69c0*/  IMAD.MOV.U32 R88, RZ, RZ, R11 ;  /* 0x000000ffff587224 */ /* 0x002fe400078e000b */
.L_x_5510:
[----:B------:R-:W-:Y:S05]  /*69d0*/  BSYNC B1 ;  /* 0x0000000000017941 */ /* 0x000fea0003800000 */
.L_x_5508:
        /* <DEDUP_REMOVED lines=16> */
.L_x_5514:
[----:B------:R-:W-:Y:S05]  /*6ae0*/  BSYNC B2 ;  /* 0x0000000000027941 */ /* 0x000fea0003800000 */
.L_x_5513:
        /* <DEDUP_REMOVED lines=44> */
.L_x_5512:
[----:B------:R-:W-:Y:S05]  /*6db0*/  BSYNC B1 ;  /* 0x0000000000017941 */ /* 0x000fea0003800000 */
.L_x_5511:
[----:B------:R1:W2:Y:S01]  /*6dc0*/  I2F.U32 R10, R88 ;  /* 0x00000058000a7306 */ /* 0x0002a20000201000 */
[----:B------:R-:W-:Y:S01]  /*6dd0*/  ISETP.NE.U32.AND P1, PT, RZ, c[0x0][0x178], PT ;  /* 0x00005e00ff007a0c */ /* 0x000fe20003f25070 */
[----:B------:R-:W-:-:S03]  /*6de0*/  IMAD.MOV.U32 R119, RZ, RZ, 0x2f800000 ;  /* 0x2f800000ff777424 */ /* 0x000fc600078e00ff */
[----:B------:R-:W-:Y:S02]  /*6df0*/  ISETP.NE.AND.EX P1, PT, RZ, c[0x0][0x17c], PT, P1 ;  /* 0x00005f00ff007a0c */ /* 0x000fe40003f25310 */
[----:B-1---5:R-:W-:Y:S01]  /*6e00*/  PRMT R88, RZ, 0x5410, R72 ;  /* 0x00005410ff587816 */ /* 0x022fe20000000048 */
[----:B--2---:R-:W-:-:S05]  /*6e10*/  FFMA.FTZ R10, R10, R119, 1.1641532182693481445e-10 ;  /* 0x2f0000000a0a7423 */ /* 0x004fca0000010077 */
        /* <DEDUP_REMOVED lines=11> */
.L_x_5515:
        /* <DEDUP_REMOVED lines=12> */
.L_x_5518:
[----:B------:R-:W-:Y:S02]  /*6f90*/  IMAD.MOV.U32 R79, RZ, RZ, R11 ;  /* 0x000000ffff4f7224 */ /* 0x000fe400078e000b */
.L_x_5519:
[----:B------:R-:W-:Y:S05]  /*6fa0*/  BSYNC B1 ;  /* 0x0000000000017941 */ /* 0x000fea0003800000 */
.L_x_5517:
        /* <DEDUP_REMOVED lines=16> */
.L_x_5523:
[----:B------:R-:W-:Y:S05]  /*70b0*/  BSYNC B2 ;  /* 0x0000000000027941 */ /* 0x000fea0003800000 */
.L_x_5522:
        /* <DEDUP_REMOVED lines=44> */
.L_x_5521:
[----:B------:R-:W-:Y:S05]  /*7380*/  BSYNC B1 ;  /* 0x0000000000017941 */ /* 0x000fea0003800000 */
.L_x_5520:
        /* <DEDUP_REMOVED lines=8> */
[----:B------:R-:W-:Y:S02]  /*7410*/  @P0 PRMT R99, RZ, 0x5410, R16 ;  /* 0x00005410ff630816 */ /* 0x000fe40000000010 */
[----:B------:R-:W-:-:S03]  /*7420*/  PRMT R79, R91, 0x7610, R79 ;  /* 0x000076105b4f7816 */ /* 0x000fc6000000004f */
[----:B------:R-:W-:Y:S02]  /*7430*/  @P0 FADD.FTZ R88, R99, R88 ;  /* 0x0000005863580221 */ /* 0x000fe40000010000 */
.L_x_5516:
        /* <DEDUP_REMOVED lines=12> */
.L_x_5525:
[----:B------:R-:W-:Y:S02]  /*7500*/  IMAD.MOV.U32 R91, RZ, RZ, R11 ;  /* 0x000000ffff5b7224 */ /* 0x000fe400078e000b */
.L_x_5526:
[----:B------:R-:W-:Y:S05]  /*7510*/  BSYNC B1 ;  /* 0x0000000000017941 */ /* 0x000fea0003800000 */
.L_x_5524:
        /* <DEDUP_REMOVED lines=16> */
.L_x_5530:
[----:B------:R-:W-:Y:S05]  /*7620*/  BSYNC B2 ;  /* 0x0000000000027941 */ /* 0x000fea0003800000 */
.L_x_5529:
        /* <DEDUP_REMOVED lines=44> */
.L_x_5528:
[----:B------:R-:W-:Y:S05]  /*78f0*/  BSYNC B1 ;  /* 0x0000000000017941 */ /* 0x000fea0003800000 */
.L_x_5527:
        /* <DEDUP_REMOVED lines=14> */
.L_x_5531:
        /* <DEDUP_REMOVED lines=12> */
.L_x_5534:
[----:B------:R-:W-:Y:S02]  /*7aa0*/  IMAD.MOV.U32 R72, RZ, RZ, R11 ;  /* 0x000000ffff487224 */ /* 0x000fe400078e000b */
.L_x_5535:
[----:B------:R-:W-:Y:S05]  /*7ab0*/  BSYNC B1 ;  /* 0x0000000000017941 */ /* 0x000fea0003800000 */
.L_x_5533:
        /* <DEDUP_REMOVED lines=16> */
.L_x_5539:
[----:B------:R-:W-:Y:S05]  /*7bc0*/  BSYNC B2 ;  /* 0x0000000000027941 */ /* 0x000fea0003800000 */
.L_x_5538:
        /* <DEDUP_REMOVED lines=44> */
.L_x_5537:
[----:B------:R-:W-:Y:S05]  /*7e90*/  BSYNC B1 ;  /* 0x0000000000017941 */ /* 0x000fea0003800000 */
.L_x_5536:
[----:B------:R-:W1:Y:S02]  /*7ea0*/  I2F.U32 R72, R72 ;  /* 0x0000004800487306 */ /* 0x000e640000201000 */
[----:B-1----:R-:W-:Y:S01]  /*7eb0*/  FFMA.FTZ R80, R72, R119, 1.1641532182693481445e-10 ;  /* 0x2f00000048507423 */ /* 0x002fe20000010077 */
        /* <DEDUP_REMOVED lines=8> */
.L_x_5532:
        /* <DEDUP_REMOVED lines=12> */
.L_x_5541:
[----:B------:R-:W-:Y:S02]  /*8000*/  IMAD.MOV.U32 R72, RZ, RZ, R11 ;  /* 0x000000ffff487224 */ /* 0x000fe400078e000b */
.L_x_5542:
[----:B------:R-:W-:Y:S05]  /*8010*/  BSYNC B1 ;  /* 0x0000000000017941 */ /* 0x000fea0003800000 */
.L_x_5540:
        /* <DEDUP_REMOVED lines=16> */
.L_x_5546:
[----:B------:R-:W-:Y:S05]  /*8120*/  BSYNC B2 ;  /* 0x0000000000027941 */ /* 0x000fea0003800000 */
.L_x_5545:
        /* <DEDUP_REMOVED lines=44> */
.L_x_5544:
[----:B------:R-:W-:Y:S05]  /*83f0*/  BSYNC B1 ;  /* 0x0000000000017941 */ /* 0x000fea0003800000 */
.L_x_5543:
[----:B------:R1:W2:Y:S02]  /*8400*/  I2F.U32 R10, R72 ;  /* 0x00000048000a7306 */ /* 0x0002a40000201000 */
[----:B-1----:R-:W-:-:S05]  /*8410*/  PRMT R72, RZ, 0x5410, R73 ;  /* 0x00005410ff487816 */ /* 0x002fca0000000049 */
[----:B------:R-:W-:Y:S02]  /*8420*/  FMUL.FTZ R94, R72, c[0x0][0x1e8] ;  /* 0x00007a00485e7a20 */ /* 0x000fe40000410000 */
[----:B--2---:R-:W-:-:S05]  /*8430*/  FFMA.FTZ R10, R10, R119, 1.1641532182693481445e-10 ;  /* 0x2f0000000a0a7423 */ /* 0x004fca0000010077 */
        /* <DEDUP_REMOVED lines=10> */
.L_x_5547:
        /* <DEDUP_REMOVED lines=12> */
.L_x_5550:
[----:B------:R-:W-:Y:S02]  /*85a0*/  IMAD.MOV.U32 R72, RZ, RZ, R11 ;  /* 0x000000ffff487224 */ /* 0x000fe400078e000b */
.L_x_5551:
[----:B------:R-:W-:Y:S05]  /*85b0*/  BSYNC B1 ;  /* 0x0000000000017941 */ /* 0x000fea0003800000 */
.L_x_5549:
        /* <DEDUP_REMOVED lines=16> */
.L_x_5555:
[----:B------:R-:W-:Y:S05]  /*86c0*/  BSYNC B2 ;  /* 0x0000000000027941 */ /* 0x000fea0003800000 */
.L_x_5554:
        /* <DEDUP_REMOVED lines=44> */
.L_x_5553:
[----:B------:R-:W-:Y:S05]  /*8990*/  BSYNC B1 ;  /* 0x0000000000017941 */ /* 0x000fea0003800000 */
.L_x_5552:
[----:B------:R-:W1:Y:S02]  /*89a0*/  I2F.U32 R72, R72 ;  /* 0x0000004800487306 */ /* 0x000e640000201000 */
[----:B-1----:R-:W-:Y:S01]  /*89b0*/  FFMA.FTZ R81, R72, R119, 1.1641532182693481445e-10 ;  /* 0x2f00000048517423 */ /* 0x002fe20000010077 */
        /* <DEDUP_REMOVED lines=8> */
.L_x_5548:
        /* <DEDUP_REMOVED lines=12> */
.L_x_5557:
[----:B------:R-:W-:Y:S02]  /*8b00*/  IMAD.MOV.U32 R72, RZ, RZ, R11 ;  /* 0x000000ffff487224 */ /* 0x000fe400078e000b */
.L_x_5558:
[----:B------:R-:W-:Y:S05]  /*8b10*/  BSYNC B1 ;  /* 0x0000000000017941 */ /* 0x000fea0003800000 */
.L_x_5556:
        /* <DEDUP_REMOVED lines=16> */
.L_x_5562:
[----:B------:R-:W-:Y:S05]  /*8c20*/  BSYNC B2 ;  /* 0x0000000000027941 */ /* 0x000fea0003800000 */
.L_x_5561:
        /* <DEDUP_REMOVED lines=44> */
.L_x_5560:
[----:B------:R-:W-:Y:S05]  /*8ef0*/  BSYNC B1 ;  /* 0x0000000000017941 */ /* 0x000fea0003800000 */
.L_x_5559:
        /* <DEDUP_REMOVED lines=14> */
.L_x_5563:
        /* <DEDUP_REMOVED lines=12> */
.L_x_5566:
[----:B------:R-:W-:Y:S02]  /*90a0*/  IMAD.MOV.U32 R82, RZ, RZ, R11 ;  /* 0x000000ffff527224 */ /* 0x000fe400078e000b */
.L_x_5567:
[----:B------:R-:W-:Y:S05]  /*90b0*/  BSYNC B1 ;  /* 0x0000000000017941 */ /* 0x000fea0003800000 */
.L_x_5565:
        /* <DEDUP_REMOVED lines=16> */
.L_x_5571:
[----:B------:R-:W-:Y:S05]  /*91c0*/  BSYNC B2 ;  /* 0x0000000000027941 */ /* 0x000fea0003800000 */
.L_x_5570:
        /* <DEDUP_REMOVED lines=44> */
.L_x_5569:
[----:B------:R-:W-:Y:S05]  /*9490*/  BSYNC B1 ;  /* 0x0000000000017941 */ /* 0x000fea0003800000 */
.L_x_5568:
        /* <DEDUP_REMOVED lines=11> */
.L_x_5564:
        /* <DEDUP_REMOVED lines=12> */
.L_x_5573:
[----:B------:R-:W-:Y:S02]  /*9610*/  IMAD.MOV.U32 R100, RZ, RZ, R11 ;  /* 0x000000ffff647224 */ /* 0x000fe400078e000b */
.L_x_5574:
[----:B------:R-:W-:Y:S05]  /*9620*/  BSYNC B1 ;  /* 0x0000000000017941 */ /* 0x000fea0003800000 */
.L_x_5572:
        /* <DEDUP_REMOVED lines=16> */
.L_x_5578:
[----:B------:R-:W-:Y:S05]  /*9730*/  BSYNC B2 ;  /* 0x0000000000027941 */ /* 0x000fea0003800000 */
.L_x_5577:
        /* <DEDUP_REMOVED lines=44> */
.L_x_5576:
[----:B------:R-:W-:Y:S05]  /*9a00*/  BSYNC B1 ;  /* 0x0000000000017941 */ /* 0x000fea0003800000 */
.L_x_5575:
        /* <DEDUP_REMOVED lines=13> */
.L_x_5579:
        /* <DEDUP_REMOVED lines=12> */
.L_x_5582:
[----:B------:R-:W-:Y:S02]  /*9ba0*/  IMAD.MOV.U32 R83, RZ, RZ, R11 ;  /* 0x000000ffff537224 */ /* 0x000fe400078e000b */
.L_x_5583:
[----:B------:R-:W-:Y:S05]  /*9bb0*/  BSYNC B1 ;  /* 0x0000000000017941 */ /* 0x000fea0003800000 */
.L_x_5581:
        /* <DEDUP_REMOVED lines=16> */
.L_x_5587:
[----:B------:R-:W-:Y:S05]  /*9cc0*/  BSYNC B2 ;  /* 0x0000000000027941 */ /* 0x000fea0003800000 */
.L_x_5586:
        /* <DEDUP_REMOVED lines=44> */
.L_x_5585:
[----:B------:R-:W-:Y:S05]  /*9f90*/  BSYNC B1 ;  /* 0x0000000000017941 */ /* 0x000fea0003800000 */
.L_x_5584:
        /* <DEDUP_REMOVED lines=11> */
.L_x_5580:
        /* <DEDUP_REMOVED lines=12> */
.L_x_5589:
[----:B------:R-:W-:Y:S02]  /*a110*/  IMAD.MOV.U32 R105, RZ, RZ, R11 ;  /* 0x000000ffff697224 */ /* 0x000fe400078e000b */
.L_x_5590:
[----:B------:R-:W-:Y:S05]  /*a120*/  BSYNC B1 ;  /* 0x0000000000017941 */ /* 0x000fea0003800000 */
.L_x_5588:
        /* <DEDUP_REMOVED lines=16> */
.L_x_5594:
[----:B------:R-:W-:Y:S05]  /*a230*/  BSYNC B2 ;  /* 0x0000000000027941 */ /* 0x000fea0003800000 */
.L_x_5593:
        /* <DEDUP_REMOVED lines=44> */
.L_x_5592:
[----:B------:R-:W-:Y:S05]  /*a500*/  BSYNC B1 ;  /* 0x0000000000017941 */ /* 0x000fea0003800000 */
.L_x_5591:
        /* <DEDUP_REMOVED lines=13> */
.L_x_5595:
        /* <DEDUP_REMOVED lines=12> */
.L_x_5598:
[----:B------:R-:W-:Y:S02]  /*a6a0*/  IMAD.MOV.U32 R74, RZ, RZ, R11 ;  /* 0x000000ffff4a7224 */ /* 0x000fe400078e000b */
.L_x_5599:
[----:B------:R-:W-:Y:S05]  /*a6b0*/  BSYNC B1 ;  /* 0x0000000000017941 */ /* 0x000fea0003800000 */
.L_x_5597:
        /* <DEDUP_REMOVED lines=16> */
.L_x_5603:
[----:B------:R-:W-:Y:S05]  /*a7c0*/  BSYNC B2 ;  /* 0x0000000000027941 */ /* 0x000fea0003800000 */
.L_x_5602:
        /* <DEDUP_REMOVED lines=44> */
.L_x_5601:
[----:B------:R-:W-:Y:S05]  /*aa90*/  BSYNC B1 ;  /* 0x0000000000017941 */ /* 0x000fea0003800000 */
.L_x_5600:
        /* <DEDUP_REMOVED lines=10> */
.L_x_5596:
        /* <DEDUP_REMOVED lines=12> */
.L_x_5605:
[----:B------:R-:W-:Y:S02]  /*ac00*/  IMAD.MOV.U32 R74, RZ, RZ, R11 ;  /* 0x000000ffff4a7224 */ /* 0x000fe400078e000b */
.L_x_5606:
[----:B------:R-:W-:Y:S05]  /*ac10*/  BSYNC B1 ;  /* 0x0000000000017941 */ /* 0x000fea0003800000 */
.L_x_5604:
        /* <DEDUP_REMOVED lines=16> */
.L_x_5610:
[----:B------:R-:W-:Y:S05]  /*ad20*/  BSYNC B2 ;  /* 0x0000000000027941 */ /* 0x000fea0003800000 */
.L_x_5609:
        /* <DEDUP_REMOVED lines=44> */
.L_x_5608:
[----:B------:R-:W-:Y:S05]  /*aff0*/  BSYNC B1 ;  /* 0x0000000000017941 */ /* 0x000fea0003800000 */
.L_x_5607:
        /* <DEDUP_REMOVED lines=13> */
.L_x_5611:
        /* <DEDUP_REMOVED lines=12> */
.L_x_5614:
[----:B------:R-:W-:Y:S02]  /*b190*/  IMAD.MOV.U32 R74, RZ, RZ, R11 ;  /* 0x000000ffff4a7224 */ /* 0x000fe400078e000b */
.L_x_5615:
[----:B------:R-:W-:Y:S05]  /*b1a0*/  BSYNC B1 ;  /* 0x0000000000017941 */ /* 0x000fea0003800000 */
.L_x_5613:
        /* <DEDUP_REMOVED lines=16> */
.L_x_5619:
[----:B------:R-:W-:Y:S05]  /*b2b0*/  BSYNC B2 ;  /* 0x0000000000027941 */ /* 0x000fea0003800000 */
.L_x_5618:
        /* <DEDUP_REMOVED lines=44> */
.L_x_5617:
[----:B------:R-:W-:Y:S05]  /*b580*/  BSYNC B1 ;  /* 0x0000000000017941 */ /* 0x000fea0003800000 */
.L_x_5616:
        /* <DEDUP_REMOVED lines=10> */
.L_x_5612:
        /* <DEDUP_REMOVED lines=12> */
.L_x_5621:
[----:B------:R-:W-:Y:S02]  /*b6f0*/  IMAD.MOV.U32 R74, RZ, RZ, R11 ;  /* 0x000000ffff4a7224 */ /* 0x000fe400078e000b */
.L_x_5622:
[----:B------:R-:W-:Y:S05]  /*b700*/  BSYNC B1 ;  /* 0x0000000000017941 */ /* 0x000fea0003800000 */
.L_x_5620:
        /* <DEDUP_REMOVED lines=16> */
.L_x_5626:
[----:B------:R-:W-:Y:S05]  /*b810*/  BSYNC B2 ;  /* 0x0000000000027941 */ /* 0x000fea0003800000 */
.L_x_5625:
        /* <DEDUP_REMOVED lines=44> */
.L_x_5624:
[----:B------:R-:W-:Y:S05]  /*bae0*/  BSYNC B1 ;  /* 0x0000000000017941 */ /* 0x000fea0003800000 */
.L_x_5623:
        /* <DEDUP_REMOVED lines=13> */
.L_x_5627:
        /* <DEDUP_REMOVED lines=12> */
.L_x_5630:
[----:B------:R-:W-:Y:S02]  /*bc80*/  IMAD.MOV.U32 R86, RZ, RZ, R11 ;  /* 0x000000ffff567224 */ /* 0x000fe400078e000b */
.L_x_5631:
[----:B------:R-:W-:Y:S05]  /*bc90*/  BSYNC B1 ;  /* 0x0000000000017941 */ /* 0x000fea0003800000 */
.L_x_5629:
        /* <DEDUP_REMOVED lines=16> */
.L_x_5635:
[----:B------:R-:W-:Y:S05]  /*bda0*/  BSYNC B2 ;  /* 0x0000000000027941 */ /* 0x000fea0003800000 */
.L_x_5634:
        /* <DEDUP_REMOVED lines=44> */
.L_x_5633:
[----:B------:R-:W-:Y:S05]  /*c070*/  BSYNC B1 ;  /* 0x0000000000017941 */ /* 0x000fea0003800000 */
.L_x_5632:
        /* <DEDUP_REMOVED lines=11> */
.L_x_5628:
        /* <DEDUP_REMOVED lines=8> */
[----:B------:R-:W-:Y:S02]  /*c1b0*/  F2FP.BF16.PACK_AB R75, R110, R106 ;  /* 0x0000006a6e4b723e */ /* 0x000fe400000010ff */
[----:B------:R-:W-:Y:S02]  /*c1c0*/  F2FP.BF16.PACK_AB R74, R105, R100 ;  /* 0x00000064694a723e */ /* 0x000fe400000010ff */
[----:B------:R-:W-:Y:S02]  /*c1d0*/  F2FP.BF16.PACK_AB R73, R99, R94 ;  /* 0x0000005e6349723e */ /* 0x000fe400000010ff */
[----:B------:R-:W-:-:S02]  /*c1e0*/  F2FP.BF16.PACK_AB R72, R91, R88 ;  /* 0x000000585b48723e */ /* 0x000fc400000010ff */
[----:B------:R-:W-:Y:S02]  /*c1f0*/  ISETP.NE.AND P5, PT, R121, RZ, PT ;  /* 0x000000ff7900720c */ /* 0x000fe40003fa5270 */
[----:B------:R-:W-:Y:S01]  /*c200*/  SEL R113, RZ, 0x1, P4 ;  /* 0x00000001ff717807 */ /* 0x000fe20002000000 */
[----:B------:R1:W-:Y:S01]  /*c210*/  STG.E.128 [R114.64], R72 ;  /* 0x0000004872007986 */ /* 0x0003e2000c101d06 */
[----:B------:R-:W-:Y:S02]  /*c220*/  ISETP.NE.AND P6, PT, R118, RZ, PT ;  /* 0x000000ff7600720c */ /* 0x000fe40003fc5270 */
[----:B------:R-:W-:Y:S02]  /*c230*/  SEL R118, RZ, 0x100, P3 ;  /* 0x00000100ff767807 */ /* 0x000fe40001800000 */
[----:B------:R-:W-:Y:S02]  /*c240*/  SEL R117, RZ, 0x1, P5 ;  /* 0x00000001ff757807 */ /* 0x000fe40002800000 */
[----:B------:R-:W-:Y:S01]  /*c250*/  LOP3.LUT R118, R118, R120, R119, 0xfe, !PT ;  /* 0x0000007876767212 */ /* 0x000fe200078efe77 */
[----:B-1----:R-:W-:Y:S01]  /*c260*/  IMAD.WIDE.U32 R114, R113, 0x1000000, RZ ;  /* 0x0100000071727825 */ /* 0x002fe200078e00ff */
        /* <DEDUP_REMOVED lines=14> */
[----:B-1----:R-:W-:Y:S01]  /*c350*/  IMAD.U32 R73, R85, 0x10000, RZ ;  /* 0x0001000055497824 */ /* 0x002fe200078e00ff */
        /* <DEDUP_REMOVED lines=19> */
.L_x_5636:
[----:B------:R-:W-:Y:S02]  /*c490*/  IADD3 R112, R112, 0x80, RZ ;  /* 0x0000008070707810 */ /* 0x000fe40007ffe0ff */
.L_x_5507:
[----:B------:R-:W-:Y:S05]  /*c4a0*/  BSYNC B0 ;  /* 0x0000000000007941 */ /* 0x000fea0003800000 */
.L_x_5506:
[----:B------:R-:W-:Y:S01]  /*c4b0*/  ISETP.NE.AND P0, PT, R89, RZ, PT ;  /* 0x000000ff5900720c */ /* 0x000fe20003f05270 */
[----:B------:R-:W-:-:S12]  /*c4c0*/  BSSY B0, `(.L_x_5637) ;  /* 0x00005c9000007945 */ /* 0x000fd80003800000 */
[----:B------:R-:W-:Y:S05]  /*c4d0*/  @!P0 BRA `(.L_x_5638) ;  /* 0x00005c7000008947 */ /* 0x000fea0003800000 */
[----:B------:R-:W-:Y:S01]  /*c4e0*/  ISETP.NE.U32.AND P0, PT, RZ, c[0x0][0x178], PT ;  /* 0x00005e00ff007a0c */ /* 0x000fe20003f05070 */
[----:B-1----:R-:W-:Y:S01]  /*c4f0*/  HFMA2.MMA R73, -RZ, RZ, 0, 9.5367431640625e-07 ;  /* 0x00000010ff497435 */ /* 0x002fe200000001ff */
[----:B------:R-:W-:Y:S02]  /*c500*/  ISETP.NE.U32.AND P1, PT, RZ, c[0x0][0x180], PT ;  /* 0x00006000ff007a0c */ /* 0x000fe40003f25070 */
[----:B------:R-:W-:Y:S02]  /*c510*/  ISETP.NE.AND.EX P3, PT, RZ, c[0x0][0x17c], PT, P0 ;  /* 0x00005f00ff007a0c */ /* 0x000fe40003f65300 */
[----:B------:R-:W-:Y:S01]  /*c520*/  ISETP.NE.AND.EX P0, PT, RZ, c[0x0][0x184], PT, P1 ;  /* 0x00006100ff007a0c */ /* 0x000fe20003f05310 */
[----:B------:R-:W-:Y:S01]  /*c530*/  BSSY B1, `(.L_x_5639) ;  /* 0x0000016000017945 */ /* 0x000fe20003800000 */
[----:B------:R-:W-:-:S03]  /*c540*/  P2R R113, PR, RZ, 0x8 ;  /* 0x00000008ff717803 */ /* 0x000fc60000000000 */
[----:B------:R-:W-:-:S06]  /*c550*/  IMAD.WIDE.U32 R72, R112, R73, c[0x0][0x170] ;  /* 0x00005c0070487625 */ /* 0x000fcc00078e0049 */
[C---:B------:R-:W-:Y:S01]  /*c560*/  @P3 LEA R116, P1, R112.reuse, c[0x0][0x178], 0x4 ;  /* 0x00005e0070743a11 */ /* 0x040fe200078220ff */
[----:B------:R-:W5:Y:S01]  /*c570*/  LDG.E.128 R72, [R72.64] ;  /* 0x0000000648487981 */ /* 0x000f62000c1e1d00 */
[C---:B------:R-:W-:Y:S02]  /*c580*/  @P0 LEA R114, P2, R112.reuse, c[0x0][0x180], 0x4 ;  /* 0x0000600070720a11 */ /* 0x040fe400078420ff */
[C---:B------:R-:W-:Y:S02]  /*c590*/  @P3 LEA.HI.X R117, R112.reuse, c[0x0][0x17c], RZ, 0x4, P1 ;  /* 0x00005f0070753a11 */ /* 0x040fe400008f24ff */
        /* <DEDUP_REMOVED lines=14> */
.L_x_5640:
[----:B-1----:R-:W-:Y:S02]  /*c680*/  IMAD.MOV.U32 R90, RZ, RZ, R11 ;  /* 0x000000ffff5a7224 */ /* 0x002fe400078e000b */
.L_x_5641:
[----:B------:R-:W-:Y:S05]  /*c690*/  BSYNC B1 ;  /* 0x0000000000017941 */ /* 0x000fea0003800000 */
.L_x_5639:
        /* <DEDUP_REMOVED lines=16> */
.L_x_5645:
[----:B------:R-:W-:Y:S05]  /*c7a0*/  BSYNC B2 ;  /* 0x0000000000027941 */ /* 0x000fea0003800000 */
.L_x_5644:
        /* <DEDUP_REMOVED lines=44> */
.L_x_5643:
[----:B------:R-:W-:Y:S05]  /*ca70*/  BSYNC B1 ;  /* 0x0000000000017941 */ /* 0x000fea0003800000 */
.L_x_5642:
        /* <DEDUP_REMOVED lines=17> */
.L_x_5646:
        /* <DEDUP_REMOVED lines=12> */
.L_x_5649:
[----:B------:R-:W-:Y:S02]  /*cc50*/  IMAD.MOV.U32 R79, RZ, RZ, R11 ;  /* 0x000000ffff4f7224 */ /* 0x000fe400078e000b */
.L_x_5650:
[----:B------:R-:W-:Y:S05]  /*cc60*/  BSYNC B1 ;  /* 0x0000000000017941 */ /* 0x000fea0003800000 */
.L_x_5648:
        /* <DEDUP_REMOVED lines=16> */
.L_x_5654:
[----:B------:R-:W-:Y:S05]  /*cd70*/  BSYNC B2 ;  /* 0x0000000000027941 */ /* 0x000fea0003800000 */
.L_x_5653:
        /* <DEDUP_REMOVED lines=44> */
.L_x_5652:
[----:B------:R-:W-:Y:S05]  /*d040*/  BSYNC B1 ;  /* 0x0000000000017941 */ /* 0x000fea0003800000 */
.L_x_5651:
        /* <DEDUP_REMOVED lines=11> */
.L_x_5647:
        /* <DEDUP_REMOVED lines=12> */
.L_x_5656:
[----:B------:R-:W-:Y:S02]  /*d1c0*/  IMAD.MOV.U32 R95, RZ, RZ, R11 ;  /* 0x000000ffff5f7224 */ /* 0x000fe400078e000b */
.L_x_5657:
[----:B------:R-:W-:Y:S05]  /*d1d0*/  BSYNC B1 ;  /* 0x0000000000017941 */ /* 0x000fea0003800000 */
.L_x_5655:
        /* <DEDUP_REMOVED lines=16> */
.L_x_5661:
[----:B------:R-:W-:Y:S05]  /*d2e0*/  BSYNC B2 ;  /* 0x0000000000027941 */ /* 0x000fea0003800000 */
.L_x_5660:
        /* <DEDUP_REMOVED lines=44> */
.L_x_5659:
[----:B------:R-:W-:Y:S05]  /*d5b0*/  BSYNC B1 ;  /* 0x0000000000017941 */ /* 0x000fea0003800000 */
.L_x_5658:
        /* <DEDUP_REMOVED lines=14> */
.L_x_5662:
        /* <DEDUP_REMOVED lines=12> */
.L_x_5665:
[----:B------:R-:W-:Y:S02]  /*d760*/  IMAD.MOV.U32 R72, RZ, RZ, R11 ;  /* 0x000000ffff487224 */ /* 0x000fe400078e000b */
.L_x_5666:
[----:B------:R-:W-:Y:S05]  /*d770*/  BSYNC B1 ;  /* 0x0000000000017941 */ /* 0x000fea0003800000 */
.L_x_5664:
        /* <DEDUP_REMOVED lines=16> */
.L_x_5670:
[----:B------:R-:W-:Y:S05]  /*d880*/  BSYNC B2 ;  /* 0x0000000000027941 */ /* 0x000fea0003800000 */
.L_x_5669:
        /* <DEDUP_REMOVED lines=44> */
.L_x_5668:
[----:B------:R-:W-:Y:S05]  /*db50*/  BSYNC B1 ;  /* 0x0000000000017941 */ /* 0x000fea0003800000 */
.L_x_5667:
        /* <DEDUP_REMOVED lines=10> */
.L_x_5663:
        /* <DEDUP_REMOVED lines=12> */
.L_x_5672:
[----:B------:R-:W-:Y:S02]  /*dcc0*/  IMAD.MOV.U32 R72, RZ, RZ, R11 ;  /* 0x000000ffff487224 */ /* 0x000fe400078e000b */
.L_x_5673:
[----:B------:R-:W-:Y:S05]  /*dcd0*/  BSYNC B1 ;  /* 0x0000000000017941 */ /* 0x000fea0003800000 */
.L_x_5671:
        /* <DEDUP_REMOVED lines=16> */
.L_x_5677:
[----:B------:R-:W-:Y:S05]  /*dde0*/  BSYNC B2 ;  /* 0x0000000000027941 */ /* 0x000fea0003800000 */
.L_x_5676:
        /* <DEDUP_REMOVED lines=44> */
.L_x_5675:
[----:B------:R-:W-:Y:S05]  /*e0b0*/  BSYNC B1 ;  /* 0x0000000000017941 */ /* 0x000fea0003800000 */
.L_x_5674:
        /* <DEDUP_REMOVED lines=14> */
.L_x_5678:
        /* <DEDUP_REMOVED lines=12> */
.L_x_5681:
[----:B------:R-:W-:Y:S02]  /*e260*/  IMAD.MOV.U32 R72, RZ, RZ, R11 ;  /* 0x000000ffff487224 */ /* 0x000fe400078e000b */
.L_x_5682:
[----:B------:R-:W-:Y:S05]  /*e270*/  BSYNC B1 ;  /* 0x0000000000017941 */ /* 0x000fea0003800000 */
.L_x_5680:
        /* <DEDUP_REMOVED lines=16> */
.L_x_5686:
[----:B------:R-:W-:Y:S05]  /*e380*/  BSYNC B2 ;  /* 0x0000000000027941 */ /* 0x000fea0003800000 */
.L_x_5685:
        /* <DEDUP_REMOVED lines=44> */
.L_x_5684:
[----:B------:R-:W-:Y:S05]  /*e650*/  BSYNC B1 ;  /* 0x0000000000017941 */ /* 0x000fea0003800000 */
.L_x_5683:
        /* <DEDUP_REMOVED lines=10> */
.L_x_5679:
        /* <DEDUP_REMOVED lines=12> */
.L_x_5688:
[----:B------:R-:W-:Y:S02]  /*e7c0*/  IMAD.MOV.U32 R72, RZ, RZ, R11 ;  /* 0x000000ffff487224 */ /* 0x000fe400078e000b */
.L_x_5689:
[----:B------:R-:W-:Y:S05]  /*e7d0*/  BSYNC B1 ;  /* 0x0000000000017941 */ /* 0x000fea0003800000 */
.L_x_5687:
        /* <DEDUP_REMOVED lines=16> */
.L_x_5693:
[----:B------:R-:W-:Y:S05]  /*e8e0*/  BSYNC B2 ;  /* 0x0000000000027941 */ /* 0x000fea0003800000 */
.L_x_5692:
        /* <DEDUP_REMOVED lines=44> */
.L_x_5691:
[----:B------:R-:W-:Y:S05]  /*ebb0*/  BSYNC B1 ;  /* 0x0000000000017941 */ /* 0x000fea0003800000 */
.L_x_5690:
        /* <DEDUP_REMOVED lines=14> */
.L_x_5694:
        /* <DEDUP_REMOVED lines=12> */
.L_x_5697:
[----:B------:R-:W-:Y:S02]  /*ed60*/  IMAD.MOV.U32 R82, RZ, RZ, R11 ;  /* 0x000000ffff527224 */ /* 0x000fe400078e000b */
.L_x_5698:
[----:B------:R-:W-:Y:S05]  /*ed70*/  BSYNC B1 ;  /* 0x0000000000017941 */ /* 0x000fea0003800000 */
.L_x_5696:
        /* <DEDUP_REMOVED lines=16> */
.L_x_5702:
[----:B------:R-:W-:Y:S05]  /*ee80*/  BSYNC B2 ;  /* 0x0000000000027941 */ /* 0x000fea0003800000 */
.L_x_5701:
        /* <DEDUP_REMOVED lines=44> */
.L_x_5700:
[----:B------:R-:W-:Y:S05]  /*f150*/  BSYNC B1 ;  /* 0x0000000000017941 */ /* 0x000fea0003800000 */
.L_x_5699:
        /* <DEDUP_REMOVED lines=11> */
.L_x_5695:
        /* <DEDUP_REMOVED lines=12> */
.L_x_5704:
[----:B------:R-:W-:Y:S02]  /*f2d0*/  IMAD.MOV.U32 R102, RZ, RZ, R11 ;  /* 0x000000ffff667224 */ /* 0x000fe400078e000b */
.L_x_5705:
[----:B------:R-:W-:Y:S05]  /*f2e0*/  BSYNC B1 ;  /* 0x0000000000017941 */ /* 0x000fea0003800000 */
.L_x_5703:
        /* <DEDUP_REMOVED lines=16> */
.L_x_5709:
[----:B------:R-:W-:Y:S05]  /*f3f0*/  BSYNC B2 ;  /* 0x0000000000027941 */ /* 0x000fea0003800000 */
.L_x_5708:
        /* <DEDUP_REMOVED lines=44> */
.L_x_5707:
[----:B------:R-:W-:Y:S05]  /*f6c0*/  BSYNC B1 ;  /* 0x0000000000017941 */ /* 0x000fea0003800000 */
.L_x_5706:
        /* <DEDUP_REMOVED lines=13> */
.L_x_5710:
        /* <DEDUP_REMOVED lines=12> */
.L_x_5713:
[----:B------:R-:W-:Y:S02]  /*f860*/  IMAD.MOV.U32 R83, RZ, RZ, R11 ;  /* 0x000000ffff537224 */ /* 0x000fe400078e000b */
.L_x_5714:
[----:B------:R-:W-:Y:S05]  /*f870*/  BSYNC B1 ;  /* 0x0000000000017941 */ /* 0x000fea0003800000 */
.L_x_5712:
        /* <DEDUP_REMOVED lines=16> */
.L_x_5718:
[----:B------:R-:W-:Y:S05]  /*f980*/  BSYNC B2 ;  /* 0x0000000000027941 */ /* 0x000fea0003800000 */
.L_x_5717:
        /* <DEDUP_REMOVED lines=44> */
.L_x_5716:
[----:B------:R-:W-:Y:S05]  /*fc50*/  BSYNC B1 ;  /* 0x0000000000017941 */ /* 0x000fea0003800000 */
.L_x_5715:
        /* <DEDUP_REMOVED lines=11> */
.L_x_5711:
        /* <DEDUP_REMOVED lines=12> */
.L_x_5720:
[----:B------:R-:W-:Y:S02]  /*fdd0*/  IMAD.MOV.U32 R107, RZ, RZ, R11 ;  /* 0x000000ffff6b7224 */ /* 0x000fe400078e000b */
.L_x_5721:
[----:B------:R-:W-:Y:S05]  /*fde0*/  BSYNC B1 ;  /* 0x0000000000017941 */ /* 0x000fea0003800000 */
.L_x_5719:
        /* <DEDUP_REMOVED lines=16> */
.L_x_5725:
[----:B------:R-:W-:Y:S05]  /*fef0*/  BSYNC B2 ;  /* 0x0000000000027941 */ /* 0x000fea0003800000 */
.L_x_5724:
        /* <DEDUP_REMOVED lines=44> */
.L_x_5723:
[----:B------:R-:W-:Y:S05]  /*101c0*/  BSYNC B1 ;  /* 0x0000000000017941 */ /* 0x000fea0003800000 */
.L_x_5722:
        /* <DEDUP_REMOVED lines=13> */
.L_x_5726:
        /* <DEDUP_REMOVED lines=12> */
.L_x_5729:
[----:B------:R-:W-:Y:S02]  /*10360*/  IMAD.MOV.U32 R74, RZ, RZ, R11 ;  /* 0x000000ffff4a7224 */ /* 0x000fe400078e000b */
.L_x_5730:
[----:B------:R-:W-:Y:S05]  /*10370*/  BSYNC B1 ;  /* 0x0000000000017941 */ /* 0x000fea0003800000 */
.L_x_5728:
        /* <DEDUP_REMOVED lines=16> */
.L_x_5734:
[----:B------:R-:W-:Y:S05]  /*10480*/  BSYNC B2 ;  /* 0x0000000000027941 */ /* 0x000fea0003800000 */
.L_x_5733:
        /* <DEDUP_REMOVED lines=44> */
.L_x_5732:
[----:B------:R-:W-:Y:S05]  /*10750*/  BSYNC B1 ;  /* 0x0000000000017941 */ /* 0x000fea0003800000 */
.L_x_5731:
        /* <DEDUP_REMOVED lines=10> */
.L_x_5727:
        /* <DEDUP_REMOVED lines=12> */
.L_x_5736:
[----:B------:R-:W-:Y:S02]  /*108c0*/  IMAD.MOV.U32 R74, RZ, RZ, R11 ;  /* 0x000000ffff4a7224 */ /* 0x000fe400078e000b */
.L_x_5737:
[----:B------:R-:W-:Y:S05]  /*108d0*/  BSYNC B1 ;  /* 0x0000000000017941 */ /* 0x000fea0003800000 */
.L_x_5735:
        /* <DEDUP_REMOVED lines=16> */
.L_x_5741:
[----:B------:R-:W-:Y:S05]  /*109e0*/  BSYNC B2 ;  /* 0x0000000000027941 */ /* 0x000fea0003800000 */
.L_x_5740:
        /* <DEDUP_REMOVED lines=44> */
.L_x_5739:
[----:B------:R-:W-:Y:S05]  /*10cb0*/  BSYNC B1 ;  /* 0x0000000000017941 */ /* 0x000fea0003800000 */
.L_x_5738:
        /* <DEDUP_REMOVED lines=13> */
.L_x_5742:
        /* <DEDUP_REMOVED lines=12> */
.L_x_5745:
[----:B------:R-:W-:Y:S02]  /*10e50*/  IMAD.MOV.U32 R74, RZ, RZ, R11 ;  /* 0x000000ffff4a7224 */ /* 0x000fe400078e000b */
.L_x_5746:
[----:B------:R-:W-:Y:S05]  /*10e60*/  BSYNC B1 ;  /* 0x0000000000017941 */ /* 0x000fea0003800000 */
.L_x_5744:
        /* <DEDUP_REMOVED lines=16> */
.L_x_5750:
[----:B------:R-:W-:Y:S05]  /*10f70*/  BSYNC B2 ;  /* 0x0000000000027941 */ /* 0x000fea0003800000 */
.L_x_5749:
        /* <DEDUP_REMOVED lines=44> */
.L_x_5748:
[----:B------:R-:W-:Y:S05]  /*11240*/  BSYNC B1 ;  /* 0x0000000000017941 */ /* 0x000fea0003800000 */
.L_x_5747:
        /* <DEDUP_REMOVED lines=10> */
.L_x_5743:
        /* <DEDUP_REMOVED lines=12> */
.L_x_5752:
[----:B------:R-:W-:Y:S02]  /*113b0*/  IMAD.MOV.U32 R74, RZ, RZ, R11 ;  /* 0x000000ffff4a7224 */ /* 0x000fe400078e000b */
.L_x_5753:
[----:B------:R-:W-:Y:S05]  /*113c0*/  BSYNC B1 ;  /* 0x0000000000017941 */ /* 0x000fea0003800000 */
.L_x_5751:
        /* <DEDUP_REMOVED lines=16> */
.L_x_5757:
[----:B------:R-:W-:Y:S05]  /*114d0*/  BSYNC B2 ;  /* 0x0000000000027941 */ /* 0x000fea0003800000 */
.L_x_5756:
        /* <DEDUP_REMOVED lines=44> */
.L_x_5755:
[----:B------:R-:W-:Y:S05]  /*117a0*/  BSYNC B1 ;  /* 0x0000000000017941 */ /* 0x000fea0003800000 */
.L_x_5754:
        /* <DEDUP_REMOVED lines=13> */
.L_x_5758:
        /* <DEDUP_REMOVED lines=12> */
.L_x_5761:
[----:B------:R-:W-:Y:S02]  /*11940*/  MOV R86, R11 ;  /* 0x0000000b00567202 */ /* 0x000fe40000000f00 */
.L_x_5762:
[----:B------:R-:W-:Y:S05]  /*11950*/  BSYNC B1 ;  /* 0x0000000000017941 */ /* 0x000fea0003800000 */
.L_x_5760:
        /* <DEDUP_REMOVED lines=16> */
.L_x_5766:
[----:B------:R-:W-:Y:S05]  /*11a60*/  BSYNC B2 ;  /* 0x0000000000027941 */ /* 0x000fea0003800000 */
.L_x_5765:
        /* <DEDUP_REMOVED lines=44> */
.L_x_5764:
[----:B------:R-:W-:Y:S05]  /*11d30*/  BSYNC B1 ;  /* 0x0000000000017941 */ /* 0x000fea0003800000 */
.L_x_5763:
        /* <DEDUP_REMOVED lines=11> */
.L_x_5759:
        /* <DEDUP_REMOVED lines=54> */
.L_x_5638:
[----:B------:R-:W-:Y:S05]  /*12150*/  BSYNC B0 ;  /* 0x0000000000007941 */ /* 0x000fea0003800000 */
.L_x_5637:
[----:B-1----:R-:W-:Y:S01]  /*12160*/  FADD.FTZ R72, RZ, R78 ;  /* 0x0000004eff487221 */ /* 0x002fe20000010000 */
        /* <DEDUP_REMOVED lines=33> */
.L_x_5777:
[----:B-12---:R-:W-:Y:S01]  /*12380*/  FADD.FTZ R73, R73, R72 ;  /* 0x0000004849497221 */ /* 0x006fe20000010000 */
[----:B------:R-:W-:Y:S05]  /*12390*/  BRA.DIV ~URZ, `(.L_x_5768) ;  /* 0x00000fe27f007947 */ /* 0x000fea000b800000 */
[----:B------:R-:W1:Y:S01]  /*123a0*/  SHFL.BFLY PT, R72, R73, 0x2, 0x1f ;  /* 0x0c401f0049487f89 */ /* 0x000e6200000e0000 */
[----:B------:R-:W-:Y:S01]  /*123b0*/  ISETP.NE.AND P0, PT, R76, RZ, PT ;  /* 0x000000ff4c00720c */ /* 0x000fe20003f05270 */
[----:B-1----:R-:W-:-:S05]  /*123c0*/  FADD.FTZ R73, R73, R72 ;  /* 0x0000004849497221 */ /* 0x002fca0000010000 */
[----:B------:R-:W1:Y:S02]  /*123d0*/  SHFL.BFLY PT, R72, R73, 0x4, 0x1f ;  /* 0x0c801f0049487f89 */ /* 0x000e6400000e0000 */
[----:B-1----:R-:W-:-:S05]  /*123e0*/  FADD.FTZ R74, R73, R72 ;  /* 0x00000048494a7221 */ /* 0x002fca0000010000 */
[----:B------:R-:W1:Y:S02]  /*123f0*/  SHFL.BFLY PT, R75, R74, 0x8, 0x1f ;  /* 0x0d001f004a4b7f89 */ /* 0x000e6400000e0000 */
[----:B-1----:R-:W-:-:S05]  /*12400*/  FADD.FTZ R75, R74, R75 ;  /* 0x0000004b4a4b7221 */ /* 0x002fca0000010000 */
[----:B------:R-:W1:Y:S02]  /*12410*/  SHFL.BFLY PT, R72, R75, 0x10, 0x1f ;  /* 0x0e001f004b487f89 */ /* 0x000e6400000e0000 */
[----:B-1----:R-:W-:-:S04]  /*12420*/  FADD.FTZ R113, R75, R72 ;  /* 0x000000484b717221 */ /* 0x002fc80000010000 */
[----:B0-----:R-:W-:-:S04]  /*12430*/  FMUL.FTZ R72, R8, R113 ;  /* 0x0000007108487220 */ /* 0x001fc80000410000 */
        /* <DEDUP_REMOVED lines=58> */
.L_x_5778:
[----:B------:R-:W-:Y:S01]  /*127e0*/  LOP3.LUT P0, RZ, R0, 0x1f, RZ, 0xc0, !PT ;  /* 0x0000001f00ff7812 */ /* 0x000fe2000780c0ff */
        /* <DEDUP_REMOVED lines=21> */
[----:B------:R-:W-:Y:S10]  /*12940*/  I2F R118, R118 ;  /* 0x0000007600767306 */ /* 0x000ff40000201400 */
[----:B------:R-:W-:Y:S01]  /*12950*/  @!P0 IMAD.MOV.U32 R75, RZ, RZ, 0x4 ;  /* 0x00000004ff4b8424 */ /* 0x000fe200078e00ff */
[----:B------:R-:W0:Y:S01]  /*12960*/  SHFL.DOWN PT, R112, R113, 0x1, 0x1f ;  /* 0x08201f0071707f89 */ /* 0x000e2200000e0000 */
[----:B------:R-:W1:Y:S08]  /*12970*/  I2F R74, R113 ;  /* 0x00000071004a7306 */ /* 0x000e700000201400 */
[----:B-1----:R-:W-:Y:S01]  /*12980*/  MUFU.RCP R114, R74 ;  /* 0x0000004a00727308 */ /* 0x002fe20000001000 */
[----:B--2---:R-:W1:Y:S01]  /*12990*/  SHFL.DOWN PT, R115, R72, 0x2, 0x1f ;  /* 0x08401f0048737f89 */ /* 0x004e6200000e0000 */
[----:B0-----:R-:W-:-:S03]  /*129a0*/  IMAD.IADD R117, R113, 0x1, R112 ;  /* 0x0000000171757824 */ /* 0x001fc600078e0270 */
[----:B------:R-:W0:Y:S03]  /*129b0*/  SHFL.DOWN PT, R116, R73, 0x2, 0x1f ;  /* 0x08401f0049747f89 */ /* 0x000e2600000e0000 */
[----:B------:R-:W-:Y:S08]  /*129c0*/  I2F R112, R112 ;  /* 0x0000007000707306 */ /* 0x000ff00000201400 */
[----:B------:R-:W2:Y:S01]  /*129d0*/  I2F R117, R117 ;  /* 0x0000007500757306 */ /* 0x000ea20000201400 */
[----:B-1----:R-:W-:-:S02]  /*129e0*/  FMUL.FTZ R120, R115, R118 ;  /* 0x0000007673787220 */ /* 0x002fc40000410000 */
[----:B------:R-:W-:Y:S02]  /*129f0*/  FADD.FTZ R115, -R115, R72 ;  /* 0x0000004873737221 */ /* 0x000fe40000010100 */
[----:B------:R-:W-:Y:S02]  /*12a00*/  FFMA.FTZ R121, R119, R72, R120 ;  /* 0x0000004877797223 */ /* 0x000fe40000010078 */
[----:B------:R-:W-:Y:S02]  /*12a10*/  FMUL.FTZ R115, R115, R115 ;  /* 0x0000007373737220 */ /* 0x000fe40000410000 */
[----:B0-----:R-:W-:Y:S02]  /*12a20*/  FADD.FTZ R73, R116, R73 ;  /* 0x0000004974497221 */ /* 0x001fe40000010000 */
[----:B------:R-:W-:Y:S01]  /*12a30*/  FMUL.FTZ R119, R115, R119 ;  /* 0x0000007773777220 */ /* 0x000fe20000410000 */
[----:B--2---:R-:W0:Y:S01]  /*12a40*/  MUFU.RCP R116, R117 ;  /* 0x0000007500747308 */ /* 0x004e220000001000 */
[----:B------:R-:W-:-:S02]  /*12a50*/  FMUL.FTZ R115, R114, R121 ;  /* 0x0000007972737220 */ /* 0x000fc40000410000 */
[----:B------:R-:W-:-:S03]  /*12a60*/  FMUL.FTZ R119, R119, R118 ;  /* 0x0000007677777220 */ /* 0x000fc60000410000 */
[----:B------:R-:W1:Y:S01]  /*12a70*/  SHFL.DOWN PT, R72, R115, 0x1, 0x1f ;  /* 0x08201f0073487f89 */ /* 0x000e6200000e0000 */
        /* <DEDUP_REMOVED lines=8> */
[----:B--2---:R-:W-:Y:S02]  /*12b00*/  FADD.FTZ R115, R73, R114 ;  /* 0x0000007249737221 */ /* 0x004fe40000010000 */
[----:B------:R-:W-:Y:S02]  /*12b10*/  FMUL.FTZ R72, R113, R112 ;  /* 0x0000007071487220 */ /* 0x000fe40000410000 */
[----:B------:R-:W0:Y:S01]  /*12b20*/  SHFL.IDX PT, R113, R119, RZ, 0x1f ;  /* 0x00001fff77717589 */ /* 0x000e2200000e0000 */
[----:B------:R-:W-:Y:S02]  /*12b30*/  IMAD.MOV.U32 R112, RZ, RZ, c[0x0][0x1e0] ;  /* 0x00007800ff707624 */ /* 0x000fe400078e00ff */
[----:B------:R-:W-:-:S05]  /*12b40*/  FFMA.FTZ R72, R116, R72, R115 ;  /* 0x0000004874487223 */ /* 0x000fca0000010073 */
        /* <DEDUP_REMOVED lines=15> */
[C---:B------:R-:W-:Y:S02]  /*12c40*/  FMUL.FTZ R73, R115.reuse, R72 ;  /* 0x0000004873497220 */ /* 0x040fe40000410000 */
[----:B------:R-:W-:Y:S02]  /*12c50*/  FMUL.FTZ R74, R115, R74 ;  /* 0x0000004a734a7220 */ /* 0x000fe40000410000 */
[----:B-----5:R-:W-:Y:S02]  /*12c60*/  FFMA.FTZ R72, R60, R73, R68 ;  /* 0x000000493c487223 */ /* 0x020fe40000010044 */
[----:B------:R-:W-:Y:S02]  /*12c70*/  FFMA.FTZ R73, R61, R74, R69 ;  /* 0x0000004a3d497223 */ /* 0x000fe40000010045 */
[--C-:B------:R-:W-:Y:S02]  /*12c80*/  FADD.FTZ R114, R98, -R117.reuse ;  /* 0x8000007562727221 */ /* 0x100fe40000010000 */
[--C-:B------:R-:W-:Y:S01]  /*12c90*/  FADD.FTZ R116, R103, -R117.reuse ;  /* 0x8000007567747221 */ /* 0x100fe20000010000 */
[----:B------:R-:W-:Y:S01]  /*12ca0*/  F2FP.BF16.PACK_AB R72, R73, R72 ;  /* 0x000000484948723e */ /* 0x000fe200000010ff */
[----:B------:R-:W-:-:S02]  /*12cb0*/  FADD.FTZ R74, R92, -R117 ;  /* 0x800000755c4a7221 */ /* 0x000fc40000010000 */
[--C-:B------:R-:W-:Y:S02]  /*12cc0*/  FADD.FTZ R112, R97, -R117.reuse ;  /* 0x8000007561707221 */ /* 0x100fe40000010000 */
        /* <DEDUP_REMOVED lines=21> */
.L_x_5770:
[----:B------:R-:W-:Y:S05]  /*12e20*/  BSYNC B0 ;  /* 0x0000000000007941 */ /* 0x000fea0003800000 */
.L_x_5769:
[----:B------:R-:W-:Y:S01]  /*12e30*/  ISETP.NE.AND P0, PT, R87, RZ, PT ;  /* 0x000000ff5700720c */ /* 0x000fe20003f05270 */
[----:B------:R-:W-:-:S12]  /*12e40*/  BSSY B0, `(.L_x_5771) ;  /* 0x0000022000007945 */ /* 0x000fd80003800000 */
[----:B------:R-:W-:Y:S05]  /*12e50*/  @!P0 BRA `(.L_x_5772) ;  /* 0x0000020000008947 */ /* 0x000fea0003800000 */
[--C-:B01----:R-:W-:Y:S02]  /*12e60*/  FADD.FTZ R72, R88, -R117.reuse ;  /* 0x8000007558487221 */ /* 0x103fe40000010000 */
[----:B------:R-:W-:Y:S02]  /*12e70*/  FADD.FTZ R74, R91, -R117 ;  /* 0x800000755b4a7221 */ /* 0x000fe40000010000 */
[C---:B------:R-:W-:Y:S02]  /*12e80*/  FMUL.FTZ R73, R115.reuse, R72 ;  /* 0x0000004873497220 */ /* 0x040fe40000410000 */
[----:B------:R-:W-:Y:S02]  /*12e90*/  FMUL.FTZ R74, R115, R74 ;  /* 0x0000004a734a7220 */ /* 0x000fe40000410000 */
[----:B-----5:R-:W-:Y:S02]  /*12ea0*/  FFMA.FTZ R72, R44, R73, R52 ;  /* 0x000000492c487223 */ /* 0x020fe40000010034 */
[----:B------:R-:W-:-:S02]  /*12eb0*/  FFMA.FTZ R73, R45, R74, R53 ;  /* 0x0000004a2d497223 */ /* 0x000fc40000010035 */
[--C-:B------:R-:W-:Y:S02]  /*12ec0*/  FADD.FTZ R114, R100, -R117.reuse ;  /* 0x8000007564727221 */ /* 0x100fe40000010000 */
[--C-:B------:R-:W-:Y:S01]  /*12ed0*/  FADD.FTZ R116, R105, -R117.reuse ;  /* 0x8000007569747221 */ /* 0x100fe20000010000 */
[----:B------:R-:W-:Y:S01]  /*12ee0*/  F2FP.BF16.PACK_AB R72, R73, R72 ;  /* 0x000000484948723e */ /* 0x000fe200000010ff */
[--C-:B------:R-:W-:Y:S02]  /*12ef0*/  FADD.FTZ R74, R94, -R117.reuse ;  /* 0x800000755e4a7221 */ /* 0x100fe40000010000 */
[--C-:B------:R-:W-:Y:S02]  /*12f00*/  FADD.FTZ R112, R99, -R117.reuse ;  /* 0x8000007563707221 */ /* 0x100fe40000010000 */
[--C-:B------:R-:W-:Y:S02]  /*12f10*/  FADD.FTZ R118, R106, -R117.reuse ;  /* 0x800000756a767221 */ /* 0x100fe40000010000 */
[----:B------:R-:W-:-:S02]  /*12f20*/  FADD.FTZ R120, R110, -R117 ;  /* 0x800000756e787221 */ /* 0x000fc40000010000 */
[C---:B------:R-:W-:Y:S01]  /*12f30*/  FMUL.FTZ R75, R115.reuse, R114 ;  /* 0x00000072734b7220 */ /* 0x040fe20000410000 */
[----:B------:R-:W-:Y:S01]  /*12f40*/  HFMA2.MMA R114, -RZ, RZ, 0, 9.5367431640625e-07 ;  /* 0x00000010ff727435 */ /* 0x000fe200000001ff */
        /* <DEDUP_REMOVED lines=12> */
[----:B------:R-:W-:-:S04]  /*13010*/  F2FP.BF16.PACK_AB R73, R112, R73 ;  /* 0x000000497049723e */ /* 0x000fc800000010ff */
[----:B------:R-:W-:Y:S01]  /*13020*/  F2FP.BF16.PACK_AB R75, R120, R113 ;  /* 0x00000071784b723e */ /* 0x000fe200000010ff */
[C---:B------:R-:W-:Y:S01]  /*13030*/  IMAD.WIDE.U32 R112, R77.reuse, R114, c[0x0][0x208] ;  /* 0x000082004d707625 */ /* 0x040fe200078e0072 */
[----:B------:R-:W-:-:S04]  /*13040*/  IADD3 R77, R77, 0x80, RZ ;  /* 0x000000804d4d7810 */ /* 0x000fc80007ffe0ff */
[----:B------:R0:W-:Y:S03]  /*13050*/  STG.E.128 [R112.64], R72 ;  /* 0x0000004870007986 */ /* 0x0001e6000c101d06 */
.L_x_5772:
[----:B------:R-:W-:Y:S05]  /*13060*/  BSYNC B0 ;  /* 0x0000000000007941 */ /* 0x000fea0003800000 */
.L_x_5771:
        /* <DEDUP_REMOVED lines=29> */
[----:B------:R-:W-:Y:S01]  /*13240*/  IMAD.MOV.U32 R116, RZ, RZ, 0x10 ;  /* 0x00000010ff747424 */ /* 0x000fe200078e00ff */
[----:B------:R-:W-:-:S02]  /*13250*/  F2FP.BF16.PACK_AB R74, R118, R115 ;  /* 0x00000073764a723e */ /* 0x000fc400000010ff */
[----:B------:R-:W-:Y:S01]  /*13260*/  F2FP.BF16.PACK_AB R73, R114, R73 ;  /* 0x000000497249723e */ /* 0x000fe200000010ff */
[----:B------:R-:W-:-:S05]  /*13270*/  IMAD.WIDE.U32 R112, R77, R116, c[0x0][0x208] ;  /* 0x000082004d707625 */ /* 0x000fca00078e0074 */
[----:B------:R0:W-:Y:S02]  /*13280*/  STG.E.128 [R112.64], R72 ;  /* 0x0000004870007986 */ /* 0x0001e4000c101d06 */
.L_x_5774:
[----:B------:R-:W-:Y:S05]  /*13290*/  BSYNC B0 ;  /* 0x0000000000007941 */ /* 0x000fea0003800000 */
.L_x_5773:
[----:B------:R-:W-:Y:S02]  /*132a0*/  IADD3 R6, R6, c[0x0][0x160], RZ ;  /* 0x0000580006067a10 */ /* 0x000fe40007ffe0ff */
[----:B------:R-:W-:Y:S02]  /*132b0*/  LOP3.LUT P1, RZ, R14, 0xff, RZ, 0xc0, !PT ;  /* 0x000000ff0eff7812 */ /* 0x000fe4000782c0ff */
[----:B------:R-:W-:Y:S02]  /*132c0*/  ISETP.GE.AND P0, PT, R6, c[0x0][0x164], PT ;  /* 0x0000590006007a0c */ /* 0x000fe40003f06270 */
[----:B------:R-:W-:-:S11]  /*132d0*/  SEL R14, RZ, 0x1, P1 ;  /* 0x00000001ff0e7807 */ /* 0x000fd60000800000 */
[----:B01---5:R-:W-:Y:S01]  /*132e0*/  @P0 CALL.REL.NOINC `(.L_x_5775) ;  /* 0x0000001000000944 */ /* 0x023fe20003c00000 */
[----:B------:R-:W-:Y:S05]  /*132f0*/  BRA `(.L_x_5776) ;  /* 0xfffed7d000007947 */ /* 0x000fea000383ffff */
.L_x_5775:
[----:B------:R-:W-:Y:S05]  /*13300*/  EXIT ;  /* 0x000000000000794d */ /* 0x000fea0003800000 */
.L_x_5767:
[----:B------:R-:W-:Y:S01]  /*13310*/  IMAD.MOV.U32 R116, RZ, RZ, 0x1 ;  /* 0x00000001ff747424 */ /* 0x000fe200078e00ff */
[----:B------:R-:W-:Y:S01]  /*13320*/  MOV R74, 0x13360 ;  /* 0x00013360004a7802 */ /* 0x000fe20000000f00 */
[----:B------:R-:W-:Y:S02]  /*13330*/  IMAD.MOV.U32 R114, RZ, RZ, 0x1f ;  /* 0x0000001fff727424 */ /* 0x000fe400078e00ff */
[----:B------:R-:W-:Y:S02]  /*13340*/  IMAD.MOV.U32 R115, RZ, RZ, -0x1 ;  /* 0xffffffffff737424 */ /* 0x000fe400078e00ff */
[----:B0----5:R-:W-:Y:S05]  /*13350*/  CALL.REL.NOINC `($__internal_22_$__cuda_sm70_shflsync_bfly_p) ;  /* 0x000006c000007944 */ /* 0x021fea0003c00000 */
[----:B-1----:R-:W-:Y:S01]  /*13360*/  IMAD.MOV.U32 R72, RZ, RZ, R116 ;  /* 0x000000ffff487224 */ /* 0x002fe200078e0074 */
[----:B0-----:R-:W-:Y:S05]  /*13370*/  BRA `(.L_x_5777) ;  /* 0xfffff00000007947 */ /* 0x001fea000383ffff */
.L_x_5768:
[----:B------:R-:W-:Y:S01]  /*13380*/  IMAD.MOV.U32 R116, RZ, RZ, 0x2 ;  /* 0x00000002ff747424 */ /* 0x000fe200078e00ff */
[----:B------:R-:W-:Y:S01]  /*13390*/  MOV R74, 0x133d0 ;  /* 0x000133d0004a7802 */ /* 0x000fe20000000f00 */
[----:B------:R-:W-:Y:S02]  /*133a0*/  IMAD.MOV.U32 R114, RZ, RZ, 0x1f ;  /* 0x0000001fff727424 */ /* 0x000fe400078e00ff */
[----:B------:R-:W-:Y:S02]  /*133b0*/  IMAD.MOV.U32 R115, RZ, RZ, -0x1 ;  /* 0xffffffffff737424 */ /* 0x000fe400078e00ff */
[----:B0----5:R-:W-:Y:S05]  /*133c0*/  CALL.REL.NOINC `($__internal_22_$__cuda_sm70_shflsync_bfly_p) ;  /* 0x0000065000007944 */ /* 0x021fea0003c00000 */
[----:B01----:R-:W-:Y:S01]  /*133d0*/  FADD.FTZ R73, R73, R116 ;  /* 0x0000007449497221 */ /* 0x003fe20000010000 */
[----:B------:R-:W-:Y:S01]  /*133e0*/  MOV R74, 0x13430 ;  /* 0x00013430004a7802 */ /* 0x000fe20000000f00 */
[----:B------:R-:W-:-:S02]  /*133f0*/  IMAD.MOV.U32 R116, RZ, RZ, 0x4 ;  /* 0x00000004ff747424 */ /* 0x000fc400078e00ff */
[----:B------:R-:W-:Y:S02]  /*13400*/  IMAD.MOV.U32 R114, RZ, RZ, 0x1f ;  /* 0x0000001fff727424 */ /* 0x000fe400078e00ff */
[----:B------:R-:W-:Y:S02]  /*13410*/  IMAD.MOV.U32 R115, RZ, RZ, -0x1 ;  /* 0xffffffffff737424 */ /* 0x000fe400078e00ff */
[----:B------:R-:W-:Y:S05]  /*13420*/  CALL.REL.NOINC `($__internal_22_$__cuda_sm70_shflsync_bfly_p) ;  /* 0x000005f000007944 */ /* 0x000fea0003c00000 */
[----:B01----:R-:W-:Y:S01]  /*13430*/  FADD.FTZ R73, R73, R116 ;  /* 0x0000007449497221 */ /* 0x003fe20000010000 */
[----:B------:R-:W-:Y:S01]  /*13440*/  MOV R74, 0x13490 ;  /* 0x00013490004a7802 */ /* 0x000fe20000000f00 */
[----:B------:R-:W-:Y:S02]  /*13450*/  IMAD.MOV.U32 R116, RZ, RZ, 0x8 ;  /* 0x00000008ff747424 */ /* 0x000fe400078e00ff */
[----:B------:R-:W-:Y:S02]  /*13460*/  IMAD.MOV.U32 R114, RZ, RZ, 0x1f ;  /* 0x0000001fff727424 */ /* 0x000fe400078e00ff */
[----:B------:R-:W-:Y:S02]  /*13470*/  IMAD.MOV.U32 R115, RZ, RZ, -0x1 ;  /* 0xffffffffff737424 */ /* 0x000fe400078e00ff */
[----:B------:R-:W-:Y:S05]  /*13480*/  CALL.REL.NOINC `($__internal_22_$__cuda_sm70_shflsync_bfly_p) ;  /* 0x0000059000007944 */ /* 0x000fea0003c00000 */
[----:B01----:R-:W-:Y:S01]  /*13490*/  FADD.FTZ R73, R73, R116 ;  /* 0x0000007449497221 */ /* 0x003fe20000010000 */
[----:B------:R-:W-:Y:S01]  /*134a0*/  MOV R74, 0x134f0 ;  /* 0x000134f0004a7802 */ /* 0x000fe20000000f00 */
[----:B------:R-:W-:-:S02]  /*134b0*/  IMAD.MOV.U32 R116, RZ, RZ, 0x10 ;  /* 0x00000010ff747424 */ /* 0x000fc400078e00ff */
[----:B------:R-:W-:Y:S02]  /*134c0*/  IMAD.MOV.U32 R114, RZ, RZ, 0x1f ;  /* 0x0000001fff727424 */ /* 0x000fe400078e00ff */
[----:B------:R-:W-:Y:S02]  /*134d0*/  IMAD.MOV.U32 R115, RZ, RZ, -0x1 ;  /* 0xffffffffff737424 */ /* 0x000fe400078e00ff */
[----:B------:R-:W-:Y:S05]  /*134e0*/  CALL.REL.NOINC `($__internal_22_$__cuda_sm70_shflsync_bfly_p) ;  /* 0x0000053000007944 */ /* 0x000fea0003c00000 */
[----:B01----:R-:W-:Y:S01]  /*134f0*/  FADD.FTZ R73, R73, R116 ;  /* 0x0000007449497221 */ /* 0x003fe20000010000 */
[----:B------:R-:W-:Y:S01]  /*13500*/  ISETP.NE.AND P0, PT, R76, RZ, PT ;  /* 0x000000ff4c00720c */ /* 0x000fe20003f05270 */
[----:B------:R-:W-:Y:S01]  /*13510*/  IMAD.MOV.U32 R115, RZ, RZ, -0x1 ;  /* 0xffffffffff737424 */ /* 0x000fe200078e00ff */
        /* <DEDUP_REMOVED lines=72> */
[----:B-1----:R-:W-:Y:S01]  /*139a0*/  FADD.FTZ R113, R73, R116 ;  /* 0x0000007449717221 */ /* 0x002fe20000010000 */
[----:B------:R-:W-:Y:S01]  /*139b0*/  MOV R74, 0x13a10 ;  /* 0x00013a10004a7802 */ /* 0x000fe20000000f00 */
[----:B------:R-:W-:-:S02]  /*139c0*/  IMAD.MOV.U32 R116, RZ, RZ, 0x10 ;  /* 0x00000010ff747424 */ /* 0x000fc400078e00ff */
[----:B0-----:R-:W-:Y:S02]  /*139d0*/  IMAD.MOV.U32 R114, RZ, RZ, 0x1f ;  /* 0x0000001fff727424 */ /* 0x001fe400078e00ff */
[----:B------:R-:W-:Y:S02]  /*139e0*/  IMAD.MOV.U32 R115, RZ, RZ, -0x1 ;  /* 0xffffffffff737424 */ /* 0x000fe400078e00ff */
[----:B------:R-:W-:Y:S02]  /*139f0*/  IMAD.MOV.U32 R73, RZ, RZ, R113 ;  /* 0x000000ffff497224 */ /* 0x000fe400078e0071 */
[----:B------:R-:W-:Y:S05]  /*13a00*/  CALL.REL.NOINC `($__internal_22_$__cuda_sm70_shflsync_bfly_p) ;  /* 0x0000001000007944 */ /* 0x000fea0003c00000 */
[----:B01----:R-:W-:Y:S05]  /*13a10*/  BRA `(.L_x_5778) ;  /* 0xffffedc000007947 */ /* 0x003fea000383ffff */
        .weak           $__internal_22_$__cuda_sm70_shflsync_bfly_p
        .type           $__internal_22_$__cuda_sm70_shflsync_bfly_p,@function
        .size           $__internal_22_$__cuda_sm70_shflsync_bfly_p,(.L_x_20002 - $__internal_22_$__cuda_sm70_shflsync_bfly_p)
$__internal_22_$__cuda_sm70_shflsync_bfly_p:
[----:B------:R-:W-:Y:S01]  /*13a20*/  IMAD.MOV.U32 R75, RZ, RZ, 0x0 ;  /* 0x00000000ff4b7424 */ /* 0x000fe200078e00ff */
[----:B------:R-:W-:Y:S04]  /*13a30*/  WARPSYNC R115 ;  /* 0x0000007300007348 */ /* 0x000fe80003800000 */
[----:B------:R0:W1:Y:S01]  /*13a40*/  SHFL.BFLY PT, R116, R73, R116, R114 ;  /* 0x0c00007449747389 */ /* 0x00006200000e0072 */
[----:B------:R-:W-:Y:S05]  /*13a50*/  RET.REL.NODEC R74 `(_ZN10layer_norm31ln_parallel_residual_fwd_kernelINS_13Kernel_traitsIf13__nv_bfloat16S2_S2_fjLj3072ELj1ELj1ELj4ELj16ENS_18Kernel_traits_baseILj3072EfS2_S2_S2_fjLj128EEEEELb1ELb1ELb0EEEvNS_9FwdParamsE) ;  /* 0xfffec5a04a007950 */ /* 0x000fea0003c3ffff */
.L_x_5779:
        /* <DEDUP_REMOVED lines=10> */
.L_x_20002:


//--------------------- .text._ZN10layer_norm31ln_parallel_residual_fwd_kernelINS_13Kernel_traitsIf13__nv_bfloat16S2_S2_fjLj3072ELj1ELj1ELj4ELj16ENS_18Kernel_traits_baseILj3072EfS2_S2_S2_fjLj128EEEEELb1ELb1ELb1EEEvNS_9FwdParamsE --------------------------
	.section	.text._ZN10layer_norm31ln_parallel_residual_fwd_kernelINS_13Kernel_traitsIf13__nv_bfloat16S2_S2_fjLj3072ELj1ELj1ELj4ELj16ENS_18Kernel_traits_baseILj3072EfS2_S2_S2_fjLj128EEEEELb1ELb1ELb1EEEvNS_9FwdParamsE,"ax",@progbits
	.sectioninfo	@"SHI_REGISTERS=128"
	.align	128
        .global         _ZN10layer_norm31ln_parallel_residual_fwd_kernelINS_13Kernel_traitsIf13__nv_bfloat16S2_S2_fjLj3072ELj1ELj1ELj4ELj16ENS_18Kernel_traits_baseILj3072EfS2_S2_S2_fjLj128EEEEELb1ELb1ELb1EEEvNS_9FwdParamsE
        .type           _ZN10layer_norm31ln_parallel_residual_fwd_kernelINS_13Kernel_traitsIf13__nv_bfloat16S2_S2_fjLj3072ELj1ELj1ELj4ELj16ENS_18Kernel_traits_baseILj3072EfS2_S2_S2_fjLj128EEEEELb1ELb1ELb1EEEvNS_9FwdParamsE,@function
        .size           _ZN10layer_norm31ln_parallel_residual_fwd_kernelINS_13Kernel_traitsIf13__nv_bfloat16S2_S2_fjLj3072ELj1ELj1ELj4ELj16ENS_18Kernel_traits_baseILj3072EfS2_S2_S2_fjLj128EEEEELb1ELb1ELb1EEEvNS_9FwdParamsE,(.L_x_20003 - _ZN10layer_norm31ln_parallel_residual_fwd_kernelINS_13Kernel_traitsIf13__nv_bfloat16S2_S2_fjLj3072ELj1ELj1ELj4ELj16ENS_18Kernel_traits_baseILj3072EfS2_S2_S2_fjLj128EEEEELb1ELb1ELb1EEEvNS_9FwdParamsE)
        .other          _ZN10layer_norm31ln_parallel_residual_fwd_kernelINS_13Kernel_traitsIf13__nv_bfloat16S2_S2_fjLj3072ELj1ELj1ELj4ELj16ENS_18Kernel_traits_baseILj3072EfS2_S2_S2_fjLj128EEEEELb1ELb1ELb1EEEvNS_9FwdParamsE,@"STO_CUDA_ENTRY STV_DEFAULT"
_ZN10layer_norm31ln_parallel_residual_fwd_kernelINS_13Kernel_traitsIf13__nv_bfloat16S2_S2_fjLj3072ELj1ELj1ELj4ELj16ENS_18Kernel_traits_baseILj3072EfS2_S2_S2_fjLj128EEEEELb1ELb1ELb1EEEvNS_9FwdParamsE:
.text._ZN10layer_norm31ln_parallel_residual_fwd_kernelINS_13Kernel_traitsIf13__nv_bfloat16S2_S2_fjLj3072ELj1ELj1ELj4ELj16ENS_18Kernel_traits_baseILj3072EfS2_S2_S2_fjLj128EEEEELb1ELb1ELb1EEEvNS_9FwdParamsE:
        /* <DEDUP_REMOVED lines=45> */
[----:B------:R-:W-:Y:S01]  /*02d0*/  IMAD.SHL.U32 R0, R4, 0x20, RZ ;  /* 0x0000002004007824 */ /* 0x000fe200078e00ff */
        /* <DEDUP_REMOVED lines=40> */
[----:B------:R-:W-:Y:S01]  /*0560*/  IMAD.HI.U32 R5, R6, -0x326172a9, RZ ;  /* 0xcd9e8d5706057827 */ /* 0x000fe200078e00ff */
[----:B------:R-:W-:-:S03]  /*0570*/  IADD3 R8, P2, R0, c[0x0][0x1b0], RZ ;  /* 0x00006c0000087a10 */ /* 0x000fc60007f5e0ff */
[----:B------:R-:W-:Y:S01]  /*0580*/  IMAD.HI.U32 R3, R7, -0x2daee0ad, RZ ;  /* 0xd2511f5307037827 */ /* 0x000fe200078e00ff */
[----:B------:R-:W-:Y:S02]  /*0590*/  LOP3.LUT R88, R5, UR23, R10, 0x96, !PT ;  /* 0x0000001705587c12 */ /* 0x000fe4000f8e960a */
[----:B------:R-:W-:Y:S02]  /*05a0*/  LEA.HI R5, R4, R13, RZ, 0x19 ;  /* 0x0000000d04057211 */ /* 0x000fe400078fc8ff */
[----:B------:R-:W-:Y:S02]  /*05b0*/  LOP3.LUT R10, R3, UR24, R2, 0x96, !PT ;  /* 0x00000018030a7c12 */ /* 0x000fe4000f8e9602 */
[----:B------:R-:W-:Y:S02]  /*05c0*/  IADD3 R2, P1, R0, c[0x0][0x218], RZ ;  /* 0x0000860000027a10 */ /* 0x000fe40007f3e0ff */
[----:B------:R-:W-:-:S03]  /*05d0*/  IADD3.X R9, RZ, c[0x0][0x1b4], RZ, P2, !PT ;  /* 0x00006d00ff097a10 */ /* 0x000fc600017fe4ff */
[----:B------:R-:W-:Y:S01]  /*05e0*/  IMAD.X R3, RZ, RZ, c[0x0][0x21c], P1 ;  /* 0x00008700ff037624 */ /* 0x000fe200008e06ff */
[----:B------:R-:W-:-:S04]  /*05f0*/  ISETP.GE.AND P1, PT, R5, c[0x0][0x164], PT ;  /* 0x0000590005007a0c */ /* 0x000fc80003f26270 */
[----:B------:R0:W5:Y:S04]  /*0600*/  @P0 LDG.E.128 R16, [R2.64] ;  /* 0x0000000602100981 */ /* 0x000168000c1e1d00 */
[----:B------:R0:W5:Y:S04]  /*0610*/  @P0 LDG.E.128 R20, [R2.64+0x10] ;  /* 0x0000100602140981 */ /* 0x000168000c1e1d00 */
[----:B------:R0:W5:Y:S04]  /*0620*/  @P0 LDG.E.128 R24, [R2.64+0x1000] ;  /* 0x0010000602180981 */ /* 0x000168000c1e1d00 */
[----:B------:R0:W5:Y:S04]  /*0630*/  @P0 LDG.E.128 R28, [R2.64+0x1010] ;  /* 0x00101006021c0981 */ /* 0x000168000c1e1d00 */
[----:B------:R0:W5:Y:S04]  /*0640*/  @P0 LDG.E.128 R32, [R2.64+0x2000] ;  /* 0x0020000602200981 */ /* 0x000168000c1e1d00 */
[----:B------:R0:W5:Y:S01]  /*0650*/  @P0 LDG.E.128 R36, [R2.64+0x2010] ;  /* 0x0020100602240981 */ /* 0x000162000c1e1d00 */
[----:B------:R-:W-:Y:S05]  /*0660*/  @P1 EXIT ;  /* 0x000000000000194d */ /* 0x000fea0003800000 */
[----:B------:R-:W-:Y:S01]  /*0670*/  UIADD3 UR25, UR4, -0x700cb87f, URZ ;  /* 0x8ff3478104197890 */ /* 0x000fe2000fffe03f */
[----:B------:R-:W-:Y:S01]  /*0680*/  IMAD R0, R6, -0x326172a9, RZ ;  /* 0xcd9e8d5706007824 */ /* 0x000fe200078e02ff */
[----:B------:R-:W-:Y:S01]  /*0690*/  UIADD3 UR26, UR5, -0x695add53, URZ ;  /* 0x96a522ad051a7890 */ /* 0x000fe2000fffe03f */
[----:B0-----:R-:W-:Y:S01]  /*06a0*/  IMAD.HI.U32 R3, R10, -0x326172a9, RZ ;  /* 0xcd9e8d570a037827 */ /* 0x001fe200078e00ff */
[----:B------:R0:W5:Y:S03]  /*06b0*/  LDG.E.128 R40, [R8.64] ;  /* 0x0000000608287981 */ /* 0x000166000c1e1d00 */
[----:B------:R-:W-:Y:S01]  /*06c0*/  IMAD R7, R7, -0x2daee0ad, RZ ;  /* 0xd2511f5307077824 */ /* 0x000fe200078e02ff */
[----:B------:R0:W5:Y:S01]  /*06d0*/  LDG.E.128 R44, [R8.64+0x10] ;  /* 0x00001006082c7981 */ /* 0x000162000c1e1d00 */
[----:B------:R-:W-:Y:S01]  /*06e0*/  IMAD.WIDE.U32 R88, R88, -0x2daee0ad, RZ ;  /* 0xd2511f5358587825 */ /* 0x000fe200078e00ff */
[----:B------:R-:W-:-:S02]  /*06f0*/  LOP3.LUT R3, R3, UR25, R0, 0x96, !PT ;  /* 0x0000001903037c12 */ /* 0x000fc4000f8e9600 */
[----:B------:R0:W5:Y:S01]  /*0700*/  LDG.E.128 R48, [R8.64+0x1000] ;  /* 0x0010000608307981 */ /* 0x000162000c1e1d00 */
[----:B------:R-:W-:Y:S01]  /*0710*/  IMAD.MOV.U32 R11, RZ, RZ, 0x1 ;  /* 0x00000001ff0b7424 */ /* 0x000fe200078e00ff */
[----:B------:R-:W-:Y:S01]  /*0720*/  LOP3.LUT R0, R89, UR26, R7, 0x96, !PT ;  /* 0x0000001a59007c12 */ /* 0x000fe2000f8e9607 */
[----:B------:R-:W-:Y:S01]  /*0730*/  IMAD R2, R10, -0x326172a9, RZ ;  /* 0xcd9e8d570a027824 */ /* 0x000fe200078e02ff */
[----:B------:R0:W5:Y:S01]  /*0740*/  LDG.E.128 R52, [R8.64+0x1010] ;  /* 0x0010100608347981 */ /* 0x000162000c1e1d00 */
[----:B------:R-:W-:Y:S01]  /*0750*/  IMAD.MOV.U32 R6, RZ, RZ, R12 ;  /* 0x000000ffff067224 */ /* 0x000fe200078e000c */
[----:B------:R-:W-:Y:S01]  /*0760*/  LOP3.LUT R94, R94, 0x3, RZ, 0xc0, !PT ;  /* 0x000000035e5e7812 */ /* 0x000fe200078ec0ff */
[----:B------:R-:W-:Y:S01]  /*0770*/  IMAD.MOV.U32 R7, RZ, RZ, R14 ;  /* 0x000000ffff077224 */ /* 0x000fe200078e000e */
[----:B------:R0:W5:Y:S01]  /*0780*/  LDG.E.128 R56, [R8.64+0x2000] ;  /* 0x0020000608387981 */ /* 0x000162000c1e1d00 */
[----:B------:R-:W-:-:S03]  /*0790*/  PRMT R10, R11, 0x7610, R10 ;  /* 0x000076100b0a7816 */ /* 0x000fc6000000000a */
[----:B------:R0:W5:Y:S01]  /*07a0*/  LDG.E.128 R60, [R8.64+0x2010] ;  /* 0x00201006083c7981 */ /* 0x000162000c1e1d00 */
[----:B------:R-:W-:Y:S01]  /*07b0*/  ULDC.U8 UR8, c[0x0][0x1f0] ;  /* 0x00007c0000087ab9 */ /* 0x000fe20000000000 */
[----:B0-----:R-:W-:Y:S02]  /*07c0*/  IMAD.MOV.U32 R8, RZ, RZ, R15 ;  /* 0x000000ffff087224 */ /* 0x001fe400078e000f */
[----:B------:R-:W-:Y:S02]  /*07d0*/  IMAD.MOV.U32 R9, RZ, RZ, RZ ;  /* 0x000000ffff097224 */ /* 0x000fe400078e00ff */
.L_x_6170:
[----:B------:R-:W-:Y:S01]  /*07e0*/  IMAD R72, R5, c[0x0][0x168], RZ ;  /* 0x00005a0005487a24 */ /* 0x000fe200078e02ff */
[----:B------:R-:W-:Y:S01]  /*07f0*/  ISETP.NE.U32.AND P0, PT, RZ, c[0x0][0x178], PT ;  /* 0x00005e00ff007a0c */ /* 0x000fe20003f05070 */
[----:B------:R-:W-:Y:S01]  /*0800*/  IMAD.MOV.U32 R93, RZ, RZ, 0x10 ;  /* 0x00000010ff5d7424 */ /* 0x000fe200078e00ff */
[----:B------:R-:W-:Y:S02]  /*0810*/  ISETP.NE.U32.AND P1, PT, RZ, c[0x0][0x180], PT ;  /* 0x00006000ff007a0c */ /* 0x000fe40003f25070 */
[----:B------:R-:W-:Y:S02]  /*0820*/  SHF.R.S32.HI R73, RZ, 0x1f, R72 ;  /* 0x0000001fff497819 */ /* 0x000fe40000011448 */
[----:B------:R-:W-:-:S02]  /*0830*/  ISETP.NE.AND.EX P2, PT, RZ, c[0x0][0x17c], PT, P0 ;  /* 0x00005f00ff007a0c */ /* 0x000fc40003f45300 */
[----:B------:R-:W-:Y:S02]  /*0840*/  ISETP.NE.AND.EX P0, PT, RZ, c[0x0][0x184], PT, P1 ;  /* 0x00006100ff007a0c */ /* 0x000fe40003f05310 */
        /* <DEDUP_REMOVED lines=22> */
.L_x_5781:
[----:B0-----:R-:W-:Y:S02]  /*09b0*/  IMAD.MOV.U32 R77, RZ, RZ, R2 ;  /* 0x000000ffff4d7224 */ /* 0x001fe400078e0002 */
.L_x_5782:
[----:B------:R-:W-:Y:S05]  /*09c0*/  BSYNC B0 ;  /* 0x0000000000007941 */ /* 0x000fea0003800000 */
.L_x_5780:
        /* <DEDUP_REMOVED lines=16> */
.L_x_5786:
[----:B------:R-:W-:Y:S05]  /*0ad0*/  BSYNC B1 ;  /* 0x0000000000017941 */ /* 0x000fea0003800000 */
.L_x_5785:
        /* <DEDUP_REMOVED lines=43> */
.L_x_5784:
[----:B------:R-:W-:Y:S05]  /*0d90*/  BSYNC B0 ;  /* 0x0000000000007941 */ /* 0x000fea0003800000 */
.L_x_5783:
        /* <DEDUP_REMOVED lines=17> */
.L_x_5787:
        /* <DEDUP_REMOVED lines=12> */
.L_x_5790:
[----:B------:R-:W-:Y:S02]  /*0f70*/  MOV R77, R2 ;  /* 0x00000002004d7202 */ /* 0x000fe40000000f00 */
.L_x_5791:
[----:B------:R-:W-:Y:S05]  /*0f80*/  BSYNC B0 ;  /* 0x0000000000007941 */ /* 0x000fea0003800000 */
.L_x_5789:
        /* <DEDUP_REMOVED lines=16> */
.L_x_5795:
[----:B------:R-:W-:Y:S05]  /*1090*/  BSYNC B1 ;  /* 0x0000000000017941 */ /* 0x000fea0003800000 */
.L_x_5794:
        /* <DEDUP_REMOVED lines=43> */
.L_x_5793:
[----:B------:R-:W-:Y:S05]  /*1350*/  BSYNC B0 ;  /* 0x0000000000007941 */ /* 0x000fea0003800000 */
.L_x_5792:
        /* <DEDUP_REMOVED lines=10> */
.L_x_5788:
        /* <DEDUP_REMOVED lines=12> */
.L_x_5797:
[----:B------:R-:W-:Y:S02]  /*14c0*/  IMAD.MOV.U32 R77, RZ, RZ, R2 ;  /* 0x000000ffff4d7224 */ /* 0x000fe400078e0002 */
.L_x_5798:
[----:B------:R-:W-:Y:S05]  /*14d0*/  BSYNC B0 ;  /* 0x0000000000007941 */ /* 0x000fea0003800000 */
.L_x_5796:
        /* <DEDUP_REMOVED lines=16> */
.L_x_5802:
[----:B------:R-:W-:Y:S05]  /*15e0*/  BSYNC B1 ;  /* 0x0000000000017941 */ /* 0x000fea0003800000 */
.L_x_5801:
        /* <DEDUP_REMOVED lines=43> */
.L_x_5800:
[----:B------:R-:W-:Y:S05]  /*18a0*/  BSYNC B0 ;  /* 0x0000000000007941 */ /* 0x000fea0003800000 */
.L_x_5799:
        /* <DEDUP_REMOVED lines=14> */
.L_x_5803:
        /* <DEDUP_REMOVED lines=12> */
.L_x_5806:
[----:B------:R-:W-:Y:S02]  /*1a50*/  IMAD.MOV.U32 R72, RZ, RZ, R2 ;  /* 0x000000ffff487224 */ /* 0x000fe400078e0002 */
.L_x_5807:
[----:B------:R-:W-:Y:S05]  /*1a60*/  BSYNC B0 ;  /* 0x0000000000007941 */ /* 0x000fea0003800000 */
.L_x_5805:
        /* <DEDUP_REMOVED lines=16> */
.L_x_5811:
[----:B------:R-:W-:Y:S05]  /*1b70*/  BSYNC B1 ;  /* 0x0000000000017941 */ /* 0x000fea0003800000 */
.L_x_5810:
        /* <DEDUP_REMOVED lines=43> */
.L_x_5809:
[----:B------:R-:W-:Y:S05]  /*1e30*/  BSYNC B0 ;  /* 0x0000000000007941 */ /* 0x000fea0003800000 */
.L_x_5808:
[----:B------:R0:W1:Y:S01]  /*1e40*/  I2F.U32 R81, R72 ;  /* 0x0000004800517306 */ /* 0x0000620000201000 */
[----:B------:R-:W-:-:S05]  /*1e50*/  PRMT R12, RZ, 0x7610, R68 ;  /* 0x00007610ff0c7816 */ /* 0x000fca0000000044 */
[----:B------:R-:W-:Y:S01]  /*1e60*/  FMUL.FTZ R12, R12, c[0x0][0x1e8] ;  /* 0x00007a000c0c7a20 */ /* 0x000fe20000410000 */
[----:B0-----:R-:W-:Y:S01]  /*1e70*/  @P0 PRMT R72, RZ, 0x7610, R64 ;  /* 0x00007610ff480816 */ /* 0x001fe20000000040 */
[----:B-1----:R-:W-:-:S05]  /*1e80*/  FFMA.FTZ R81, R81, R92, 1.1641532182693481445e-10 ;  /* 0x2f00000051517423 */ /* 0x002fca000001005c */
[----:B------:R-:W-:-:S04]  /*1e90*/  FSETP.GTU.FTZ.AND P2, PT, R81, c[0x0][0x1e4], PT ;  /* 0x0000790051007a0b */ /* 0x000fc80003f5c000 */
[----:B------:R-:W-:Y:S02]  /*1ea0*/  FSEL R78, R12, RZ, !P2 ;  /* 0x000000ff0c4e7208 */ /* 0x000fe40005000000 */
[----:B------:R-:W-:-:S03]  /*1eb0*/  SEL R12, RZ, 0x1, P2 ;  /* 0x00000001ff0c7807 */ /* 0x000fc60001000000 */
[----:B------:R-:W-:-:S04]  /*1ec0*/  FADD.FTZ R79, R79, R78 ;  /* 0x0000004e4f4f7221 */ /* 0x000fc80000010000 */
[----:B------:R-:W-:Y:S02]  /*1ed0*/  @P0 FADD.FTZ R79, R79, R72 ;  /* 0x000000484f4f0221 */ /* 0x000fe40000010000 */
.L_x_5804:
        /* <DEDUP_REMOVED lines=12> */
.L_x_5813:
[----:B------:R-:W-:Y:S02]  /*1fa0*/  IMAD.MOV.U32 R72, RZ, RZ, R2 ;  /* 0x000000ffff487224 */ /* 0x000fe400078e0002 */
.L_x_5814:
[----:B------:R-:W-:Y:S05]  /*1fb0*/  BSYNC B0 ;  /* 0x0000000000007941 */ /* 0x000fea0003800000 */
.L_x_5812:
        /* <DEDUP_REMOVED lines=16> */
.L_x_5818:
[----:B------:R-:W-:Y:S05]  /*20c0*/  BSYNC B1 ;  /* 0x0000000000017941 */ /* 0x000fea0003800000 */
.L_x_5817:
        /* <DEDUP_REMOVED lines=43> */
.L_x_5816:
[----:B------:R-:W-:Y:S05]  /*2380*/  BSYNC B0 ;  /* 0x0000000000007941 */ /* 0x000fea0003800000 */
.L_x_5815:
        /* <DEDUP_REMOVED lines=14> */
.L_x_5819:
        /* <DEDUP_REMOVED lines=12> */
.L_x_5822:
[----:B------:R-:W-:Y:S02]  /*2530*/  IMAD.MOV.U32 R78, RZ, RZ, R2 ;  /* 0x000000ffff4e7224 */ /* 0x000fe400078e0002 */
.L_x_5823:
[----:B------:R-:W-:Y:S05]  /*2540*/  BSYNC B0 ;  /* 0x0000000000007941 */ /* 0x000fea0003800000 */
.L_x_5821:
        /* <DEDUP_REMOVED lines=16> */
.L_x_5827:
[----:B------:R-:W-:Y:S05]  /*2650*/  BSYNC B1 ;  /* 0x0000000000017941 */ /* 0x000fea0003800000 */
.L_x_5826:
        /* <DEDUP_REMOVED lines=43> */
.L_x_5825:
[----:B------:R-:W-:Y:S05]  /*2910*/  BSYNC B0 ;  /* 0x0000000000007941 */ /* 0x000fea0003800000 */
.L_x_5824:
        /* <DEDUP_REMOVED lines=10> */
.L_x_5820:
        /* <DEDUP_REMOVED lines=12> */
.L_x_5829:
[----:B------:R-:W-:Y:S02]  /*2a80*/  IMAD.MOV.U32 R78, RZ, RZ, R2 ;  /* 0x000000ffff4e7224 */ /* 0x000fe400078e0002 */
.L_x_5830:
[----:B------:R-:W-:Y:S05]  /*2a90*/  BSYNC B0 ;  /* 0x0000000000007941 */ /* 0x000fea0003800000 */
.L_x_5828:
        /* <DEDUP_REMOVED lines=16> */
.L_x_5834:
[----:B------:R-:W-:Y:S05]  /*2ba0*/  BSYNC B1 ;  /* 0x0000000000017941 */ /* 0x000fea0003800000 */
.L_x_5833:
        /* <DEDUP_REMOVED lines=43> */
.L_x_5832:
[----:B------:R-:W-:Y:S05]  /*2e60*/  BSYNC B0 ;  /* 0x0000000000007941 */ /* 0x000fea0003800000 */
.L_x_5831:
        /* <DEDUP_REMOVED lines=14> */
.L_x_5835:
        /* <DEDUP_REMOVED lines=12> */
.L_x_5838:
[----:B------:R-:W-:Y:S02]  /*3010*/  IMAD.MOV.U32 R78, RZ, RZ, R2 ;  /* 0x000000ffff4e7224 */ /* 0x000fe400078e0002 */
.L_x_5839:
[----:B------:R-:W-:Y:S05]  /*3020*/  BSYNC B0 ;  /* 0x0000000000007941 */ /* 0x000fea0003800000 */
.L_x_5837:
        /* <DEDUP_REMOVED lines=16> */
.L_x_5843:
[----:B------:R-:W-:Y:S05]  /*3130*/  BSYNC B1 ;  /* 0x0000000000017941 */ /* 0x000fea0003800000 */
.L_x_5842:
        /* <DEDUP_REMOVED lines=11> */
[----:B------:R-:W-:Y:S01]  /*31f0*/  IMAD.WIDE.U32 R100, R83, -0x326172a9, RZ ;  /* 0xcd9e8d5753647825 */ /* 0x000fe200078e00ff */
[----:B------:R-:W-:-:S04]  /*3200*/  HFMA2.MMA R83, -RZ, RZ, 0, 0 ;  /* 0x00000000ff537435 */ /* 0x000fc800000001ff */
        /* <DEDUP_REMOVED lines=30> */
.L_x_5841:
[----:B------:R-:W-:Y:S05]  /*33f0*/  BSYNC B0 ;  /* 0x0000000000007941 */ /* 0x000fea0003800000 */
.L_x_5840:
        /* <DEDUP_REMOVED lines=10> */
.L_x_5836:
        /* <DEDUP_REMOVED lines=12> */
.L_x_5845:
[----:B------:R-:W-:Y:S02]  /*3560*/  IMAD.MOV.U32 R81, RZ, RZ, R2 ;  /* 0x000000ffff517224 */ /* 0x000fe400078e0002 */
.L_x_5846:
[----:B------:R-:W-:Y:S05]  /*3570*/  BSYNC B0 ;  /* 0x0000000000007941 */ /* 0x000fea0003800000 */
.L_x_5844:
        /* <DEDUP_REMOVED lines=16> */
.L_x_5850:
[----:B------:R-:W-:Y:S05]  /*3680*/  BSYNC B1 ;  /* 0x0000000000017941 */ /* 0x000fea0003800000 */
.L_x_5849:
        /* <DEDUP_REMOVED lines=43> */
.L_x_5848:
[----:B------:R-:W-:Y:S05]  /*3940*/  BSYNC B0 ;  /* 0x0000000000007941 */ /* 0x000fea0003800000 */
.L_x_5847:
        /* <DEDUP_REMOVED lines=13> */
.L_x_5851:
        /* <DEDUP_REMOVED lines=12> */
.L_x_5854:
[----:B------:R-:W-:Y:S02]  /*3ae0*/  IMAD.MOV.U32 R81, RZ, RZ, R2 ;  /* 0x000000ffff517224 */ /* 0x000fe400078e0002 */
.L_x_5855:
[----:B------:R-:W-:Y:S05]  /*3af0*/  BSYNC B0 ;  /* 0x0000000000007941 */ /* 0x000fea0003800000 */
.L_x_5853:
        /* <DEDUP_REMOVED lines=16> */
.L_x_5859:
[----:B------:R-:W-:Y:S05]  /*3c00*/  BSYNC B1 ;  /* 0x0000000000017941 */ /* 0x000fea0003800000 */
.L_x_5858:
        /* <DEDUP_REMOVED lines=43> */
.L_x_5857:
[----:B------:R-:W-:Y:S05]  /*3ec0*/  BSYNC B0 ;  /* 0x0000000000007941 */ /* 0x000fea0003800000 */
.L_x_5856:
        /* <DEDUP_REMOVED lines=10> */
.L_x_5852:
        /* <DEDUP_REMOVED lines=12> */
.L_x_5861:
[----:B------:R-:W-:Y:S02]  /*4030*/  IMAD.MOV.U32 R83, RZ, RZ, R2 ;  /* 0x000000ffff537224 */ /* 0x000fe400078e0002 */
.L_x_5862:
[----:B------:R-:W-:Y:S05]  /*4040*/  BSYNC B0 ;  /* 0x0000000000007941 */ /* 0x000fea0003800000 */
.L_x_5860:
        /* <DEDUP_REMOVED lines=16> */
.L_x_5866:
[----:B------:R-:W-:Y:S05]  /*4150*/  BSYNC B1 ;  /* 0x0000000000017941 */ /* 0x000fea0003800000 */
.L_x_5865:
        /* <DEDUP_REMOVED lines=12> */
[----:B------:R-:W-:-:S04]  /*4220*/  MOV R87, RZ ;  /* 0x000000ff00577202 */ /* 0x000fc80000000f00 */
        /* <DEDUP_REMOVED lines=31> */
.L_x_5864:
[----:B------:R-:W-:Y:S05]  /*4420*/  BSYNC B0 ;  /* 0x0000000000007941 */ /* 0x000fea0003800000 */
.L_x_5863:
        /* <DEDUP_REMOVED lines=13> */
.L_x_5867:
        /* <DEDUP_REMOVED lines=12> */
.L_x_5870:
[----:B------:R-:W-:Y:S02]  /*45c0*/  IMAD.MOV.U32 R74, RZ, RZ, R2 ;  /* 0x000000ffff4a7224 */ /* 0x000fe400078e0002 */
.L_x_5871:
[----:B------:R-:W-:Y:S05]  /*45d0*/  BSYNC B0 ;  /* 0x0000000000007941 */ /* 0x000fea0003800000 */
.L_x_5869:
        /* <DEDUP_REMOVED lines=16> */
.L_x_5875:
[----:B------:R-:W-:Y:S05]  /*46e0*/  BSYNC B1 ;  /* 0x0000000000017941 */ /* 0x000fea0003800000 */
.L_x_5874:
        /* <DEDUP_REMOVED lines=44> */
.L_x_5873:
[----:B------:R-:W-:Y:S05]  /*49b0*/  BSYNC B0 ;  /* 0x0000000000007941 */ /* 0x000fea0003800000 */
.L_x_5872:
        /* <DEDUP_REMOVED lines=10> */
.L_x_5868:
        /* <DEDUP_REMOVED lines=12> */
.L_x_5877:
[----:B------:R-:W-:Y:S02]  /*4b20*/  IMAD.MOV.U32 R74, RZ, RZ, R2 ;  /* 0x000000ffff4a7224 */ /* 0x000fe400078e0002 */
.L_x_5878:
[----:B------:R-:W-:Y:S05]  /*4b30*/  BSYNC B0 ;  /* 0x0000000000007941 */ /* 0x000fea0003800000 */
.L_x_5876:
        /* <DEDUP_REMOVED lines=16> */
.L_x_5882:
[----:B------:R-:W-:Y:S05]  /*4c40*/  BSYNC B1 ;  /* 0x0000000000017941 */ /* 0x000fea0003800000 */
.L_x_5881:
        /* <DEDUP_REMOVED lines=43> */
.L_x_5880:
[----:B------:R-:W-:Y:S05]  /*4f00*/  BSYNC B0 ;  /* 0x0000000000007941 */ /* 0x000fea0003800000 */
.L_x_5879:
        /* <DEDUP_REMOVED lines=13> */
.L_x_5883:
        /* <DEDUP_REMOVED lines=12> */
.L_x_5886:
[----:B------:R-:W-:Y:S02]  /*50a0*/  IMAD.MOV.U32 R74, RZ, RZ, R2 ;  /* 0x000000ffff4a7224 */ /* 0x000fe400078e0002 */
.L_x_5887:
[----:B------:R-:W-:Y:S05]  /*50b0*/  BSYNC B0 ;  /* 0x0000000000007941 */ /* 0x000fea0003800000 */
.L_x_5885:
        /* <DEDUP_REMOVED lines=16> */
.L_x_5891:
[----:B------:R-:W-:Y:S05]  /*51c0*/  BSYNC B1 ;  /* 0x0000000000017941 */ /* 0x000fea0003800000 */
.L_x_5890:
        /* <DEDUP_REMOVED lines=43> */
.L_x_5889:
[----:B------:R-:W-:Y:S05]  /*5480*/  BSYNC B0 ;  /* 0x0000000000007941 */ /* 0x000fea0003800000 */
.L_x_5888:
        /* <DEDUP_REMOVED lines=10> */
.L_x_5884:
        /* <DEDUP_REMOVED lines=12> */
.L_x_5893:
[----:B------:R-:W-:Y:S02]  /*55f0*/  IMAD.MOV.U32 R74, RZ, RZ, R2 ;  /* 0x000000ffff4a7224 */ /* 0x000fe400078e0002 */
.L_x_5894:
[----:B------:R-:W-:Y:S05]  /*5600*/  BSYNC B0 ;  /* 0x0000000000007941 */ /* 0x000fea0003800000 */
.L_x_5892:
        /* <DEDUP_REMOVED lines=16> */
.L_x_5898:
[----:B------:R-:W-:Y:S05]  /*5710*/  BSYNC B1 ;  /* 0x0000000000017941 */ /* 0x000fea0003800000 */
.L_x_5897:
        /* <DEDUP_REMOVED lines=43> */
.L_x_5896:
[----:B------:R-:W-:Y:S05]  /*59d0*/  BSYNC B0 ;  /* 0x0000000000007941 */ /* 0x000fea0003800000 */
.L_x_5895:
        /* <DEDUP_REMOVED lines=13> */
.L_x_5899:
        /* <DEDUP_REMOVED lines=12> */
.L_x_5902:
[----:B------:R-:W-:Y:S02]  /*5b70*/  IMAD.MOV.U32 R95, RZ, RZ, R2 ;  /* 0x000000ffff5f7224 */ /* 0x000fe400078e0002 */
.L_x_5903:
[----:B------:R-:W-:Y:S05]  /*5b80*/  BSYNC B0 ;  /* 0x0000000000007941 */ /* 0x000fea0003800000 */
.L_x_5901:
        /* <DEDUP_REMOVED lines=16> */
[----:B------:R-:W-:-:S04]  /*5c90*/  ISETP.NE.AND P0, PT, R2, RZ, PT ;  /* 0x000000ff0200720c */ /* 0x000fc80003f05270 */
[----:B------:R-:W-:-:S04]  /*5ca0*/  @!P6 MOV R9, R3 ;  /* 0x000000030009e202 */ /* 0x000fc80000000f00 */
.L_x_5907:
[----:B------:R-:W-:Y:S05]  /*5cb0*/  BSYNC B1 ;  /* 0x0000000000017941 */ /* 0x000fea0003800000 */
.L_x_5906:
        /* <DEDUP_REMOVED lines=43> */
.L_x_5905:
[----:B------:R-:W-:Y:S05]  /*5f70*/  BSYNC B0 ;  /* 0x0000000000007941 */ /* 0x000fea0003800000 */
.L_x_5904:
        /* <DEDUP_REMOVED lines=10> */
.L_x_5900:
[----:B------:R-:W-:Y:S01]  /*6020*/  SEL R99, RZ, 0x1, P2 ;  /* 0x00000001ff637807 */ /* 0x000fe20001000000 */
[----:B------:R-:W-:Y:S01]  /*6030*/  IMAD.WIDE.U32 R106, R80, R93, c[0x0][0x188] ;  /* 0x00006200506a7625 */ /* 0x000fe200078e005d */
[----:B------:R-:W-:Y:S02]  /*6040*/  SEL R75, RZ, 0x10000, P4 ;  /* 0x00010000ff4b7807 */ /* 0x000fe40002000000 */
[----:B------:R-:W-:Y:S02]  /*6050*/  SEL R74, RZ, 0x100, P3 ;  /* 0x00000100ff4a7807 */ /* 0x000fe40001800000 */
        /* <DEDUP_REMOVED lines=13> */
[----:B------:R-:W-:Y:S02]  /*6130*/  SEL R97, RZ, 0x1, P5 ;  /* 0x00000001ff617807 */ /* 0x000fe40002800000 */
[----:B------:R-:W-:Y:S01]  /*6140*/  F2FP.BF16.PACK_AB R75, R90, R83 ;  /* 0x000000535a4b723e */ /* 0x000fe200000010ff */
[----:B------:R-:W-:Y:S01]  /*6150*/  IMAD.MOV.U32 R89, RZ, RZ, 0x8 ;  /* 0x00000008ff597424 */ /* 0x000fe200078e00ff */
[----:B------:R-:W-:Y:S02]  /*6160*/  LOP3.LUT R96, R102, R96, R94, 0xfe, !PT ;  /* 0x0000006066607212 */ /* 0x000fe400078efe5e */
[----:B------:R-:W-:Y:S01]  /*6170*/  F2FP.BF16.PACK_AB R74, R81, R78 ;  /* 0x0000004e514a723e */ /* 0x000fe200000010ff */
[----:B------:R-:W-:Y:S01]  /*6180*/  IMAD.WIDE.U32 R104, R80, R89, c[0x0][0x190] ;  /* 0x0000640050687625 */ /* 0x000fe200078e0059 */
        /* <DEDUP_REMOVED lines=31> */
.L_x_5908:
        /* <DEDUP_REMOVED lines=15> */
.L_x_5910:
[----:B-1----:R-:W-:Y:S02]  /*6470*/  IMAD.MOV.U32 R101, RZ, RZ, R2 ;  /* 0x000000ffff657224 */ /* 0x002fe400078e0002 */
.L_x_5911:
[----:B------:R-:W-:Y:S05]  /*6480*/  BSYNC B0 ;  /* 0x0000000000007941 */ /* 0x000fea0003800000 */
.L_x_5909:
        /* <DEDUP_REMOVED lines=16> */
.L_x_5915:
[----:B------:R-:W-:Y:S05]  /*6590*/  BSYNC B1 ;  /* 0x0000000000017941 */ /* 0x000fea0003800000 */
.L_x_5914:
        /* <DEDUP_REMOVED lines=43> */
.L_x_5913:
[----:B------:R-:W-:Y:S05]  /*6850*/  BSYNC B0 ;  /* 0x0000000000007941 */ /* 0x000fea0003800000 */
.L_x_5912:
        /* <DEDUP_REMOVED lines=14> */
.L_x_5916:
        /* <DEDUP_REMOVED lines=12> */
.L_x_5919:
[----:B------:R-:W-:Y:S02]  /*6a00*/  IMAD.MOV.U32 R99, RZ, RZ, R2 ;  /* 0x000000ffff637224 */ /* 0x000fe400078e0002 */
.L_x_5920:
[----:B------:R-:W-:Y:S05]  /*6a10*/  BSYNC B0 ;  /* 0x0000000000007941 */ /* 0x000fea0003800000 */
.L_x_5918:
        /* <DEDUP_REMOVED lines=16> */
.L_x_5924:
[----:B------:R-:W-:Y:S05]  /*6b20*/  BSYNC B1 ;  /* 0x0000000000017941 */ /* 0x000fea0003800000 */
.L_x_5923:
        /* <DEDUP_REMOVED lines=43> */
.L_x_5922:
[----:B------:R-:W-:Y:S05]  /*6de0*/  BSYNC B0 ;  /* 0x0000000000007941 */ /* 0x000fea0003800000 */
.L_x_5921:
        /* <DEDUP_REMOVED lines=10> */
.L_x_5917:
        /* <DEDUP_REMOVED lines=12> */
.L_x_5926:
[----:B------:R-:W-:Y:S02]  /*6f50*/  IMAD.MOV.U32 R99, RZ, RZ, R2 ;  /* 0x000000ffff637224 */ /* 0x000fe400078e0002 */
.L_x_5927:
[----:B------:R-:W-:Y:S05]  /*6f60*/  BSYNC B0 ;  /* 0x0000000000007941 */ /* 0x000fea0003800000 */
.L_x_5925:
        /* <DEDUP_REMOVED lines=16> */
.L_x_5931:
[----:B------:R-:W-:Y:S05]  /*7070*/  BSYNC B1 ;  /* 0x0000000000017941 */ /* 0x000fea0003800000 */
.L_x_5930:
        /* <DEDUP_REMOVED lines=43> */
.L_x_5929:
[----:B------:R-:W-:Y:S05]  /*7330*/  BSYNC B0 ;  /* 0x0000000000007941 */ /* 0x000fea0003800000 */
.L_x_5928:
        /* <DEDUP_REMOVED lines=14> */
.L_x_5932:
        /* <DEDUP_REMOVED lines=12> */
.L_x_5935:
[----:B------:R-:W-:Y:S02]  /*74e0*/  IMAD.MOV.U32 R72, RZ, RZ, R2 ;  /* 0x000000ffff487224 */ /* 0x000fe400078e0002 */
.L_x_5936:
[----:B------:R-:W-:Y:S05]  /*74f0*/  BSYNC B0 ;  /* 0x0000000000007941 */ /* 0x000fea0003800000 */
.L_x_5934:
        /* <DEDUP_REMOVED lines=16> */
.L_x_5940:
[----:B------:R-:W-:Y:S05]  /*7600*/  BSYNC B1 ;  /* 0x0000000000017941 */ /* 0x000fea0003800000 */
.L_x_5939:
        /* <DEDUP_REMOVED lines=43> */
.L_x_5938:
[----:B------:R-:W-:Y:S05]  /*78c0*/  BSYNC B0 ;  /* 0x0000000000007941 */ /* 0x000fea0003800000 */
.L_x_5937:
        /* <DEDUP_REMOVED lines=10> */
.L_x_5933:
        /* <DEDUP_REMOVED lines=12> */
.L_x_5942:
[----:B------:R-:W-:Y:S02]  /*7a30*/  IMAD.MOV.U32 R72, RZ, RZ, R2 ;  /* 0x000000ffff487224 */ /* 0x000fe400078e0002 */
.L_x_5943:
[----:B------:R-:W-:Y:S05]  /*7a40*/  BSYNC B0 ;  /* 0x0000000000007941 */ /* 0x000fea0003800000 */
.L_x_5941:
        /* <DEDUP_REMOVED lines=16> */
.L_x_5947:
[----:B------:R-:W-:Y:S05]  /*7b50*/  BSYNC B1 ;  /* 0x0000000000017941 */ /* 0x000fea0003800000 */
.L_x_5946:
        /* <DEDUP_REMOVED lines=43> */
.L_x_5945:
[----:B------:R-:W-:Y:S05]  /*7e10*/  BSYNC B0 ;  /* 0x0000000000007941 */ /* 0x000fea0003800000 */
.L_x_5944:
        /* <DEDUP_REMOVED lines=14> */
.L_x_5948:
        /* <DEDUP_REMOVED lines=12> */
.L_x_5951:
[----:B------:R-:W-:Y:S02]  /*7fc0*/  IMAD.MOV.U32 R72, RZ, RZ, R2 ;  /* 0x000000ffff487224 */ /* 0x000fe400078e0002 */
.L_x_5952:
[----:B------:R-:W-:Y:S05]  /*7fd0*/  BSYNC B0 ;  /* 0x0000000000007941 */ /* 0x000fea0003800000 */
.L_x_5950:
        /* <DEDUP_REMOVED lines=16> */
.L_x_5956:
[----:B------:R-:W-:Y:S05]  /*80e0*/  BSYNC B1 ;  /* 0x0000000000017941 */ /* 0x000fea0003800000 */
.L_x_5955:
        /* <DEDUP_REMOVED lines=43> */
.L_x_5954:
[----:B------:R-:W-:Y:S05]  /*83a0*/  BSYNC B0 ;  /* 0x0000000000007941 */ /* 0x000fea0003800000 */
.L_x_5953:
        /* <DEDUP_REMOVED lines=10> */
.L_x_5949:
        /* <DEDUP_REMOVED lines=12> */
.L_x_5958:
[----:B------:R-:W-:Y:S02]  /*8510*/  IMAD.MOV.U32 R72, RZ, RZ, R2 ;  /* 0x000000ffff487224 */ /* 0x000fe400078e0002 */
.L_x_5959:
[----:B------:R-:W-:Y:S05]  /*8520*/  BSYNC B0 ;  /* 0x0000000000007941 */ /* 0x000fea0003800000 */
.L_x_5957:
        /* <DEDUP_REMOVED lines=16> */
.L_x_5963:
[----:B------:R-:W-:Y:S05]  /*8630*/  BSYNC B1 ;  /* 0x0000000000017941 */ /* 0x000fea0003800000 */
.L_x_5962:
        /* <DEDUP_REMOVED lines=43> */
.L_x_5961:
[----:B------:R-:W-:Y:S05]  /*88f0*/  BSYNC B0 ;  /* 0x0000000000007941 */ /* 0x000fea0003800000 */
.L_x_5960:
        /* <DEDUP_REMOVED lines=14> */
.L_x_5964:
        /* <DEDUP_REMOVED lines=12> */
.L_x_5967:
[----:B------:R-:W-:Y:S02]  /*8aa0*/  IMAD.MOV.U32 R102, RZ, RZ, R2 ;  /* 0x000000ffff667224 */ /* 0x000fe400078e0002 */
.L_x_5968:
[----:B------:R-:W-:Y:S05]  /*8ab0*/  BSYNC B0 ;  /* 0x0000000000007941 */ /* 0x000fea0003800000 */
.L_x_5966:
        /* <DEDUP_REMOVED lines=16> */
.L_x_5972:
[----:B------:R-:W-:Y:S05]  /*8bc0*/  BSYNC B1 ;  /* 0x0000000000017941 */ /* 0x000fea0003800000 */
.L_x_5971:
        /* <DEDUP_REMOVED lines=43> */
.L_x_5970:
[----:B------:R-:W-:Y:S05]  /*8e80*/  BSYNC B0 ;  /* 0x0000000000007941 */ /* 0x000fea0003800000 */
.L_x_5969:
        /* <DEDUP_REMOVED lines=10> */
.L_x_5965:
        /* <DEDUP_REMOVED lines=12> */
.L_x_5974:
[----:B------:R-:W-:Y:S02]  /*8ff0*/  IMAD.MOV.U32 R102, RZ, RZ, R2 ;  /* 0x000000ffff667224 */ /* 0x000fe400078e0002 */
.L_x_5975:
[----:B------:R-:W-:Y:S05]  /*9000*/  BSYNC B0 ;  /* 0x0000000000007941 */ /* 0x000fea0003800000 */
.L_x_5973:
        /* <DEDUP_REMOVED lines=16> */
.L_x_5979:
[----:B------:R-:W-:Y:S05]  /*9110*/  BSYNC B1 ;  /* 0x0000000000017941 */ /* 0x000fea0003800000 */
.L_x_5978:
        /* <DEDUP_REMOVED lines=43> */
.L_x_5977:
[----:B------:R-:W-:Y:S05]  /*93d0*/  BSYNC B0 ;  /* 0x0000000000007941 */ /* 0x000fea0003800000 */
.L_x_5976:
        /* <DEDUP_REMOVED lines=13> */
.L_x_5980:
        /* <DEDUP_REMOVED lines=12> */
.L_x_5983:
[----:B------:R-:W-:Y:S02]  /*9570*/  IMAD.MOV.U32 R102, RZ, RZ, R2 ;  /* 0x000000ffff667224 */ /* 0x000fe400078e0002 */
.L_x_5984:
[----:B------:R-:W-:Y:S05]  /*9580*/  BSYNC B0 ;  /* 0x0000000000007941 */ /* 0x000fea0003800000 */
.L_x_5982:
        /* <DEDUP_REMOVED lines=16> */
.L_x_5988:
[----:B------:R-:W-:Y:S05]  /*9690*/  BSYNC B1 ;  /* 0x0000000000017941 */ /* 0x000fea0003800000 */
.L_x_5987:
        /* <DEDUP_REMOVED lines=43> */
.L_x_5986:
[----:B------:R-:W-:Y:S05]  /*9950*/  BSYNC B0 ;  /* 0x0000000000007941 */ /* 0x000fea0003800000 */
.L_x_5985:
        /* <DEDUP_REMOVED lines=10> */
.L_x_5981:
        /* <DEDUP_REMOVED lines=12> */
.L_x_5990:
[----:B------:R-:W-:Y:S02]  /*9ac0*/  IMAD.MOV.U32 R102, RZ, RZ, R2 ;  /* 0x000000ffff667224 */ /* 0x000fe400078e0002 */
.L_x_5991:
[----:B------:R-:W-:Y:S05]  /*9ad0*/  BSYNC B0 ;  /* 0x0000000000007941 */ /* 0x000fea0003800000 */
.L_x_5989:
        /* <DEDUP_REMOVED lines=16> */
.L_x_5995:
[----:B------:R-:W-:Y:S05]  /*9be0*/  BSYNC B1 ;  /* 0x0000000000017941 */ /* 0x000fea0003800000 */
.L_x_5994:
        /* <DEDUP_REMOVED lines=43> */
.L_x_5993:
[----:B------:R-:W-:Y:S05]  /*9ea0*/  BSYNC B0 ;  /* 0x0000000000007941 */ /* 0x000fea0003800000 */
.L_x_5992:
        /* <DEDUP_REMOVED lines=13> */
.L_x_5996:
        /* <DEDUP_REMOVED lines=12> */
.L_x_5999:
[----:B------:R-:W-:Y:S02]  /*a040*/  IMAD.MOV.U32 R74, RZ, RZ, R2 ;  /* 0x000000ffff4a7224 */ /* 0x000fe400078e0002 */
.L_x_6000:
[----:B------:R-:W-:Y:S05]  /*a050*/  BSYNC B0 ;  /* 0x0000000000007941 */ /* 0x000fea0003800000 */
.L_x_5998:
        /* <DEDUP_REMOVED lines=16> */
.L_x_6004:
[----:B------:R-:W-:Y:S05]  /*a160*/  BSYNC B1 ;  /* 0x0000000000017941 */ /* 0x000fea0003800000 */
.L_x_6003:
        /* <DEDUP_REMOVED lines=43> */
.L_x_6002:
[----:B------:R-:W-:Y:S05]  /*a420*/  BSYNC B0 ;  /* 0x0000000000007941 */ /* 0x000fea0003800000 */
.L_x_6001:
        /* <DEDUP_REMOVED lines=10> */
.L_x_5997:
        /* <DEDUP_REMOVED lines=12> */
.L_x_6006:
[----:B------:R-:W-:Y:S02]  /*a590*/  IMAD.MOV.U32 R74, RZ, RZ, R2 ;  /* 0x000000ffff4a7224 */ /* 0x000fe400078e0002 */
.L_x_6007:
[----:B------:R-:W-:Y:S05]  /*a5a0*/  BSYNC B0 ;  /* 0x0000000000007941 */ /* 0x000fea0003800000 */
.L_x_6005:
        /* <DEDUP_REMOVED lines=16> */
.L_x_6011:
[----:B------:R-:W-:Y:S05]  /*a6b0*/  BSYNC B1 ;  /* 0x0000000000017941 */ /* 0x000fea0003800000 */
.L_x_6010:
        /* <DEDUP_REMOVED lines=43> */
.L_x_6009:
[----:B------:R-:W-:Y:S05]  /*a970*/  BSYNC B0 ;  /* 0x0000000000007941 */ /* 0x000fea0003800000 */
.L_x_6008:
        /* <DEDUP_REMOVED lines=13> */
.L_x_6012:
        /* <DEDUP_REMOVED lines=12> */
.L_x_6015:
[----:B------:R-:W-:Y:S02]  /*ab10*/  IMAD.MOV.U32 R74, RZ, RZ, R2 ;  /* 0x000000ffff4a7224 */ /* 0x000fe400078e0002 */
.L_x_6016:
[----:B------:R-:W-:Y:S05]  /*ab20*/  BSYNC B0 ;  /* 0x0000000000007941 */ /* 0x000fea0003800000 */
.L_x_6014:
        /* <DEDUP_REMOVED lines=16> */
.L_x_6020:
[----:B------:R-:W-:Y:S05]  /*ac30*/  BSYNC B1 ;  /* 0x0000000000017941 */ /* 0x000fea0003800000 */
.L_x_6019:
        /* <DEDUP_REMOVED lines=43> */
.L_x_6018:
[----:B------:R-:W-:Y:S05]  /*aef0*/  BSYNC B0 ;  /* 0x0000000000007941 */ /* 0x000fea0003800000 */
.L_x_6017:
        /* <DEDUP_REMOVED lines=10> */
.L_x_6013:
        /* <DEDUP_REMOVED lines=12> */
.L_x_6022:
[----:B------:R-:W-:Y:S02]  /*b060*/  IMAD.MOV.U32 R74, RZ, RZ, R2 ;  /* 0x000000ffff4a7224 */ /* 0x000fe400078e0002 */
.L_x_6023:
[----:B------:R-:W-:Y:S05]  /*b070*/  BSYNC B0 ;  /* 0x0000000000007941 */ /* 0x000fea0003800000 */
.L_x_6021:
        /* <DEDUP_REMOVED lines=16> */
.L_x_6027:
[----:B------:R-:W-:Y:S05]  /*b180*/  BSYNC B1 ;  /* 0x0000000000017941 */ /* 0x000fea0003800000 */
.L_x_6026:
        /* <DEDUP_REMOVED lines=43> */
.L_x_6025:
[----:B------:R-:W-:Y:S05]  /*b440*/  BSYNC B0 ;  /* 0x0000000000007941 */ /* 0x000fea0003800000 */
.L_x_6024:
        /* <DEDUP_REMOVED lines=13> */
.L_x_6028:
        /* <DEDUP_REMOVED lines=12> */
.L_x_6031:
[----:B------:R-:W-:Y:S02]  /*b5e0*/  IMAD.MOV.U32 R96, RZ, RZ, R2 ;  /* 0x000000ffff607224 */ /* 0x000fe400078e0002 */
.L_x_6032:
[----:B------:R-:W-:Y:S05]  /*b5f0*/  BSYNC B0 ;  /* 0x0000000000007941 */ /* 0x000fea0003800000 */
.L_x_6030:
        /* <DEDUP_REMOVED lines=18> */
.L_x_6036:
[----:B------:R-:W-:Y:S05]  /*b720*/  BSYNC B1 ;  /* 0x0000000000017941 */ /* 0x000fea0003800000 */
.L_x_6035:
        /* <DEDUP_REMOVED lines=43> */
.L_x_6034:
[----:B------:R-:W-:Y:S05]  /*b9e0*/  BSYNC B0 ;  /* 0x0000000000007941 */ /* 0x000fea0003800000 */
.L_x_6033:
        /* <DEDUP_REMOVED lines=10> */
.L_x_6029:
        /* <DEDUP_REMOVED lines=53> */
.L_x_6037:
        /* <DEDUP_REMOVED lines=15> */
.L_x_6039:
[----:B-1----:R-:W-:Y:S02]  /*bed0*/  IMAD.MOV.U32 R100, RZ, RZ, R2 ;  /* 0x000000ffff647224 */ /* 0x002fe400078e0002 */
.L_x_6040:
[----:B------:R-:W-:Y:S05]  /*bee0*/  BSYNC B0 ;  /* 0x0000000000007941 */ /* 0x000fea0003800000 */
.L_x_6038:
        /* <DEDUP_REMOVED lines=16> */
.L_x_6044:
[----:B------:R-:W-:Y:S05]  /*bff0*/  BSYNC B1 ;  /* 0x0000000000017941 */ /* 0x000fea0003800000 */
.L_x_6043:
        /* <DEDUP_REMOVED lines=43> */
.L_x_6042:
[----:B------:R-:W-:Y:S05]  /*c2b0*/  BSYNC B0 ;  /* 0x0000000000007941 */ /* 0x000fea0003800000 */
.L_x_6041:
        /* <DEDUP_REMOVED lines=14> */
.L_x_6045:
        /* <DEDUP_REMOVED lines=12> */
.L_x_6048:
[----:B------:R-:W-:Y:S02]  /*c460*/  MOV R102, R2 ;  /* 0x0000000200667202 */ /* 0x000fe40000000f00 */
.L_x_6049:
[----:B------:R-:W-:Y:S05]  /*c470*/  BSYNC B0 ;  /* 0x0000000000007941 */ /* 0x000fea0003800000 */
.L_x_6047:
        /* <DEDUP_REMOVED lines=16> */
.L_x_6053:
[----:B------:R-:W-:Y:S05]  /*c580*/  BSYNC B1 ;  /* 0x0000000000017941 */ /* 0x000fea0003800000 */
.L_x_6052:
        /* <DEDUP_REMOVED lines=43> */
.L_x_6051:
[----:B------:R-:W-:Y:S05]  /*c840*/  BSYNC B0 ;  /* 0x0000000000007941 */ /* 0x000fea0003800000 */
.L_x_6050:
        /* <DEDUP_REMOVED lines=10> */
.L_x_6046:
        /* <DEDUP_REMOVED lines=12> */
.L_x_6055:
[----:B------:R-:W-:Y:S02]  /*c9b0*/  IMAD.MOV.U32 R102, RZ, RZ, R2 ;  /* 0x000000ffff667224 */ /* 0x000fe400078e0002 */
.L_x_6056:
[----:B------:R-:W-:Y:S05]  /*c9c0*/  BSYNC B0 ;  /* 0x0000000000007941 */ /* 0x000fea0003800000 */
.L_x_6054:
        /* <DEDUP_REMOVED lines=16> */
.L_x_6060:
[----:B------:R-:W-:Y:S05]  /*cad0*/  BSYNC B1 ;  /* 0x0000000000017941 */ /* 0x000fea0003800000 */
.L_x_6059:
        /* <DEDUP_REMOVED lines=43> */
.L_x_6058:
[----:B------:R-:W-:Y:S05]  /*cd90*/  BSYNC B0 ;  /* 0x0000000000007941 */ /* 0x000fea0003800000 */
.L_x_6057:
        /* <DEDUP_REMOVED lines=14> */
.L_x_6061:
        /* <DEDUP_REMOVED lines=12> */
.L_x_6064:
[----:B------:R-:W-:Y:S02]  /*cf40*/  MOV R72, R2 ;  /* 0x0000000200487202 */ /* 0x000fe40000000f00 */
.L_x_6065:
[----:B------:R-:W-:Y:S05]  /*cf50*/  BSYNC B0 ;  /* 0x0000000000007941 */ /* 0x000fea0003800000 */
.L_x_6063:
        /* <DEDUP_REMOVED lines=16> */
.L_x_6069:
[----:B------:R-:W-:Y:S05]  /*d060*/  BSYNC B1 ;  /* 0x0000000000017941 */ /* 0x000fea0003800000 */
.L_x_6068:
        /* <DEDUP_REMOVED lines=43> */
.L_x_6067:
[----:B------:R-:W-:Y:S05]  /*d320*/  BSYNC B0 ;  /* 0x0000000000007941 */ /* 0x000fea0003800000 */
.L_x_6066:
        /* <DEDUP_REMOVED lines=10> */
.L_x_6062:
        /* <DEDUP_REMOVED lines=12> */
.L_x_6071:
[----:B------:R-:W-:Y:S02]  /*d490*/  IMAD.MOV.U32 R72, RZ, RZ, R2 ;  /* 0x000000ffff487224 */ /* 0x000fe400078e0002 */
.L_x_6072:
[----:B------:R-:W-:Y:S05]  /*d4a0*/  BSYNC B0 ;  /* 0x0000000000007941 */ /* 0x000fea0003800000 */
.L_x_6070:
        /* <DEDUP_REMOVED lines=16> */
.L_x_6076:
[----:B------:R-:W-:Y:S05]  /*d5b0*/  BSYNC B1 ;  /* 0x0000000000017941 */ /* 0x000fea0003800000 */
.L_x_6075:
        /* <DEDUP_REMOVED lines=43> */
.L_x_6074:
[----:B------:R-:W-:Y:S05]  /*d870*/  BSYNC B0 ;  /* 0x0000000000007941 */ /* 0x000fea0003800000 */
.L_x_6073:
        /* <DEDUP_REMOVED lines=14> */
.L_x_6077:
        /* <DEDUP_REMOVED lines=12> */
.L_x_6080:
[----:B------:R-:W-:Y:S02]  /*da20*/  MOV R72, R2 ;  /* 0x0000000200487202 */ /* 0x000fe40000000f00 */
.L_x_6081:
[----:B------:R-:W-:Y:S05]  /*da30*/  BSYNC B0 ;  /* 0x0000000000007941 */ /* 0x000fea0003800000 */
.L_x_6079:
        /* <DEDUP_REMOVED lines=16> */
.L_x_6085:
[----:B------:R-:W-:Y:S05]  /*db40*/  BSYNC B1 ;  /* 0x0000000000017941 */ /* 0x000fea0003800000 */
.L_x_6084:
        /* <DEDUP_REMOVED lines=43> */
.L_x_6083:
[----:B------:R-:W-:Y:S05]  /*de00*/  BSYNC B0 ;  /* 0x0000000000007941 */ /* 0x000fea0003800000 */
.L_x_6082:
        /* <DEDUP_REMOVED lines=10> */
.L_x_6078:
        /* <DEDUP_REMOVED lines=12> */
.L_x_6087:
[----:B------:R-:W-:Y:S02]  /*df70*/  IMAD.MOV.U32 R72, RZ, RZ, R2 ;  /* 0x000000ffff487224 */ /* 0x000fe400078e0002 */
.L_x_6088:
[----:B------:R-:W-:Y:S05]  /*df80*/  BSYNC B0 ;  /* 0x0000000000007941 */ /* 0x000fea0003800000 */
.L_x_6086:
        /* <DEDUP_REMOVED lines=16> */
.L_x_6092:
[----:B------:R-:W-:Y:S05]  /*e090*/  BSYNC B1 ;  /* 0x0000000000017941 */ /* 0x000fea0003800000 */
.L_x_6091:
        /* <DEDUP_REMOVED lines=43> */
.L_x_6090:
[----:B------:R-:W-:Y:S05]  /*e350*/  BSYNC B0 ;  /* 0x0000000000007941 */ /* 0x000fea0003800000 */
.L_x_6089:
        /* <DEDUP_REMOVED lines=14> */
.L_x_6093:
        /* <DEDUP_REMOVED lines=12> */
.L_x_6096:
[----:B------:R-:W-:Y:S02]  /*e500*/  MOV R108, R2 ;  /* 0x00000002006c7202 */ /* 0x000fe40000000f00 */
.L_x_6097:
[----:B------:R-:W-:Y:S05]  /*e510*/  BSYNC B0 ;  /* 0x0000000000007941 */ /* 0x000fea0003800000 */
.L_x_6095:
        /* <DEDUP_REMOVED lines=16> */
.L_x_6101:
[----:B------:R-:W-:Y:S05]  /*e620*/  BSYNC B1 ;  /* 0x0000000000017941 */ /* 0x000fea0003800000 */
.L_x_6100:
        /* <DEDUP_REMOVED lines=43> */
.L_x_6099:
[----:B------:R-:W-:Y:S05]  /*e8e0*/  BSYNC B0 ;  /* 0x0000000000007941 */ /* 0x000fea0003800000 */
.L_x_6098:
        /* <DEDUP_REMOVED lines=10> */
.L_x_6094:
        /* <DEDUP_REMOVED lines=12> */
.L_x_6103:
[----:B------:R-:W-:Y:S02]  /*ea50*/  IMAD.MOV.U32 R108, RZ, RZ, R2 ;  /* 0x000000ffff6c7224 */ /* 0x000fe400078e0002 */
.L_x_6104:
[----:B------:R-:W-:Y:S05]  /*ea60*/  BSYNC B0 ;  /* 0x0000000000007941 */ /* 0x000fea0003800000 */
.L_x_6102:
        /* <DEDUP_REMOVED lines=16> */
.L_x_6108:
[----:B------:R-:W-:Y:S05]  /*eb70*/  BSYNC B1 ;  /* 0x0000000000017941 */ /* 0x000fea0003800000 */
.L_x_6107:
        /* <DEDUP_REMOVED lines=43> */
.L_x_6106:
[----:B------:R-:W-:Y:S05]  /*ee30*/  BSYNC B0 ;  /* 0x0000000000007941 */ /* 0x000fea0003800000 */
.L_x_6105:
        /* <DEDUP_REMOVED lines=13> */
.L_x_6109:
        /* <DEDUP_REMOVED lines=12> */
.L_x_6112:
[----:B------:R-:W-:Y:S02]  /*efd0*/  MOV R108, R2 ;  /* 0x00000002006c7202 */ /* 0x000fe40000000f00 */
.L_x_6113:
[----:B------:R-:W-:Y:S05]  /*efe0*/  BSYNC B0 ;  /* 0x0000000000007941 */ /* 0x000fea0003800000 */
.L_x_6111:
        /* <DEDUP_REMOVED lines=16> */
.L_x_6117:
[----:B------:R-:W-:Y:S05]  /*f0f0*/  BSYNC B1 ;  /* 0x0000000000017941 */ /* 0x000fea0003800000 */
.L_x_6116:
        /* <DEDUP_REMOVED lines=43> */
.L_x_6115:
[----:B------:R-:W-:Y:S05]  /*f3b0*/  BSYNC B0 ;  /* 0x0000000000007941 */ /* 0x000fea0003800000 */
.L_x_6114:
        /* <DEDUP_REMOVED lines=10> */
.L_x_6110:
        /* <DEDUP_REMOVED lines=12> */
.L_x_6119:
[----:B------:R-:W-:Y:S02]  /*f520*/  IMAD.MOV.U32 R108, RZ, RZ, R2 ;  /* 0x000000ffff6c7224 */ /* 0x000fe400078e0002 */
.L_x_6120:
[----:B------:R-:W-:Y:S05]  /*f530*/  BSYNC B0 ;  /* 0x0000000000007941 */ /* 0x000fea0003800000 */
.L_x_6118:
        /* <DEDUP_REMOVED lines=16> */
.L_x_6124:
[----:B------:R-:W-:Y:S05]  /*f640*/  BSYNC B1 ;  /* 0x0000000000017941 */ /* 0x000fea0003800000 */
.L_x_6123:
        /* <DEDUP_REMOVED lines=43> */
.L_x_6122:
[----:B------:R-:W-:Y:S05]  /*f900*/  BSYNC B0 ;  /* 0x0000000000007941 */ /* 0x000fea0003800000 */
.L_x_6121:
        /* <DEDUP_REMOVED lines=13> */
.L_x_6125:
        /* <DEDUP_REMOVED lines=12> */
.L_x_6128:
[----:B------:R-:W-:Y:S02]  /*faa0*/  MOV R74, R2 ;  /* 0x00000002004a7202 */ /* 0x000fe40000000f00 */
.L_x_6129:
[----:B------:R-:W-:Y:S05]  /*fab0*/  BSYNC B0 ;  /* 0x0000000000007941 */ /* 0x000fea0003800000 */
.L_x_6127:
        /* <DEDUP_REMOVED lines=16> */
.L_x_6133:
[----:B------:R-:W-:Y:S05]  /*fbc0*/  BSYNC B1 ;  /* 0x0000000000017941 */ /* 0x000fea0003800000 */
.L_x_6132:
        /* <DEDUP_REMOVED lines=43> */
.L_x_6131:
[----:B------:R-:W-:Y:S05]  /*fe80*/  BSYNC B0 ;  /* 0x0000000000007941 */ /* 0x000fea0003800000 */
.L_x_6130:
        /* <DEDUP_REMOVED lines=10> */
.L_x_6126:
        /* <DEDUP_REMOVED lines=12> */
.L_x_6135:
[----:B------:R-:W-:Y:S02]  /*fff0*/  IMAD.MOV.U32 R74, RZ, RZ, R2 ;  /* 0x000000ffff4a7224 */ /* 0x000fe400078e0002 */
.L_x_6136:
[----:B------:R-:W-:Y:S05]  /*10000*/  BSYNC B0 ;  /* 0x0000000000007941 */ /* 0x000fea0003800000 */
.L_x_6134:
        /* <DEDUP_REMOVED lines=16> */
.L_x_6140:
[----:B------:R-:W-:Y:S05]  /*10110*/  BSYNC B1 ;  /* 0x0000000000017941 */ /* 0x000fea0003800000 */
.L_x_6139:
        /* <DEDUP_REMOVED lines=43> */
.L_x_6138:
[----:B------:R-:W-:Y:S05]  /*103d0*/  BSYNC B0 ;  /* 0x0000000000007941 */ /* 0x000fea0003800000 */
.L_x_6137:
        /* <DEDUP_REMOVED lines=13> */
.L_x_6141:
        /* <DEDUP_REMOVED lines=12> */
.L_x_6144:
[----:B------:R-:W-:Y:S02]  /*10570*/  MOV R74, R2 ;  /* 0x00000002004a7202 */ /* 0x000fe40000000f00 */
.L_x_6145:
[----:B------:R-:W-:Y:S05]  /*10580*/  BSYNC B0 ;  /* 0x0000000000007941 */ /* 0x000fea0003800000 */
.L_x_6143:
        /* <DEDUP_REMOVED lines=16> */
.L_x_6149:
[----:B------:R-:W-:Y:S05]  /*10690*/  BSYNC B1 ;  /* 0x0000000000017941 */ /* 0x000fea0003800000 */
.L_x_6148:
        /* <DEDUP_REMOVED lines=43> */
.L_x_6147:
[----:B------:R-:W-:Y:S05]  /*10950*/  BSYNC B0 ;  /* 0x0000000000007941 */ /* 0x000fea0003800000 */
.L_x_6146:
        /* <DEDUP_REMOVED lines=10> */
.L_x_6142:
        /* <DEDUP_REMOVED lines=12> */
.L_x_6151:
[----:B------:R-:W-:Y:S02]  /*10ac0*/  IMAD.MOV.U32 R74, RZ, RZ, R2 ;  /* 0x000000ffff4a7224 */ /* 0x000fe400078e0002 */
.L_x_6152:
[----:B------:R-:W-:Y:S05]  /*10ad0*/  BSYNC B0 ;  /* 0x0000000000007941 */ /* 0x000fea0003800000 */
.L_x_6150:
        /* <DEDUP_REMOVED lines=16> */
.L_x_6156:
[----:B------:R-:W-:Y:S05]  /*10be0*/  BSYNC B1 ;  /* 0x0000000000017941 */ /* 0x000fea0003800000 */
.L_x_6155:
        /* <DEDUP_REMOVED lines=43> */
.L_x_6154:
[----:B------:R-:W-:Y:S05]  /*10ea0*/  BSYNC B0 ;  /* 0x0000000000007941 */ /* 0x000fea0003800000 */
.L_x_6153:
        /* <DEDUP_REMOVED lines=13> */
.L_x_6157:
        /* <DEDUP_REMOVED lines=12> */
.L_x_6160:
[----:B------:R-:W-:Y:S02]  /*11040*/  MOV R108, R2 ;  /* 0x00000002006c7202 */ /* 0x000fe40000000f00 */
.L_x_6161:
[----:B------:R-:W-:Y:S05]  /*11050*/  BSYNC B0 ;  /* 0x0000000000007941 */ /* 0x000fea0003800000 */
.L_x_6159:
        /* <DEDUP_REMOVED lines=16> */
.L_x_6165:
[----:B------:R-:W-:Y:S05]  /*11160*/  BSYNC B1 ;  /* 0x0000000000017941 */ /* 0x000fea0003800000 */
.L_x_6164:
        /* <DEDUP_REMOVED lines=43> */
.L_x_6163:
[----:B------:R-:W-:Y:S05]  /*11420*/  BSYNC B0 ;  /* 0x0000000000007941 */ /* 0x000fea0003800000 */
.L_x_6162:
        /* <DEDUP_REMOVED lines=10> */
.L_x_6158:
[----:B------:R-:W-:Y:S01]  /*114d0*/  FADD.FTZ R72, RZ, R76 ;  /* 0x0000004cff487221 */ /* 0x000fe20000010000 */
[----:B------:R-:W-:Y:S01]  /*114e0*/  ISETP.NE.AND P0, PT, R100, RZ, PT ;  /* 0x000000ff6400720c */ /* 0x000fe20003f05270 */
[----:B------:R-:W-:Y:S01]  /*114f0*/  IMAD.WIDE.U32 R92, R87, R93, c[0x0][0x188] ;  /* 0x00006200575c7625 */ /* 0x000fe200078e005d */
[----:B------:R-:W-:Y:S02]  /*11500*/  SEL R96, RZ, 0x10000, P4 ;  /* 0x00010000ff607807 */ /* 0x000fe40002000000 */
[----:B------:R-:W-:Y:S01]  /*11510*/  ISETP.NE.AND P6, PT, R91, RZ, PT ;  /* 0x000000ff5b00720c */ /* 0x000fe20003fc5270 */
[----:B------:R-:W-:Y:S01]  /*11520*/  FADD.FTZ R72, R72, R79 ;  /* 0x0000004f48487221 */ /* 0x000fe20000010000 */
[----:B------:R-:W-:Y:S02]  /*11530*/  ISETP.NE.AND P4, PT, R106, RZ, PT ;  /* 0x000000ff6a00720c */ /* 0x000fe40003f85270 */
[----:B------:R-:W-:Y:S01]  /*11540*/  SEL R91, RZ, 0x1000000, P5 ;  /* 0x01000000ff5b7807 */ /* 0x000fe20002800000 */
[----:B------:R-:W-:Y:S01]  /*11550*/  FADD.FTZ R73, R72, R77 ;  /* 0x0000004d48497221 */ /* 0x000fe20000010000 */
[----:B------:R-:W-:-:S02]  /*11560*/  SEL R106, RZ, 0x100, P3 ;  /* 0x00000100ff6a7807 */ /* 0x000fc40001800000 */
[----:B------:R-:W-:Y:S01]  /*11570*/  ISETP.NE.AND P1, PT, R104, RZ, PT ;  /* 0x000000ff6800720c */ /* 0x000fe20003f25270 */
[----:B------:R-:W-:Y:S01]  /*11580*/  FADD.FTZ R73, R73, R82 ;  /* 0x0000005249497221 */ /* 0x000fe20000010000 */
[----:B------:R-:W-:Y:S02]  /*11590*/  ISETP.NE.AND P5, PT, R102, RZ, PT ;  /* 0x000000ff6600720c */ /* 0x000fe40003fa5270 */
[----:B------:R-:W-:Y:S01]  /*115a0*/  F2FP.BF16.PACK_AB R75, R95, R125 ;  /* 0x0000007d5f4b723e */ /* 0x000fe200000010ff */
[----:B------:R-:W-:Y:S01]  /*115b0*/  FADD.FTZ R72, R73, R78 ;  /* 0x0000004e49487221 */ /* 0x000fe20000010000 */
[----:B------:R-:W-:Y:S02]  /*115c0*/  F2FP.BF16.PACK_AB R74, R123, R121 ;  /* 0x000000797b4a723e */ /* 0x000fe400000010ff */
[----:B------:R-:W-:Y:S01]  /*115d0*/  LOP3.LUT R106, R106, R91, R96, 0xfe, !PT ;  /* 0x0000005b6a6a7212 */ /* 0x000fe200078efe60 */
[----:B------:R-:W-:Y:S01]  /*115e0*/  FADD.FTZ R72, R72, R81 ;  /* 0x0000005148487221 */ /* 0x000fe20000010000 */
[----:B------:R-:W-:-:S02]  /*115f0*/  SEL R96, RZ, 0x1, P4 ;  /* 0x00000001ff607807 */ /* 0x000fc40002000000 */
[----:B------:R-:W-:Y:S01]  /*11600*/  SEL R91, RZ, 0x1, P5 ;  /* 0x00000001ff5b7807 */ /* 0x000fe20002800000 */
[----:B------:R-:W-:Y:S01]  /*11610*/  FADD.FTZ R73, R72, R83 ;  /* 0x0000005348497221 */ /* 0x000fe20000010000 */
[----:B------:R-:W-:Y:S01]  /*11620*/  SEL R104, RZ, 0x1, P2 ;  /* 0x00000001ff687807 */ /* 0x000fe20001000000 */
[----:B------:R-:W-:-:S04]  /*11630*/  IMAD.WIDE.U32 R96, R96, 0x1000000, RZ ;  /* 0x0100000060607825 */ /* 0x000fc800078e00ff */
[----:B------:R-:W-:-:S04]  /*11640*/  FADD.FTZ R73, R73, R90 ;  /* 0x0000005a49497221 */ /* 0x000fc80000010000 */
[----:B------:R-:W-:Y:S01]  /*11650*/  FADD.FTZ R72, R73, R98 ;  /* 0x0000006249487221 */ /* 0x000fe20000010000 */
[----:B------:R-:W-:-:S03]  /*11660*/  F2FP.BF16.PACK_AB R73, R119, R115 ;  /* 0x000000737749723e */ /* 0x000fc600000010ff */
[----:B------:R-:W-:-:S04]  /*11670*/  FADD.FTZ R72, R72, R101 ;  /* 0x0000006548487221 */ /* 0x000fc80000010000 */
[----:B------:R-:W-:-:S04]  /*11680*/  FADD.FTZ R72, R72, R99 ;  /* 0x0000006348487221 */ /* 0x000fc80000010000 */
[----:B------:R-:W-:Y:S01]  /*11690*/  FADD.FTZ R100, R72, R103 ;  /* 0x0000006748647221 */ /* 0x000fe20000010000 */
[----:B------:R-:W-:-:S03]  /*116a0*/  F2FP.BF16.PACK_AB R72, R117, R113 ;  /* 0x000000717548723e */ /* 0x000fc600000010ff */
[----:B------:R-:W-:Y:S02]  /*116b0*/  FADD.FTZ R100, R100, R105 ;  /* 0x0000006964647221 */ /* 0x000fe40000010000 */
[----:B------:R0:W-:Y:S02]  /*116c0*/  STG.E.128 [R92.64], R72 ;  /* 0x000000485c007986 */ /* 0x0001e4000c101d06 */
[----:B------:R-:W-:-:S04]  /*116d0*/  FADD.FTZ R100, R100, R109 ;  /* 0x0000006d64647221 */ /* 0x000fc80000010000 */
[----:B------:R-:W-:Y:S01]  /*116e0*/  FADD.FTZ R102, R100, R107 ;  /* 0x0000006b64667221 */ /* 0x000fe20000010000 */
[----:B------:R-:W-:Y:S02]  /*116f0*/  SEL R100, RZ, 0x1, P1 ;  /* 0x00000001ff647807 */ /* 0x000fe40000800000 */
[----:B------:R-:W-:Y:S01]  /*11700*/  LOP3.LUT P1, RZ, R10, 0xff, RZ, 0xc0, !PT ;  /* 0x000000ff0aff7812 */ /* 0x000fe2000782c0ff */
[----:B------:R-:W-:-:S04]  /*11710*/  FADD.FTZ R102, R102, R111 ;  /* 0x0000006f66667221 */ /* 0x000fc80000010000 */
[----:B------:R-:W-:Y:S02]  /*11720*/  FADD.FTZ R102, R102, R113 ;  /* 0x0000007166667221 */ /* 0x000fe40000010000 */
[----:B0-----:R-:W-:Y:S01]  /*11730*/  IMAD.WIDE.U32 R92, R91, 0x10000, RZ ;  /* 0x000100005b5c7825 */ /* 0x001fe200078e00ff */
[----:B------:R-:W-:Y:S02]  /*11740*/  SEL R75, RZ, 0x1, P0 ;  /* 0x00000001ff4b7807 */ /* 0x000fe40000000000 */
[----:B------:R-:W-:Y:S01]  /*11750*/  LOP3.LUT R91, R97, R106, R104, 0xfe, !PT ;  /* 0x0000006a615b7212 */ /* 0x000fe200078efe68 */
[----:B------:R-:W-:Y:S01]  /*11760*/  IMAD.WIDE.U32 R72, R100, 0x100, RZ ;  /* 0x0000010064487825 */ /* 0x000fe200078e00ff */
[----:B------:R-:W-:-:S03]  /*11770*/  LOP3.LUT P0, RZ, R4, 0x1f, RZ, 0xc0, !PT ;  /* 0x0000001f04ff7812 */ /* 0x000fc6000780c0ff */
[----:B------:R-:W-:Y:S01]  /*11780*/  FADD.FTZ R102, R102, R117 ;  /* 0x0000007566667221 */ /* 0x000fe20000010000 */
[----:B------:R-:W-:Y:S02]  /*11790*/  LOP3.LUT R96, R72, R96, R92, 0xfe, !PT ;  /* 0x0000006048607212 */ /* 0x000fe400078efe5c */
[----:B------:R-:W-:Y:S01]  /*117a0*/  LOP3.LUT R73, R73, R91, R93, 0xfe, !PT ;  /* 0x0000005b49497212 */ /* 0x000fe200078efe5d */
[----:B------:R-:W-:Y:S01]  /*117b0*/  FADD.FTZ R102, R102, R115 ;  /* 0x0000007366667221 */ /* 0x000fe20000010000 */
[----:B------:R-:W-:Y:S01]  /*117c0*/  LOP3.LUT R72, R96, R75, RZ, 0xfc, !PT ;  /* 0x0000004b60487212 */ /* 0x000fe200078efcff */
[----:B------:R-:W-:Y:S01]  /*117d0*/  IMAD.WIDE.U32 R74, R87, R89, c[0x0][0x190] ;  /* 0x00006400574a7625 */ /* 0x000fe200078e0059 */
[----:B------:R-:W-:-:S03]  /*117e0*/  SHF.R.U32.HI R91, RZ, 0x5, R4 ;  /* 0x00000005ff5b7819 */ /* 0x000fc60000011604 */
[----:B------:R-:W-:Y:S01]  /*117f0*/  FADD.FTZ R102, R102, R119 ;  /* 0x0000007766667221 */ /* 0x000fe20000010000 */
[----:B------:R0:W-:Y:S01]  /*11800*/  STG.E.64 [R74.64], R72 ;  /* 0x000000484a007986 */ /* 0x0001e2000c101b06 */
[----:B------:R-:W-:Y:S02]  /*11810*/  LOP3.LUT R91, R91, 0x7fffffc, RZ, 0xc0, !PT ;  /* 0x07fffffc5b5b7812 */ /* 0x000fe400078ec0ff */
        /* <DEDUP_REMOVED lines=23> */
.L_x_6166:
[----:B------:R-:W-:Y:S01]  /*11990*/  @!P1 IADD3 R91, R91, 0x4, RZ ;  /* 0x000000045b5b9810 */ /* 0x000fe20007ffe0ff */
[----:B------:R-:W-:Y:S01]  /*119a0*/  FADD.FTZ R93, R96, R95 ;  /* 0x0000005f605d7221 */ /* 0x000fe20000010000 */
[----:B------:R-:W-:Y:S05]  /*119b0*/  BRA.DIV ~URZ, `(.L_x_6167) ;  /* 0x00000ea27f007947 */ /* 0x000fea000b800000 */
[----:B0-----:R0:W1:Y:S02]  /*119c0*/  SHFL.BFLY PT, R72, R93, 0x1, 0x1f ;  /* 0x0c201f005d487f89 */ /* 0x00106400000e0000 */
.L_x_6171:
        /* <DEDUP_REMOVED lines=68> */
.L_x_6172:
[----:B------:R-:W-:Y:S01]  /*11e10*/  SHF.R.U32.HI R89, RZ, 0x5, R4 ;  /* 0x00000005ff597819 */ /* 0x000fe20000011604 */
[----:B-1----:R-:W-:Y:S01]  /*11e20*/  FADD.FTZ R73, R96, R93 ;  /* 0x0000005d60497221 */ /* 0x002fe20000010000 */
[----:B------:R-:W-:Y:S01]  /*11e30*/  WARPSYNC 0xffffffff ;  /* 0xffffffff00007948 */ /* 0x000fe20003800000 */
[----:B------:R-:W-:Y:S01]  /*11e40*/  LOP3.LUT R74, R4, 0x1f, RZ, 0xc0, !PT ;  /* 0x0000001f044a7812 */ /* 0x000fe200078ec0ff */
[----:B0-----:R-:W-:Y:S01]  /*11e50*/  IMAD.MOV.U32 R93, RZ, RZ, RZ ;  /* 0x000000ffff5d7224 */ /* 0x001fe200078e00ff */
[----:B------:R-:W-:Y:S02]  /*11e60*/  LOP3.LUT R89, R89, 0x3, RZ, 0xc0, !PT ;  /* 0x0000000359597812 */ /* 0x000fe400078ec0ff */
[----:B------:R-:W-:-:S03]  /*11e70*/  ISETP.GT.U32.AND P1, PT, R74, 0x3, PT ;  /* 0x000000034a00780c */ /* 0x000fc60003f24070 */
[----:B------:R-:W-:-:S05]  /*11e80*/  @!P0 IMAD.IADD R92, R91, 0x1, R89 ;  /* 0x000000015b5c8824 */ /* 0x000fca00078e0259 */
[----:B------:R-:W-:Y:S04]  /*11e90*/  @!P0 STS.64 [R92.X8], R72 ;  /* 0x000000485c008388 */ /* 0x000fe80000008a00 */
[----:B------:R-:W-:Y:S01]  /*11ea0*/  BAR.SYNC.DEFER_BLOCKING 0x0 ;  /* 0x0000000000007b1d */ /* 0x000fe20000010000 */
[----:B------:R-:W-:Y:S01]  /*11eb0*/  @!P1 IMAD.IADD R96, R91, 0x1, R74 ;  /* 0x000000015b609824 */ /* 0x000fe200078e024a */
[----:B------:R-:W-:Y:S01]  /*11ec0*/  @!P1 MOV R93, 0x300 ;  /* 0x00000300005d9802 */ /* 0x000fe20000000f00 */
[----:B------:R-:W-:Y:S01]  /*11ed0*/  CS2R R74, SRZ ;  /* 0x00000000004a7805 */ /* 0x000fe2000001ff00 */
[----:B------:R-:W-:Y:S01]  /*11ee0*/  LOP3.LUT P0, RZ, R89, 0x1f, R4, 0xf8, !PT ;  /* 0x0000001f59ff7812 */ /* 0x000fe2000780f804 */
[----:B------:R-:W-:Y:S01]  /*11ef0*/  IMAD.MOV.U32 R89, RZ, RZ, c[0x0][0x1e0] ;  /* 0x00007800ff597624 */ /* 0x000fe200078e00ff */
        /* <DEDUP_REMOVED lines=26> */
[----:B-1----:R0:W1:Y:S01]  /*120a0*/  MUFU.RCP R75, R74 ;  /* 0x0000004a004b7308 */ /* 0x0020620000001000 */
[----:B------:R-:W-:Y:S02]  /*120b0*/  FMUL.FTZ R93, R93, R106 ;  /* 0x0000006a5d5d7220 */ /* 0x000fe40000410000 */
[----:B------:R-:W-:Y:S02]  /*120c0*/  FMUL.FTZ R96, R96, R96 ;  /* 0x0000006060607220 */ /* 0x000fe40000410000 */
[C---:B------:R-:W-:Y:S02]  /*120d0*/  FFMA.FTZ R100, R91.reuse, R72, R93 ;  /* 0x000000485b647223 */ /* 0x040fe4000001005d */
[----:B------:R-:W-:Y:S02]  /*120e0*/  FMUL.FTZ R96, R91, R96 ;  /* 0x000000605b607220 */ /* 0x000fe40000410000 */
[----:B0-----:R-:W-:Y:S02]  /*120f0*/  @!P0 IMAD.MOV.U32 R74, RZ, RZ, 0x4 ;  /* 0x00000004ff4a8424 */ /* 0x001fe400078e00ff */
[----:B--2---:R-:W-:-:S02]  /*12100*/  FADD.FTZ R72, R92, R73 ;  /* 0x000000495c487221 */ /* 0x004fc40000010000 */
[----:B------:R-:W-:Y:S02]  /*12110*/  FMUL.FTZ R96, R96, R106 ;  /* 0x0000006a60607220 */ /* 0x000fe40000410000 */
[C---:B-1----:R-:W-:Y:S02]  /*12120*/  FMUL.FTZ R100, R75.reuse, R100 ;  /* 0x000000644b647220 */ /* 0x042fe40000410000 */
[----:B------:R-:W-:Y:S02]  /*12130*/  FFMA.FTZ R72, R75, R96, R72 ;  /* 0x000000604b487223 */ /* 0x000fe40000010048 */
[----:B------:R-:W-:Y:S01]  /*12140*/  @!P0 IMAD.WIDE R74, R5, R74, c[0x0][0x1a0] ;  /* 0x00006800054a8625 */ /* 0x000fe200078e024a */
[----:B------:R0:W1:Y:S04]  /*12150*/  SHFL.IDX PT, R91, R100, RZ, 0x1f ;  /* 0x00001fff645b7589 */ /* 0x00006800000e0000 */
[----:B------:R-:W2:Y:S01]  /*12160*/  SHFL.IDX PT, R72, R72, RZ, 0x1f ;  /* 0x00001fff48487589 */ /* 0x000ea200000e0000 */
[----:B0-----:R-:W-:-:S02]  /*12170*/  @!P0 IMAD.MOV.U32 R100, RZ, RZ, 0x4 ;  /* 0x00000004ff648424 */ /* 0x001fc400078e00ff */
[C---:B-1----:R-:W-:Y:S01]  /*12180*/  FMUL.FTZ R73, R91.reuse, R91 ;  /* 0x0000005b5b497220 */ /* 0x042fe20000410000 */
[----:B------:R0:W-:Y:S01]  /*12190*/  @!P0 STG.E [R74.64], R91 ;  /* 0x0000005b4a008986 */ /* 0x0001e2000c101906 */
[----:B------:R-:W-:-:S03]  /*121a0*/  FSEL R92, R91, RZ, !P1 ;  /* 0x000000ff5b5c7208 */ /* 0x000fc60004800000 */
[----:B------:R-:W-:Y:S01]  /*121b0*/  FSEL R96, R73, RZ, P1 ;  /* 0x000000ff49607208 */ /* 0x000fe20000800000 */
[----:B--2---:R-:W-:Y:S02]  /*121c0*/  FFMA.FTZ R73, R72, R89, c[0x0][0x228] ;  /* 0x00008a0048497623 */ /* 0x004fe40000010059 */
[C---:B------:R-:W-:Y:S02]  /*121d0*/  FADD.FTZ R79, -R92.reuse, R79 ;  /* 0x0000004f5c4f7221 */ /* 0x040fe40000010100 */
[----:B------:R-:W-:Y:S02]  /*121e0*/  FADD.FTZ R89, R73, R96 ;  /* 0x0000006049597221 */ /* 0x000fe40000010000 */
[C---:B------:R-:W-:Y:S01]  /*121f0*/  @!P0 IMAD.WIDE R72, R5.reuse, R100, c[0x0][0x1a8] ;  /* 0x00006a0005488625 */ /* 0x040fe200078e0264 */
[----:B------:R-:W-:Y:S01]  /*12200*/  IADD3 R5, R5, c[0x0][0x160], RZ ;  /* 0x0000580005057a10 */ /* 0x000fe20007ffe0ff */
[----:B0-----:R-:W0:Y:S02]  /*12210*/  MUFU.RSQ R75, R89 ;  /* 0x00000059004b7308 */ /* 0x001e240000001400 */
[----:B------:R-:W-:-:S02]  /*12220*/  FADD.FTZ R77, -R92, R77 ;  /* 0x0000004d5c4d7221 */ /* 0x000fc40000010100 */
[C---:B------:R-:W-:Y:S02]  /*12230*/  FADD.FTZ R82, -R92.reuse, R82 ;  /* 0x000000525c527221 */ /* 0x040fe40000010100 */
[C---:B------:R-:W-:Y:S02]  /*12240*/  FADD.FTZ R110, -R92.reuse, R98 ;  /* 0x000000625c6e7221 */ /* 0x040fe40000010100 */
[C---:B------:R-:W-:Y:S02]  /*12250*/  FADD.FTZ R76, -R92.reuse, R76 ;  /* 0x0000004c5c4c7221 */ /* 0x040fe40000010100 */
[C---:B------:R-:W-:Y:S02]  /*12260*/  FADD.FTZ R78, -R92.reuse, R78 ;  /* 0x0000004e5c4e7221 */ /* 0x040fe40000010100 */
[C---:B------:R-:W-:Y:S02]  /*12270*/  FADD.FTZ R100, -R92.reuse, R81 ;  /* 0x000000515c647221 */ /* 0x040fe40000010100 */
[----:B------:R-:W-:-:S02]  /*12280*/  FADD.FTZ R96, -R92, R83 ;  /* 0x000000535c607221 */ /* 0x000fc40000010100 */
[C---:B------:R-:W-:Y:S01]  /*12290*/  FADD.FTZ R90, -R92.reuse, R90 ;  /* 0x0000005a5c5a7221 */ /* 0x040fe20000010100 */
[----:B0-----:R0:W-:Y:S01]  /*122a0*/  @!P0 STG.E [R72.64], R75 ;  /* 0x0000004b48008986 */ /* 0x0011e2000c101906 */
        /* <DEDUP_REMOVED lines=18> */
[----:B------:R-:W-:Y:S02]  /*123d0*/  FMUL.FTZ R97, R75, R76 ;  /* 0x0000004c4b617220 */ /* 0x000fe40000410000 */
[----:B0-----:R-:W-:Y:S02]  /*123e0*/  FFMA.FTZ R73, R42, R79, R18 ;  /* 0x0000004f2a497223 */ /* 0x001fe40000010012 */
[----:B------:R-:W-:Y:S02]  /*123f0*/  FFMA.FTZ R82, R43, R82, R19 ;  /* 0x000000522b527223 */ /* 0x000fe40000010013 */
[C---:B------:R-:W-:Y:S02]  /*12400*/  FMUL.FTZ R77, R75.reuse, R110 ;  /* 0x0000006e4b4d7220 */ /* 0x040fe40000410000 */
[C---:B------:R-:W-:Y:S01]  /*12410*/  FMUL.FTZ R101, R75.reuse, R96 ;  /* 0x000000604b657220 */ /* 0x040fe20000410000 */
[----:B------:R-:W-:Y:S01]  /*12420*/  F2FP.BF16.PACK_AB R73, R82, R73 ;  /* 0x000000495249723e */ /* 0x000fe200000010ff */
[C---:B------:R-:W-:Y:S01]  /*12430*/  FMUL.FTZ R90, R75.reuse, R90 ;  /* 0x0000005a4b5a7220 */ /* 0x040fe20000410000 */
[----:B------:R-:W-:Y:S01]  /*12440*/  IADD3 R96, R80, 0x80, RZ ;  /* 0x0000008050607810 */ /* 0x000fe20007ffe0ff */
[----:B------:R-:W-:-:S02]  /*12450*/  FMUL.FTZ R81, R75, R104 ;  /* 0x000000684b517220 */ /* 0x000fc40000410000 */
[C---:B------:R-:W-:Y:S02]  /*12460*/  FMUL.FTZ R83, R75.reuse, R106 ;  /* 0x0000006a4b537220 */ /* 0x040fe40000410000 */
[----:B------:R-:W-:Y:S02]  /*12470*/  FMUL.FTZ R98, R75, R98 ;  /* 0x000000624b627220 */ /* 0x000fe40000410000 */
[----:B------:R-:W-:Y:S02]  /*12480*/  FFMA.FTZ R72, R40, R97, R16 ;  /* 0x0000006128487223 */ /* 0x000fe40000010010 */
[----:B------:R-:W-:Y:S02]  /*12490*/  FFMA.FTZ R95, R41, R95, R17 ;  /* 0x0000005f295f7223 */ /* 0x000fe40000010011 */
[C---:B------:R-:W-:Y:S02]  /*124a0*/  FMUL.FTZ R76, R75.reuse, R74 ;  /* 0x0000004a4b4c7220 */ /* 0x040fe40000410000 */
[----:B------:R-:W-:Y:S01]  /*124b0*/  FMUL.FTZ R93, R75, R122 ;  /* 0x0000007a4b5d7220 */ /* 0x000fe20000410000 */
[----:B------:R-:W-:Y:S01]  /*124c0*/  F2FP.BF16.PACK_AB R72, R95, R72 ;  /* 0x000000485f48723e */ /* 0x000fe200000010ff */
        /* <DEDUP_REMOVED lines=15> */
[----:B------:R-:W-:Y:S02]  /*125c0*/  FFMA.FTZ R77, R50, R81, R26 ;  /* 0x00000051324d7223 */ /* 0x000fe4000001001a */
[----:B------:R-:W-:Y:S01]  /*125d0*/  FFMA.FTZ R78, R52, R83, R28 ;  /* 0x00000053344e7223 */ /* 0x000fe2000001001c */
[----:B------:R-:W-:Y:S01]  /*125e0*/  F2FP.BF16.PACK_AB R75, R90, R75 ;  /* 0x0000004b5a4b723e */ /* 0x000fe200000010ff */
[----:B------:R-:W-:Y:S01]  /*125f0*/  FFMA.FTZ R81, R53, R98, R29 ;  /* 0x0000006235517223 */ /* 0x000fe2000001001d */
[----:B------:R-:W-:Y:S01]  /*12600*/  LEA R90, P0, R80, c[0x0][0x208], 0x4 ;  /* 0x00008200505a7a11 */ /* 0x000fe200078020ff */
[----:B------:R-:W-:-:S02]  /*12610*/  FFMA.FTZ R76, R51, R76, R27 ;  /* 0x0000004c334c7223 */ /* 0x000fc4000001001b */
[----:B------:R-:W-:Y:S01]  /*12620*/  FFMA.FTZ R83, R62, R93, R38 ;  /* 0x0000005d3e537223 */ /* 0x000fe20000010026 */
[----:B------:R-:W-:Y:S01]  /*12630*/  F2FP.BF16.PACK_AB R78, R81, R78 ;  /* 0x0000004e514e723e */ /* 0x000fe200000010ff */
[----:B------:R-:W-:Y:S01]  /*12640*/  FFMA.FTZ R92, R63, R92, R39 ;  /* 0x0000005c3f5c7223 */ /* 0x000fe20000010027 */
[----:B------:R-:W-:Y:S01]  /*12650*/  F2FP.BF16.PACK_AB R77, R76, R77 ;  /* 0x0000004d4c4d723e */ /* 0x000fe200000010ff */
[----:B------:R-:W-:Y:S02]  /*12660*/  FFMA.FTZ R95, R49, R102, R25 ;  /* 0x00000066315f7223 */ /* 0x000fe40000010019 */
[----:B------:R-:W-:Y:S01]  /*12670*/  FFMA.FTZ R91, R60, R91, R36 ;  /* 0x0000005b3c5b7223 */ /* 0x000fe20000010024 */
[----:B------:R-:W-:Y:S01]  /*12680*/  F2FP.BF16.PACK_AB R83, R92, R83 ;  /* 0x000000535c53723e */ /* 0x000fe200000010ff */
[----:B------:R-:W-:Y:S01]  /*12690*/  FFMA.FTZ R118, R61, R118, R37 ;  /* 0x000000763d767223 */ /* 0x000fe20000010025 */
[----:B------:R-:W-:Y:S01]  /*126a0*/  F2FP.BF16.PACK_AB R76, R95, R82 ;  /* 0x000000525f4c723e */ /* 0x000fe200000010ff */
[----:B------:R-:W-:Y:S01]  /*126b0*/  FFMA.FTZ R74, R44, R99, R20 ;  /* 0x000000632c4a7223 */ /* 0x000fe20000010014 */
[----:B------:R-:W-:Y:S01]  /*126c0*/  LEA R92, P1, R87, c[0x0][0x208], 0x4 ;  /* 0x00008200575c7a11 */ /* 0x000fe200078220ff */
[----:B------:R-:W-:Y:S01]  /*126d0*/  FFMA.FTZ R79, R45, R100, R21 ;  /* 0x000000642d4f7223 */ /* 0x000fe20000010015 */
[----:B------:R-:W-:Y:S01]  /*126e0*/  F2FP.BF16.PACK_AB R82, R118, R91 ;  /* 0x0000005b7652723e */ /* 0x000fe200000010ff */
[----:B------:R-:W-:Y:S01]  /*126f0*/  FFMA.FTZ R103, R54, R103, R30 ;  /* 0x0000006736677223 */ /* 0x000fe2000001001e */
[----:B------:R-:W-:Y:S01]  /*12700*/  LEA.HI.X R91, R80, c[0x0][0x20c], RZ, 0x4, P0 ;  /* 0x00008300505b7a11 */ /* 0x000fe200000f24ff */
[----:B------:R-:W-:Y:S01]  /*12710*/  FFMA.FTZ R112, R55, R112, R31 ;  /* 0x0000007037707223 */ /* 0x000fe2000001001f */
[----:B------:R-:W-:Y:S01]  /*12720*/  F2FP.BF16.PACK_AB R74, R79, R74 ;  /* 0x0000004a4f4a723e */ /* 0x000fe200000010ff */
[----:B------:R-:W-:Y:S01]  /*12730*/  IMAD.MOV.U32 R97, RZ, RZ, 0x10 ;  /* 0x00000010ff617424 */ /* 0x000fe200078e00ff */
[----:B------:R-:W-:Y:S01]  /*12740*/  LEA.HI.X R93, R87, c[0x0][0x20c], RZ, 0x4, P1 ;  /* 0x00008300575d7a11 */ /* 0x000fe200008f24ff */
[----:B------:R-:W-:Y:S01]  /*12750*/  FFMA.FTZ R81, R58, R89, R34 ;  /* 0x000000593a517223 */ /* 0x000fe20000010022 */
[----:B------:R-:W-:Y:S01]  /*12760*/  F2FP.BF16.PACK_AB R79, R112, R103 ;  /* 0x00000067704f723e */ /* 0x000fe200000010ff */
[----:B------:R-:W-:Y:S01]  /*12770*/  FFMA.FTZ R116, R59, R116, R35 ;  /* 0x000000743b747223 */ /* 0x000fe20000010023 */
[----:B------:R0:W-:Y:S01]  /*12780*/  STG.E.128 [R90.64], R72 ;  /* 0x000000485a007986 */ /* 0x0001e2000c101d06 */
[----:B------:R-:W-:Y:S01]  /*12790*/  FFMA.FTZ R113, R56, R113, R32 ;  /* 0x0000007138717223 */ /* 0x000fe20000010020 */
[----:B------:R-:W-:Y:S01]  /*127a0*/  ISETP.GE.AND P0, PT, R5, c[0x0][0x164], PT ;  /* 0x0000590005007a0c */ /* 0x000fe20003f06270 */
[----:B------:R-:W-:Y:S01]  /*127b0*/  FFMA.FTZ R120, R57, R120, R33 ;  /* 0x0000007839787223 */ /* 0x000fe20000010021 */
[----:B------:R-:W-:Y:S01]  /*127c0*/  F2FP.BF16.PACK_AB R81, R116, R81 ;  /* 0x000000517451723e */ /* 0x000fe200000010ff */
[----:B------:R-:W-:Y:S01]  /*127d0*/  IMAD.WIDE.U32 R96, R96, R97, c[0x0][0x208] ;  /* 0x0000820060607625 */ /* 0x000fe200078e0061 */
[----:B------:R-:W-:-:S02]  /*127e0*/  LOP3.LUT P1, RZ, R10, 0xff, RZ, 0xc0, !PT ;  /* 0x000000ff0aff7812 */ /* 0x000fc4000782c0ff */
[----:B------:R-:W-:Y:S02]  /*127f0*/  F2FP.BF16.PACK_AB R80, R120, R113 ;  /* 0x000000717850723e */ /* 0x000fe400000010ff */
[----:B------:R0:W-:Y:S01]  /*12800*/  STG.E.128 [R96.64], R76 ;  /* 0x0000004c60007986 */ /* 0x0001e2000c101d06 */
[----:B------:R-:W-:-:S03]  /*12810*/  SEL R10, RZ, 0x1, P1 ;  /* 0x00000001ff0a7807 */ /* 0x000fc60000800000 */
[----:B------:R0:W-:Y:S02]  /*12820*/  STG.E.128 [R92.64], R80 ;  /* 0x000000505c007986 */ /* 0x0001e4000c101d06 */
[----:B0-----:R-:W-:Y:S01]  /*12830*/  @P0 CALL.REL.NOINC `(.L_x_6169) ;  /* 0x0000001000000944 */ /* 0x001fe20003c00000 */
[----:B------:R-:W-:Y:S05]  /*12840*/  BRA `(.L_x_6170) ;  /* 0xfffedf9000007947 */ /* 0x000fea000383ffff */
.L_x_6169:
[----:B------:R-:W-:Y:S05]  /*12850*/  EXIT ;  /* 0x000000000000794d */ /* 0x000fea0003800000 */
.L_x_6167:
[----:B------:R-:W-:Y:S01]  /*12860*/  IMAD.MOV.U32 R96, RZ, RZ, 0x1 ;  /* 0x00000001ff607424 */ /* 0x000fe200078e00ff */
[----:B0-----:R-:W-:Y:S01]  /*12870*/  MOV R74, 0x128b0 ;  /* 0x000128b0004a7802 */ /* 0x001fe20000000f00 */
[----:B------:R-:W-:Y:S02]  /*12880*/  IMAD.MOV.U32 R73, RZ, RZ, 0x1f ;  /* 0x0000001fff497424 */ /* 0x000fe400078e00ff */
[----:B------:R-:W-:Y:S02]  /*12890*/  IMAD.MOV.U32 R92, RZ, RZ, -0x1 ;  /* 0xffffffffff5c7424 */ /* 0x000fe400078e00ff */
[----:B------:R-:W-:Y:S05]  /*128a0*/  CALL.REL.NOINC `($__internal_23_$__cuda_sm70_shflsync_bfly_p) ;  /* 0x0000069000007944 */ /* 0x000fea0003c00000 */
[----:B-1----:R-:W-:Y:S01]  /*128b0*/  MOV R72, R96 ;  /* 0x0000006000487202 */ /* 0x002fe20000000f00 */
[----:B0-----:R-:W-:Y:S05]  /*128c0*/  BRA `(.L_x_6171) ;  /* 0xfffff10000007947 */ /* 0x001fea000383ffff */
.L_x_6168:
[----:B------:R-:W-:Y:S01]  /*128d0*/  IMAD.MOV.U32 R96, RZ, RZ, 0x2 ;  /* 0x00000002ff607424 */ /* 0x000fe200078e00ff */
[----:B------:R-:W-:Y:S01]  /*128e0*/  MOV R74, 0x12920 ;  /* 0x00012920004a7802 */ /* 0x000fe20000000f00 */
[----:B------:R-:W-:Y:S02]  /*128f0*/  IMAD.MOV.U32 R73, RZ, RZ, 0x1f ;  /* 0x0000001fff497424 */ /* 0x000fe400078e00ff */
[----:B------:R-:W-:-:S02]  /*12900*/  IMAD.MOV.U32 R92, RZ, RZ, -0x1 ;  /* 0xffffffffff5c7424 */ /* 0x000fc400078e00ff */
[----:B------:R-:W-:Y:S05]  /*12910*/  CALL.REL.NOINC `($__internal_23_$__cuda_sm70_shflsync_bfly_p) ;  /* 0x0000062000007944 */ /* 0x000fea0003c00000 */
[----:B01----:R-:W-:Y:S01]  /*12920*/  FADD.FTZ R93, R93, R96 ;  /* 0x000000605d5d7221 */ /* 0x003fe20000010000 */
[----:B------:R-:W-:Y:S01]  /*12930*/  MOV R74, 0x12980 ;  /* 0x00012980004a7802 */ /* 0x000fe20000000f00 */
[----:B------:R-:W-:-:S02]  /*12940*/  IMAD.MOV.U32 R96, RZ, RZ, 0x4 ;  /* 0x00000004ff607424 */ /* 0x000fc400078e00ff */
[----:B------:R-:W-:Y:S02]  /*12950*/  IMAD.MOV.U32 R73, RZ, RZ, 0x1f ;  /* 0x0000001fff497424 */ /* 0x000fe400078e00ff */
[----:B------:R-:W-:Y:S02]  /*12960*/  IMAD.MOV.U32 R92, RZ, RZ, -0x1 ;  /* 0xffffffffff5c7424 */ /* 0x000fe400078e00ff */
[----:B------:R-:W-:Y:S05]  /*12970*/  CALL.REL.NOINC `($__internal_23_$__cuda_sm70_shflsync_bfly_p) ;  /* 0x000005c000007944 */ /* 0x000fea0003c00000 */
[----:B01----:R-:W-:Y:S01]  /*12980*/  FADD.FTZ R93, R93, R96 ;  /* 0x000000605d5d7221 */ /* 0x003fe20000010000 */
[----:B------:R-:W-:Y:S01]  /*12990*/  MOV R74, 0x129e0 ;  /* 0x000129e0004a7802 */ /* 0x000fe20000000f00 */
[----:B------:R-:W-:Y:S02]  /*129a0*/  IMAD.MOV.U32 R96, RZ, RZ, 0x8 ;  /* 0x00000008ff607424 */ /* 0x000fe400078e00ff */
[----:B------:R-:W-:Y:S02]  /*129b0*/  IMAD.MOV.U32 R73, RZ, RZ, 0x1f ;  /* 0x0000001fff497424 */ /* 0x000fe400078e00ff */
[----:B------:R-:W-:Y:S02]  /*129c0*/  IMAD.MOV.U32 R92, RZ, RZ, -0x1 ;  /* 0xffffffffff5c7424 */ /* 0x000fe400078e00ff */
[----:B------:R-:W-:Y:S05]  /*129d0*/  CALL.REL.NOINC `($__internal_23_$__cuda_sm70_shflsync_bfly_p) ;  /* 0x0000056000007944 */ /* 0x000fea0003c00000 */
[----:B01----:R-:W-:Y:S01]  /*129e0*/  FADD.FTZ R93, R93, R96 ;  /* 0x000000605d5d7221 */ /* 0x003fe20000010000 */
[----:B------:R-:W-:Y:S01]  /*129f0*/  HFMA2.MMA R96, -RZ, RZ, 0, 9.5367431640625e-07 ;  /* 0x00000010ff607435 */ /* 0x000fe200000001ff */
[----:B------:R-:W-:Y:S01]  /*12a00*/  IMAD.MOV.U32 R73, RZ, RZ, 0x1f ;  /* 0x0000001fff497424 */ /* 0x000fe200078e00ff */
[----:B------:R-:W-:Y:S01]  /*12a10*/  MOV R74, 0x12a40 ;  /* 0x00012a40004a7802 */ /* 0x000fe20000000f00 */
[----:B------:R-:W-:-:S03]  /*12a20*/  IMAD.MOV.U32 R92, RZ, RZ, -0x1 ;  /* 0xffffffffff5c7424 */ /* 0x000fc600078e00ff */
[----:B------:R-:W-:Y:S05]  /*12a30*/  CALL.REL.NOINC `($__internal_23_$__cuda_sm70_shflsync_bfly_p) ;  /* 0x0000050000007944 */ /* 0x000fea0003c00000 */
        /* <DEDUP_REMOVED lines=62> */
[----:B------:R-:W-:Y:S01]  /*12e20*/  MOV R73, 0x1f ;  /* 0x0000001f00497802 */ /* 0x000fe20000000f00 */
[----:B------:R-:W-:Y:S01]  /*12e30*/  IMAD.MOV.U32 R96, RZ, RZ, 0x4 ;  /* 0x00000004ff607424 */ /* 0x000fe200078e00ff */
[----:B------:R-:W-:Y:S01]  /*12e40*/  MOV R74, 0x12e70 ;  /* 0x00012e70004a7802 */ /* 0x000fe20000000f00 */
        /* <DEDUP_REMOVED lines=14> */
[----:B01----:R-:W-:Y:S05]  /*12f30*/  BRA `(.L_x_6172) ;  /* 0xffffeed000007947 */ /* 0x003fea000383ffff */
        .weak           $__internal_23_$__cuda_sm70_shflsync_bfly_p
        .type           $__internal_23_$__cuda_sm70_shflsync_bfly_p,@function
        .size           $__internal_23_$__cuda_sm70_shflsync_bfly_p,(.L_x_20003 - $__internal_23_$__cuda_sm70_shflsync_bfly_p)
$__internal_23_$__cuda_sm70_shflsync_bfly_p:
[----:B------:R-:W-:Y:S01]  /*12f40*/  IMAD.MOV.U32 R75, RZ, RZ, 0x0 ;  /* 0x00000000ff4b7424 */ /* 0x000fe200078e00ff */
[----:B------:R-:W-:Y:S04]  /*12f50*/  WARPSYNC R92 ;  /* 0x0000005c00007348 */ /* 0x000fe80003800000 */
[----:B------:R0:W1:Y:S01]  /*12f60*/  SHFL.BFLY PT, R96, R93, R96, R73 ;  /* 0x0c0000605d607389 */ /* 0x00006200000e0049 */
[----:B------:R-:W-:Y:S05]  /*12f70*/  RET.REL.NODEC R74 `(_ZN10layer_norm31ln_parallel_residual_fwd_kernelINS_13Kernel_traitsIf13__nv_bfloat16S2_S2_fjLj3072ELj1ELj1ELj4ELj16ENS_18Kernel_traits_baseILj3072EfS2_S2_S2_fjLj128EEEEELb1ELb1ELb1EEEvNS_9FwdParamsE) ;  /* 0xfffed0804a007950 */ /* 0x000fea0003c3ffff */
.L_x_6173:
        /* <DEDUP_REMOVED lines=16> */
.L_x_20003:


//--------------------- .text._ZN10layer_norm31ln_parallel_residual_fwd_kernelINS_13Kernel_traitsI13__nv_bfloat16S2_fS2_fjLj3072ELj1ELj1ELj4ELj16ENS_18Kernel_traits_baseILj3072ES2_S2_fS2_fjLj128EEEEELb0ELb0ELb0EEEvNS_9FwdParamsE --------------------------
	.section	.text._ZN10layer_norm31ln_parallel_residual_fwd_kernelINS_13Kernel_traitsI13__nv_bfloat16S2_fS2_fjLj3072ELj1ELj1ELj4ELj16ENS_18Kernel_traits_baseILj3072ES2_S2_fS2_fjLj128EEEEELb0ELb0ELb0EEEvNS_9FwdParamsE,"ax",@progbits
	.sectioninfo	@"SHI_REGISTERS=161"
	.align	128
        .global         _ZN10layer_norm31ln_parallel_residual_fwd_kernelINS_13Kernel_traitsI13__nv_bfloat16S2_fS2_fjLj3072ELj1ELj1ELj4ELj16ENS_18Kernel_traits_baseILj3072ES2_S2_fS2_fjLj128EEEEELb0ELb0ELb0EEEvNS_9FwdParamsE
        .type           _ZN10layer_norm31ln_parallel_residual_fwd_kernelINS_13Kernel_traitsI13__nv_bfloat16S2_fS2_fjLj3072ELj1ELj1ELj4ELj16ENS_18Kernel_traits_baseILj3072ES2_S2_fS2_fjLj128EEEEELb0ELb0ELb0EEEvNS_9FwdParamsE,@function
        .size           _ZN10layer_norm31ln_parallel_residual_fwd_kernelINS_13Kernel_traitsI13__nv_bfloat16S2_fS2_fjLj3072ELj1ELj1ELj4ELj16ENS_18Kernel_traits_baseILj3072ES2_S2_fS2_fjLj128EEEEELb0ELb0ELb0EEEvNS_9FwdParamsE,(.L_x_20004 - _ZN10layer_norm31ln_parallel_residual_fwd_kernelINS_13Kernel_traitsI13__nv_bfloat16S2_fS2_fjLj3072ELj1ELj1ELj4ELj16ENS_18Kernel_traits_baseILj3072ES2_S2_fS2_fjLj128EEEEELb0ELb0ELb0EEEvNS_9FwdParamsE)
        .other          _ZN10layer_norm31ln_parallel_residual_fwd_kernelINS_13Kernel_traitsI13__nv_bfloat16S2_fS2_fjLj3072ELj1ELj1ELj4ELj16ENS_18Kernel_traits_baseILj3072ES2_S2_fS2_fjLj128EEEEELb0ELb0ELb0EEEvNS_9FwdParamsE,@"STO_CUDA_ENTRY STV_DEFAULT"
_ZN10layer_norm31ln_parallel_residual_fwd_kernelINS_13Kernel_traitsI13__nv_bfloat16S2_fS2_fjLj3072ELj1ELj1ELj4ELj16ENS_18Kernel_traits_baseILj3072ES2_S2_fS2_fjLj128EEEEELb0ELb0ELb0EEEvNS_9FwdParamsE:
.text._ZN10layer_norm31ln_parallel_residual_fwd_kernelINS_13Kernel_traitsI13__nv_bfloat16S2_fS2_fjLj3072ELj1ELj1ELj4ELj16ENS_18Kernel_traits_baseILj3072ES2_S2_fS2_fjLj128EEEEELb0ELb0ELb0EEEvNS_9FwdParamsE:
        /* <DEDUP_REMOVED lines=37> */
.L_x_6175:
[----:B0-----:R-:W-:Y:S05]  /*0250*/  BSYNC B0 ;  /* 0x0000000000007941 */ /* 0x001fea0003800000 */
.L_x_6174:
[----:B------:R-:W-:Y:S01]  /*0260*/  BSSY B0, `(.L_x_6176) ;  /* 0x0000019000007945 */ /* 0x000fe20003800000 */
[----:B------:R-:W-:Y:S05]  /*0270*/  @!P3 BRA `(.L_x_6177) ;  /* 0x000001700000b947 */ /* 0x000fea0003800000 */
[----:B------:R-:W-:Y:S02]  /*0280*/  ISETP.NE.U32.AND P0, PT, RZ, c[0x0][0x218], PT ;  /* 0x00008600ff007a0c */ /* 0x000fe40003f05070 */
[----:B------:R-:W-:-:S02]  /*0290*/  ISETP.NE.U32.AND P1, PT, RZ, c[0x0][0x220], PT ;  /* 0x00008800ff007a0c */ /* 0x000fc40003f25070 */
[----:B------:R-:W-:Y:S02]  /*02a0*/  ISETP.NE.AND.EX P0, PT, RZ, c[0x0][0x21c], PT, P0 ;  /* 0x00008700ff007a0c */ /* 0x000fe40003f05300 */
[----:B------:R-:W-:Y:S02]  /*02b0*/  ISETP.NE.AND.EX P1, PT, RZ, c[0x0][0x224], PT, P1 ;  /* 0x00008900ff007a0c */ /* 0x000fe40003f25310 */
[C---:B------:R-:W-:Y:S02]  /*02c0*/  SHF.L.U32 R52, R40.reuse, 0x4, RZ ;  /* 0x0000000428347819 */ /* 0x040fe400000006ff */
[----:B------:R-:W-:Y:S01]  /*02d0*/  SHF.L.U64.HI R0, R40, 0x4, RZ ;  /* 0x0000000428007819 */ /* 0x000fe200000102ff */
[----:B------:R-:W-:-:S06]  /*02e0*/  IMAD.MOV.U32 R57, RZ, RZ, 0x10 ;  /* 0x00000010ff397424 */ /* 0x000fcc00078e00ff */
        /* <DEDUP_REMOVED lines=16> */
.L_x_6177:
[----:B------:R-:W-:Y:S05]  /*03f0*/  BSYNC B0 ;  /* 0x0000000000007941 */ /* 0x000fea0003800000 */
.L_x_6176:
[----:B------:R-:W-:Y:S01]  /*0400*/  BSSY B0, `(.L_x_6178) ;  /* 0x0000018000007945 */ /* 0x000fe20003800000 */
[----:B------:R-:W-:Y:S05]  /*0410*/  @!P4 BRA `(.L_x_6179) ;  /* 0x000001600000c947 */ /* 0x000fea0003800000 */
[----:B------:R-:W-:Y:S02]  /*0420*/  ISETP.NE.U32.AND P0, PT, RZ, c[0x0][0x218], PT ;  /* 0x00008600ff007a0c */ /* 0x000fe40003f05070 */
[----:B------:R-:W-:-:S02]  /*0430*/  ISETP.NE.U32.AND P1, PT, RZ, c[0x0][0x220], PT ;  /* 0x00008800ff007a0c */ /* 0x000fc40003f25070 */
[----:B------:R-:W-:Y:S02]  /*0440*/  ISETP.NE.AND.EX P0, PT, RZ, c[0x0][0x21c], PT, P0 ;  /* 0x00008700ff007a0c */ /* 0x000fe40003f05300 */
[----:B------:R-:W-:Y:S02]  /*0450*/  ISETP.NE.AND.EX P1, PT, RZ, c[0x0][0x224], PT, P1 ;  /* 0x00008900ff007a0c */ /* 0x000fe40003f25310 */
[----:B------:R-:W-:Y:S02]  /*0460*/  SHF.L.U32 R36, R40, 0x4, RZ ;  /* 0x0000000428247819 */ /* 0x000fe400000006ff */
[----:B------:R-:W-:Y:S02]  /*0470*/  SHF.R.U32.HI R0, RZ, 0x1c, R40 ;  /* 0x0000001cff007819 */ /* 0x000fe40000011628 */
[----:B------:R-:W-:-:S05]  /*0480*/  MOV R41, 0x10 ;  /* 0x0000001000297802 */ /* 0x000fca0000000f00 */
        /* <DEDUP_REMOVED lines=15> */
.L_x_6179:
[----:B0-----:R-:W-:Y:S05]  /*0580*/  BSYNC B0 ;  /* 0x0000000000007941 */ /* 0x001fea0003800000 */
.L_x_6178:
[----:B------:R-:W0:Y:S02]  /*0590*/  S2UR UR6, SR_CTAID.X ;  /* 0x00000000000679c3 */ /* 0x000e240000002500 */
[----:B0-----:R-:W-:-:S04]  /*05a0*/  LEA.HI R141, R27, UR6, RZ, 0x19 ;  /* 0x000000061b8d7c11 */ /* 0x001fc8000f8fc8ff */
[----:B------:R-:W-:-:S13]  /*05b0*/  ISETP.GE.AND P0, PT, R141, c[0x0][0x164], PT ;  /* 0x000059008d007a0c */ /* 0x000fda0003f06270 */
[----:B------:R-:W-:Y:S05]  /*05c0*/  @P0 EXIT ;  /* 0x000000000000094d */ /* 0x000fea0003800000 */
[----:B------:R-:W-:Y:S01]  /*05d0*/  SHF.R.S32.HI R68, RZ, 0x3, R68 ;  /* 0x00000003ff447819 */ /* 0x000fe20000011444 */
[----:B------:R-:W-:Y:S01]  /*05e0*/  HFMA2.MMA R138, -RZ, RZ, 0, 5.9604644775390625e-08 ;  /* 0x00000001ff8a7435 */ /* 0x000fe200000001ff */
[--C-:B-----5:R-:W-:Y:S01]  /*05f0*/  PRMT R13, RZ, 0x5410, R6.reuse ;  /* 0x00005410ff0d7816 */ /* 0x120fe20000000006 */
[----:B------:R-:W-:Y:S01]  /*0600*/  ULDC.U8 UR6, c[0x0][0x1f0] ;  /* 0x00007c0000067ab9 */ /* 0x000fe20000000000 */
        /* <DEDUP_REMOVED lines=13> */
[----:B------:R-:W-:Y:S02]  /*06e0*/  LOP3.LUT R33, R27, 0x60, RZ, 0xc0, !PT ;  /* 0x000000601b217812 */ /* 0x000fe400078ec0ff */
[----:B------:R-:W-:Y:S02]  /*06f0*/  LOP3.LUT R32, R68, 0x7f, RZ, 0xc0, !PT ;  /* 0x0000007f44207812 */ /* 0x000fe400078ec0ff */
[----:B------:R-:W-:-:S02]  /*0700*/  SHF.R.U32.HI R68, RZ, 0x2, R68 ;  /* 0x00000002ff447819 */ /* 0x000fc40000011644 */
[----:B------:R-:W-:Y:S02]  /*0710*/  IADD3 R33, R32, -R33, RZ ;  /* 0x8000002120217210 */ /* 0x000fe40007ffe0ff */
[----:B------:R-:W-:Y:S02]  /*0720*/  LOP3.LUT R68, R68, 0x3fffffe0, RZ, 0xc0, !PT ;  /* 0x3fffffe044447812 */ /* 0x000fe400078ec0ff */
[----:B------:R-:W-:Y:S02]  /*0730*/  IMNMX R33, RZ, R33, !PT ;  /* 0x00000021ff217217 */ /* 0x000fe40007800200 */
[--C-:B------:R-:W-:Y:S02]  /*0740*/  PRMT R24, RZ, 0x5410, R16.reuse ;  /* 0x00005410ff187816 */ /* 0x100fe40000000010 */
[----:B------:R-:W-:Y:S02]  /*0750*/  IMNMX R33, R33, 0x20, PT ;  /* 0x0000002021217817 */ /* 0x000fe40003800200 */
[----:B------:R-:W-:-:S02]  /*0760*/  PRMT R25, RZ, 0x7610, R16 ;  /* 0x00007610ff197816 */ /* 0x000fc40000000010 */
[----:B------:R-:W-:Y:S02]  /*0770*/  IADD3 R33, R33, R68, RZ ;  /* 0x0000004421217210 */ /* 0x000fe40007ffe0ff */
[--C-:B------:R-:W-:Y:S02]  /*0780*/  PRMT R22, RZ, 0x5410, R17.reuse ;  /* 0x00005410ff167816 */ /* 0x100fe40000000011 */
[----:B------:R-:W-:Y:S02]  /*0790*/  SHF.L.U32 R33, R33, 0x3, RZ ;  /* 0x0000000321217819 */ /* 0x000fe400000006ff */
[----:B------:R-:W-:Y:S02]  /*07a0*/  PRMT R23, RZ, 0x7610, R17 ;  /* 0x00007610ff177816 */ /* 0x000fe40000000011 */
[--C-:B------:R-:W-:Y:S02]  /*07b0*/  PRMT R17, RZ, 0x5410, R4.reuse ;  /* 0x00005410ff117816 */ /* 0x100fe40000000004 */
[----:B------:R-:W-:Y:S01]  /*07c0*/  PRMT R16, RZ, 0x7610, R4 ;  /* 0x00007610ff107816 */ /* 0x000fe20000000004 */
[----:B------:R-:W0:Y:S01]  /*07d0*/  I2F.U32 R33, R33 ;  /* 0x0000002100217306 */ /* 0x000e220000201000 */
[----:B------:R-:W-:-:S02]  /*07e0*/  PRMT R15, RZ, 0x5410, R5 ;  /* 0x00005410ff0f7816 */ /* 0x000fc40000000005 */
[----:B------:R-:W-:Y:S02]  /*07f0*/  PRMT R14, RZ, 0x7610, R5 ;  /* 0x00007610ff0e7816 */ /* 0x000fe40000000005 */
[--C-:B------:R-:W-:Y:S02]  /*0800*/  PRMT R5, RZ, 0x5410, R30.reuse ;  /* 0x00005410ff057816 */ /* 0x100fe4000000001e */
[----:B------:R-:W-:Y:S02]  /*0810*/  PRMT R4, RZ, 0x7610, R30 ;  /* 0x00007610ff047816 */ /* 0x000fe4000000001e */
[--C-:B------:R-:W-:Y:S02]  /*0820*/  PRMT R30, RZ, 0x5410, R34.reuse ;  /* 0x00005410ff1e7816 */ /* 0x100fe40000000022 */
[----:B------:R-:W-:Y:S01]  /*0830*/  PRMT R77, RZ, 0x7610, R34 ;  /* 0x00007610ff4d7816 */ /* 0x000fe20000000022 */
[----:B------:R-:W-:Y:S01]  /*0840*/  IMAD.SHL.U32 R34, R27, 0x20, RZ ;  /* 0x000000201b227824 */ /* 0x000fe200078e00ff */
[----:B------:R-:W-:-:S02]  /*0850*/  PRMT R76, RZ, 0x5410, R35 ;  /* 0x00005410ff4c7816 */ /* 0x000fc40000000023 */
[----:B------:R-:W-:Y:S01]  /*0860*/  PRMT R79, RZ, 0x7610, R35 ;  /* 0x00007610ff4f7816 */ /* 0x000fe20000000023 */
[----:B0-----:R0:W1:Y:S01]  /*0870*/  MUFU.RCP R134, R33 ;  /* 0x0000002100867308 */ /* 0x0010620000001000 */
[----:B------:R-:W-:Y:S02]  /*0880*/  LOP3.LUT R35, R34, 0x3e0, RZ, 0xc0, !PT ;  /* 0x000003e022237812 */ /* 0x000fe400078ec0ff */
[--C-:B------:R-:W-:Y:S02]  /*0890*/  PRMT R20, RZ, 0x5410, R18.reuse ;  /* 0x00005410ff147816 */ /* 0x100fe40000000012 */
[----:B------:R-:W-:Y:S02]  /*08a0*/  IADD3 R35, R32, -R35, RZ ;  /* 0x8000002320237210 */ /* 0x000fe40007ffe0ff */
[----:B------:R-:W-:Y:S02]  /*08b0*/  PRMT R21, RZ, 0x7610, R18 ;  /* 0x00007610ff157816 */ /* 0x000fe40000000012 */
[----:B------:R-:W-:-:S02]  /*08c0*/  IMNMX R35, RZ, R35, !PT ;  /* 0x00000023ff237217 */ /* 0x000fc40007800200 */
[--C-:B------:R-:W-:Y:S02]  /*08d0*/  PRMT R18, RZ, 0x5410, R19.reuse ;  /* 0x00005410ff127816 */ /* 0x100fe40000000013 */
[----:B------:R-:W-:Y:S02]  /*08e0*/  IMNMX R35, R35, 0x20, PT ;  /* 0x0000002023237817 */ /* 0x000fe40003800200 */
[----:B------:R-:W-:Y:S02]  /*08f0*/  PRMT R19, RZ, 0x7610, R19 ;  /* 0x00007610ff137816 */ /* 0x000fe40000000013 */
[----:B------:R-:W-:Y:S02]  /*0900*/  IADD3 R35, R68, R35, RZ ;  /* 0x0000002344237210 */ /* 0x000fe40007ffe0ff */
        /* <DEDUP_REMOVED lines=58> */
[----:B------:R-:W-:Y:S02]  /*0cb0*/  SHF.L.U32 R140, R35, 0x3, RZ ;  /* 0x00000003238c7819 */ /* 0x000fe400000006ff */
[--C-:B------:R-:W-:Y:S02]  /*0cc0*/  PRMT R139, RZ, 0x5410, R45.reuse ;  /* 0x00005410ff8b7816 */ /* 0x100fe4000000002d */
[----:B------:R-:W-:Y:S02]  /*0cd0*/  PRMT R142, RZ, 0x7610, R45 ;  /* 0x00007610ff8e7816 */ /* 0x000fe4000000002d */
[----:B------:R-:W-:-:S02]  /*0ce0*/  PRMT R143, RZ, 0x5410, R46 ;  /* 0x00005410ff8f7816 */ /* 0x000fc4000000002e */
[----:B------:R-:W-:Y:S02]  /*0cf0*/  PRMT R144, RZ, 0x7610, R46 ;  /* 0x00007610ff907816 */ /* 0x000fe4000000002e */
[--C-:B------:R-:W-:Y:S02]  /*0d00*/  PRMT R145, RZ, 0x5410, R47.reuse ;  /* 0x00005410ff917816 */ /* 0x100fe4000000002f */
[----:B01----:R-:W-:Y:S02]  /*0d10*/  PRMT R146, RZ, 0x7610, R47 ;  /* 0x00007610ff927816 */ /* 0x003fe4000000002f */
.L_x_6243:
        /* <DEDUP_REMOVED lines=15> */
[C---:B------:R-:W-:Y:S02]  /*0e10*/  @P0 LEA R46, P6, R147.reuse, c[0x0][0x180], 0x5 ;  /* 0x00006000932e0a11 */ /* 0x040fe400078c28ff */
[C---:B------:R-:W-:Y:S02]  /*0e20*/  @P1 LEA R44, P5, R147.reuse, c[0x0][0x178], 0x4 ;  /* 0x00005e00932c1a11 */ /* 0x040fe400078a20ff */
[----:B------:R-:W-:-:S02]  /*0e30*/  @P0 LEA.HI.X R47, R147, c[0x0][0x184], RZ, 0x5, P6 ;  /* 0x00006100932f0a11 */ /* 0x000fc400030f2cff */
[----:B------:R-:W-:-:S03]  /*0e40*/  @P1 LEA.HI.X R45, R147, c[0x0][0x17c], RZ, 0x4, P5 ;  /* 0x00005f00932d1a11 */ /* 0x000fc600028f24ff */
[----:B------:R0:W5:Y:S04]  /*0e50*/  @P0 LDG.E.128 R36, [R46.64] ;  /* 0x000000042e240981 */ /* 0x000168000c1e1d00 */
[----:B------:R0:W5:Y:S04]  /*0e60*/  @P0 LDG.E.128 R40, [R46.64+0x10] ;  /* 0x000010042e280981 */ /* 0x000168000c1e1d00 */
[----:B------:R2:W5:Y:S01]  /*0e70*/  @P1 LDG.E.128 R32, [R44.64] ;  /* 0x000000042c201981 */ /* 0x000562000c1e1d00 */
[----:B------:R-:W-:-:S04]  /*0e80*/  ISETP.NE.U32.AND P1, PT, RZ, c[0x0][0x178], PT ;  /* 0x00005e00ff007a0c */ /* 0x000fc80003f25070 */
[----:B------:R-:W-:Y:S02]  /*0e90*/  ISETP.NE.AND.EX P1, PT, RZ, c[0x0][0x17c], PT, P1 ;  /* 0x00005f00ff007a0c */ /* 0x000fe40003f25310 */
[----:B--2---:R-:W-:-:S11]  /*0ea0*/  PRMT R44, RZ, 0x5410, R48 ;  /* 0x00005410ff2c7816 */ /* 0x004fd60000000030 */
[----:B------:R-:W-:Y:S05]  /*0eb0*/  @P1 BRA `(.L_x_6182) ;  /* 0x0000003000001947 */ /* 0x000fea0003800000 */
[----:B0-----:R-:W-:Y:S05]  /*0ec0*/  @!P0 BRA `(.L_x_6183) ;  /* 0x0000005000008947 */ /* 0x001fea0003800000 */
[----:B-----5:R-:W-:Y:S01]  /*0ed0*/  FADD.FTZ R44, R36, R44 ;  /* 0x0000002c242c7221 */ /* 0x020fe20000010000 */
[----:B------:R-:W-:Y:S05]  /*0ee0*/  BRA `(.L_x_6183) ;  /* 0x0000003000007947 */ /* 0x000fea0003800000 */
.L_x_6182:
[----:B0----5:R-:W-:-:S05]  /*0ef0*/  PRMT R45, RZ, 0x5410, R32 ;  /* 0x00005410ff2d7816 */ /* 0x021fca0000000020 */
[----:B------:R-:W-:-:S04]  /*0f00*/  FADD.FTZ R44, R45, R44 ;  /* 0x0000002c2d2c7221 */ /* 0x000fc80000010000 */
[----:B------:R-:W-:Y:S02]  /*0f10*/  @P0 FADD.FTZ R44, R36, R44 ;  /* 0x0000002c242c0221 */ /* 0x000fe40000010000 */
.L_x_6183:
[----:B------:R-:W-:Y:S01]  /*0f20*/  PRMT R45, RZ, 0x7610, R48 ;  /* 0x00007610ff2d7816 */ /* 0x000fe20000000030 */
[----:B------:R-:W-:Y:S05]  /*0f30*/  @P1 BRA `(.L_x_6184) ;  /* 0x0000003000001947 */ /* 0x000fea0003800000 */
[----:B------:R-:W-:Y:S05]  /*0f40*/  @!P0 BRA `(.L_x_6185) ;  /* 0x0000005000008947 */ /* 0x000fea0003800000 */
[----:B-----5:R-:W-:Y:S01]  /*0f50*/  FADD.FTZ R45, R37, R45 ;  /* 0x0000002d252d7221 */ /* 0x020fe20000010000 */
[----:B------:R-:W-:Y:S05]  /*0f60*/  BRA `(.L_x_6185) ;  /* 0x0000003000007947 */ /* 0x000fea0003800000 */
.L_x_6184:
[----:B-----5:R-:W-:-:S05]  /*0f70*/  PRMT R46, RZ, 0x7610, R32 ;  /* 0x00007610ff2e7816 */ /* 0x020fca0000000020 */
[----:B------:R-:W-:-:S04]  /*0f80*/  FADD.FTZ R45, R46, R45 ;  /* 0x0000002d2e2d7221 */ /* 0x000fc80000010000 */
[----:B------:R-:W-:Y:S02]  /*0f90*/  @P0 FADD.FTZ R45, R37, R45 ;  /* 0x0000002d252d0221 */ /* 0x000fe40000010000 */
.L_x_6185:
[----:B------:R-:W-:Y:S01]  /*0fa0*/  PRMT R46, RZ, 0x5410, R49 ;  /* 0x00005410ff2e7816 */ /* 0x000fe20000000031 */
[----:B------:R-:W-:Y:S05]  /*0fb0*/  @P1 BRA `(.L_x_6186) ;  /* 0x0000003000001947 */ /* 0x000fea0003800000 */
[----:B------:R-:W-:Y:S05]  /*0fc0*/  @!P0 BRA `(.L_x_6187) ;  /* 0x0000005000008947 */ /* 0x000fea0003800000 */
[----:B-----5:R-:W-:Y:S01]  /*0fd0*/  FADD.FTZ R46, R38, R46 ;  /* 0x0000002e262e7221 */ /* 0x020fe20000010000 */
[----:B------:R-:W-:Y:S05]  /*0fe0*/  BRA `(.L_x_6187) ;  /* 0x0000003000007947 */ /* 0x000fea0003800000 */
.L_x_6186:
[----:B-----5:R-:W-:-:S05]  /*0ff0*/  PRMT R47, RZ, 0x5410, R33 ;  /* 0x00005410ff2f7816 */ /* 0x020fca0000000021 */
[----:B------:R-:W-:-:S04]  /*1000*/  FADD.FTZ R46, R47, R46 ;  /* 0x0000002e2f2e7221 */ /* 0x000fc80000010000 */
[----:B------:R-:W-:Y:S02]  /*1010*/  @P0 FADD.FTZ R46, R38, R46 ;  /* 0x0000002e262e0221 */ /* 0x000fe40000010000 */
.L_x_6187:
[----:B------:R-:W-:Y:S01]  /*1020*/  PRMT R47, RZ, 0x7610, R49 ;  /* 0x00007610ff2f7816 */ /* 0x000fe20000000031 */
[----:B------:R-:W-:Y:S05]  /*1030*/  @P1 BRA `(.L_x_6188) ;  /* 0x0000003000001947 */ /* 0x000fea0003800000 */
[----:B------:R-:W-:Y:S05]  /*1040*/  @!P0 BRA `(.L_x_6189) ;  /* 0x0000005000008947 */ /* 0x000fea0003800000 */
[----:B-----5:R-:W-:Y:S01]  /*1050*/  FADD.FTZ R47, R39, R47 ;  /* 0x0000002f272f7221 */ /* 0x020fe20000010000 */
[----:B------:R-:W-:Y:S05]  /*1060*/  BRA `(.L_x_6189) ;  /* 0x0000003000007947 */ /* 0x000fea0003800000 */
.L_x_6188:
[----:B-----5:R-:W-:-:S05]  /*1070*/  PRMT R48, RZ, 0x7610, R33 ;  /* 0x00007610ff307816 */ /* 0x020fca0000000021 */
[----:B------:R-:W-:-:S04]  /*1080*/  FADD.FTZ R47, R48, R47 ;  /* 0x0000002f302f7221 */ /* 0x000fc80000010000 */
[----:B------:R-:W-:Y:S02]  /*1090*/  @P0 FADD.FTZ R47, R39, R47 ;  /* 0x0000002f272f0221 */ /* 0x000fe40000010000 */
.L_x_6189:
[----:B------:R-:W-:Y:S01]  /*10a0*/  PRMT R48, RZ, 0x5410, R50 ;  /* 0x00005410ff307816 */ /* 0x000fe20000000032 */
[----:B------:R-:W-:Y:S05]  /*10b0*/  @P1 BRA `(.L_x_6190) ;  /* 0x0000003000001947 */ /* 0x000fea0003800000 */
[----:B------:R-:W-:Y:S05]  /*10c0*/  @!P0 BRA `(.L_x_6191) ;  /* 0x0000005000008947 */ /* 0x000fea0003800000 */
[----:B-----5:R-:W-:Y:S01]  /*10d0*/  FADD.FTZ R48, R40, R48 ;  /* 0x0000003028307221 */ /* 0x020fe20000010000 */
[----:B------:R-:W-:Y:S05]  /*10e0*/  BRA `(.L_x_6191) ;  /* 0x0000003000007947 */ /* 0x000fea0003800000 */
.L_x_6190:
[----:B-----5:R-:W-:-:S05]  /*10f0*/  PRMT R49, RZ, 0x5410, R34 ;  /* 0x00005410ff317816 */ /* 0x020fca0000000022 */
[----:B------:R-:W-:-:S04]  /*1100*/  FADD.FTZ R48, R49, R48 ;  /* 0x0000003031307221 */ /* 0x000fc80000010000 */
[----:B------:R-:W-:Y:S02]  /*1110*/  @P0 FADD.FTZ R48, R40, R48 ;  /* 0x0000003028300221 */ /* 0x000fe40000010000 */
.L_x_6191:
[----:B------:R-:W-:Y:S01]  /*1120*/  PRMT R49, RZ, 0x7610, R50 ;  /* 0x00007610ff317816 */ /* 0x000fe20000000032 */
[----:B------:R-:W-:Y:S05]  /*1130*/  @P1 BRA `(.L_x_6192) ;  /* 0x0000003000001947 */ /* 0x000fea0003800000 */
[----:B------:R-:W-:Y:S05]  /*1140*/  @!P0 BRA `(.L_x_6193) ;  /* 0x0000005000008947 */ /* 0x000fea0003800000 */
[----:B-----5:R-:W-:Y:S01]  /*1150*/  FADD.FTZ R49, R41, R49 ;  /* 0x0000003129317221 */ /* 0x020fe20000010000 */
[----:B------:R-:W-:Y:S05]  /*1160*/  BRA `(.L_x_6193) ;  /* 0x0000003000007947 */ /* 0x000fea0003800000 */
.L_x_6192:
[----:B-----5:R-:W-:-:S05]  /*1170*/  PRMT R50, RZ, 0x7610, R34 ;  /* 0x00007610ff327816 */ /* 0x020fca0000000022 */
[----:B------:R-:W-:-:S04]  /*1180*/  FADD.FTZ R49, R50, R49 ;  /* 0x0000003132317221 */ /* 0x000fc80000010000 */
[----:B------:R-:W-:Y:S02]  /*1190*/  @P0 FADD.FTZ R49, R41, R49 ;  /* 0x0000003129310221 */ /* 0x000fe40000010000 */
.L_x_6193:
[----:B------:R-:W-:Y:S01]  /*11a0*/  PRMT R50, RZ, 0x5410, R51 ;  /* 0x00005410ff327816 */ /* 0x000fe20000000033 */
[----:B------:R-:W-:Y:S05]  /*11b0*/  @P1 BRA `(.L_x_6194) ;  /* 0x0000003000001947 */ /* 0x000fea0003800000 */
[----:B------:R-:W-:Y:S05]  /*11c0*/  @!P0 BRA `(.L_x_6195) ;  /* 0x0000005000008947 */ /* 0x000fea0003800000 */
[----:B-----5:R-:W-:Y:S01]  /*11d0*/  FADD.FTZ R50, R42, R50 ;  /* 0x000000322a327221 */ /* 0x020fe20000010000 */
[----:B------:R-:W-:Y:S05]  /*11e0*/  BRA `(.L_x_6195) ;  /* 0x0000003000007947 */ /* 0x000fea0003800000 */
.L_x_6194:
[----:B-----5:R-:W-:-:S05]  /*11f0*/  PRMT R69, RZ, 0x5410, R35 ;  /* 0x00005410ff457816 */ /* 0x020fca0000000023 */
[----:B------:R-:W-:-:S04]  /*1200*/  FADD.FTZ R50, R69, R50 ;  /* 0x0000003245327221 */ /* 0x000fc80000010000 */
[----:B------:R-:W-:Y:S02]  /*1210*/  @P0 FADD.FTZ R50, R42, R50 ;  /* 0x000000322a320221 */ /* 0x000fe40000010000 */
.L_x_6195:
[----:B------:R-:W-:Y:S01]  /*1220*/  PRMT R51, RZ, 0x7610, R51 ;  /* 0x00007610ff337816 */ /* 0x000fe20000000033 */
[----:B------:R-:W-:Y:S05]  /*1230*/  @P1 BRA `(.L_x_6196) ;  /* 0x0000003000001947 */ /* 0x000fea0003800000 */
[----:B------:R-:W-:Y:S05]  /*1240*/  @!P0 BRA `(.L_x_6197) ;  /* 0x0000005000008947 */ /* 0x000fea0003800000 */
[----:B-----5:R-:W-:Y:S01]  /*1250*/  FADD.FTZ R51, R43, R51 ;  /* 0x000000332b337221 */ /* 0x020fe20000010000 */
[----:B------:R-:W-:Y:S05]  /*1260*/  BRA `(.L_x_6197) ;  /* 0x0000003000007947 */ /* 0x000fea0003800000 */
.L_x_6196:
[----:B-----5:R-:W-:-:S05]  /*1270*/  PRMT R68, RZ, 0x7610, R35 ;  /* 0x00007610ff447816 */ /* 0x020fca0000000023 */
[----:B------:R-:W-:-:S04]  /*1280*/  FADD.FTZ R51, R68, R51 ;  /* 0x0000003344337221 */ /* 0x000fc80000010000 */
[----:B------:R-:W-:Y:S02]  /*1290*/  @P0 FADD.FTZ R51, R43, R51 ;  /* 0x000000332b330221 */ /* 0x000fe40000010000 */
.L_x_6197:
[C---:B------:R-:W-:Y:S02]  /*12a0*/  LEA R68, P0, R147.reuse, c[0x0][0x188], 0x5 ;  /* 0x0000620093447a11 */ /* 0x040fe400078028ff */
[C---:B------:R-:W-:Y:S02]  /*12b0*/  IADD3 R70, R147.reuse, 0x80, RZ ;  /* 0x0000008093467810 */ /* 0x040fe40007ffe0ff */
[----:B------:R-:W-:-:S05]  /*12c0*/  LEA.HI.X R69, R147, c[0x0][0x18c], RZ, 0x5, P0 ;  /* 0x0000630093457a11 */ /* 0x000fca00000f2cff */
[----:B------:R0:W-:Y:S04]  /*12d0*/  STG.E.128 [R68.64], R44 ;  /* 0x0000002c44007986 */ /* 0x0001e8000c101d04 */
[----:B------:R0:W-:Y:S02]  /*12e0*/  STG.E.128 [R68.64+0x10], R48 ;  /* 0x0000103044007986 */ /* 0x0001e4000c101d04 */
.L_x_6181:
[----:B------:R-:W-:Y:S05]  /*12f0*/  BSYNC B0 ;  /* 0x0000000000007941 */ /* 0x000fea0003800000 */
.L_x_6180:
[----:B------:R-:W-:Y:S01]  /*1300*/  BSSY B0, `(.L_x_6198) ;  /* 0x0000057000007945 */ /* 0x000fe20003800000 */
        /* <DEDUP_REMOVED lines=8> */
[----:B------:R-:W2:Y:S01]  /*1390*/  LDG.E.128 R56, [R56.64] ;  /* 0x0000000438387981 */ /* 0x000ea2000c1e1d00 */
[C---:B------:R-:W-:Y:S02]  /*13a0*/  @P1 LEA R52, P5, R70.reuse, c[0x0][0x178], 0x4 ;  /* 0x00005e0046341a11 */ /* 0x040fe400078a20ff */
[C---:B------:R-:W-:Y:S02]  /*13b0*/  @P0 LEA.HI.X R55, R70.reuse, c[0x0][0x184], RZ, 0x5, P6 ;  /* 0x0000610046370a11 */ /* 0x040fe400030f2cff */
[----:B------:R-:W-:-:S03]  /*13c0*/  @P1 LEA.HI.X R53, R70, c[0x0][0x17c], RZ, 0x4, P5 ;  /* 0x00005f0046351a11 */ /* 0x000fc600028f24ff */
[----:B-----5:R1:W5:Y:S04]  /*13d0*/  @P0 LDG.E.128 R36, [R54.64] ;  /* 0x0000000436240981 */ /* 0x020368000c1e1d00 */
[----:B------:R1:W5:Y:S04]  /*13e0*/  @P0 LDG.E.128 R40, [R54.64+0x10] ;  /* 0x0000100436280981 */ /* 0x000368000c1e1d00 */
[----:B------:R2:W5:Y:S01]  /*13f0*/  @P1 LDG.E.128 R32, [R52.64] ;  /* 0x0000000434201981 */ /* 0x000562000c1e1d00 */
[----:B------:R-:W-:-:S04]  /*1400*/  ISETP.NE.U32.AND P1, PT, RZ, c[0x0][0x178], PT ;  /* 0x00005e00ff007a0c */ /* 0x000fc80003f25070 */
[----:B------:R-:W-:Y:S02]  /*1410*/  ISETP.NE.AND.EX P1, PT, RZ, c[0x0][0x17c], PT, P1 ;  /* 0x00005f00ff007a0c */ /* 0x000fe40003f25310 */
[----:B--2---:R-:W-:-:S11]  /*1420*/  PRMT R52, RZ, 0x5410, R56 ;  /* 0x00005410ff347816 */ /* 0x004fd60000000038 */
[----:B------:R-:W-:Y:S05]  /*1430*/  @P1 BRA `(.L_x_6200) ;  /* 0x0000003000001947 */ /* 0x000fea0003800000 */
[----:B-1----:R-:W-:Y:S05]  /*1440*/  @!P0 BRA `(.L_x_6201) ;  /* 0x0000005000008947 */ /* 0x002fea0003800000 */
[----:B-----5:R-:W-:Y:S01]  /*1450*/  FADD.FTZ R52, R36, R52 ;  /* 0x0000003424347221 */ /* 0x020fe20000010000 */
[----:B------:R-:W-:Y:S05]  /*1460*/  BRA `(.L_x_6201) ;  /* 0x0000003000007947 */ /* 0x000fea0003800000 */
.L_x_6200:
[----:B-1---5:R-:W-:-:S05]  /*1470*/  PRMT R53, RZ, 0x5410, R32 ;  /* 0x00005410ff357816 */ /* 0x022fca0000000020 */
[----:B------:R-:W-:-:S04]  /*1480*/  FADD.FTZ R52, R53, R52 ;  /* 0x0000003435347221 */ /* 0x000fc80000010000 */
[----:B------:R-:W-:Y:S02]  /*1490*/  @P0 FADD.FTZ R52, R36, R52 ;  /* 0x0000003424340221 */ /* 0x000fe40000010000 */
.L_x_6201:
[----:B------:R-:W-:Y:S01]  /*14a0*/  PRMT R53, RZ, 0x7610, R56 ;  /* 0x00007610ff357816 */ /* 0x000fe20000000038 */
[----:B------:R-:W-:Y:S05]  /*14b0*/  @P1 BRA `(.L_x_6202) ;  /* 0x0000003000001947 */ /* 0x000fea0003800000 */
[----:B------:R-:W-:Y:S05]  /*14c0*/  @!P0 BRA `(.L_x_6203) ;  /* 0x0000005000008947 */ /* 0x000fea0003800000 */
[----:B-----5:R-:W-:Y:S01]  /*14d0*/  FADD.FTZ R53, R37, R53 ;  /* 0x0000003525357221 */ /* 0x020fe20000010000 */
[----:B------:R-:W-:Y:S05]  /*14e0*/  BRA `(.L_x_6203) ;  /* 0x0000003000007947 */ /* 0x000fea0003800000 */
.L_x_6202:
[----:B-----5:R-:W-:-:S05]  /*14f0*/  PRMT R54, RZ, 0x7610, R32 ;  /* 0x00007610ff367816 */ /* 0x020fca0000000020 */
[----:B------:R-:W-:-:S04]  /*1500*/  FADD.FTZ R53, R54, R53 ;  /* 0x0000003536357221 */ /* 0x000fc80000010000 */
[----:B------:R-:W-:Y:S02]  /*1510*/  @P0 FADD.FTZ R53, R37, R53 ;  /* 0x0000003525350221 */ /* 0x000fe40000010000 */
.L_x_6203:
[----:B------:R-:W-:Y:S01]  /*1520*/  PRMT R54, RZ, 0x5410, R57 ;  /* 0x00005410ff367816 */ /* 0x000fe20000000039 */
[----:B------:R-:W-:Y:S05]  /*1530*/  @P1 BRA `(.L_x_6204) ;  /* 0x0000003000001947 */ /* 0x000fea0003800000 */
[----:B------:R-:W-:Y:S05]  /*1540*/  @!P0 BRA `(.L_x_6205) ;  /* 0x0000005000008947 */ /* 0x000fea0003800000 */
[----:B-----5:R-:W-:Y:S01]  /*1550*/  FADD.FTZ R54, R38, R54 ;  /* 0x0000003626367221 */ /* 0x020fe20000010000 */
[----:B------:R-:W-:Y:S05]  /*1560*/  BRA `(.L_x_6205) ;  /* 0x0000003000007947 */ /* 0x000fea0003800000 */
.L_x_6204:
[----:B-----5:R-:W-:-:S05]  /*1570*/  PRMT R55, RZ, 0x5410, R33 ;  /* 0x00005410ff377816 */ /* 0x020fca0000000021 */
[----:B------:R-:W-:-:S04]  /*1580*/  FADD.FTZ R54, R55, R54 ;  /* 0x0000003637367221 */ /* 0x000fc80000010000 */
[----:B------:R-:W-:Y:S02]  /*1590*/  @P0 FADD.FTZ R54, R38, R54 ;  /* 0x0000003626360221 */ /* 0x000fe40000010000 */
.L_x_6205:
[----:B------:R-:W-:Y:S01]  /*15a0*/  PRMT R55, RZ, 0x7610, R57 ;  /* 0x00007610ff377816 */ /* 0x000fe20000000039 */
[----:B------:R-:W-:Y:S05]  /*15b0*/  @P1 BRA `(.L_x_6206) ;  /* 0x0000003000001947 */ /* 0x000fea0003800000 */
[----:B------:R-:W-:Y:S05]  /*15c0*/  @!P0 BRA `(.L_x_6207) ;  /* 0x0000005000008947 */ /* 0x000fea0003800000 */
[----:B-----5:R-:W-:Y:S01]  /*15d0*/  FADD.FTZ R55, R39, R55 ;  /* 0x0000003727377221 */ /* 0x020fe20000010000 */
[----:B------:R-:W-:Y:S05]  /*15e0*/  BRA `(.L_x_6207) ;  /* 0x0000003000007947 */ /* 0x000fea0003800000 */
.L_x_6206:
[----:B-----5:R-:W-:-:S05]  /*15f0*/  PRMT R56, RZ, 0x7610, R33 ;  /* 0x00007610ff387816 */ /* 0x020fca0000000021 */
[----:B------:R-:W-:-:S04]  /*1600*/  FADD.FTZ R55, R56, R55 ;  /* 0x0000003738377221 */ /* 0x000fc80000010000 */
[----:B------:R-:W-:Y:S02]  /*1610*/  @P0 FADD.FTZ R55, R39, R55 ;  /* 0x0000003727370221 */ /* 0x000fe40000010000 */
.L_x_6207:
[----:B------:R-:W-:Y:S01]  /*1620*/  PRMT R56, RZ, 0x5410, R58 ;  /* 0x00005410ff387816 */ /* 0x000fe2000000003a */
[----:B------:R-:W-:Y:S05]  /*1630*/  @P1 BRA `(.L_x_6208) ;  /* 0x0000003000001947 */ /* 0x000fea0003800000 */
[----:B------:R-:W-:Y:S05]  /*1640*/  @!P0 BRA `(.L_x_6209) ;  /* 0x0000005000008947 */ /* 0x000fea0003800000 */
[----:B-----5:R-:W-:Y:S01]  /*1650*/  FADD.FTZ R56, R40, R56 ;  /* 0x0000003828387221 */ /* 0x020fe20000010000 */
[----:B------:R-:W-:Y:S05]  /*1660*/  BRA `(.L_x_6209) ;  /* 0x0000003000007947 */ /* 0x000fea0003800000 */
.L_x_6208:
[----:B-----5:R-:W-:-:S05]  /*1670*/  PRMT R57, RZ, 0x5410, R34 ;  /* 0x00005410ff397816 */ /* 0x020fca0000000022 */
[----:B------:R-:W-:-:S04]  /*1680*/  FADD.FTZ R56, R57, R56 ;  /* 0x0000003839387221 */ /* 0x000fc80000010000 */
[----:B------:R-:W-:Y:S02]  /*1690*/  @P0 FADD.FTZ R56, R40, R56 ;  /* 0x0000003828380221 */ /* 0x000fe40000010000 */
.L_x_6209:
[----:B------:R-:W-:Y:S01]  /*16a0*/  PRMT R57, RZ, 0x7610, R58 ;  /* 0x00007610ff397816 */ /* 0x000fe2000000003a */
[----:B------:R-:W-:Y:S05]  /*16b0*/  @P1 BRA `(.L_x_6210) ;  /* 0x0000003000001947 */ /* 0x000fea0003800000 */
[----:B------:R-:W-:Y:S05]  /*16c0*/  @!P0 BRA `(.L_x_6211) ;  /* 0x0000005000008947 */ /* 0x000fea0003800000 */
[----:B-----5:R-:W-:Y:S01]  /*16d0*/  FADD.FTZ R57, R41, R57 ;  /* 0x0000003929397221 */ /* 0x020fe20000010000 */
[----:B------:R-:W-:Y:S05]  /*16e0*/  BRA `(.L_x_6211) ;  /* 0x0000003000007947 */ /* 0x000fea0003800000 */
.L_x_6210:
[----:B-----5:R-:W-:-:S05]  /*16f0*/  PRMT R58, RZ, 0x7610, R34 ;  /* 0x00007610ff3a7816 */ /* 0x020fca0000000022 */
[----:B------:R-:W-:-:S04]  /*1700*/  FADD.FTZ R57, R58, R57 ;  /* 0x000000393a397221 */ /* 0x000fc80000010000 */
[----:B------:R-:W-:Y:S02]  /*1710*/  @P0 FADD.FTZ R57, R41, R57 ;  /* 0x0000003929390221 */ /* 0x000fe40000010000 */
.L_x_6211:
[----:B------:R-:W-:Y:S01]  /*1720*/  PRMT R58, RZ, 0x5410, R59 ;  /* 0x00005410ff3a7816 */ /* 0x000fe2000000003b */
[----:B------:R-:W-:Y:S05]  /*1730*/  @P1 BRA `(.L_x_6212) ;  /* 0x0000003000001947 */ /* 0x000fea0003800000 */
[----:B------:R-:W-:Y:S05]  /*1740*/  @!P0 BRA `(.L_x_6213) ;  /* 0x0000005000008947 */ /* 0x000fea0003800000 */
[----:B-----5:R-:W-:Y:S01]  /*1750*/  FADD.FTZ R58, R42, R58 ;  /* 0x0000003a2a3a7221 */ /* 0x020fe20000010000 */
[----:B------:R-:W-:Y:S05]  /*1760*/  BRA `(.L_x_6213) ;  /* 0x0000003000007947 */ /* 0x000fea0003800000 */
.L_x_6212:
[----:B0----5:R-:W-:-:S05]  /*1770*/  PRMT R69, RZ, 0x5410, R35 ;  /* 0x00005410ff457816 */ /* 0x021fca0000000023 */
[----:B------:R-:W-:-:S04]  /*1780*/  FADD.FTZ R58, R69, R58 ;  /* 0x0000003a453a7221 */ /* 0x000fc80000010000 */
[----:B------:R-:W-:Y:S02]  /*1790*/  @P0 FADD.FTZ R58, R42, R58 ;  /* 0x0000003a2a3a0221 */ /* 0x000fe40000010000 */
.L_x_6213:
[----:B------:R-:W-:Y:S01]  /*17a0*/  PRMT R59, RZ, 0x7610, R59 ;  /* 0x00007610ff3b7816 */ /* 0x000fe2000000003b */
[----:B------:R-:W-:Y:S05]  /*17b0*/  @P1 BRA `(.L_x_6214) ;  /* 0x0000003000001947 */ /* 0x000fea0003800000 */
[----:B------:R-:W-:Y:S05]  /*17c0*/  @!P0 BRA `(.L_x_6215) ;  /* 0x0000005000008947 */ /* 0x000fea0003800000 */
[----:B-----5:R-:W-:Y:S01]  /*17d0*/  FADD.FTZ R59, R43, R59 ;  /* 0x0000003b2b3b7221 */ /* 0x020fe20000010000 */
[----:B------:R-:W-:Y:S05]  /*17e0*/  BRA `(.L_x_6215) ;  /* 0x0000003000007947 */ /* 0x000fea0003800000 */
.L_x_6214:
[----:B0----5:R-:W-:-:S05]  /*17f0*/  PRMT R68, RZ, 0x7610, R35 ;  /* 0x00007610ff447816 */ /* 0x021fca0000000023 */
[----:B------:R-:W-:-:S04]  /*1800*/  FADD.FTZ R59, R68, R59 ;  /* 0x0000003b443b7221 */ /* 0x000fc80000010000 */
[----:B------:R-:W-:Y:S02]  /*1810*/  @P0 FADD.FTZ R59, R43, R59 ;  /* 0x0000003b2b3b0221 */ /* 0x000fe40000010000 */
.L_x_6215:
[----:B0-----:R-:W-:-:S04]  /*1820*/  LEA R68, P0, R70, c[0x0][0x188], 0x5 ;  /* 0x0000620046447a11 */ /* 0x001fc800078028ff */
[C---:B------:R-:W-:Y:S02]  /*1830*/  LEA.HI.X R69, R70.reuse, c[0x0][0x18c], RZ, 0x5, P0 ;  /* 0x0000630046457a11 */ /* 0x040fe400000f2cff */
[----:B------:R-:W-:-:S03]  /*1840*/  IADD3 R70, R70, 0x80, RZ ;  /* 0x0000008046467810 */ /* 0x000fc60007ffe0ff */
[----:B------:R0:W-:Y:S04]  /*1850*/  STG.E.128 [R68.64], R52 ;  /* 0x0000003444007986 */ /* 0x0001e8000c101d04 */
[----:B------:R0:W-:Y:S02]  /*1860*/  STG.E.128 [R68.64+0x10], R56 ;  /* 0x0000103844007986 */ /* 0x0001e4000c101d04 */
.L_x_6199:
[----:B------:R-:W-:Y:S05]  /*1870*/  BSYNC B0 ;  /* 0x0000000000007941 */ /* 0x000fea0003800000 */
.L_x_6198:
[----:B------:R-:W-:Y:S01]  /*1880*/  BSSY B0, `(.L_x_6216) ;  /* 0x0000056000007945 */ /* 0x000fe20003800000 */
[----:B------:R-:W-:Y:S05]  /*1890*/  @!P4 BRA `(.L_x_6217) ;  /* 0x000005400000c947 */ /* 0x000fea0003800000 */
[----:B------:R-:W-:Y:S02]  /*18a0*/  ISETP.NE.U32.AND P0, PT, RZ, c[0x0][0x180], PT ;  /* 0x00006000ff007a0c */ /* 0x000fe40003f05070 */
[----:B------:R-:W-:Y:S02]  /*18b0*/  MOV R65, 0x10 ;  /* 0x0000001000417802 */ /* 0x000fe40000000f00 */
[----:B------:R-:W-:Y:S02]  /*18c0*/  ISETP.NE.AND.EX P0, PT, RZ, c[0x0][0x184], PT, P0 ;  /* 0x00006100ff007a0c */ /* 0x000fe40003f05300 */
[----:B------:R-:W-:Y:S01]  /*18d0*/  ISETP.NE.U32.AND P1, PT, RZ, c[0x0][0x178], PT ;  /* 0x00005e00ff007a0c */ /* 0x000fe20003f25070 */
[----:B------:R-:W-:-:S03]  /*18e0*/  IMAD.WIDE.U32 R64, R70, R65, c[0x0][0x170] ;  /* 0x00005c0046407625 */ /* 0x000fc600078e0041 */
[----:B------:R-:W-:-:S03]  /*18f0*/  ISETP.NE.AND.EX P1, PT, RZ, c[0x0][0x17c], PT, P1 ;  /* 0x00005f00ff007a0c */ /* 0x000fc60003f25310 */
[----:B------:R-:W2:Y:S04]  /*1900*/  LDG.E.128 R64, [R64.64] ;  /* 0x0000000440407981 */ /* 0x000ea8000c1e1d00 */
[----:B------:R-:W-:-:S04]  /*1910*/  @P0 LEA R62, P6, R70, c[0x0][0x180], 0x5 ;  /* 0x00006000463e0a11 */ /* 0x000fc800078c28ff */
[C---:B------:R-:W-:Y:S02]  /*1920*/  @P0 LEA.HI.X R63, R70.reuse, c[0x0][0x184], RZ, 0x5, P6 ;  /* 0x00006100463f0a11 */ /* 0x040fe400030f2cff */
[----:B------:R-:W-:-:S03]  /*1930*/  @P1 LEA R60, P5, R70, c[0x0][0x178], 0x4 ;  /* 0x00005e00463c1a11 */ /* 0x000fc600078a20ff */
[----:B-----5:R1:W5:Y:S01]  /*1940*/  @P0 LDG.E.128 R36, [R62.64] ;  /* 0x000000043e240981 */ /* 0x020362000c1e1d00 */
[----:B------:R-:W-:-:S03]  /*1950*/  @P1 LEA.HI.X R61, R70, c[0x0][0x17c], RZ, 0x4, P5 ;  /* 0x00005f00463d1a11 */ /* 0x000fc600028f24ff */
        /* <DEDUP_REMOVED lines=9> */
.L_x_6218:
[----:B-1---5:R-:W-:-:S05]  /*19f0*/  PRMT R61, RZ, 0x5410, R32 ;  /* 0x00005410ff3d7816 */ /* 0x022fca0000000020 */
[----:B------:R-:W-:-:S04]  /*1a00*/  FADD.FTZ R60, R61, R60 ;  /* 0x0000003c3d3c7221 */ /* 0x000fc80000010000 */
[----:B------:R-:W-:Y:S02]  /*1a10*/  @P0 FADD.FTZ R60, R36, R60 ;  /* 0x0000003c243c0221 */ /* 0x000fe40000010000 */
.L_x_6219:
[----:B------:R-:W-:Y:S01]  /*1a20*/  PRMT R61, RZ, 0x7610, R64 ;  /* 0x00007610ff3d7816 */ /* 0x000fe20000000040 */
[----:B------:R-:W-:Y:S05]  /*1a30*/  @P1 BRA `(.L_x_6220) ;  /* 0x0000003000001947 */ /* 0x000fea0003800000 */
[----:B------:R-:W-:Y:S05]  /*1a40*/  @!P0 BRA `(.L_x_6221) ;  /* 0x0000005000008947 */ /* 0x000fea0003800000 */
[----:B-----5:R-:W-:Y:S01]  /*1a50*/  FADD.FTZ R61, R37, R61 ;  /* 0x0000003d253d7221 */ /* 0x020fe20000010000 */
[----:B------:R-:W-:Y:S05]  /*1a60*/  BRA `(.L_x_6221) ;  /* 0x0000003000007947 */ /* 0x000fea0003800000 */
.L_x_6220:
[----:B-----5:R-:W-:-:S05]  /*1a70*/  PRMT R62, RZ, 0x7610, R32 ;  /* 0x00007610ff3e7816 */ /* 0x020fca0000000020 */
[----:B------:R-:W-:-:S04]  /*1a80*/  FADD.FTZ R61, R62, R61 ;  /* 0x0000003d3e3d7221 */ /* 0x000fc80000010000 */
[----:B------:R-:W-:Y:S02]  /*1a90*/  @P0 FADD.FTZ R61, R37, R61 ;  /* 0x0000003d253d0221 */ /* 0x000fe40000010000 */
.L_x_6221:
[----:B------:R-:W-:Y:S01]  /*1aa0*/  PRMT R62, RZ, 0x5410, R65 ;  /* 0x00005410ff3e7816 */ /* 0x000fe20000000041 */
[----:B------:R-:W-:Y:S05]  /*1ab0*/  @P1 BRA `(.L_x_6222) ;  /* 0x0000003000001947 */ /* 0x000fea0003800000 */
[----:B------:R-:W-:Y:S05]  /*1ac0*/  @!P0 BRA `(.L_x_6223) ;  /* 0x0000005000008947 */ /* 0x000fea0003800000 */
[----:B-----5:R-:W-:Y:S01]  /*1ad0*/  FADD.FTZ R62, R38, R62 ;  /* 0x0000003e263e7221 */ /* 0x020fe20000010000 */
[----:B------:R-:W-:Y:S05]  /*1ae0*/  BRA `(.L_x_6223) ;  /* 0x0000003000007947 */ /* 0x000fea0003800000 */
.L_x_6222:
[----:B-----5:R-:W-:-:S05]  /*1af0*/  PRMT R63, RZ, 0x5410, R33 ;  /* 0x00005410ff3f7816 */ /* 0x020fca0000000021 */
[----:B------:R-:W-:-:S04]  /*1b00*/  FADD.FTZ R62, R63, R62 ;  /* 0x0000003e3f3e7221 */ /* 0x000fc80000010000 */
[----:B------:R-:W-:Y:S02]  /*1b10*/  @P0 FADD.FTZ R62, R38, R62 ;  /* 0x0000003e263e0221 */ /* 0x000fe40000010000 */
.L_x_6223:
[----:B------:R-:W-:Y:S01]  /*1b20*/  PRMT R63, RZ, 0x7610, R65 ;  /* 0x00007610ff3f7816 */ /* 0x000fe20000000041 */
[----:B------:R-:W-:Y:S05]  /*1b30*/  @P1 BRA `(.L_x_6224) ;  /* 0x0000003000001947 */ /* 0x000fea0003800000 */
[----:B------:R-:W-:Y:S05]  /*1b40*/  @!P0 BRA `(.L_x_6225) ;  /* 0x0000005000008947 */ /* 0x000fea0003800000 */
[----:B-----5:R-:W-:Y:S01]  /*1b50*/  FADD.FTZ R63, R39, R63 ;  /* 0x0000003f273f7221 */ /* 0x020fe20000010000 */
[----:B------:R-:W-:Y:S05]  /*1b60*/  BRA `(.L_x_6225) ;  /* 0x0000003000007947 */ /* 0x000fea0003800000 */
.L_x_6224:
[----:B-----5:R-:W-:-:S05]  /*1b70*/  PRMT R64, RZ, 0x7610, R33 ;  /* 0x00007610ff407816 */ /* 0x020fca0000000021 */
[----:B------:R-:W-:-:S04]  /*1b80*/  FADD.FTZ R63, R64, R63 ;  /* 0x0000003f403f7221 */ /* 0x000fc80000010000 */
[----:B------:R-:W-:Y:S02]  /*1b90*/  @P0 FADD.FTZ R63, R39, R63 ;  /* 0x0000003f273f0221 */ /* 0x000fe40000010000 */
.L_x_6225:
[----:B------:R-:W-:Y:S01]  /*1ba0*/  PRMT R64, RZ, 0x5410, R66 ;  /* 0x00005410ff407816 */ /* 0x000fe20000000042 */
[----:B------:R-:W-:Y:S05]  /*1bb0*/  @P1 BRA `(.L_x_6226) ;  /* 0x0000003000001947 */ /* 0x000fea0003800000 */
[----:B------:R-:W-:Y:S05]  /*1bc0*/  @!P0 BRA `(.L_x_6227) ;  /* 0x0000005000008947 */ /* 0x000fea0003800000 */
[----:B-----5:R-:W-:Y:S01]  /*1bd0*/  FADD.FTZ R64, R40, R64 ;  /* 0x0000004028407221 */ /* 0x020fe20000010000 */
[----:B------:R-:W-:Y:S05]  /*1be0*/  BRA `(.L_x_6227) ;  /* 0x0000003000007947 */ /* 0x000fea0003800000 */
.L_x_6226:
[----:B-----5:R-:W-:-:S05]  /*1bf0*/  PRMT R65, RZ, 0x5410, R34 ;  /* 0x00005410ff417816 */ /* 0x020fca0000000022 */
[----:B------:R-:W-:-:S04]  /*1c00*/  FADD.FTZ R64, R65, R64 ;  /* 0x0000004041407221 */ /* 0x000fc80000010000 */
[----:B------:R-:W-:Y:S02]  /*1c10*/  @P0 FADD.FTZ R64, R40, R64 ;  /* 0x0000004028400221 */ /* 0x000fe40000010000 */
.L_x_6227:
[----:B------:R-:W-:Y:S01]  /*1c20*/  PRMT R65, RZ, 0x7610, R66 ;  /* 0x00007610ff417816 */ /* 0x000fe20000000042 */
[----:B------:R-:W-:Y:S05]  /*1c30*/  @P1 BRA `(.L_x_6228) ;  /* 0x0000003000001947 */ /* 0x000fea0003800000 */
[----:B------:R-:W-:Y:S05]  /*1c40*/  @!P0 BRA `(.L_x_6229) ;  /* 0x0000005000008947 */ /* 0x000fea0003800000 */
[----:B-----5:R-:W-:Y:S01]  /*1c50*/  FADD.FTZ R65, R41, R65 ;  /* 0x0000004129417221 */ /* 0x020fe20000010000 */
[----:B------:R-:W-:Y:S05]  /*1c60*/  BRA `(.L_x_6229) ;  /* 0x0000003000007947 */ /* 0x000fea0003800000 */
.L_x_6228:
[----:B-----5:R-:W-:-:S05]  /*1c70*/  PRMT R66, RZ, 0x7610, R34 ;  /* 0x00007610ff427816 */ /* 0x020fca0000000022 */
[----:B------:R-:W-:-:S04]  /*1c80*/  FADD.FTZ R65, R66, R65 ;  /* 0x0000004142417221 */ /* 0x000fc80000010000 */
[----:B------:R-:W-:Y:S02]  /*1c90*/  @P0 FADD.FTZ R65, R41, R65 ;  /* 0x0000004129410221 */ /* 0x000fe40000010000 */
.L_x_6229:
[----:B------:R-:W-:Y:S01]  /*1ca0*/  PRMT R66, RZ, 0x5410, R67 ;  /* 0x00005410ff427816 */ /* 0x000fe20000000043 */
[----:B------:R-:W-:Y:S05]  /*1cb0*/  @P1 BRA `(.L_x_6230) ;  /* 0x0000003000001947 */ /* 0x000fea0003800000 */
[----:B------:R-:W-:Y:S05]  /*1cc0*/  @!P0 BRA `(.L_x_6231) ;  /* 0x0000005000008947 */ /* 0x000fea0003800000 */
[----:B-----5:R-:W-:Y:S01]  /*1cd0*/  FADD.FTZ R66, R42, R66 ;  /* 0x000000422a427221 */ /* 0x020fe20000010000 */
[----:B------:R-:W-:Y:S05]  /*1ce0*/  BRA `(.L_x_6231) ;  /* 0x0000003000007947 */ /* 0x000fea0003800000 */
.L_x_6230:
[----:B0----5:R-:W-:-:S05]  /*1cf0*/  PRMT R69, RZ, 0x5410, R35 ;  /* 0x00005410ff457816 */ /* 0x021fca0000000023 */
[----:B------:R-:W-:-:S04]  /*1d00*/  FADD.FTZ R66, R69, R66 ;  /* 0x0000004245427221 */ /* 0x000fc80000010000 */
[----:B------:R-:W-:Y:S02]  /*1d10*/  @P0 FADD.FTZ R66, R42, R66 ;  /* 0x000000422a420221 */ /* 0x000fe40000010000 */
.L_x_6231:
[----:B------:R-:W-:Y:S01]  /*1d20*/  PRMT R67, RZ, 0x7610, R67 ;  /* 0x00007610ff437816 */ /* 0x000fe20000000043 */
[----:B------:R-:W-:Y:S05]  /*1d30*/  @P1 BRA `(.L_x_6232) ;  /* 0x0000003000001947 */ /* 0x000fea0003800000 */
[----:B------:R-:W-:Y:S05]  /*1d40*/  @!P0 BRA `(.L_x_6233) ;  /* 0x0000005000008947 */ /* 0x000fea0003800000 */
[----:B-----5:R-:W-:Y:S01]  /*1d50*/  FADD.FTZ R67, R43, R67 ;  /* 0x000000432b437221 */ /* 0x020fe20000010000 */
[----:B------:R-:W-:Y:S05]  /*1d60*/  BRA `(.L_x_6233) ;  /* 0x0000003000007947 */ /* 0x000fea0003800000 */
.L_x_6232:
[----:B0----5:R-:W-:-:S05]  /*1d70*/  PRMT R68, RZ, 0x7610, R35 ;  /* 0x00007610ff447816 */ /* 0x021fca0000000023 */
[----:B------:R-:W-:-:S04]  /*1d80*/  FADD.FTZ R67, R68, R67 ;  /* 0x0000004344437221 */ /* 0x000fc80000010000 */
[----:B------:R-:W-:Y:S02]  /*1d90*/  @P0 FADD.FTZ R67, R43, R67 ;  /* 0x000000432b430221 */ /* 0x000fe40000010000 */
.L_x_6233:
[----:B0-----:R-:W-:-:S04]  /*1da0*/  LEA R68, P0, R70, c[0x0][0x188], 0x5 ;  /* 0x0000620046447a11 */ /* 0x001fc800078028ff */
[----:B------:R-:W-:-:S05]  /*1db0*/  LEA.HI.X R69, R70, c[0x0][0x18c], RZ, 0x5, P0 ;  /* 0x0000630046457a11 */ /* 0x000fca00000f2cff */
[----:B------:R0:W-:Y:S04]  /*1dc0*/  STG.E.128 [R68.64], R60 ;  /* 0x0000003c44007986 */ /* 0x0001e8000c101d04 */
[----:B------:R0:W-:Y:S02]  /*1dd0*/  STG.E.128 [R68.64+0x10], R64 ;  /* 0x0000104044007986 */ /* 0x0001e4000c101d04 */
.L_x_6217:
[----:B------:R-:W-:Y:S05]  /*1de0*/  BSYNC B0 ;  /* 0x0000000000007941 */ /* 0x000fea0003800000 */
.L_x_6216:
        /* <DEDUP_REMOVED lines=33> */
.L_x_6244:
        /* <DEDUP_REMOVED lines=69> */
.L_x_6245:
        /* <DEDUP_REMOVED lines=11> */
[----:B------:R-:W-:Y:S01]  /*2500*/  @!P0 IADD3 R73, R72, R73, RZ ;  /* 0x0000004948498210 */ /* 0x000fe20007ffe0ff */
[----:B------:R-:W-:Y:S01]  /*2510*/  HFMA2.MMA R72, -RZ, RZ, 0, 0 ;  /* 0x00000000ff487435 */ /* 0x000fe200000001ff */
[----:B------:R-:W-:Y:S02]  /*2520*/  ISETP.NE.AND P1, PT, RZ, UR6, PT ;  /* 0x00000006ff007c0c */ /* 0x000fe4000bf25270 */
[----:B------:R-:W-:Y:S03]  /*2530*/  BSSY B0, `(.L_x_6236) ;  /* 0x0000063000007945 */ /* 0x000fe60003800000 */
[----:B------:R-:W-:-:S04]  /*2540*/  @!P0 IMAD.MOV.U32 R72, RZ, RZ, R140 ;  /* 0x000000ffff488224 */ /* 0x000fc800078e008c */
[----:B------:R-:W-:Y:S01]  /*2550*/  I2F R150, R72 ;  /* 0x0000004800967306 */ /* 0x000fe20000201400 */
[----:B------:R-:W0:Y:S04]  /*2560*/  SHFL.DOWN PT, R75, R72, 0x2, 0x1f ;  /* 0x08401f00484b7f89 */ /* 0x000e2800000e0000 */
[----:B------:R1:W2:Y:S01]  /*2570*/  @!P0 LDS.64 R68, [R73.X8] ;  /* 0x0000000049448984 */ /* 0x0002a20000008a00 */
[----:B------:R-:W-:Y:S02]  /*2580*/  LOP3.LUT P0, RZ, R70, 0x1f, R27, 0xf8, !PT ;  /* 0x0000001f46ff7812 */ /* 0x000fe4000780f81b */
        /* <DEDUP_REMOVED lines=86> */
[----:B------:R-:W-:Y:S02]  /*2af0*/  F2FP.BF16.PACK_AB R75, R158, R157 ;  /* 0x0000009d9e4b723e */ /* 0x000fe400000010ff */
[----:B------:R-:W-:Y:S02]  /*2b00*/  F2FP.BF16.PACK_AB R74, R156, R155 ;  /* 0x0000009b9c4a723e */ /* 0x000fe400000010ff */
[----:B0-----:R-:W-:Y:S01]  /*2b10*/  F2FP.BF16.PACK_AB R73, R153, R154 ;  /* 0x0000009a9949723e */ /* 0x001fe200000010ff */
[----:B------:R-:W-:Y:S01]  /*2b20*/  IMAD.WIDE.U32 R68, R147, R152, c[0x0][0x210] ;  /* 0x0000840093447625 */ /* 0x000fe200078e0098 */
[----:B------:R-:W-:Y:S02]  /*2b30*/  F2FP.BF16.PACK_AB R72, R151, R150 ;  /* 0x000000969748723e */ /* 0x000fe400000010ff */
[----:B------:R-:W-:-:S03]  /*2b40*/  IADD3 R147, R147, 0x80, RZ ;  /* 0x0000008093937810 */ /* 0x000fc60007ffe0ff */
[----:B------:R0:W-:Y:S04]  /*2b50*/  STG.E.128 [R68.64], R72 ;  /* 0x0000004844007986 */ /* 0x0001e8000c101d04 */
.L_x_6237:
[----:B------:R-:W-:Y:S05]  /*2b60*/  BSYNC B0 ;  /* 0x0000000000007941 */ /* 0x000fea0003800000 */
.L_x_6236:
[----:B------:R-:W-:Y:S01]  /*2b70*/  BSSY B0, `(.L_x_6238) ;  /* 0x0000030000007945 */ /* 0x000fe20003800000 */
[----:B------:R-:W-:Y:S05]  /*2b80*/  @!P3 BRA `(.L_x_6239) ;  /* 0x000002e00000b947 */ /* 0x000fea0003800000 */
[--C-:B01----:R-:W-:Y:S01]  /*2b90*/  FADD.FTZ R69, R52, -R149.reuse ;  /* 0x8000009534457221 */ /* 0x103fe20000010000 */
[----:B------:R-:W-:Y:S01]  /*2ba0*/  HFMA2.MMA R152, -RZ, RZ, 0, 9.5367431640625e-07 ;  /* 0x00000010ff987435 */ /* 0x000fe200000001ff */
        /* <DEDUP_REMOVED lines=37> */
[----:B------:R-:W-:-:S02]  /*2e00*/  F2FP.BF16.PACK_AB R75, R158, R157 ;  /* 0x0000009d9e4b723e */ /* 0x000fc400000010ff */
[----:B------:R-:W-:Y:S02]  /*2e10*/  F2FP.BF16.PACK_AB R74, R156, R155 ;  /* 0x0000009b9c4a723e */ /* 0x000fe400000010ff */
[----:B0-----:R-:W-:Y:S01]  /*2e20*/  F2FP.BF16.PACK_AB R73, R153, R154 ;  /* 0x0000009a9949723e */ /* 0x001fe200000010ff */
[----:B------:R-:W-:Y:S01]  /*2e30*/  IMAD.WIDE.U32 R68, R147, R152, c[0x0][0x210] ;  /* 0x0000840093447625 */ /* 0x000fe200078e0098 */
[----:B------:R-:W-:Y:S02]  /*2e40*/  F2FP.BF16.PACK_AB R72, R151, R150 ;  /* 0x000000969748723e */ /* 0x000fe400000010ff */
[----:B------:R-:W-:-:S03]  /*2e50*/  IADD3 R147, R147, 0x80, RZ ;  /* 0x0000008093937810 */ /* 0x000fc60007ffe0ff */
[----:B------:R0:W-:Y:S04]  /*2e60*/  STG.E.128 [R68.64], R72 ;  /* 0x0000004844007986 */ /* 0x0001e8000c101d04 */
.L_x_6239:
[----:B------:R-:W-:Y:S05]  /*2e70*/  BSYNC B0 ;  /* 0x0000000000007941 */ /* 0x000fea0003800000 */
.L_x_6238:
[----:B------:R-:W-:Y:S01]  /*2e80*/  BSSY B0, `(.L_x_6240) ;  /* 0x000002f000007945 */ /* 0x000fe20003800000 */
[----:B------:R-:W-:Y:S05]  /*2e90*/  @!P4 BRA `(.L_x_6241) ;  /* 0x000002d00000c947 */ /* 0x000fea0003800000 */
[--C-:B------:R-:W-:Y:S01]  /*2ea0*/  FADD.FTZ R151, R64, -R149.reuse ;  /* 0x8000009540977221 */ /* 0x100fe20000010000 */
[----:B------:R-:W-:Y:S01]  /*2eb0*/  MOV R152, 0x10 ;  /* 0x0000001000987802 */ /* 0x000fe20000000f00 */
[--C-:B------:R-:W-:Y:S02]  /*2ec0*/  FADD.FTZ R153, R65, -R149.reuse ;  /* 0x8000009541997221 */ /* 0x100fe40000010000 */
[--C-:B------:R-:W-:Y:S02]  /*2ed0*/  FADD.FTZ R155, R66, -R149.reuse ;  /* 0x80000095429b7221 */ /* 0x100fe40000010000 */
[--C-:B------:R-:W-:Y:S02]  /*2ee0*/  FADD.FTZ R157, R67, -R149.reuse ;  /* 0x80000095439d7221 */ /* 0x100fe40000010000 */
[--C-:B01----:R-:W-:Y:S02]  /*2ef0*/  FADD.FTZ R69, R61, -R149.reuse ;  /* 0x800000953d457221 */ /* 0x103fe40000010000 */
        /* <DEDUP_REMOVED lines=12> */
[----:B------:R-:W-:-:S02]  /*2fc0*/  FMUL.FTZ R149, R148, R75 ;  /* 0x0000004b94957220 */ /* 0x000fc40000410000 */
[----:B------:R-:W-:Y:S01]  /*2fd0*/  FFMA.FTZ R71, R116, R155, R125 ;  /* 0x0000009b74477223 */ /* 0x000fe2000001007d */
[----:B------:R-:W-:Y:S01]  /*2fe0*/  F2FP.BF16.PACK_AB R70, R69, R70 ;  /* 0x000000464546723e */ /* 0x000fe200000010ff */
        /* <DEDUP_REMOVED lines=8> */
[----:B------:R-:W-:Y:S02]  /*3070*/  FFMA.FTZ R148, R112, R150, R121 ;  /* 0x0000009670947223 */ /* 0x000fe40000010079 */
[----:B------:R-:W-:Y:S01]  /*3080*/  FFMA.FTZ R151, R115, R149, R122 ;  /* 0x0000009573977223 */ /* 0x000fe2000001007a */
[----:B------:R-:W-:Y:S01]  /*3090*/  F2FP.BF16.PACK_AB R68, R69, R68 ;  /* 0x000000444544723e */ /* 0x000fe200000010ff */
[----:B------:R-:W-:-:S03]  /*30a0*/  FFMA.FTZ R153, R133, R153, R144 ;  /* 0x0000009985997223 */ /* 0x000fc60000010090 */
[----:B------:R-:W-:Y:S01]  /*30b0*/  F2FP.BF16.PACK_AB R69, R151, R148 ;  /* 0x000000949745723e */ /* 0x000fe200000010ff */
[----:B------:R-:W-:Y:S01]  /*30c0*/  FFMA.FTZ R148, R126, R73, R137 ;  /* 0x000000497e947223 */ /* 0x000fe20000010089 */
[----:B------:R-:W-:Y:S01]  /*30d0*/  F2FP.BF16.PACK_AB R74, R153, R74 ;  /* 0x0000004a994a723e */ /* 0x000fe200000010ff */
[----:B------:R-:W-:Y:S02]  /*30e0*/  FFMA.FTZ R73, R128, R150, R139 ;  /* 0x0000009680497223 */ /* 0x000fe4000001008b */
[----:B------:R-:W-:Y:S02]  /*30f0*/  FFMA.FTZ R150, R131, R149, R142 ;  /* 0x0000009583967223 */ /* 0x000fe4000001008e */
[----:B------:R-:W-:-:S03]  /*3100*/  FFMA.FTZ R149, R129, R72, R136 ;  /* 0x0000004881957223 */ /* 0x000fc60000010088 */
[----:B------:R-:W-:Y:S01]  /*3110*/  F2FP.BF16.PACK_AB R73, R150, R73 ;  /* 0x000000499649723e */ /* 0x000fe200000010ff */
[----:B------:R-:W-:Y:S01]  /*3120*/  IMAD.WIDE.U32 R150, R147, R152, c[0x0][0x210] ;  /* 0x0000840093967625 */ /* 0x000fe200078e0098 */
[----:B------:R-:W-:-:S03]  /*3130*/  F2FP.BF16.PACK_AB R72, R149, R148 ;  /* 0x000000949548723e */ /* 0x000fc600000010ff */
[----:B------:R-:W-:-:S05]  /*3140*/  IMAD.WIDE.U32 R148, R147, R152, c[0x0][0x208] ;  /* 0x0000820093947625 */ /* 0x000fca00078e0098 */
[----:B------:R0:W-:Y:S04]  /*3150*/  STG.E.128 [R148.64], R68 ;  /* 0x0000004494007986 */ /* 0x0001e8000c101d04 */
[----:B------:R0:W-:Y:S02]  /*3160*/  STG.E.128 [R150.64], R72 ;  /* 0x0000004896007986 */ /* 0x0001e4000c101d04 */
.L_x_6241:
[----:B------:R-:W-:Y:S05]  /*3170*/  BSYNC B0 ;  /* 0x0000000000007941 */ /* 0x000fea0003800000 */
.L_x_6240:
[----:B------:R-:W-:Y:S02]  /*3180*/  IADD3 R141, R141, c[0x0][0x160], RZ ;  /* 0x000058008d8d7a10 */ /* 0x000fe40007ffe0ff */
[----:B------:R-:W-:Y:S02]  /*3190*/  LOP3.LUT P1, RZ, R138, 0xff, RZ, 0xc0, !PT ;  /* 0x000000ff8aff7812 */ /* 0x000fe4000782c0ff */
[----:B------:R-:W-:Y:S02]  /*31a0*/  ISETP.GE.AND P0, PT, R141, c[0x0][0x164], PT ;  /* 0x000059008d007a0c */ /* 0x000fe40003f06270 */
[----:B------:R-:W-:-:S11]  /*31b0*/  SEL R138, RZ, 0x1, P1 ;  /* 0x00000001ff8a7807 */ /* 0x000fd60000800000 */
[----:B01---5:R-:W-:Y:S01]  /*31c0*/  @P0 CALL.REL.NOINC `(.L_x_6242) ;  /* 0x0000001000000944 */ /* 0x023fe20003c00000 */
[----:B------:R-:W-:Y:S05]  /*31d0*/  BRA `(.L_x_6243) ;  /* 0xffffdb4000007947 */ /* 0x000fea000383ffff */
.L_x_6242:
[----:B------:R-:W-:Y:S05]  /*31e0*/  EXIT ;  /* 0x000000000000794d */ /* 0x000fea0003800000 */
.L_x_6234:
[----:B------:R-:W-:Y:S01]  /*31f0*/  HFMA2.MMA R148, -RZ, RZ, 0, 5.9604644775390625e-08 ;  /* 0x00000001ff947435 */ /* 0x000fe200000001ff */
[----:B------:R-:W-:Y:S02]  /*3200*/  MOV R74, 0x1f ;  /* 0x0000001f004a7802 */ /* 0x000fe40000000f00 */
[----:B------:R-:W-:Y:S02]  /*3210*/  MOV R75, 0xffffffff ;  /* 0xffffffff004b7802 */ /* 0x000fe40000000f00 */
[----:B------:R-:W-:Y:S02]  /*3220*/  MOV R70, 0x3240 ;  /* 0x0000324000467802 */ /* 0x000fe40000000f00 */
[----:B-----5:R-:W-:Y:S05]  /*3230*/  CALL.REL.NOINC `($__internal_24_$__cuda_sm70_shflsync_bfly_p) ;  /* 0x000006b000007944 */ /* 0x020fea0003c00000 */
[----:B-1----:R-:W-:Y:S01]  /*3240*/  IMAD.MOV.U32 R68, RZ, RZ, R148 ;  /* 0x000000ffff447224 */ /* 0x002fe200078e0094 */
[----:B0-----:R-:W-:Y:S05]  /*3250*/  BRA `(.L_x_6244) ;  /* 0xffffeda000007947 */ /* 0x001fea000383ffff */
.L_x_6235:
[----:B------:R-:W-:Y:S01]  /*3260*/  HFMA2.MMA R148, -RZ, RZ, 0, 1.1920928955078125e-07 ;  /* 0x00000002ff947435 */ /* 0x000fe200000001ff */
[----:B------:R-:W-:Y:S02]  /*3270*/  MOV R74, 0x1f ;  /* 0x0000001f004a7802 */ /* 0x000fe40000000f00 */
[----:B------:R-:W-:Y:S02]  /*3280*/  MOV R75, 0xffffffff ;  /* 0xffffffff004b7802 */ /* 0x000fe40000000f00 */
[----:B------:R-:W-:-:S02]  /*3290*/  MOV R70, 0x32b0 ;  /* 0x000032b000467802 */ /* 0x000fc40000000f00 */
[----:B-----5:R-:W-:Y:S05]  /*32a0*/  CALL.REL.NOINC `($__internal_24_$__cuda_sm70_shflsync_bfly_p) ;  /* 0x0000064000007944 */ /* 0x020fea0003c00000 */
[----:B01----:R-:W-:Y:S01]  /*32b0*/  FADD.FTZ R69, R69, R148 ;  /* 0x0000009445457221 */ /* 0x003fe20000010000 */
[----:B------:R-:W-:Y:S01]  /*32c0*/  HFMA2.MMA R148, -RZ, RZ, 0, 2.384185791015625e-07 ;  /* 0x00000004ff947435 */ /* 0x000fe200000001ff */
[----:B------:R-:W-:Y:S01]  /*32d0*/  MOV R74, 0x1f ;  /* 0x0000001f004a7802 */ /* 0x000fe20000000f00 */
[----:B------:R-:W-:Y:S01]  /*32e0*/  IMAD.MOV.U32 R75, RZ, RZ, -0x1 ;  /* 0xffffffffff4b7424 */ /* 0x000fe200078e00ff */
[----:B------:R-:W-:-:S03]  /*32f0*/  MOV R70, 0x3310 ;  /* 0x0000331000467802 */ /* 0x000fc60000000f00 */
[----:B------:R-:W-:Y:S05]  /*3300*/  CALL.REL.NOINC `($__internal_24_$__cuda_sm70_shflsync_bfly_p) ;  /* 0x000005e000007944 */ /* 0x000fea0003c00000 */
[----:B01----:R-:W-:Y:S01]  /*3310*/  FADD.FTZ R69, R69, R148 ;  /* 0x0000009445457221 */ /* 0x003fe20000010000 */
[----:B------:R-:W-:Y:S01]  /*3320*/  HFMA2.MMA R148, -RZ, RZ, 0, 4.76837158203125e-07 ;  /* 0x00000008ff947435 */ /* 0x000fe200000001ff */
[----:B------:R-:W-:-:S02]  /*3330*/  MOV R74, 0x1f ;  /* 0x0000001f004a7802 */ /* 0x000fc40000000f00 */
[----:B------:R-:W-:Y:S02]  /*3340*/  MOV R75, 0xffffffff ;  /* 0xffffffff004b7802 */ /* 0x000fe40000000f00 */
[----:B------:R-:W-:Y:S02]  /*3350*/  MOV R70, 0x3370 ;  /* 0x0000337000467802 */ /* 0x000fe40000000f00 */
[----:B------:R-:W-:Y:S05]  /*3360*/  CALL.REL.NOINC `($__internal_24_$__cuda_sm70_shflsync_bfly_p) ;  /* 0x0000058000007944 */ /* 0x000fea0003c00000 */
[----:B01----:R-:W-:Y:S01]  /*3370*/  FADD.FTZ R69, R69, R148 ;  /* 0x0000009445457221 */ /* 0x003fe20000010000 */
[----:B------:R-:W-:Y:S01]  /*3380*/  HFMA2.MMA R148, -RZ, RZ, 0, 9.5367431640625e-07 ;  /* 0x00000010ff947435 */ /* 0x000fe200000001ff */
[----:B------:R-:W-:Y:S01]  /*3390*/  MOV R74, 0x1f ;  /* 0x0000001f004a7802 */ /* 0x000fe20000000f00 */
[----:B------:R-:W-:Y:S01]  /*33a0*/  IMAD.MOV.U32 R75, RZ, RZ, -0x1 ;  /* 0xffffffffff4b7424 */ /* 0x000fe200078e00ff */
[----:B------:R-:W-:-:S03]  /*33b0*/  MOV R70, 0x33d0 ;  /* 0x000033d000467802 */ /* 0x000fc60000000f00 */
[----:B------:R-:W-:Y:S05]  /*33c0*/  CALL.REL.NOINC `($__internal_24_$__cuda_sm70_shflsync_bfly_p) ;  /* 0x0000052000007944 */ /* 0x000fea0003c00000 */
        /* <DEDUP_REMOVED lines=55> */
[----:B------:R-:W-:Y:S05]  /*3740*/  CALL.REL.NOINC `($__internal_24_$__cuda_sm70_shflsync_bfly_p) ;  /* 0x000001a000007944 */ /* 0x000fea0003c00000 */
[----:B01----:R-:W-:Y:S01]  /*3750*/  FADD.FTZ R69, R69, R148 ;  /* 0x0000009445457221 */ /* 0x003fe20000010000 */
[----:B------:R-:W-:Y:S01]  /*3760*/  HFMA2.MMA R148, -RZ, RZ, 0, 1.1920928955078125e-07 ;  /* 0x00000002ff947435 */ /* 0x000fe200000001ff */
[----:B------:R-:W-:Y:S01]  /*3770*/  MOV R74, 0x1f ;  /* 0x0000001f004a7802 */ /* 0x000fe20000000f00 */
[----:B------:R-:W-:Y:S01]  /*3780*/  IMAD.MOV.U32 R75, RZ, RZ, -0x1 ;  /* 0xffffffffff4b7424 */ /* 0x000fe200078e00ff */
[----:B------:R-:W-:-:S03]  /*3790*/  MOV R70, 0x37b0 ;  /* 0x000037b000467802 */ /* 0x000fc60000000f00 */
[----:B------:R-:W-:Y:S05]  /*37a0*/  CALL.REL.NOINC `($__internal_24_$__cuda_sm70_shflsync_bfly_p) ;  /* 0x0000014000007944 */ /* 0x000fea0003c00000 */
[----:B01----:R-:W-:Y:S01]  /*37b0*/  FADD.FTZ R69, R69, R148 ;  /* 0x0000009445457221 */ /* 0x003fe20000010000 */
[----:B------:R-:W-:Y:S01]  /*37c0*/  HFMA2.MMA R148, -RZ, RZ, 0, 2.384185791015625e-07 ;  /* 0x00000004ff947435 */ /* 0x000fe200000001ff */
[----:B------:R-:W-:Y:S02]  /*37d0*/  MOV R74, 0x1f ;  /* 0x0000001f004a7802 */ /* 0x000fe40000000f00 */
[----:B------:R-:W-:Y:S02]  /*37e0*/  MOV R75, 0xffffffff ;  /* 0xffffffff004b7802 */ /* 0x000fe40000000f00 */
[----:B------:R-:W-:-:S02]  /*37f0*/  MOV R70, 0x3810 ;  /* 0x0000381000467802 */ /* 0x000fc40000000f00 */
[----:B------:R-:W-:Y:S05]  /*3800*/  CALL.REL.NOINC `($__internal_24_$__cuda_sm70_shflsync_bfly_p) ;  /* 0x000000e000007944 */ /* 0x000fea0003c00000 */
[----:B01----:R-:W-:Y:S01]  /*3810*/  FADD.FTZ R69, R69, R148 ;  /* 0x0000009445457221 */ /* 0x003fe20000010000 */
[----:B------:R-:W-:Y:S01]  /*3820*/  HFMA2.MMA R148, -RZ, RZ, 0, 4.76837158203125e-07 ;  /* 0x00000008ff947435 */ /* 0x000fe200000001ff */
[----:B------:R-:W-:Y:S01]  /*3830*/  MOV R74, 0x1f ;  /* 0x0000001f004a7802 */ /* 0x000fe20000000f00 */
[----:B------:R-:W-:Y:S01]  /*3840*/  IMAD.MOV.U32 R75, RZ, RZ, -0x1 ;  /* 0xffffffffff4b7424 */ /* 0x000fe200078e00ff */
[----:B------:R-:W-:-:S03]  /*3850*/  MOV R70, 0x3870 ;  /* 0x0000387000467802 */ /* 0x000fc60000000f00 */
[----:B------:R-:W-:Y:S05]  /*3860*/  CALL.REL.NOINC `($__internal_24_$__cuda_sm70_shflsync_bfly_p) ;  /* 0x0000008000007944 */ /* 0x000fea0003c00000 */
[----:B-1----:R-:W-:Y:S01]  /*3870*/  FADD.FTZ R73, R69, R148 ;  /* 0x0000009445497221 */ /* 0x002fe20000010000 */
[----:B------:R-:W-:Y:S01]  /*3880*/  HFMA2.MMA R148, -RZ, RZ, 0, 9.5367431640625e-07 ;  /* 0x00000010ff947435 */ /* 0x000fe200000001ff */
[----:B0-----:R-:W-:-:S02]  /*3890*/  MOV R74, 0x1f ;  /* 0x0000001f004a7802 */ /* 0x001fc40000000f00 */
[----:B------:R-:W-:Y:S02]  /*38a0*/  MOV R75, 0xffffffff ;  /* 0xffffffff004b7802 */ /* 0x000fe40000000f00 */
[----:B------:R-:W-:Y:S02]  /*38b0*/  MOV R69, R73 ;  /* 0x0000004900457202 */ /* 0x000fe40000000f00 */
[----:B------:R-:W-:Y:S02]  /*38c0*/  MOV R70, 0x38e0 ;  /* 0x000038e000467802 */ /* 0x000fe40000000f00 */
[----:B------:R-:W-:Y:S05]  /*38d0*/  CALL.REL.NOINC `($__internal_24_$__cuda_sm70_shflsync_bfly_p) ;  /* 0x0000001000007944 */ /* 0x000fea0003c00000 */
[----:B01----:R-:W-:Y:S05]  /*38e0*/  BRA `(.L_x_6245) ;  /* 0xffffeb6000007947 */ /* 0x003fea000383ffff */
        .weak           $__internal_24_$__cuda_sm70_shflsync_bfly_p
        .type           $__internal_24_$__cuda_sm70_shflsync_bfly_p,@function
        .size           $__internal_24_$__cuda_sm70_shflsync_bfly_p,(.L_x_20004 - $__internal_24_$__cuda_sm70_shflsync_bfly_p)
$__internal_24_$__cuda_sm70_shflsync_bfly_p:
[----:B------:R-:W-:Y:S01]  /*38f0*/  HFMA2.MMA R71, -RZ, RZ, 0, 0 ;  /* 0x00000000ff477435 */ /* 0x000fe200000001ff */
[----:B------:R-:W-:Y:S04]  /*3900*/  WARPSYNC R75 ;  /* 0x0000004b00007348 */ /* 0x000fe80003800000 */
[----:B------:R0:W1:Y:S01]  /*3910*/  SHFL.BFLY PT, R148, R69, R148, R74 ;  /* 0x0c00009445947389 */ /* 0x00006200000e004a */
[----:B------:R-:W-:Y:S05]  /*3920*/  RET.REL.NODEC R70 `(_ZN10layer_norm31ln_parallel_residual_fwd_kernelINS_13Kernel_traitsI13__nv_bfloat16S2_fS2_fjLj3072ELj1ELj1ELj4ELj16ENS_18Kernel_traits_baseILj3072ES2_S2_fS2_fjLj128EEEEELb0ELb0ELb0EEEvNS_9FwdParamsE) ;  /* 0xffffc6d046007950 */ /* 0x000fea0003c3ffff */
.L_x_6246:
        /* <DEDUP_REMOVED lines=13> */
.L_x_20004:


//--------------------- .text._ZN10layer_norm31ln_parallel_residual_fwd_kernelINS_13Kernel_traitsI13__nv_bfloat16S2_fS2_fjLj3072ELj1ELj1ELj4ELj16ENS_18Kernel_traits_baseILj3072ES2_S2_fS2_fjLj128EEEEELb0ELb0ELb1EEEvNS_9FwdParamsE --------------------------
	.section	.text._ZN10layer_norm31ln_parallel_residual_fwd_kernelINS_13Kernel_traitsI13__nv_bfloat16S2_fS2_fjLj3072ELj1ELj1ELj4ELj16ENS_18Kernel_traits_baseILj3072ES2_S2_fS2_fjLj128EEEEELb0ELb0ELb1EEEvNS_9FwdParamsE,"ax",@progbits
	.sectioninfo	@"SHI_REGISTERS=167"
	.align	128
        .global         _ZN10layer_norm31ln_parallel_residual_fwd_kernelINS_13Kernel_traitsI13__nv_bfloat16S2_fS2_fjLj3072ELj1ELj1ELj4ELj16ENS_18Kernel_traits_baseILj3072ES2_S2_fS2_fjLj128EEEEELb0ELb0ELb1EEEvNS_9FwdParamsE
        .type           _ZN10layer_norm31ln_parallel_residual_fwd_kernelINS_13Kernel_traitsI13__nv_bfloat16S2_fS2_fjLj3072ELj1ELj1ELj4ELj16ENS_18Kernel_traits_baseILj3072ES2_S2_fS2_fjLj128EEEEELb0ELb0ELb1EEEvNS_9FwdParamsE,@function
        .size           _ZN10layer_norm31ln_parallel_residual_fwd_kernelINS_13Kernel_traitsI13__nv_bfloat16S2_fS2_fjLj3072ELj1ELj1ELj4ELj16ENS_18Kernel_traits_baseILj3072ES2_S2_fS2_fjLj128EEEEELb0ELb0ELb1EEEvNS_9FwdParamsE,(.L_x_20005 - _ZN10layer_norm31ln_parallel_residual_fwd_kernelINS_13Kernel_traitsI13__nv_bfloat16S2_fS2_fjLj3072ELj1ELj1ELj4ELj16ENS_18Kernel_traits_baseILj3072ES2_S2_fS2_fjLj128EEEEELb0ELb0ELb1EEEvNS_9FwdParamsE)
        .other          _ZN10layer_norm31ln_parallel_residual_fwd_kernelINS_13Kernel_traitsI13__nv_bfloat16S2_fS2_fjLj3072ELj1ELj1ELj4ELj16ENS_18Kernel_traits_baseILj3072ES2_S2_fS2_fjLj128EEEEELb0ELb0ELb1EEEvNS_9FwdParamsE,@"STO_CUDA_ENTRY STV_DEFAULT"
_ZN10layer_norm31ln_parallel_residual_fwd_kernelINS_13Kernel_traitsI13__nv_bfloat16S2_fS2_fjLj3072ELj1ELj1ELj4ELj16ENS_18Kernel_traits_baseILj3072ES2_S2_fS2_fjLj128EEEEELb0ELb0ELb1EEEvNS_9FwdParamsE:
.text._ZN10layer_norm31ln_parallel_residual_fwd_kernelINS_13Kernel_traitsI13__nv_bfloat16S2_fS2_fjLj3072ELj1ELj1ELj4ELj16ENS_18Kernel_traits_baseILj3072ES2_S2_fS2_fjLj128EEEEELb0ELb0ELb1EEEvNS_9FwdParamsE:
[----:B------:R-:W-:Y:S02]  /*0000*/  MOV R1, c[0x0][0x28] ;  /* 0x00000a0000017a02 */ /* 0x000fe40000000f00 */
[----:B------:R-:W0:Y:S01]  /*0010*/  S2R R27, SR_TID.X ;  /* 0x00000000001b7919 */ /* 0x000e220000002100 */
[----:B------:R-:W-:Y:S01]  /*0020*/  ISETP.NE.U32.AND P0, PT, RZ, c[0x0][0x218], PT ;  /* 0x00008600ff007a0c */ /* 0x000fe20003f05070 */
[----:B------:R-:W-:-:S03]  /*0030*/  ULDC.64 UR4, c[0x0][0x118] ;  /* 0x0000460000047ab9 */ /* 0x000fc60000000a00 */
[----:B------:R-:W-:Y:S02]  /*0040*/  ISETP.NE.AND.EX P0, PT, RZ, c[0x0][0x21c], PT, P0 ;  /* 0x00008700ff007a0c */ /* 0x000fe40003f05300 */
[----:B0-----:R-:W-:-:S04]  /*0050*/  SHF.L.U32 R0, R27, 0x4, RZ ;  /* 0x000000041b007819 */ /* 0x001fc800000006ff */
[----:B------:R-:W-:-:S04]  /*0060*/  LOP3.LUT R0, R0, 0x7f0, RZ, 0xc0, !PT ;  /* 0x000007f000007812 */ /* 0x000fc800078ec0ff */
[----:B------:R-:W-:Y:S02]  /*0070*/  IADD3 R4, P1, R0, c[0x0][0x218], RZ ;  /* 0x0000860000047a10 */ /* 0x000fe40007f3e0ff */
[----:B------:R-:W-:Y:S02]  /*0080*/  LOP3.LUT R26, R27, 0x7f, RZ, 0xc0, !PT ;  /* 0x0000007f1b1a7812 */ /* 0x000fe400078ec0ff */
[----:B------:R-:W-:Y:S02]  /*0090*/  IADD3.X R5, RZ, c[0x0][0x21c], RZ, P1, !PT ;  /* 0x00008700ff057a10 */ /* 0x000fe40000ffe4ff */
[----:B------:R-:W-:Y:S02]  /*00a0*/  ISETP.NE.U32.AND P1, PT, RZ, c[0x0][0x220], PT ;  /* 0x00008800ff007a0c */ /* 0x000fe40003f25070 */
[----:B------:R-:W-:Y:S01]  /*00b0*/  SHF.L.U32 R6, R26, 0x4, RZ ;  /* 0x000000041a067819 */ /* 0x000fe200000006ff */
[----:B------:R0:W5:Y:S01]  /*00c0*/  @P0 LDG.E.128 R12, [R4.64] ;  /* 0x00000004040c0981 */ /* 0x000162000c1e1d00 */
[----:B------:R-:W-:-:S02]  /*00d0*/  ISETP.NE.AND.EX P1, PT, RZ, c[0x0][0x224], PT, P1 ;  /* 0x00008900ff007a0c */ /* 0x000fc40003f25310 */
[----:B------:R-:W-:Y:S01]  /*00e0*/  IADD3 R8, P2, R6, c[0x0][0x220], RZ ;  /* 0x0000880006087a10 */ /* 0x000fe20007f5e0ff */
[----:B------:R0:W5:Y:S03]  /*00f0*/  @P0 LDG.E.128 R68, [R4.64+0x800] ;  /* 0x0008000404440981 */ /* 0x000166000c1e1d00 */
[----:B------:R-:W-:Y:S01]  /*0100*/  IADD3.X R9, RZ, c[0x0][0x224], RZ, P2, !PT ;  /* 0x00008900ff097a10 */ /* 0x000fe200017fe4ff */
[----:B------:R0:W5:Y:S06]  /*0110*/  @P0 LDG.E.128 R28, [R4.64+0x1000] ;  /* 0x00100004041c0981 */ /* 0x00016c000c1e1d00 */
[----:B------:R0:W5:Y:S01]  /*0120*/  @P1 LDG.E.128 R32, [R8.64] ;  /* 0x0000000408201981 */ /* 0x000162000c1e1d00 */
[----:B------:R-:W1:Y:S03]  /*0130*/  S2UR UR6, SR_CTAID.X ;  /* 0x00000000000679c3 */ /* 0x000e660000002500 */
[----:B------:R0:W5:Y:S01]  /*0140*/  @P1 LDG.E.128 R40, [R8.64+0x800] ;  /* 0x0008000408281981 */ /* 0x000162000c1e1d00 */
[----:B------:R-:W-:-:S03]  /*0150*/  SHF.R.U32.HI R135, RZ, 0x7, R27 ;  /* 0x00000007ff877819 */ /* 0x000fc6000001161b */
[----:B------:R0:W5:Y:S01]  /*0160*/  @P1 LDG.E.128 R36, [R8.64+0x1000] ;  /* 0x0010000408241981 */ /* 0x000162000c1e1d00 */
[----:B------:R-:W-:-:S04]  /*0170*/  IADD3 R2, P3, R0, c[0x0][0x1b0], RZ ;  /* 0x00006c0000027a10 */ /* 0x000fc80007f7e0ff */
[----:B------:R-:W-:Y:S02]  /*0180*/  IADD3.X R3, RZ, c[0x0][0x1b4], RZ, P3, !PT ;  /* 0x00006d00ff037a10 */ /* 0x000fe40001ffe4ff */
[----:B------:R-:W-:Y:S02]  /*0190*/  IADD3 R6, P3, R6, c[0x0][0x1b8], RZ ;  /* 0x00006e0006067a10 */ /* 0x000fe40007f7e0ff */
[----:B-1----:R-:W-:-:S04]  /*01a0*/  IADD3 R134, R135, UR6, RZ ;  /* 0x0000000687867c10 */ /* 0x002fc8000fffe0ff */
[----:B------:R-:W-:-:S13]  /*01b0*/  ISETP.GE.AND P2, PT, R134, c[0x0][0x164], PT ;  /* 0x0000590086007a0c */ /* 0x000fda0003f46270 */
[----:B------:R-:W-:Y:S05]  /*01c0*/  @P2 EXIT ;  /* 0x000000000000294d */ /* 0x000fea0003800000 */
[----:B0-----:R-:W-:Y:S01]  /*01d0*/  IADD3.X R7, RZ, c[0x0][0x1bc], RZ, P3, !PT ;  /* 0x00006f00ff077a10 */ /* 0x001fe20001ffe4ff */
[----:B------:R0:W2:Y:S04]  /*01e0*/  LDG.E.128 R44, [R2.64] ;  /* 0x00000004022c7981 */ /* 0x0000a8000c1e1d00 */
[----:B------:R1:W3:Y:S04]  /*01f0*/  LDG.E.128 R48, [R6.64] ;  /* 0x0000000406307981 */ /* 0x0002e8000c1e1d00 */
[----:B------:R0:W4:Y:S04]  /*0200*/  LDG.E.128 R52, [R2.64+0x800] ;  /* 0x0008000402347981 */ /* 0x000128000c1e1d00 */
[----:B------:R1:W3:Y:S04]  /*0210*/  LDG.E.128 R56, [R6.64+0x800] ;  /* 0x0008000406387981 */ /* 0x0002e8000c1e1d00 */
[----:B------:R0:W3:Y:S04]  /*0220*/  LDG.E.128 R60, [R2.64+0x1000] ;  /* 0x00100004023c7981 */ /* 0x0000e8000c1e1d00 */
[----:B------:R1:W4:Y:S01]  /*0230*/  LDG.E.128 R64, [R6.64+0x1000] ;  /* 0x0010000406407981 */ /* 0x000322000c1e1d00 */
[----:B-----5:R-:W-:Y:S01]  /*0240*/  @!P0 CS2R R12, SRZ ;  /* 0x00000000000c8805 */ /* 0x020fe2000001ff00 */
        /* <DEDUP_REMOVED lines=11> */
[----:B------:R-:W-:Y:S01]  /*0300*/  SHF.L.U32 R135, R135, 0x2, RZ ;  /* 0x0000000287877819 */ /* 0x000fe200000006ff */
[----:B------:R-:W-:Y:S01]  /*0310*/  HFMA2.MMA R128, -RZ, RZ, 0, 5.9604644775390625e-08 ;  /* 0x00000001ff807435 */ /* 0x000fe200000001ff */
[----:B------:R-:W-:Y:S01]  /*0320*/  SHF.R.U32.HI R136, RZ, 0x5, R27 ;  /* 0x00000005ff887819 */ /* 0x000fe2000001161b */
[----:B------:R-:W-:Y:S01]  /*0330*/  ULDC.U8 UR6, c[0x0][0x1f0] ;  /* 0x00007c0000067ab9 */ /* 0x000fe20000000000 */
        /* <DEDUP_REMOVED lines=18> */
[----:B-1----:R-:W-:-:S02]  /*0460*/  PRMT R7, RZ, 0x5410, R29 ;  /* 0x00005410ff077816 */ /* 0x002fc4000000001d */
        /* <DEDUP_REMOVED lines=31> */
[----:B------:R-:W-:Y:S02]  /*0660*/  IADD3 R132, R135, 0x4, RZ ;  /* 0x0000000487847810 */ /* 0x000fe40007ffe0ff */
[--C-:B--2---:R-:W-:Y:S02]  /*0670*/  PRMT R86, RZ, 0x5410, R44.reuse ;  /* 0x00005410ff567816 */ /* 0x104fe4000000002c */
[----:B------:R-:W-:Y:S02]  /*0680*/  PRMT R89, RZ, 0x7610, R44 ;  /* 0x00007610ff597816 */ /* 0x000fe4000000002c */
[--C-:B------:R-:W-:Y:S02]  /*0690*/  PRMT R88, RZ, 0x5410, R45.reuse ;  /* 0x00005410ff587816 */ /* 0x100fe4000000002d */
[----:B------:R-:W-:-:S02]  /*06a0*/  PRMT R91, RZ, 0x7610, R45 ;  /* 0x00007610ff5b7816 */ /* 0x000fc4000000002d */
[--C-:B------:R-:W-:Y:S02]  /*06b0*/  PRMT R90, RZ, 0x5410, R46.reuse ;  /* 0x00005410ff5a7816 */ /* 0x100fe4000000002e */
[----:B------:R-:W-:Y:S02]  /*06c0*/  PRMT R93, RZ, 0x7610, R46 ;  /* 0x00007610ff5d7816 */ /* 0x000fe4000000002e */
[--C-:B------:R-:W-:Y:S02]  /*06d0*/  PRMT R92, RZ, 0x5410, R47.reuse ;  /* 0x00005410ff5c7816 */ /* 0x100fe4000000002f */
[----:B------:R-:W-:Y:S02]  /*06e0*/  PRMT R97, RZ, 0x7610, R47 ;  /* 0x00007610ff617816 */ /* 0x000fe4000000002f */
[--C-:B---3--:R-:W-:Y:S02]  /*06f0*/  PRMT R95, RZ, 0x5410, R48.reuse ;  /* 0x00005410ff5f7816 */ /* 0x108fe40000000030 */
[----:B------:R-:W-:-:S02]  /*0700*/  PRMT R94, RZ, 0x7610, R48 ;  /* 0x00007610ff5e7816 */ /* 0x000fc40000000030 */
[--C-:B------:R-:W-:Y:S02]  /*0710*/  PRMT R99, RZ, 0x5410, R49.reuse ;  /* 0x00005410ff637816 */ /* 0x100fe40000000031 */
[----:B------:R-:W-:Y:S02]  /*0720*/  PRMT R96, RZ, 0x7610, R49 ;  /* 0x00007610ff607816 */ /* 0x000fe40000000031 */
[--C-:B------:R-:W-:Y:S02]  /*0730*/  PRMT R101, RZ, 0x5410, R50.reuse ;  /* 0x00005410ff657816 */ /* 0x100fe40000000032 */
[----:B------:R-:W-:Y:S02]  /*0740*/  PRMT R98, RZ, 0x7610, R50 ;  /* 0x00007610ff627816 */ /* 0x000fe40000000032 */
[--C-:B------:R-:W-:Y:S02]  /*0750*/  PRMT R107, RZ, 0x5410, R51.reuse ;  /* 0x00005410ff6b7816 */ /* 0x100fe40000000033 */
[----:B------:R-:W-:-:S02]  /*0760*/  PRMT R106, RZ, 0x7610, R51 ;  /* 0x00007610ff6a7816 */ /* 0x000fc40000000033 */
[--C-:B----4-:R-:W-:Y:S02]  /*0770*/  PRMT R100, RZ, 0x5410, R52.reuse ;  /* 0x00005410ff647816 */ /* 0x110fe40000000034 */
        /* <DEDUP_REMOVED lines=31> */
.L_x_6298:
        /* <DEDUP_REMOVED lines=16> */
[----:B------:R0:W5:Y:S04]  /*0a70*/  @P1 LDG.E.128 R56, [R34.64] ;  /* 0x0000000422381981 */ /* 0x000168000c1e1d00 */
[----:B------:R0:W5:Y:S01]  /*0a80*/  @P1 LDG.E.128 R52, [R34.64+0x10] ;  /* 0x0000100422341981 */ /* 0x000162000c1e1d00 */
[----:B------:R-:W-:-:S04]  /*0a90*/  ISETP.NE.U32.AND P2, PT, RZ, c[0x0][0x178], PT ;  /* 0x00005e00ff007a0c */ /* 0x000fc80003f45070 */
[----:B------:R-:W-:Y:S02]  /*0aa0*/  ISETP.NE.AND.EX P2, PT, RZ, c[0x0][0x17c], PT, P2 ;  /* 0x00005f00ff007a0c */ /* 0x000fe40003f45320 */
[----:B--2---:R-:W-:-:S11]  /*0ab0*/  PRMT R48, RZ, 0x5410, R44 ;  /* 0x00005410ff307816 */ /* 0x004fd6000000002c */
[----:B------:R-:W-:Y:S05]  /*0ac0*/  @P2 BRA `(.L_x_6247) ;  /* 0x0000003000002947 */ /* 0x000fea0003800000 */
[----:B0-----:R-:W-:Y:S05]  /*0ad0*/  @!P1 BRA `(.L_x_6248) ;  /* 0x0000005000009947 */ /* 0x001fea0003800000 */
[----:B-----5:R-:W-:Y:S01]  /*0ae0*/  FADD.FTZ R48, R56, R48 ;  /* 0x0000003038307221 */ /* 0x020fe20000010000 */
[----:B------:R-:W-:Y:S05]  /*0af0*/  BRA `(.L_x_6248) ;  /* 0x0000003000007947 */ /* 0x000fea0003800000 */
.L_x_6247:
[----:B0----5:R-:W-:-:S05]  /*0b00*/  PRMT R33, RZ, 0x5410, R60 ;  /* 0x00005410ff217816 */ /* 0x021fca000000003c */
[----:B------:R-:W-:-:S04]  /*0b10*/  FADD.FTZ R48, R48, R33 ;  /* 0x0000002130307221 */ /* 0x000fc80000010000 */
[----:B------:R-:W-:Y:S02]  /*0b20*/  @P1 FADD.FTZ R48, R56, R48 ;  /* 0x0000003038301221 */ /* 0x000fe40000010000 */
.L_x_6248:
[----:B------:R-:W-:Y:S01]  /*0b30*/  PRMT R49, RZ, 0x7610, R44 ;  /* 0x00007610ff317816 */ /* 0x000fe2000000002c */
[----:B------:R-:W-:Y:S05]  /*0b40*/  @P2 BRA `(.L_x_6249) ;  /* 0x0000003000002947 */ /* 0x000fea0003800000 */
[----:B------:R-:W-:Y:S05]  /*0b50*/  @!P1 BRA `(.L_x_6250) ;  /* 0x0000005000009947 */ /* 0x000fea0003800000 */
[----:B-----5:R-:W-:Y:S01]  /*0b60*/  FADD.FTZ R49, R57, R49 ;  /* 0x0000003139317221 */ /* 0x020fe20000010000 */
[----:B------:R-:W-:Y:S05]  /*0b70*/  BRA `(.L_x_6250) ;  /* 0x0000003000007947 */ /* 0x000fea0003800000 */
.L_x_6249:
[----:B-----5:R-:W-:-:S05]  /*0b80*/  PRMT R32, RZ, 0x7610, R60 ;  /* 0x00007610ff207816 */ /* 0x020fca000000003c */
[----:B------:R-:W-:-:S04]  /*0b90*/  FADD.FTZ R49, R49, R32 ;  /* 0x0000002031317221 */ /* 0x000fc80000010000 */
[----:B------:R-:W-:Y:S02]  /*0ba0*/  @P1 FADD.FTZ R49, R57, R49 ;  /* 0x0000003139311221 */ /* 0x000fe40000010000 */
.L_x_6250:
[----:B------:R-:W-:Y:S01]  /*0bb0*/  PRMT R50, RZ, 0x5410, R45 ;  /* 0x00005410ff327816 */ /* 0x000fe2000000002d */
[----:B------:R-:W-:Y:S05]  /*0bc0*/  @P2 BRA `(.L_x_6251) ;  /* 0x0000003000002947 */ /* 0x000fea0003800000 */
[----:B------:R-:W-:Y:S05]  /*0bd0*/  @!P1 BRA `(.L_x_6252) ;  /* 0x0000005000009947 */ /* 0x000fea0003800000 */
[----:B-----5:R-:W-:Y:S01]  /*0be0*/  FADD.FTZ R50, R58, R50 ;  /* 0x000000323a327221 */ /* 0x020fe20000010000 */
[----:B------:R-:W-:Y:S05]  /*0bf0*/  BRA `(.L_x_6252) ;  /* 0x0000003000007947 */ /* 0x000fea0003800000 */
.L_x_6251:
[----:B-----5:R-:W-:-:S05]  /*0c00*/  PRMT R33, RZ, 0x5410, R61 ;  /* 0x00005410ff217816 */ /* 0x020fca000000003d */
[----:B------:R-:W-:-:S04]  /*0c10*/  FADD.FTZ R50, R50, R33 ;  /* 0x0000002132327221 */ /* 0x000fc80000010000 */
[----:B------:R-:W-:Y:S02]  /*0c20*/  @P1 FADD.FTZ R50, R58, R50 ;  /* 0x000000323a321221 */ /* 0x000fe40000010000 */
.L_x_6252:
[----:B------:R-:W-:Y:S01]  /*0c30*/  PRMT R51, RZ, 0x7610, R45 ;  /* 0x00007610ff337816 */ /* 0x000fe2000000002d */
[----:B------:R-:W-:Y:S05]  /*0c40*/  @P2 BRA `(.L_x_6253) ;  /* 0x0000003000002947 */ /* 0x000fea0003800000 */
[----:B------:R-:W-:Y:S05]  /*0c50*/  @!P1 BRA `(.L_x_6254) ;  /* 0x0000005000009947 */ /* 0x000fea0003800000 */
[----:B-----5:R-:W-:Y:S01]  /*0c60*/  FADD.FTZ R51, R59, R51 ;  /* 0x000000333b337221 */ /* 0x020fe20000010000 */
[----:B------:R-:W-:Y:S05]  /*0c70*/  BRA `(.L_x_6254) ;  /* 0x0000003000007947 */ /* 0x000fea0003800000 */
.L_x_6253:
[----:B-----5:R-:W-:-:S05]  /*0c80*/  PRMT R32, RZ, 0x7610, R61 ;  /* 0x00007610ff207816 */ /* 0x020fca000000003d */
[----:B------:R-:W-:-:S04]  /*0c90*/  FADD.FTZ R51, R51, R32 ;  /* 0x0000002033337221 */ /* 0x000fc80000010000 */
[----:B------:R-:W-:Y:S02]  /*0ca0*/  @P1 FADD.FTZ R51, R59, R51 ;  /* 0x000000333b331221 */ /* 0x000fe40000010000 */
.L_x_6254:
[----:B------:R-:W-:Y:S01]  /*0cb0*/  PRMT R44, RZ, 0x5410, R46 ;  /* 0x00005410ff2c7816 */ /* 0x000fe2000000002e */
[----:B------:R-:W-:Y:S05]  /*0cc0*/  @P2 BRA `(.L_x_6255) ;  /* 0x0000003000002947 */ /* 0x000fea0003800000 */
[----:B------:R-:W-:Y:S05]  /*0cd0*/  @!P1 BRA `(.L_x_6256) ;  /* 0x0000005000009947 */ /* 0x000fea0003800000 */
[----:B-----5:R-:W-:Y:S01]  /*0ce0*/  FADD.FTZ R44, R52, R44 ;  /* 0x0000002c342c7221 */ /* 0x020fe20000010000 */
[----:B------:R-:W-:Y:S05]  /*0cf0*/  BRA `(.L_x_6256) ;  /* 0x0000003000007947 */ /* 0x000fea0003800000 */
.L_x_6255:
[----:B-----5:R-:W-:-:S05]  /*0d00*/  PRMT R33, RZ, 0x5410, R62 ;  /* 0x00005410ff217816 */ /* 0x020fca000000003e */
[----:B------:R-:W-:-:S04]  /*0d10*/  FADD.FTZ R44, R44, R33 ;  /* 0x000000212c2c7221 */ /* 0x000fc80000010000 */
[----:B------:R-:W-:Y:S02]  /*0d20*/  @P1 FADD.FTZ R44, R52, R44 ;  /* 0x0000002c342c1221 */ /* 0x000fe40000010000 */
.L_x_6256:
[----:B------:R-:W-:Y:S01]  /*0d30*/  PRMT R45, RZ, 0x7610, R46 ;  /* 0x00007610ff2d7816 */ /* 0x000fe2000000002e */
[----:B------:R-:W-:Y:S05]  /*0d40*/  @P2 BRA `(.L_x_6257) ;  /* 0x0000003000002947 */ /* 0x000fea0003800000 */
[----:B------:R-:W-:Y:S05]  /*0d50*/  @!P1 BRA `(.L_x_6258) ;  /* 0x0000005000009947 */ /* 0x000fea0003800000 */
[----:B-----5:R-:W-:Y:S01]  /*0d60*/  FADD.FTZ R45, R53, R45 ;  /* 0x0000002d352d7221 */ /* 0x020fe20000010000 */
[----:B------:R-:W-:Y:S05]  /*0d70*/  BRA `(.L_x_6258) ;  /* 0x0000003000007947 */ /* 0x000fea0003800000 */
.L_x_6257:
[----:B-----5:R-:W-:-:S05]  /*0d80*/  PRMT R32, RZ, 0x7610, R62 ;  /* 0x00007610ff207816 */ /* 0x020fca000000003e */
[----:B------:R-:W-:-:S04]  /*0d90*/  FADD.FTZ R45, R45, R32 ;  /* 0x000000202d2d7221 */ /* 0x000fc80000010000 */
[----:B------:R-:W-:Y:S02]  /*0da0*/  @P1 FADD.FTZ R45, R53, R45 ;  /* 0x0000002d352d1221 */ /* 0x000fe40000010000 */
.L_x_6258:
[----:B------:R-:W-:Y:S01]  /*0db0*/  PRMT R46, RZ, 0x5410, R47 ;  /* 0x00005410ff2e7816 */ /* 0x000fe2000000002f */
[----:B------:R-:W-:Y:S05]  /*0dc0*/  @P2 BRA `(.L_x_6259) ;  /* 0x0000003000002947 */ /* 0x000fea0003800000 */
[----:B------:R-:W-:Y:S05]  /*0dd0*/  @!P1 BRA `(.L_x_6260) ;  /* 0x0000005000009947 */ /* 0x000fea0003800000 */
[----:B-----5:R-:W-:Y:S01]  /*0de0*/  FADD.FTZ R46, R54, R46 ;  /* 0x0000002e362e7221 */ /* 0x020fe20000010000 */
[----:B------:R-:W-:Y:S05]  /*0df0*/  BRA `(.L_x_6260) ;  /* 0x0000003000007947 */ /* 0x000fea0003800000 */
.L_x_6259:
[----:B-----5:R-:W-:-:S05]  /*0e00*/  PRMT R33, RZ, 0x5410, R63 ;  /* 0x00005410ff217816 */ /* 0x020fca000000003f */
[----:B------:R-:W-:-:S04]  /*0e10*/  FADD.FTZ R46, R46, R33 ;  /* 0x000000212e2e7221 */ /* 0x000fc80000010000 */
[----:B------:R-:W-:Y:S02]  /*0e20*/  @P1 FADD.FTZ R46, R54, R46 ;  /* 0x0000002e362e1221 */ /* 0x000fe40000010000 */
.L_x_6260:
[----:B------:R-:W-:Y:S01]  /*0e30*/  PRMT R47, RZ, 0x7610, R47 ;  /* 0x00007610ff2f7816 */ /* 0x000fe2000000002f */
[----:B------:R-:W-:Y:S05]  /*0e40*/  @P2 BRA `(.L_x_6261) ;  /* 0x0000003000002947 */ /* 0x000fea0003800000 */
[----:B------:R-:W-:Y:S05]  /*0e50*/  @!P1 BRA `(.L_x_6262) ;  /* 0x0000005000009947 */ /* 0x000fea0003800000 */
[----:B-----5:R-:W-:Y:S01]  /*0e60*/  FADD.FTZ R47, R55, R47 ;  /* 0x0000002f372f7221 */ /* 0x020fe20000010000 */
[----:B------:R-:W-:Y:S05]  /*0e70*/  BRA `(.L_x_6262) ;  /* 0x0000003000007947 */ /* 0x000fea0003800000 */
.L_x_6261:
[----:B-----5:R-:W-:-:S05]  /*0e80*/  PRMT R32, RZ, 0x7610, R63 ;  /* 0x00007610ff207816 */ /* 0x020fca000000003f */
[----:B------:R-:W-:-:S04]  /*0e90*/  FADD.FTZ R47, R47, R32 ;  /* 0x000000202f2f7221 */ /* 0x000fc80000010000 */
[----:B------:R-:W-:Y:S02]  /*0ea0*/  @P1 FADD.FTZ R47, R55, R47 ;  /* 0x0000002f372f1221 */ /* 0x000fe40000010000 */
.L_x_6262:
[C---:B------:R-:W-:Y:S02]  /*0eb0*/  IADD3 R146, R147.reuse, 0x80, RZ ;  /* 0x0000008093927810 */ /* 0x040fe40007ffe0ff */
[C---:B------:R-:W-:Y:S02]  /*0ec0*/  LEA R40, P3, R147.reuse, c[0x0][0x188], 0x5 ;  /* 0x0000620093287a11 */ /* 0x040fe400078628ff */
[C---:B------:R-:W-:Y:S01]  /*0ed0*/  @P1 LEA R34, P4, R146.reuse, c[0x0][0x180], 0x5 ;  /* 0x0000600092221a11 */ /* 0x040fe200078828ff */
[C---:B------:R-:W-:Y:S01]  /*0ee0*/  IMAD.WIDE.U32 R36, R146.reuse, R64, c[0x0][0x170] ;  /* 0x00005c0092247625 */ /* 0x040fe200078e0040 */
[----:B------:R-:W-:Y:S02]  /*0ef0*/  LEA.HI.X R41, R147, c[0x0][0x18c], RZ, 0x5, P3 ;  /* 0x0000630093297a11 */ /* 0x000fe400018f2cff */
[C---:B------:R-:W-:Y:S02]  /*0f00*/  @P0 LEA R32, P3, R146.reuse, c[0x0][0x178], 0x4 ;  /* 0x00005e0092200a11 */ /* 0x040fe400078620ff */
[C---:B------:R-:W-:Y:S01]  /*0f10*/  @P1 LEA.HI.X R35, R146.reuse, c[0x0][0x184], RZ, 0x5, P4 ;  /* 0x0000610092231a11 */ /* 0x040fe200020f2cff */
[----:B------:R-:W-:Y:S01]  /*0f20*/  STG.E.128 [R40.64], R48 ;  /* 0x0000003028007986 */ /* 0x000fe2000c101d04 */
[----:B------:R-:W-:-:S03]  /*0f30*/  @P0 LEA.HI.X R33, R146, c[0x0][0x17c], RZ, 0x4, P3 ;  /* 0x00005f0092210a11 */ /* 0x000fc600018f24ff */
[----:B------:R0:W-:Y:S04]  /*0f40*/  STG.E.128 [R40.64+0x10], R44 ;  /* 0x0000102c28007986 */ /* 0x0001e8000c101d04 */
[----:B------:R-:W0:Y:S04]  /*0f50*/  LDG.E.128 R36, [R36.64] ;  /* 0x0000000424247981 */ /* 0x000e28000c1e1d00 */
[----:B-----5:R1:W5:Y:S04]  /*0f60*/  @P0 LDG.E.128 R60, [R32.64] ;  /* 0x00000004203c0981 */ /* 0x020368000c1e1d00 */
[----:B------:R1:W5:Y:S04]  /*0f70*/  @P1 LDG.E.128 R56, [R34.64] ;  /* 0x0000000422381981 */ /* 0x000368000c1e1d00 */
[----:B------:R1:W5:Y:S01]  /*0f80*/  @P1 LDG.E.128 R52, [R34.64+0x10] ;  /* 0x0000100422341981 */ /* 0x000362000c1e1d00 */
[----:B0-----:R-:W-:Y:S01]  /*0f90*/  PRMT R40, RZ, 0x5410, R36 ;  /* 0x00005410ff287816 */ /* 0x001fe20000000024 */
[----:B------:R-:W-:Y:S05]  /*0fa0*/  @P2 BRA `(.L_x_6263) ;  /* 0x0000003000002947 */ /* 0x000fea0003800000 */
[----:B-1----:R-:W-:Y:S05]  /*0fb0*/  @!P1 BRA `(.L_x_6264) ;  /* 0x0000005000009947 */ /* 0x002fea0003800000 */
[----:B-----5:R-:W-:Y:S01]  /*0fc0*/  FADD.FTZ R40, R56, R40 ;  /* 0x0000002838287221 */ /* 0x020fe20000010000 */
[----:B------:R-:W-:Y:S05]  /*0fd0*/  BRA `(.L_x_6264) ;  /* 0x0000003000007947 */ /* 0x000fea0003800000 */
.L_x_6263:
[----:B-1---5:R-:W-:-:S05]  /*0fe0*/  PRMT R33, RZ, 0x5410, R60 ;  /* 0x00005410ff217816 */ /* 0x022fca000000003c */
[----:B------:R-:W-:-:S04]  /*0ff0*/  FADD.FTZ R40, R33, R40 ;  /* 0x0000002821287221 */ /* 0x000fc80000010000 */
[----:B------:R-:W-:Y:S02]  /*1000*/  @P1 FADD.FTZ R40, R56, R40 ;  /* 0x0000002838281221 */ /* 0x000fe40000010000 */
.L_x_6264:
[----:B------:R-:W-:Y:S01]  /*1010*/  PRMT R41, RZ, 0x7610, R36 ;  /* 0x00007610ff297816 */ /* 0x000fe20000000024 */
[----:B------:R-:W-:Y:S05]  /*1020*/  @P2 BRA `(.L_x_6265) ;  /* 0x0000003000002947 */ /* 0x000fea0003800000 */
[----:B------:R-:W-:Y:S05]  /*1030*/  @!P1 BRA `(.L_x_6266) ;  /* 0x0000005000009947 */ /* 0x000fea0003800000 */
[----:B-----5:R-:W-:Y:S01]  /*1040*/  FADD.FTZ R41, R57, R41 ;  /* 0x0000002939297221 */ /* 0x020fe20000010000 */
[----:B------:R-:W-:Y:S05]  /*1050*/  BRA `(.L_x_6266) ;  /* 0x0000003000007947 */ /* 0x000fea0003800000 */
.L_x_6265:
[----:B-----5:R-:W-:-:S05]  /*1060*/  PRMT R32, RZ, 0x7610, R60 ;  /* 0x00007610ff207816 */ /* 0x020fca000000003c */
[----:B------:R-:W-:-:S04]  /*1070*/  FADD.FTZ R41, R32, R41 ;  /* 0x0000002920297221 */ /* 0x000fc80000010000 */
[----:B------:R-:W-:Y:S02]  /*1080*/  @P1 FADD.FTZ R41, R57, R41 ;  /* 0x0000002939291221 */ /* 0x000fe40000010000 */
.L_x_6266:
[----:B------:R-:W-:Y:S01]  /*1090*/  PRMT R42, RZ, 0x5410, R37 ;  /* 0x00005410ff2a7816 */ /* 0x000fe20000000025 */
[----:B------:R-:W-:Y:S05]  /*10a0*/  @P2 BRA `(.L_x_6267) ;  /* 0x0000003000002947 */ /* 0x000fea0003800000 */
[----:B------:R-:W-:Y:S05]  /*10b0*/  @!P1 BRA `(.L_x_6268) ;  /* 0x0000005000009947 */ /* 0x000fea0003800000 */
[----:B-----5:R-:W-:Y:S01]  /*10c0*/  FADD.FTZ R42, R58, R42 ;  /* 0x0000002a3a2a7221 */ /* 0x020fe20000010000 */
[----:B------:R-:W-:Y:S05]  /*10d0*/  BRA `(.L_x_6268) ;  /* 0x0000003000007947 */ /* 0x000fea0003800000 */
.L_x_6267:
[----:B-----5:R-:W-:-:S05]  /*10e0*/  PRMT R33, RZ, 0x5410, R61 ;  /* 0x00005410ff217816 */ /* 0x020fca000000003d */
[----:B------:R-:W-:-:S04]  /*10f0*/  FADD.FTZ R42, R33, R42 ;  /* 0x0000002a212a7221 */ /* 0x000fc80000010000 */
[----:B------:R-:W-:Y:S02]  /*1100*/  @P1 FADD.FTZ R42, R58, R42 ;  /* 0x0000002a3a2a1221 */ /* 0x000fe40000010000 */
.L_x_6268:
[----:B------:R-:W-:Y:S01]  /*1110*/  PRMT R43, RZ, 0x7610, R37 ;  /* 0x00007610ff2b7816 */ /* 0x000fe20000000025 */
[----:B------:R-:W-:Y:S05]  /*1120*/  @P2 BRA `(.L_x_6269) ;  /* 0x0000003000002947 */ /* 0x000fea0003800000 */
[----:B------:R-:W-:Y:S05]  /*1130*/  @!P1 BRA `(.L_x_6270) ;  /* 0x0000005000009947 */ /* 0x000fea0003800000 */
[----:B-----5:R-:W-:Y:S01]  /*1140*/  FADD.FTZ R43, R59, R43 ;  /* 0x0000002b3b2b7221 */ /* 0x020fe20000010000 */
[----:B------:R-:W-:Y:S05]  /*1150*/  BRA `(.L_x_6270) ;  /* 0x0000003000007947 */ /* 0x000fea0003800000 */
.L_x_6269:
[----:B-----5:R-:W-:-:S05]  /*1160*/  PRMT R32, RZ, 0x7610, R61 ;  /* 0x00007610ff207816 */ /* 0x020fca000000003d */
[----:B------:R-:W-:-:S04]  /*1170*/  FADD.FTZ R43, R32, R43 ;  /* 0x0000002b202b7221 */ /* 0x000fc80000010000 */
[----:B------:R-:W-:Y:S02]  /*1180*/  @P1 FADD.FTZ R43, R59, R43 ;  /* 0x0000002b3b2b1221 */ /* 0x000fe40000010000 */
.L_x_6270:
[----:B------:R-:W-:Y:S01]  /*1190*/  PRMT R36, RZ, 0x5410, R38 ;  /* 0x00005410ff247816 */ /* 0x000fe20000000026 */
[----:B------:R-:W-:Y:S05]  /*11a0*/  @P2 BRA `(.L_x_6271) ;  /* 0x0000003000002947 */ /* 0x000fea0003800000 */
[----:B------:R-:W-:Y:S05]  /*11b0*/  @!P1 BRA `(.L_x_6272) ;  /* 0x0000005000009947 */ /* 0x000fea0003800000 */
[----:B-----5:R-:W-:Y:S01]  /*11c0*/  FADD.FTZ R36, R52, R36 ;  /* 0x0000002434247221 */ /* 0x020fe20000010000 */
[----:B------:R-:W-:Y:S05]  /*11d0*/  BRA `(.L_x_6272) ;  /* 0x0000003000007947 */ /* 0x000fea0003800000 */
.L_x_6271:
[----:B-----5:R-:W-:-:S05]  /*11e0*/  PRMT R33, RZ, 0x5410, R62 ;  /* 0x00005410ff217816 */ /* 0x020fca000000003e */
[----:B------:R-:W-:-:S04]  /*11f0*/  FADD.FTZ R36, R33, R36 ;  /* 0x0000002421247221 */ /* 0x000fc80000010000 */
[----:B------:R-:W-:Y:S02]  /*1200*/  @P1 FADD.FTZ R36, R52, R36 ;  /* 0x0000002434241221 */ /* 0x000fe40000010000 */
.L_x_6272:
[----:B------:R-:W-:Y:S01]  /*1210*/  PRMT R37, RZ, 0x7610, R38 ;  /* 0x00007610ff257816 */ /* 0x000fe20000000026 */
[----:B------:R-:W-:Y:S05]  /*1220*/  @P2 BRA `(.L_x_6273) ;  /* 0x0000003000002947 */ /* 0x000fea0003800000 */
[----:B------:R-:W-:Y:S05]  /*1230*/  @!P1 BRA `(.L_x_6274) ;  /* 0x0000005000009947 */ /* 0x000fea0003800000 */
[----:B-----5:R-:W-:Y:S01]  /*1240*/  FADD.FTZ R37, R53, R37 ;  /* 0x0000002535257221 */ /* 0x020fe20000010000 */
[----:B------:R-:W-:Y:S05]  /*1250*/  BRA `(.L_x_6274) ;  /* 0x0000003000007947 */ /* 0x000fea0003800000 */
.L_x_6273:
[----:B-----5:R-:W-:-:S05]  /*1260*/  PRMT R32, RZ, 0x7610, R62 ;  /* 0x00007610ff207816 */ /* 0x020fca000000003e */
[----:B------:R-:W-:-:S04]  /*1270*/  FADD.FTZ R37, R32, R37 ;  /* 0x0000002520257221 */ /* 0x000fc80000010000 */
[----:B------:R-:W-:Y:S02]  /*1280*/  @P1 FADD.FTZ R37, R53, R37 ;  /* 0x0000002535251221 */ /* 0x000fe40000010000 */
.L_x_6274:
[----:B------:R-:W-:Y:S01]  /*1290*/  PRMT R38, RZ, 0x5410, R39 ;  /* 0x00005410ff267816 */ /* 0x000fe20000000027 */
[----:B------:R-:W-:Y:S05]  /*12a0*/  @P2 BRA `(.L_x_6275) ;  /* 0x0000003000002947 */ /* 0x000fea0003800000 */
[----:B------:R-:W-:Y:S05]  /*12b0*/  @!P1 BRA `(.L_x_6276) ;  /* 0x0000005000009947 */ /* 0x000fea0003800000 */
[----:B-----5:R-:W-:Y:S01]  /*12c0*/  FADD.FTZ R38, R54, R38 ;  /* 0x0000002636267221 */ /* 0x020fe20000010000 */
[----:B------:R-:W-:Y:S05]  /*12d0*/  BRA `(.L_x_6276) ;  /* 0x0000003000007947 */ /* 0x000fea0003800000 */
.L_x_6275:
[----:B-----5:R-:W-:-:S05]  /*12e0*/  PRMT R33, RZ, 0x5410, R63 ;  /* 0x00005410ff217816 */ /* 0x020fca000000003f */
[----:B------:R-:W-:-:S04]  /*12f0*/  FADD.FTZ R38, R33, R38 ;  /* 0x0000002621267221 */ /* 0x000fc80000010000 */
[----:B------:R-:W-:Y:S02]  /*1300*/  @P1 FADD.FTZ R38, R54, R38 ;  /* 0x0000002636261221 */ /* 0x000fe40000010000 */
.L_x_6276:
[----:B------:R-:W-:Y:S01]  /*1310*/  PRMT R39, RZ, 0x7610, R39 ;  /* 0x00007610ff277816 */ /* 0x000fe20000000027 */
[----:B------:R-:W-:Y:S05]  /*1320*/  @P2 BRA `(.L_x_6277) ;  /* 0x0000003000002947 */ /* 0x000fea0003800000 */
[----:B------:R-:W-:Y:S05]  /*1330*/  @!P1 BRA `(.L_x_6278) ;  /* 0x0000005000009947 */ /* 0x000fea0003800000 */
[----:B-----5:R-:W-:Y:S01]  /*1340*/  FADD.FTZ R39, R55, R39 ;  /* 0x0000002737277221 */ /* 0x020fe20000010000 */
[----:B------:R-:W-:Y:S05]  /*1350*/  BRA `(.L_x_6278) ;  /* 0x0000003000007947 */ /* 0x000fea0003800000 */
.L_x_6277:
[----:B-----5:R-:W-:-:S05]  /*1360*/  PRMT R32, RZ, 0x7610, R63 ;  /* 0x00007610ff207816 */ /* 0x020fca000000003f */
[----:B------:R-:W-:-:S04]  /*1370*/  FADD.FTZ R39, R32, R39 ;  /* 0x0000002720277221 */ /* 0x000fc80000010000 */
[----:B------:R-:W-:Y:S02]  /*1380*/  @P1 FADD.FTZ R39, R55, R39 ;  /* 0x0000002737271221 */ /* 0x000fe40000010000 */
.L_x_6278:
[----:B------:R-:W-:Y:S02]  /*1390*/  IADD3 R145, R147, 0x100, RZ ;  /* 0x0000010093917810 */ /* 0x000fe40007ffe0ff */
[C---:B------:R-:W-:Y:S02]  /*13a0*/  LEA R102, P3, R146.reuse, c[0x0][0x188], 0x5 ;  /* 0x0000620092667a11 */ /* 0x040fe400078628ff */
[C---:B------:R-:W-:Y:S01]  /*13b0*/  @P1 LEA R34, P4, R145.reuse, c[0x0][0x180], 0x5 ;  /* 0x0000600091221a11 */ /* 0x040fe200078828ff */
[C---:B------:R-:W-:Y:S01]  /*13c0*/  IMAD.WIDE.U32 R64, R145.reuse, R64, c[0x0][0x170] ;  /* 0x00005c0091407625 */ /* 0x040fe200078e0040 */
[----:B------:R-:W-:Y:S02]  /*13d0*/  LEA.HI.X R103, R146, c[0x0][0x18c], RZ, 0x5, P3 ;  /* 0x0000630092677a11 */ /* 0x000fe400018f2cff */
[C---:B------:R-:W-:Y:S02]  /*13e0*/  @P1 LEA.HI.X R35, R145.reuse, c[0x0][0x184], RZ, 0x5, P4 ;  /* 0x0000610091231a11 */ /* 0x040fe400020f2cff */
[C---:B------:R-:W-:Y:S01]  /*13f0*/  @P0 LEA R32, P3, R145.reuse, c[0x0][0x178], 0x4 ;  /* 0x00005e0091200a11 */ /* 0x040fe200078620ff */
[----:B------:R0:W-:Y:S03]  /*1400*/  STG.E.128 [R102.64], R40 ;  /* 0x0000002866007986 */ /* 0x0001e6000c101d04 */
[----:B------:R-:W-:Y:S01]  /*1410*/  @P0 LEA.HI.X R33, R145, c[0x0][0x17c], RZ, 0x4, P3 ;  /* 0x00005f0091210a11 */ /* 0x000fe200018f24ff */
[----:B------:R0:W-:Y:S04]  /*1420*/  STG.E.128 [R102.64+0x10], R36 ;  /* 0x0000102466007986 */ /* 0x0001e8000c101d04 */
[----:B------:R-:W2:Y:S04]  /*1430*/  LDG.E.128 R64, [R64.64] ;  /* 0x0000000440407981 */ /* 0x000ea8000c1e1d00 */
[----:B-----5:R0:W5:Y:S04]  /*1440*/  @P1 LDG.E.128 R56, [R34.64] ;  /* 0x0000000422381981 */ /* 0x020168000c1e1d00 */
[----:B------:R0:W5:Y:S04]  /*1450*/  @P1 LDG.E.128 R52, [R34.64+0x10] ;  /* 0x0000100422341981 */ /* 0x000168000c1e1d00 */
[----:B------:R2:W5:Y:S02]  /*1460*/  @P0 LDG.E.128 R60, [R32.64] ;  /* 0x00000004203c0981 */ /* 0x000564000c1e1d00 */
[----:B--2---:R-:W-:Y:S01]  /*1470*/  PRMT R32, RZ, 0x5410, R64 ;  /* 0x00005410ff207816 */ /* 0x004fe20000000040 */
[----:B------:R-:W-:Y:S05]  /*1480*/  @P2 BRA `(.L_x_6279) ;  /* 0x0000003000002947 */ /* 0x000fea0003800000 */
[----:B0-----:R-:W-:Y:S05]  /*1490*/  @!P1 BRA `(.L_x_6280) ;  /* 0x0000005000009947 */ /* 0x001fea0003800000 */
[----:B-----5:R-:W-:Y:S01]  /*14a0*/  FADD.FTZ R32, R56, R32 ;  /* 0x0000002038207221 */ /* 0x020fe20000010000 */
[----:B------:R-:W-:Y:S05]  /*14b0*/  BRA `(.L_x_6280) ;  /* 0x0000003000007947 */ /* 0x000fea0003800000 */
.L_x_6279:
[----:B0----5:R-:W-:-:S05]  /*14c0*/  PRMT R33, RZ, 0x5410, R60 ;  /* 0x00005410ff217816 */ /* 0x021fca000000003c */
[----:B------:R-:W-:-:S04]  /*14d0*/  FADD.FTZ R32, R33, R32 ;  /* 0x0000002021207221 */ /* 0x000fc80000010000 */
[----:B------:R-:W-:Y:S02]  /*14e0*/  @P1 FADD.FTZ R32, R56, R32 ;  /* 0x0000002038201221 */ /* 0x000fe40000010000 */
.L_x_6280:
[----:B------:R-:W-:Y:S01]  /*14f0*/  PRMT R33, RZ, 0x7610, R64 ;  /* 0x00007610ff217816 */ /* 0x000fe20000000040 */
[----:B------:R-:W-:Y:S05]  /*1500*/  @P2 BRA `(.L_x_6281) ;  /* 0x0000003000002947 */ /* 0x000fea0003800000 */
[----:B------:R-:W-:Y:S05]  /*1510*/  @!P1 BRA `(.L_x_6282) ;  /* 0x0000005000009947 */ /* 0x000fea0003800000 */
[----:B-----5:R-:W-:Y:S01]  /*1520*/  FADD.FTZ R33, R57, R33 ;  /* 0x0000002139217221 */ /* 0x020fe20000010000 */
[----:B------:R-:W-:Y:S05]  /*1530*/  BRA `(.L_x_6282) ;  /* 0x0000003000007947 */ /* 0x000fea0003800000 */
.L_x_6281:
[----:B-----5:R-:W-:-:S05]  /*1540*/  PRMT R34, RZ, 0x7610, R60 ;  /* 0x00007610ff227816 */ /* 0x020fca000000003c */
[----:B------:R-:W-:-:S04]  /*1550*/  FADD.FTZ R33, R34, R33 ;  /* 0x0000002122217221 */ /* 0x000fc80000010000 */
[----:B------:R-:W-:Y:S02]  /*1560*/  @P1 FADD.FTZ R33, R57, R33 ;  /* 0x0000002139211221 */ /* 0x000fe40000010000 */
.L_x_6282:
[----:B------:R-:W-:Y:S01]  /*1570*/  PRMT R34, RZ, 0x5410, R65 ;  /* 0x00005410ff227816 */ /* 0x000fe20000000041 */
[----:B------:R-:W-:Y:S05]  /*1580*/  @P2 BRA `(.L_x_6283) ;  /* 0x0000003000002947 */ /* 0x000fea0003800000 */
[----:B------:R-:W-:Y:S05]  /*1590*/  @!P1 BRA `(.L_x_6284) ;  /* 0x0000005000009947 */ /* 0x000fea0003800000 */
[----:B-----5:R-:W-:Y:S01]  /*15a0*/  FADD.FTZ R34, R58, R34 ;  /* 0x000000223a227221 */ /* 0x020fe20000010000 */
[----:B------:R-:W-:Y:S05]  /*15b0*/  BRA `(.L_x_6284) ;  /* 0x0000003000007947 */ /* 0x000fea0003800000 */
.L_x_6283:
[----:B-----5:R-:W-:-:S05]  /*15c0*/  PRMT R35, RZ, 0x5410, R61 ;  /* 0x00005410ff237816 */ /* 0x020fca000000003d */
[----:B------:R-:W-:-:S04]  /*15d0*/  FADD.FTZ R34, R35, R34 ;  /* 0x0000002223227221 */ /* 0x000fc80000010000 */
[----:B------:R-:W-:Y:S02]  /*15e0*/  @P1 FADD.FTZ R34, R58, R34 ;  /* 0x000000223a221221 */ /* 0x000fe40000010000 */
.L_x_6284:
[----:B------:R-:W-:Y:S01]  /*15f0*/  PRMT R35, RZ, 0x7610, R65 ;  /* 0x00007610ff237816 */ /* 0x000fe20000000041 */
[----:B------:R-:W-:Y:S05]  /*1600*/  @P2 BRA `(.L_x_6285) ;  /* 0x0000003000002947 */ /* 0x000fea0003800000 */
[----:B------:R-:W-:Y:S05]  /*1610*/  @!P1 BRA `(.L_x_6286) ;  /* 0x0000005000009947 */ /* 0x000fea0003800000 */
[----:B-----5:R-:W-:Y:S01]  /*1620*/  FADD.FTZ R35, R59, R35 ;  /* 0x000000233b237221 */ /* 0x020fe20000010000 */
[----:B------:R-:W-:Y:S05]  /*1630*/  BRA `(.L_x_6286) ;  /* 0x0000003000007947 */ /* 0x000fea0003800000 */
.L_x_6285:
[----:B-----5:R-:W-:-:S05]  /*1640*/  PRMT R64, RZ, 0x7610, R61 ;  /* 0x00007610ff407816 */ /* 0x020fca000000003d */
[----:B------:R-:W-:-:S04]  /*1650*/  FADD.FTZ R35, R64, R35 ;  /* 0x0000002340237221 */ /* 0x000fc80000010000 */
[----:B------:R-:W-:Y:S02]  /*1660*/  @P1 FADD.FTZ R35, R59, R35 ;  /* 0x000000233b231221 */ /* 0x000fe40000010000 */
.L_x_6286:
[----:B------:R-:W-:Y:S01]  /*1670*/  PRMT R64, RZ, 0x5410, R66 ;  /* 0x00005410ff407816 */ /* 0x000fe20000000042 */
[----:B------:R-:W-:Y:S05]  /*1680*/  @P2 BRA `(.L_x_6287) ;  /* 0x0000003000002947 */ /* 0x000fea0003800000 */
[----:B------:R-:W-:Y:S05]  /*1690*/  @!P1 BRA `(.L_x_6288) ;  /* 0x0000005000009947 */ /* 0x000fea0003800000 */
[----:B-----5:R-:W-:Y:S01]  /*16a0*/  FADD.FTZ R64, R52, R64 ;  /* 0x0000004034407221 */ /* 0x020fe20000010000 */
[----:B------:R-:W-:Y:S05]  /*16b0*/  BRA `(.L_x_6288) ;  /* 0x0000003000007947 */ /* 0x000fea0003800000 */
.L_x_6287:
[----:B-----5:R-:W-:-:S05]  /*16c0*/  PRMT R65, RZ, 0x5410, R62 ;  /* 0x00005410ff417816 */ /* 0x020fca000000003e */
[----:B------:R-:W-:-:S04]  /*16d0*/  FADD.FTZ R64, R65, R64 ;  /* 0x0000004041407221 */ /* 0x000fc80000010000 */
[----:B------:R-:W-:Y:S02]  /*16e0*/  @P1 FADD.FTZ R64, R52, R64 ;  /* 0x0000004034401221 */ /* 0x000fe40000010000 */
.L_x_6288:
[----:B------:R-:W-:Y:S01]  /*16f0*/  PRMT R65, RZ, 0x7610, R66 ;  /* 0x00007610ff417816 */ /* 0x000fe20000000042 */
[----:B------:R-:W-:Y:S05]  /*1700*/  @P2 BRA `(.L_x_6289) ;  /* 0x0000003000002947 */ /* 0x000fea0003800000 */
[----:B------:R-:W-:Y:S05]  /*1710*/  @!P1 BRA `(.L_x_6290) ;  /* 0x0000005000009947 */ /* 0x000fea0003800000 */
[----:B-----5:R-:W-:Y:S01]  /*1720*/  FADD.FTZ R65, R53, R65 ;  /* 0x0000004135417221 */ /* 0x020fe20000010000 */
[----:B------:R-:W-:Y:S05]  /*1730*/  BRA `(.L_x_6290) ;  /* 0x0000003000007947 */ /* 0x000fea0003800000 */
.L_x_6289:
[----:B-----5:R-:W-:-:S05]  /*1740*/  PRMT R66, RZ, 0x7610, R62 ;  /* 0x00007610ff427816 */ /* 0x020fca000000003e */
[----:B------:R-:W-:-:S04]  /*1750*/  FADD.FTZ R65, R66, R65 ;  /* 0x0000004142417221 */ /* 0x000fc80000010000 */
[----:B------:R-:W-:Y:S02]  /*1760*/  @P1 FADD.FTZ R65, R53, R65 ;  /* 0x0000004135411221 */ /* 0x000fe40000010000 */
.L_x_6290:
[----:B------:R-:W-:Y:S01]  /*1770*/  PRMT R66, RZ, 0x5410, R67 ;  /* 0x00005410ff427816 */ /* 0x000fe20000000043 */
[----:B------:R-:W-:Y:S05]  /*1780*/  @P2 BRA `(.L_x_6291) ;  /* 0x0000003000002947 */ /* 0x000fea0003800000 */
[----:B------:R-:W-:Y:S05]  /*1790*/  @!P1 BRA `(.L_x_6292) ;  /* 0x0000005000009947 */ /* 0x000fea0003800000 */
[----:B-----5:R-:W-:Y:S01]  /*17a0*/  FADD.FTZ R66, R54, R66 ;  /* 0x0000004236427221 */ /* 0x020fe20000010000 */
[----:B------:R-:W-:Y:S05]  /*17b0*/  BRA `(.L_x_6292) ;  /* 0x0000003000007947 */ /* 0x000fea0003800000 */
.L_x_6291:
[----:B-----5:R-:W-:-:S05]  /*17c0*/  PRMT R103, RZ, 0x5410, R63 ;  /* 0x00005410ff677816 */ /* 0x020fca000000003f */
[----:B------:R-:W-:-:S04]  /*17d0*/  FADD.FTZ R66, R103, R66 ;  /* 0x0000004267427221 */ /* 0x000fc80000010000 */
[----:B------:R-:W-:Y:S02]  /*17e0*/  @P1 FADD.FTZ R66, R54, R66 ;  /* 0x0000004236421221 */ /* 0x000fe40000010000 */
.L_x_6292:
[----:B------:R-:W-:Y:S01]  /*17f0*/  PRMT R67, RZ, 0x7610, R67 ;  /* 0x00007610ff437816 */ /* 0x000fe20000000043 */
[----:B------:R-:W-:Y:S05]  /*1800*/  @P2 BRA `(.L_x_6293) ;  /* 0x0000003000002947 */ /* 0x000fea0003800000 */
[----:B------:R-:W-:Y:S05]  /*1810*/  @!P1 BRA `(.L_x_6294) ;  /* 0x0000005000009947 */ /* 0x000fea0003800000 */
[----:B-----5:R-:W-:Y:S01]  /*1820*/  FADD.FTZ R67, R55, R67 ;  /* 0x0000004337437221 */ /* 0x020fe20000010000 */
[----:B------:R-:W-:Y:S05]  /*1830*/  BRA `(.L_x_6294) ;  /* 0x0000003000007947 */ /* 0x000fea0003800000 */
.L_x_6293:
[----:B-----5:R-:W-:-:S05]  /*1840*/  PRMT R102, RZ, 0x7610, R63 ;  /* 0x00007610ff667816 */ /* 0x020fca000000003f */
[----:B------:R-:W-:-:S04]  /*1850*/  FADD.FTZ R67, R102, R67 ;  /* 0x0000004366437221 */ /* 0x000fc80000010000 */
[----:B------:R-:W-:Y:S02]  /*1860*/  @P1 FADD.FTZ R67, R55, R67 ;  /* 0x0000004337431221 */ /* 0x000fe40000010000 */
.L_x_6294:
[----:B------:R-:W-:-:S04]  /*1870*/  FADD.FTZ R102, RZ, R48 ;  /* 0x00000030ff667221 */ /* 0x000fc80000010000 */
        /* <DEDUP_REMOVED lines=15> */
[----:B------:R-:W-:-:S03]  /*1970*/  LEA R102, P0, R145, c[0x0][0x188], 0x5 ;  /* 0x0000620091667a11 */ /* 0x000fc600078028ff */
[----:B------:R-:W-:Y:S01]  /*1980*/  FADD.FTZ R104, R103, R32 ;  /* 0x0000002067687221 */ /* 0x000fe20000010000 */
[----:B------:R-:W-:Y:S02]  /*1990*/  LEA.HI.X R103, R145, c[0x0][0x18c], RZ, 0x5, P0 ;  /* 0x0000630091677a11 */ /* 0x000fe400000f2cff */
[----:B------:R-:W-:Y:S01]  /*19a0*/  LOP3.LUT P0, RZ, R128, 0xff, RZ, 0xc0, !PT ;  /* 0x000000ff80ff7812 */ /* 0x000fe2000780c0ff */
[----:B------:R-:W-:Y:S02]  /*19b0*/  FADD.FTZ R105, R104, R33 ;  /* 0x0000002168697221 */ /* 0x000fe40000010000 */
[----:B------:R0:W-:Y:S01]  /*19c0*/  STG.E.128 [R102.64], R32 ;  /* 0x0000002066007986 */ /* 0x0001e2000c101d04 */
[----:B------:R-:W-:Y:S01]  /*19d0*/  SEL R148, R132, R135, !P0 ;  /* 0x0000008784947207 */ /* 0x000fe20004000000 */
[----:B------:R-:W-:Y:S02]  /*19e0*/  FADD.FTZ R104, R105, R34 ;  /* 0x0000002269687221 */ /* 0x000fe40000010000 */
[----:B------:R0:W-:Y:S02]  /*19f0*/  STG.E.128 [R102.64+0x10], R64 ;  /* 0x0000104066007986 */ /* 0x0001e4000c101d04 */
[----:B------:R-:W-:-:S04]  /*1a00*/  FADD.FTZ R105, R104, R35 ;  /* 0x0000002368697221 */ /* 0x000fc80000010000 */
[----:B------:R-:W-:-:S04]  /*1a10*/  FADD.FTZ R104, R105, R64 ;  /* 0x0000004069687221 */ /* 0x000fc80000010000 */
[----:B------:R-:W-:-:S04]  /*1a20*/  FADD.FTZ R105, R104, R65 ;  /* 0x0000004168697221 */ /* 0x000fc80000010000 */
[----:B------:R-:W-:-:S04]  /*1a30*/  FADD.FTZ R104, R105, R66 ;  /* 0x0000004269687221 */ /* 0x000fc80000010000 */
[----:B------:R-:W-:Y:S01]  /*1a40*/  FADD.FTZ R151, R104, R67 ;  /* 0x0000004368977221 */ /* 0x000fe20000010000 */
[----:B------:R-:W-:Y:S05]  /*1a50*/  BRA.DIV ~URZ, `(.L_x_6295) ;  /* 0x000011a27f007947 */ /* 0x000fea000b800000 */
[----:B0-----:R0:W1:Y:S02]  /*1a60*/  SHFL.BFLY PT, R102, R151, 0x1, 0x1f ;  /* 0x0c201f0097667f89 */ /* 0x00106400000e0000 */
.L_x_6299:
        /* <DEDUP_REMOVED lines=68> */
.L_x_6300:
[C---:B------:R-:W-:Y:S01]  /*1eb0*/  ISETP.NE.AND P0, PT, R137.reuse, RZ, PT ;  /* 0x000000ff8900720c */ /* 0x040fe20003f05270 */
[----:B-1----:R-:W-:Y:S01]  /*1ec0*/  FADD.FTZ R103, R152, R151 ;  /* 0x0000009798677221 */ /* 0x002fe20000010000 */
[----:B------:R-:W-:Y:S01]  /*1ed0*/  WARPSYNC 0xffffffff ;  /* 0xffffffff00007948 */ /* 0x000fe20003800000 */
[----:B------:R-:W-:Y:S01]  /*1ee0*/  ISETP.GT.U32.AND P1, PT, R137, 0x3, PT ;  /* 0x000000038900780c */ /* 0x000fe20003f24070 */
[----:B------:R-:W-:Y:S01]  /*1ef0*/  CS2R R104, SRZ ;  /* 0x0000000000687805 */ /* 0x000fe2000001ff00 */
[----:B------:R-:W-:-:S08]  /*1f00*/  HFMA2.MMA R150, -RZ, RZ, 0, 0 ;  /* 0x00000000ff967435 */ /* 0x000fd000000001ff */
[----:B------:R-:W-:-:S03]  /*1f10*/  @!P0 IADD3 R149, R136, R148, RZ ;  /* 0x0000009488958210 */ /* 0x000fc60007ffe0ff */
[----:B0-----:R-:W-:Y:S02]  /*1f20*/  @!P1 IADD3 R151, R137, R148, RZ ;  /* 0x0000009489979210 */ /* 0x001fe40007ffe0ff */
[----:B------:R-:W-:Y:S01]  /*1f30*/  @!P0 STS.64 [R149.X8], R102 ;  /* 0x0000006695008388 */ /* 0x000fe20000008a00 */
[----:B------:R-:W-:-:S03]  /*1f40*/  @!P1 MOV R150, 0x300 ;  /* 0x0000030000969802 */ /* 0x000fc60000000f00 */
[----:B------:R-:W-:Y:S01]  /*1f50*/  BAR.SYNC.DEFER_BLOCKING 0x0 ;  /* 0x0000000000007b1d */ /* 0x000fe20000010000 */
[----:B------:R-:W-:-:S05]  /*1f60*/  LOP3.LUT P0, RZ, R136, 0x1f, R27, 0xf8, !PT ;  /* 0x0000001f88ff7812 */ /* 0x000fca000780f81b */
[----:B------:R-:W0:Y:S01]  /*1f70*/  SHFL.DOWN PT, R153, R150, 0x2, 0x1f ;  /* 0x08401f0096997f89 */ /* 0x000e2200000e0000 */
[----:B------:R-:W-:Y:S03]  /*1f80*/  I2F R154, R150 ;  /* 0x00000096009a7306 */ /* 0x000fe60000201400 */
[----:B------:R-:W-:Y:S01]  /*1f90*/  @!P1 LDS.64 R104, [R151.X8] ;  /* 0x0000000097689984 */ /* 0x000fe20000008a00 */
[----:B------:R-:W-:Y:S02]  /*1fa0*/  ISETP.NE.AND P1, PT, RZ, UR6, PT ;  /* 0x00000006ff007c0c */ /* 0x000fe4000bf25270 */
[----:B0-----:R-:W-:Y:S02]  /*1fb0*/  IADD3 R152, R153, R150, RZ ;  /* 0x0000009699987210 */ /* 0x001fe40007ffe0ff */
[----:B------:R-:W-:Y:S03]  /*1fc0*/  I2F R156, R153 ;  /* 0x00000099009c7306 */ /* 0x000fe60000201400 */
[----:B------:R-:W0:Y:S05]  /*1fd0*/  SHFL.DOWN PT, R157, R152, 0x1, 0x1f ;  /* 0x08201f00989d7f89 */ /* 0x000e2a00000e0000 */
[----:B------:R-:W1:Y:S08]  /*1fe0*/  I2F R148, R152 ;  /* 0x0000009800947306 */ /* 0x000e700000201400 */
[----:B-1----:R-:W1:Y:S01]  /*1ff0*/  MUFU.RCP R103, R148 ;  /* 0x0000009400677308 */ /* 0x002e620000001000 */
[----:B0-----:R-:W-:-:S07]  /*2000*/  IADD3 R150, R152, R157, RZ ;  /* 0x0000009d98967210 */ /* 0x001fce0007ffe0ff */
[----:B------:R-:W-:Y:S01]  /*2010*/  I2F R157, R157 ;  /* 0x0000009d009d7306 */ /* 0x000fe20000201400 */
[----:B------:R-:W0:Y:S04]  /*2020*/  SHFL.DOWN PT, R155, R104, 0x2, 0x1f ;  /* 0x08401f00689b7f89 */ /* 0x000e2800000e0000 */
[----:B------:R-:W2:Y:S03]  /*2030*/  SHFL.DOWN PT, R102, R105, 0x2, 0x1f ;  /* 0x08401f0069667f89 */ /* 0x000ea600000e0000 */
[----:B------:R-:W3:Y:S01]  /*2040*/  I2F R150, R150 ;  /* 0x0000009600967306 */ /* 0x000ee20000201400 */
[C---:B0-----:R-:W-:Y:S02]  /*2050*/  FADD.FTZ R149, -R155.reuse, R104 ;  /* 0x000000689b957221 */ /* 0x041fe40000010100 */
[----:B------:R-:W-:-:S02]  /*2060*/  FMUL.FTZ R155, R155, R156 ;  /* 0x0000009c9b9b7220 */ /* 0x000fc40000410000 */
[----:B------:R-:W-:Y:S02]  /*2070*/  FMUL.FTZ R149, R149, R149 ;  /* 0x0000009595957220 */ /* 0x000fe40000410000 */
[----:B------:R-:W-:Y:S02]  /*2080*/  FFMA.FTZ R104, R154, R104, R155 ;  /* 0x000000689a687223 */ /* 0x000fe4000001009b */
[----:B------:R-:W-:Y:S02]  /*2090*/  FMUL.FTZ R149, R149, R154 ;  /* 0x0000009a95957220 */ /* 0x000fe40000410000 */
[----:B-1----:R-:W-:Y:S02]  /*20a0*/  FMUL.FTZ R151, R103, R104 ;  /* 0x0000006867977220 */ /* 0x002fe40000410000 */
[----:B------:R-:W-:Y:S02]  /*20b0*/  FMUL.FTZ R149, R149, R156 ;  /* 0x0000009c95957220 */ /* 0x000fe40000410000 */
[----:B--2---:R-:W-:Y:S01]  /*20c0*/  FADD.FTZ R102, R102, R105 ;  /* 0x0000006966667221 */ /* 0x004fe20000010000 */
[----:B------:R-:W0:Y:S01]  /*20d0*/  SHFL.DOWN PT, R104, R151, 0x1, 0x1f ;  /* 0x08201f0097687f89 */ /* 0x000e2200000e0000 */
[----:B---3--:R-:W1:Y:S02]  /*20e0*/  MUFU.RCP R105, R150 ;  /* 0x0000009600697308 */ /* 0x008e640000001000 */
[----:B------:R-:W-:-:S05]  /*20f0*/  FFMA.FTZ R102, R103, R149, R102 ;  /* 0x0000009567667223 */ /* 0x000fca0000010066 */
[----:B------:R-:W2:Y:S01]  /*2100*/  SHFL.DOWN PT, R103, R102, 0x1, 0x1f ;  /* 0x08201f0066677f89 */ /* 0x000ea200000e0000 */
[----:B0-----:R-:W-:Y:S02]  /*2110*/  FMUL.FTZ R149, R104, R157 ;  /* 0x0000009d68957220 */ /* 0x001fe40000410000 */
[----:B------:R-:W-:Y:S02]  /*2120*/  FADD.FTZ R104, R151, -R104 ;  /* 0x8000006897687221 */ /* 0x000fe40000010000 */
[----:B------:R-:W-:Y:S02]  /*2130*/  FFMA.FTZ R152, R148, R151, R149 ;  /* 0x0000009794987223 */ /* 0x000fe40000010095 */
[----:B------:R-:W-:Y:S02]  /*2140*/  FMUL.FTZ R149, R104, R104 ;  /* 0x0000006868957220 */ /* 0x000fe40000410000 */
[----:B-1----:R-:W-:Y:S02]  /*2150*/  FMUL.FTZ R152, R105, R152 ;  /* 0x0000009869987220 */ /* 0x002fe40000410000 */
[----:B------:R-:W-:-:S02]  /*2160*/  FMUL.FTZ R149, R148, R149 ;  /* 0x0000009594957220 */ /* 0x000fc40000410000 */
[----:B--2---:R-:W-:Y:S01]  /*2170*/  FADD.FTZ R104, R102, R103 ;  /* 0x0000006766687221 */ /* 0x004fe20000010000 */
[----:B------:R-:W0:Y:S01]  /*2180*/  SHFL.IDX PT, R153, R152, RZ, 0x1f ;  /* 0x00001fff98997589 */ /* 0x000e2200000e0000 */
[----:B------:R-:W-:-:S04]  /*2190*/  FMUL.FTZ R149, R149, R157 ;  /* 0x0000009d95957220 */ /* 0x000fc80000410000 */
[----:B------:R-:W-:Y:S01]  /*21a0*/  FFMA.FTZ R102, R105, R149, R104 ;  /* 0x0000009569667223 */ /* 0x000fe20000010068 */
[----:B------:R-:W-:-:S05]  /*21b0*/  MOV R105, c[0x0][0x1e0] ;  /* 0x0000780000697a02 */ /* 0x000fca0000000f00 */
[----:B------:R-:W1:Y:S01]  /*21c0*/  SHFL.IDX PT, R102, R102, RZ, 0x1f ;  /* 0x00001fff66667589 */ /* 0x000e6200000e0000 */
[C---:B0-----:R-:W-:Y:S01]  /*21d0*/  FMUL.FTZ R103, R153.reuse, R153 ;  /* 0x0000009999677220 */ /* 0x041fe20000410000 */
[----:B------:R-:W-:-:S04]  /*21e0*/  FSEL R151, R153, RZ, !P1 ;  /* 0x000000ff99977208 */ /* 0x000fc80004800000 */
[----:B------:R-:W-:Y:S01]  /*21f0*/  FSEL R104, R103, RZ, P1 ;  /* 0x000000ff67687208 */ /* 0x000fe20000800000 */
[C---:B------:R-:W-:Y:S02]  /*2200*/  FADD.FTZ R150, -R151.reuse, R50 ;  /* 0x0000003297967221 */ /* 0x040fe40000010100 */
[C---:B------:R-:W-:Y:S02]  /*2210*/  FADD.FTZ R50, -R151.reuse, R51 ;  /* 0x0000003397327221 */ /* 0x040fe40000010100 */
[C---:B------:R-:W-:Y:S02]  /*2220*/  FADD.FTZ R48, -R151.reuse, R48 ;  /* 0x0000003097307221 */ /* 0x040fe40000010100 */
[----:B-1----:R-:W-:Y:S01]  /*2230*/  FFMA.FTZ R103, R102, R105, c[0x0][0x228] ;  /* 0x00008a0066677623 */ /* 0x002fe20000010069 */
[----:B------:R-:W-:Y:S01]  /*2240*/  @!P0 MOV R105, 0x4 ;  /* 0x0000000400698802 */ /* 0x000fe20000000f00 */
[----:B------:R-:W-:Y:S02]  /*2250*/  FADD.FTZ R148, -R151, R49 ;  /* 0x0000003197947221 */ /* 0x000fe40000010100 */
[----:B------:R-:W-:Y:S01]  /*2260*/  FADD.FTZ R149, R103, R104 ;  /* 0x0000006867957221 */ /* 0x000fe20000010000 */
[----:B------:R-:W-:Y:S01]  /*2270*/  @!P0 MOV R103, 0x4 ;  /* 0x0000000400678802 */ /* 0x000fe20000000f00 */
[----:B------:R-:W-:-:S04]  /*2280*/  @!P0 IMAD.WIDE R104, R134, R105, c[0x0][0x1a0] ;  /* 0x0000680086688625 */ /* 0x000fc800078e0269 */
[----:B------:R-:W0:Y:S01]  /*2290*/  MUFU.RSQ R149, R149 ;  /* 0x0000009500957308 */ /* 0x000e220000001400 */
[----:B------:R1:W-:Y:S01]  /*22a0*/  @!P0 STG.E [R104.64], R153 ;  /* 0x0000009968008986 */ /* 0x0003e2000c101904 */
[C---:B------:R-:W-:Y:S01]  /*22b0*/  @!P0 IMAD.WIDE R102, R134.reuse, R103, c[0x0][0x1a8] ;  /* 0x00006a0086668625 */ /* 0x040fe200078e0267 */
[----:B------:R-:W-:-:S03]  /*22c0*/  IADD3 R134, R134, c[0x0][0x160], RZ ;  /* 0x0000580086867a10 */ /* 0x000fc60007ffe0ff */
[C---:B------:R-:W-:Y:S02]  /*22d0*/  FADD.FTZ R152, -R151.reuse, R44 ;  /* 0x0000002c97987221 */ /* 0x040fe40000010100 */
[C---:B------:R-:W-:Y:S02]  /*22e0*/  FADD.FTZ R46, -R151.reuse, R46 ;  /* 0x0000002e972e7221 */ /* 0x040fe40000010100 */
[C---:B------:R-:W-:Y:S02]  /*22f0*/  FADD.FTZ R154, -R151.reuse, R47 ;  /* 0x0000002f979a7221 */ /* 0x040fe40000010100 */
[C---:B------:R-:W-:Y:S02]  /*2300*/  FADD.FTZ R42, -R151.reuse, R42 ;  /* 0x0000002a972a7221 */ /* 0x040fe40000010100 */
[----:B------:R-:W-:Y:S02]  /*2310*/  FADD.FTZ R156, -R151, R43 ;  /* 0x0000002b979c7221 */ /* 0x000fe40000010100 */
[C---:B0-----:R-:W-:Y:S01]  /*2320*/  FMUL.FTZ R150, R149.reuse, R150 ;  /* 0x0000009695967220 */ /* 0x041fe20000410000 */
[----:B------:R0:W-:Y:S01]  /*2330*/  @!P0 STG.E [R102.64], R149 ;  /* 0x0000009566008986 */ /* 0x0001e2000c101904 */
[----:B-1----:R-:W-:-:S02]  /*2340*/  FMUL.FTZ R104, R149, R50 ;  /* 0x0000003295687220 */ /* 0x002fc40000410000 */
[C---:B------:R-:W-:Y:S02]  /*2350*/  FMUL.FTZ R51, R149.reuse, R48 ;  /* 0x0000003095337220 */ /* 0x040fe40000410000 */
[----:B------:R-:W-:Y:S02]  /*2360*/  FMUL.FTZ R148, R149, R148 ;  /* 0x0000009495947220 */ /* 0x000fe40000410000 */
[----:B------:R-:W-:Y:S02]  /*2370*/  FFMA.FTZ R48, R88, R150, R23 ;  /* 0x0000009658307223 */ /* 0x000fe40000010017 */
[----:B------:R-:W-:Y:S02]  /*2380*/  FFMA.FTZ R105, R91, R104, R22 ;  /* 0x000000685b697223 */ /* 0x000fe40000010016 */
[----:B------:R-:W-:Y:S02]  /*2390*/  FADD.FTZ R50, -R151, R45 ;  /* 0x0000002d97327221 */ /* 0x000fe40000010100 */
[----:B------:R-:W-:Y:S01]  /*23a0*/  FFMA.FTZ R44, R86, R51, R25 ;  /* 0x00000033562c7223 */ /* 0x000fe20000010019 */
[----:B------:R-:W-:Y:S01]  /*23b0*/  F2FP.BF16.PACK_AB R45, R105, R48 ;  /* 0x00000030692d723e */ /* 0x000fe200000010ff */
[----:B------:R-:W-:-:S02]  /*23c0*/  FFMA.FTZ R49, R89, R148, R24 ;  /* 0x0000009459317223 */ /* 0x000fc40000010018 */
[C---:B0-----:R-:W-:Y:S02]  /*23d0*/  FMUL.FTZ R102, R149.reuse, R152 ;  /* 0x0000009895667220 */ /* 0x041fe40000410000 */
[----:B------:R-:W-:Y:S01]  /*23e0*/  FMUL.FTZ R103, R149, R50 ;  /* 0x0000003295677220 */ /* 0x000fe20000410000 */
[----:B------:R-:W-:Y:S01]  /*23f0*/  F2FP.BF16.PACK_AB R44, R49, R44 ;  /* 0x0000002c312c723e */ /* 0x000fe200000010ff */
[----:B------:R-:W-:Y:S01]  /*2400*/  FMUL.FTZ R105, R149, R46 ;  /* 0x0000002e95697220 */ /* 0x000fe20000410000 */
[----:B------:R-:W-:Y:S01]  /*2410*/  SHF.L.U32 R50, R147, 0x4, RZ ;  /* 0x0000000493327819 */ /* 0x000fe200000006ff */
[----:B------:R-:W-:Y:S01]  /*2420*/  FMUL.FTZ R152, R149, R154 ;  /* 0x0000009a95987220 */ /* 0x000fe20000410000 */
[----:B------:R-:W-:Y:S01]  /*2430*/  SHF.R.U32.HI R147, RZ, 0x1c, R147 ;  /* 0x0000001cff937819 */ /* 0x000fe20000011693 */
[----:B------:R-:W-:Y:S02]  /*2440*/  FFMA.FTZ R46, R90, R102, R21 ;  /* 0x000000665a2e7223 */ /* 0x000fe40000010015 */
[----:B------:R-:W-:-:S02]  /*2450*/  FFMA.FTZ R47, R93, R103, R20 ;  /* 0x000000675d2f7223 */ /* 0x000fc40000010014 */
[----:B------:R-:W-:Y:S02]  /*2460*/  FFMA.FTZ R48, R92, R105, R19 ;  /* 0x000000695c307223 */ /* 0x000fe40000010013 */
[----:B------:R-:W-:Y:S01]  /*2470*/  FFMA.FTZ R49, R97, R152, R18 ;  /* 0x0000009861317223 */ /* 0x000fe20000010012 */
[----:B------:R-:W-:Y:S01]  /*2480*/  F2FP.BF16.PACK_AB R46, R47, R46 ;  /* 0x0000002e2f2e723e */ /* 0x000fe200000010ff */
[C---:B------:R-:W-:Y:S02]  /*2490*/  FADD.FTZ R154, -R151.reuse, R40 ;  /* 0x00000028979a7221 */ /* 0x040fe40000010100 */
[----:B------:R-:W-:Y:S01]  /*24a0*/  FADD.FTZ R40, -R151, R41 ;  /* 0x0000002997287221 */ /* 0x000fe20000010100 */
[----:B------:R-:W-:Y:S01]  /*24b0*/  F2FP.BF16.PACK_AB R47, R49, R48 ;  /* 0x00000030312f723e */ /* 0x000fe200000010ff */
[C---:B------:R-:W-:Y:S01]  /*24c0*/  FADD.FTZ R162, -R151.reuse, R33 ;  /* 0x0000002197a27221 */ /* 0x040fe20000010100 */
[----:B------:R-:W-:Y:S01]  /*24d0*/  IADD3 R48, P0, R50, c[0x0][0x208], RZ ;  /* 0x0000820032307a10 */ /* 0x000fe20007f1e0ff */
[----:B------:R-:W-:-:S02]  /*24e0*/  FADD.FTZ R36, -R151, R36 ;  /* 0x0000002497247221 */ /* 0x000fc40000010100 */
[----:B------:R-:W-:Y:S01]  /*24f0*/  FADD.FTZ R33, -R151, R66 ;  /* 0x0000004297217221 */ /* 0x000fe20000010100 */
[----:B------:R-:W-:Y:S01]  /*2500*/  IADD3.X R49, R147, c[0x0][0x20c], RZ, P0, !PT ;  /* 0x0000830093317a10 */ /* 0x000fe200007fe4ff */
[C---:B------:R-:W-:Y:S02]  /*2510*/  FADD.FTZ R158, -R151.reuse, R37 ;  /* 0x00000025979e7221 */ /* 0x040fe40000010100 */
[C---:B------:R-:W-:Y:S02]  /*2520*/  FADD.FTZ R38, -R151.reuse, R38 ;  /* 0x0000002697267221 */ /* 0x040fe40000010100 */
[----:B------:R0:W-:Y:S01]  /*2530*/  STG.E.128 [R48.64], R44 ;  /* 0x0000002c30007986 */ /* 0x0001e2000c101d04 */
[C---:B------:R-:W-:Y:S02]  /*2540*/  FADD.FTZ R160, -R151.reuse, R39 ;  /* 0x0000002797a07221 */ /* 0x040fe40000010100 */
[C---:B------:R-:W-:Y:S02]  /*2550*/  FADD.FTZ R32, -R151.reuse, R32 ;  /* 0x0000002097207221 */ /* 0x040fe40000010100 */
[----:B------:R-:W-:-:S02]  /*2560*/  FADD.FTZ R164, -R151, R65 ;  /* 0x0000004197a47221 */ /* 0x000fc40000010100 */
[----:B------:R-:W-:Y:S02]  /*2570*/  FADD.FTZ R37, -R151, R67 ;  /* 0x0000004397257221 */ /* 0x000fe40000010100 */
[C---:B------:R-:W-:Y:S02]  /*2580*/  FMUL.FTZ R154, R149.reuse, R154 ;  /* 0x0000009a959a7220 */ /* 0x040fe40000410000 */
[C---:B------:R-:W-:Y:S02]  /*2590*/  FMUL.FTZ R67, R149.reuse, R156 ;  /* 0x0000009c95437220 */ /* 0x040fe40000410000 */
[----:B------:R-:W-:Y:S02]  /*25a0*/  FMUL.FTZ R153, R149, R36 ;  /* 0x0000002495997220 */ /* 0x000fe40000410000 */
[----:B------:R-:W-:Y:S01]  /*25b0*/  FFMA.FTZ R36, R95, R51, R0 ;  /* 0x000000335f247223 */ /* 0x000fe20000010000 */
[----:B------:R-:W-:Y:S01]  /*25c0*/  SHF.L.U32 R51, R146, 0x4, RZ ;  /* 0x0000000492337819 */ /* 0x000fe200000006ff */
[----:B------:R-:W-:Y:S01]  /*25d0*/  FMUL.FTZ R155, R149, R158 ;  /* 0x0000009e959b7220 */ /* 0x000fe20000410000 */
[----:B------:R-:W-:Y:S01]  /*25e0*/  SHF.R.U32.HI R146, RZ, 0x1c, R146 ;  /* 0x0000001cff927819 */ /* 0x000fe20000011692 */
[----:B0-----:R-:W-:-:S02]  /*25f0*/  FADD.FTZ R46, -R151, R35 ;  /* 0x00000023972e7221 */ /* 0x001fc40000010100 */
[C---:B------:R-:W-:Y:S02]  /*2600*/  FADD.FTZ R44, -R151.reuse, R34 ;  /* 0x00000022972c7221 */ /* 0x040fe40000010100 */
[----:B------:R-:W-:Y:S02]  /*2610*/  FADD.FTZ R48, -R151, R64 ;  /* 0x0000004097307221 */ /* 0x000fe40000010100 */
[C---:B------:R-:W-:Y:S02]  /*2620*/  FMUL.FTZ R34, R149.reuse, R40 ;  /* 0x0000002895227220 */ /* 0x040fe40000410000 */
[C---:B------:R-:W-:Y:S02]  /*2630*/  FMUL.FTZ R151, R149.reuse, R42 ;  /* 0x0000002a95977220 */ /* 0x040fe40000410000 */
[C---:B------:R-:W-:Y:S02]  /*2640*/  FMUL.FTZ R65, R149.reuse, R46 ;  /* 0x0000002e95417220 */ /* 0x040fe40000410000 */
[----:B------:R-:W-:-:S02]  /*2650*/  FMUL.FTZ R46, R149, R33 ;  /* 0x00000021952e7220 */ /* 0x000fc40000410000 */
[----:B------:R-:W-:Y:S02]  /*2660*/  FFMA.FTZ R33, R94, R148, R29 ;  /* 0x000000945e217223 */ /* 0x000fe4000001001d */
[----:B------:R-:W-:Y:S02]  /*2670*/  FMUL.FTZ R47, R149, R32 ;  /* 0x00000020952f7220 */ /* 0x000fe40000410000 */
[----:B------:R-:W-:Y:S01]  /*2680*/  FFMA.FTZ R40, R100, R154, R17 ;  /* 0x0000009a64287223 */ /* 0x000fe20000010011 */
[----:B------:R-:W-:Y:S01]  /*2690*/  F2FP.BF16.PACK_AB R36, R33, R36 ;  /* 0x000000242124723e */ /* 0x000fe200000010ff */
[----:B------:R-:W-:Y:S02]  /*26a0*/  FFMA.FTZ R41, R109, R34, R16 ;  /* 0x000000226d297223 */ /* 0x000fe40000010010 */
[----:B------:R-:W-:Y:S02]  /*26b0*/  FFMA.FTZ R32, R108, R151, R15 ;  /* 0x000000976c207223 */ /* 0x000fe4000001000f */
[----:B------:R-:W-:Y:S01]  /*26c0*/  FFMA.FTZ R43, R111, R67, R14 ;  /* 0x000000436f2b7223 */ /* 0x000fe2000001000e */
[----:B------:R-:W-:Y:S01]  /*26d0*/  F2FP.BF16.PACK_AB R40, R41, R40 ;  /* 0x000000282928723e */ /* 0x000fe200000010ff */
[----:B------:R-:W-:-:S02]  /*26e0*/  FMUL.FTZ R66, R149, R48 ;  /* 0x0000003095427220 */ /* 0x000fc40000410000 */
[----:B------:R-:W-:Y:S01]  /*26f0*/  FMUL.FTZ R156, R149, R38 ;  /* 0x00000026959c7220 */ /* 0x000fe20000410000 */
[----:B------:R-:W-:Y:S01]  /*2700*/  F2FP.BF16.PACK_AB R41, R43, R32 ;  /* 0x000000202b29723e */ /* 0x000fe200000010ff */
[C---:B------:R-:W-:Y:S01]  /*2710*/  FMUL.FTZ R35, R149.reuse, R160 ;  /* 0x000000a095237220 */ /* 0x040fe20000410000 */
[----:B------:R-:W-:Y:S01]  /*2720*/  IADD3 R32, P0, R50, c[0x0][0x210], RZ ;  /* 0x0000840032207a10 */ /* 0x000fe20007f1e0ff */
[C---:B------:R-:W-:Y:S02]  /*2730*/  FMUL.FTZ R49, R149.reuse, R162 ;  /* 0x000000a295317220 */ /* 0x040fe40000410000 */
[----:B------:R-:W-:Y:S01]  /*2740*/  FMUL.FTZ R64, R149, R44 ;  /* 0x0000002c95407220 */ /* 0x000fe20000410000 */
[----:B------:R-:W-:Y:S01]  /*2750*/  IADD3 R44, P1, R51, c[0x0][0x208], RZ ;  /* 0x00008200332c7a10 */ /* 0x000fe20007f3e0ff */
[C---:B------:R-:W-:Y:S02]  /*2760*/  FMUL.FTZ R48, R149.reuse, R164 ;  /* 0x000000a495307220 */ /* 0x040fe40000410000 */
[----:B------:R-:W-:Y:S01]  /*2770*/  FMUL.FTZ R149, R149, R37 ;  /* 0x0000002595957220 */ /* 0x000fe20000410000 */
[----:B------:R-:W-:Y:S01]  /*2780*/  IADD3.X R45, R146, c[0x0][0x20c], RZ, P1, !PT ;  /* 0x00008300922d7a10 */ /* 0x000fe20000ffe4ff */
[----:B------:R-:W-:-:S02]  /*2790*/  FFMA.FTZ R42, R110, R153, R13 ;  /* 0x000000996e2a7223 */ /* 0x000fc4000001000d */
[----:B------:R-:W-:Y:S02]  /*27a0*/  FFMA.FTZ R33, R113, R155, R12 ;  /* 0x0000009b71217223 */ /* 0x000fe4000001000c */
[----:B------:R-:W-:Y:S02]  /*27b0*/  FFMA.FTZ R39, R107, R105, R68 ;  /* 0x000000696b277223 */ /* 0x000fe40000010044 */
[----:B------:R-:W-:Y:S01]  /*27c0*/  FFMA.FTZ R152, R106, R152, R71 ;  /* 0x000000986a987223 */ /* 0x000fe20000010047 */
[----:B------:R-:W-:Y:S01]  /*27d0*/  F2FP.BF16.PACK_AB R42, R33, R42 ;  /* 0x0000002a212a723e */ /* 0x000fe200000010ff */
[----:B------:R-:W-:Y:S01]  /*27e0*/  FFMA.FTZ R37, R99, R150, R28 ;  /* 0x0000009663257223 */ /* 0x000fe2000001001c */
[----:B------:R-:W-:Y:S01]  /*27f0*/  IADD3.X R33, R147, c[0x0][0x214], RZ, P0, !PT ;  /* 0x0000850093217a10 */ /* 0x000fe200007fe4ff */
        /* <DEDUP_REMOVED lines=11> */
[----:B------:R0:W-:Y:S01]  /*28b0*/  STG.E.128 [R32.64], R36 ;  /* 0x0000002420007986 */ /* 0x0001e2000c101d04 */
[----:B------:R-:W-:-:S02]  /*28c0*/  FFMA.FTZ R50, R116, R67, R75 ;  /* 0x0000004374327223 */ /* 0x000fc4000001004b */
[----:B------:R-:W-:Y:S01]  /*28d0*/  FFMA.FTZ R156, R118, R156, R77 ;  /* 0x0000009c769c7223 */ /* 0x000fe2000001004d */
[----:B------:R1:W-:Y:S01]  /*28e0*/  STG.E.128 [R44.64], R40 ;  /* 0x000000282c007986 */ /* 0x0003e2000c101d04 */
        /* <DEDUP_REMOVED lines=8> */
[----:B0-----:R-:W-:Y:S01]  /*2970*/  FFMA.FTZ R37, R122, R64, R7 ;  /* 0x000000407a257223 */ /* 0x001fe20000010007 */
[----:B------:R-:W-:Y:S01]  /*2980*/  F2FP.BF16.PACK_AB R33, R50, R151 ;  /* 0x000000973221723e */ /* 0x000fe200000010ff */
[----:B------:R-:W-:Y:S01]  /*2990*/  FFMA.FTZ R38, R129, R65, R6 ;  /* 0x0000004181267223 */ /* 0x000fe20000010006 */
[----:B------:R-:W-:Y:S01]  /*29a0*/  F2FP.BF16.PACK_AB R32, R103, R154 ;  /* 0x0000009a6720723e */ /* 0x000fe200000010ff */
[----:B-1----:R-:W-:Y:S01]  /*29b0*/  FFMA.FTZ R43, R143, R46, R84 ;  /* 0x0000002e8f2b7223 */ /* 0x002fe20000010054 */
[----:B------:R-:W-:Y:S01]  /*29c0*/  F2FP.BF16.PACK_AB R36, R102, R67 ;  /* 0x000000436624723e */ /* 0x000fe200000010ff */
[----:B------:R-:W-:Y:S01]  /*29d0*/  FFMA.FTZ R44, R144, R149, R87 ;  /* 0x00000095902c7223 */ /* 0x000fe20000010057 */
[----:B------:R-:W-:Y:S01]  /*29e0*/  F2FP.BF16.PACK_AB R37, R38, R37 ;  /* 0x000000252625723e */ /* 0x000fe200000010ff */
[----:B------:R-:W-:-:S02]  /*29f0*/  FFMA.FTZ R38, R124, R66, R5 ;  /* 0x000000427c267223 */ /* 0x000fc40000010005 */
[----:B------:R-:W-:Y:S01]  /*2a00*/  FFMA.FTZ R39, R131, R48, R4 ;  /* 0x0000003083277223 */ /* 0x000fe20000010004 */
[----:B------:R-:W-:Y:S01]  /*2a10*/  F2FP.BF16.PACK_AB R43, R44, R43 ;  /* 0x0000002b2c2b723e */ /* 0x000fe200000010ff */
[----:B------:R-:W-:Y:S01]  /*2a20*/  FFMA.FTZ R40, R126, R46, R3 ;  /* 0x0000002e7e287223 */ /* 0x000fe20000010003 */
[----:B------:R-:W-:Y:S01]  /*2a30*/  SHF.L.U32 R44, R145, 0x4, RZ ;  /* 0x00000004912c7819 */ /* 0x000fe200000006ff */
[----:B------:R-:W-:Y:S01]  /*2a40*/  FFMA.FTZ R45, R133, R149, R2 ;  /* 0x00000095852d7223 */ /* 0x000fe20000010002 */
[----:B------:R-:W-:Y:S01]  /*2a50*/  F2FP.BF16.PACK_AB R38, R39, R38 ;  /* 0x000000262726723e */ /* 0x000fe200000010ff */
[----:B------:R-:W-:Y:S01]  /*2a60*/  FFMA.FTZ R42, R141, R66, R82 ;  /* 0x000000428d2a7223 */ /* 0x000fe20000010052 */
[----:B------:R-:W-:Y:S01]  /*2a70*/  SHF.R.U32.HI R145, RZ, 0x1c, R145 ;  /* 0x0000001cff917819 */ /* 0x000fe20000011691 */
[----:B------:R-:W-:Y:S01]  /*2a80*/  FFMA.FTZ R41, R142, R48, R85 ;  /* 0x000000308e297223 */ /* 0x000fe20000010055 */
        /* <DEDUP_REMOVED lines=8> */
[----:B------:R-:W-:-:S02]  /*2b10*/  IADD3 R44, P2, R44, c[0x0][0x210], RZ ;  /* 0x000084002c2c7a10 */ /* 0x000fc40007f5e0ff */
[----:B------:R-:W-:Y:S02]  /*2b20*/  IADD3.X R49, R146, c[0x0][0x214], RZ, P0, !PT ;  /* 0x0000850092317a10 */ /* 0x000fe400007fe4ff */
[----:B------:R-:W-:Y:S02]  /*2b30*/  IADD3.X R47, R145, c[0x0][0x20c], RZ, P1, !PT ;  /* 0x00008300912f7a10 */ /* 0x000fe40000ffe4ff */
[----:B------:R-:W-:Y:S01]  /*2b40*/  F2FP.BF16.PACK_AB R40, R45, R40 ;  /* 0x000000282d28723e */ /* 0x000fe200000010ff */
[----:B------:R0:W-:Y:S01]  /*2b50*/  STG.E.128 [R48.64], R32 ;  /* 0x0000002030007986 */ /* 0x0001e2000c101d04 */
[----:B------:R-:W-:Y:S02]  /*2b60*/  F2FP.BF16.PACK_AB R41, R50, R41 ;  /* 0x000000293229723e */ /* 0x000fe400000010ff */
[----:B------:R-:W-:Y:S01]  /*2b70*/  IADD3.X R45, R145, c[0x0][0x214], RZ, P2, !PT ;  /* 0x00008500912d7a10 */ /* 0x000fe200017fe4ff */
[----:B------:R0:W-:Y:S01]  /*2b80*/  STG.E.128 [R46.64], R36 ;  /* 0x000000242e007986 */ /* 0x0001e2000c101d04 */
[----:B------:R-:W-:-:S02]  /*2b90*/  ISETP.GE.AND P0, PT, R134, c[0x0][0x164], PT ;  /* 0x0000590086007a0c */ /* 0x000fc40003f06270 */
[----:B------:R-:W-:Y:S01]  /*2ba0*/  LOP3.LUT P1, RZ, R128, 0xff, RZ, 0xc0, !PT ;  /* 0x000000ff80ff7812 */ /* 0x000fe2000782c0ff */
[----:B------:R0:W-:Y:S03]  /*2bb0*/  STG.E.128 [R44.64], R40 ;  /* 0x000000282c007986 */ /* 0x0001e6000c101d04 */
[----:B------:R-:W-:-:S07]  /*2bc0*/  SEL R128, RZ, 0x1, P1 ;  /* 0x00000001ff807807 */ /* 0x000fce0000800000 */
[----:B0----5:R-:W-:Y:S01]  /*2bd0*/  @P0 CALL.REL.NOINC `(.L_x_6297) ;  /* 0x0000001000000944 */ /* 0x021fe20003c00000 */
[----:B------:R-:W-:Y:S05]  /*2be0*/  BRA `(.L_x_6298) ;  /* 0xffffdd8000007947 */ /* 0x000fea000383ffff */
.L_x_6297:
[----:B------:R-:W-:Y:S05]  /*2bf0*/  EXIT ;  /* 0x000000000000794d */ /* 0x000fea0003800000 */
.L_x_6295:
[----:B0-----:R-:W-:Y:S01]  /*2c00*/  HFMA2.MMA R152, -RZ, RZ, 0, 5.9604644775390625e-08 ;  /* 0x00000001ff987435 */ /* 0x001fe200000001ff */
[----:B------:R-:W-:Y:S02]  /*2c10*/  MOV R103, 0x1f ;  /* 0x0000001f00677802 */ /* 0x000fe40000000f00 */
[----:B------:R-:W-:Y:S02]  /*2c20*/  MOV R150, 0xffffffff ;  /* 0xffffffff00967802 */ /* 0x000fe40000000f00 */
[----:B------:R-:W-:Y:S02]  /*2c30*/  MOV R104, 0x2c50 ;  /* 0x00002c5000687802 */ /* 0x000fe40000000f00 */
[----:B-----5:R-:W-:Y:S05]  /*2c40*/  CALL.REL.NOINC `($__internal_25_$__cuda_sm70_shflsync_bfly_p) ;  /* 0x0000069000007944 */ /* 0x020fea0003c00000 */
[----:B-1----:R-:W-:Y:S01]  /*2c50*/  MOV R102, R152 ;  /* 0x0000009800667202 */ /* 0x002fe20000000f00 */
[----:B0-----:R-:W-:Y:S05]  /*2c60*/  BRA `(.L_x_6299) ;  /* 0xffffee0000007947 */ /* 0x001fea000383ffff */
.L_x_6296:
[----:B------:R-:W-:Y:S01]  /*2c70*/  HFMA2.MMA R152, -RZ, RZ, 0, 1.1920928955078125e-07 ;  /* 0x00000002ff987435 */ /* 0x000fe200000001ff */
[----:B------:R-:W-:Y:S02]  /*2c80*/  MOV R103, 0x1f ;  /* 0x0000001f00677802 */ /* 0x000fe40000000f00 */
[----:B------:R-:W-:Y:S02]  /*2c90*/  MOV R150, 0xffffffff ;  /* 0xffffffff00967802 */ /* 0x000fe40000000f00 */
[----:B------:R-:W-:-:S02]  /*2ca0*/  MOV R104, 0x2cc0 ;  /* 0x00002cc000687802 */ /* 0x000fc40000000f00 */
[----:B-----5:R-:W-:Y:S05]  /*2cb0*/  CALL.REL.NOINC `($__internal_25_$__cuda_sm70_shflsync_bfly_p) ;  /* 0x0000062000007944 */ /* 0x020fea0003c00000 */
[----:B01----:R-:W-:Y:S01]  /*2cc0*/  FADD.FTZ R151, R151, R152 ;  /* 0x0000009897977221 */ /* 0x003fe20000010000 */
[----:B------:R-:W-:Y:S01]  /*2cd0*/  HFMA2.MMA R152, -RZ, RZ, 0, 2.384185791015625e-07 ;  /* 0x00000004ff987435 */ /* 0x000fe200000001ff */
[----:B------:R-:W-:-:S02]  /*2ce0*/  MOV R103, 0x1f ;  /* 0x0000001f00677802 */ /* 0x000fc40000000f00 */
[----:B------:R-:W-:Y:S02]  /*2cf0*/  MOV R150, 0xffffffff ;  /* 0xffffffff00967802 */ /* 0x000fe40000000f00 */
[----:B------:R-:W-:Y:S02]  /*2d00*/  MOV R104, 0x2d20 ;  /* 0x00002d2000687802 */ /* 0x000fe40000000f00 */
[----:B------:R-:W-:Y:S05]  /*2d10*/  CALL.REL.NOINC `($__internal_25_$__cuda_sm70_shflsync_bfly_p) ;  /* 0x000005c000007944 */ /* 0x000fea0003c00000 */
[----:B01----:R-:W-:Y:S01]  /*2d20*/  FADD.FTZ R151, R151, R152 ;  /* 0x0000009897977221 */ /* 0x003fe20000010000 */
[----:B------:R-:W-:Y:S01]  /*2d30*/  HFMA2.MMA R152, -RZ, RZ, 0, 4.76837158203125e-07 ;  /* 0x00000008ff987435 */ /* 0x000fe200000001ff */
[----:B------:R-:W-:Y:S02]  /*2d40*/  MOV R103, 0x1f ;  /* 0x0000001f00677802 */ /* 0x000fe40000000f00 */
[----:B------:R-:W-:Y:S02]  /*2d50*/  MOV R150, 0xffffffff ;  /* 0xffffffff00967802 */ /* 0x000fe40000000f00 */
[----:B------:R-:W-:Y:S02]  /*2d60*/  MOV R104, 0x2d80 ;  /* 0x00002d8000687802 */ /* 0x000fe40000000f00 */
[----:B------:R-:W-:Y:S05]  /*2d70*/  CALL.REL.NOINC `($__internal_25_$__cuda_sm70_shflsync_bfly_p) ;  /* 0x0000056000007944 */ /* 0x000fea0003c00000 */
[----:B01----:R-:W-:Y:S01]  /*2d80*/  FADD.FTZ R151, R151, R152 ;  /* 0x0000009897977221 */ /* 0x003fe20000010000 */
[----:B------:R-:W-:Y:S01]  /*2d90*/  HFMA2.MMA R152, -RZ, RZ, 0, 9.5367431640625e-07 ;  /* 0x00000010ff987435 */ /* 0x000fe200000001ff */
[----:B------:R-:W-:-:S02]  /*2da0*/  MOV R103, 0x1f ;  /* 0x0000001f00677802 */ /* 0x000fc40000000f00 */
[----:B------:R-:W-:Y:S02]  /*2db0*/  MOV R150, 0xffffffff ;  /* 0xffffffff00967802 */ /* 0x000fe40000000f00 */
[----:B------:R-:W-:Y:S02]  /*2dc0*/  MOV R104, 0x2de0 ;  /* 0x00002de000687802 */ /* 0x000fe40000000f00 */
[----:B------:R-:W-:Y:S05]  /*2dd0*/  CALL.REL.NOINC `($__internal_25_$__cuda_sm70_shflsync_bfly_p) ;  /* 0x0000050000007944 */ /* 0x000fea0003c00000 */
        /* <DEDUP_REMOVED lines=54> */
[----:B------:R-:W-:Y:S05]  /*3140*/  CALL.REL.NOINC `($__internal_25_$__cuda_sm70_shflsync_bfly_p) ;  /* 0x0000019000007944 */ /* 0x000fea0003c00000 */
[----:B01----:R-:W-:Y:S01]  /*3150*/  FADD.FTZ R151, R151, R152 ;  /* 0x0000009897977221 */ /* 0x003fe20000010000 */
[----:B------:R-:W-:Y:S01]  /*3160*/  HFMA2.MMA R152, -RZ, RZ, 0, 1.1920928955078125e-07 ;  /* 0x00000002ff987435 */ /* 0x000fe200000001ff */
[----:B------:R-:W-:Y:S02]  /*3170*/  MOV R103, 0x1f ;  /* 0x0000001f00677802 */ /* 0x000fe40000000f00 */
[----:B------:R-:W-:Y:S02]  /*3180*/  MOV R150, 0xffffffff ;  /* 0xffffffff00967802 */ /* 0x000fe40000000f00 */
[----:B------:R-:W-:Y:S02]  /*3190*/  MOV R104, 0x31b0 ;  /* 0x000031b000687802 */ /* 0x000fe40000000f00 */
[----:B------:R-:W-:Y:S05]  /*31a0*/  CALL.REL.NOINC `($__internal_25_$__cuda_sm70_shflsync_bfly_p) ;  /* 0x0000013000007944 */ /* 0x000fea0003c00000 */
        /* <DEDUP_REMOVED lines=18> */
[----:B01----:R-:W-:Y:S05]  /*32d0*/  BRA `(.L_x_6300) ;  /* 0xffffebd000007947 */ /* 0x003fea000383ffff */
        .weak           $__internal_25_$__cuda_sm70_shflsync_bfly_p
        .type           $__internal_25_$__cuda_sm70_shflsync_bfly_p,@function
        .size           $__internal_25_$__cuda_sm70_shflsync_bfly_p,(.L_x_20005 - $__internal_25_$__cuda_sm70_shflsync_bfly_p)
$__internal_25_$__cuda_sm70_shflsync_bfly_p:
[----:B------:R-:W-:Y:S01]  /*32e0*/  HFMA2.MMA R105, -RZ, RZ, 0, 0 ;  /* 0x00000000ff697435 */ /* 0x000fe200000001ff */
[----:B------:R-:W-:Y:S04]  /*32f0*/  WARPSYNC R150 ;  /* 0x0000009600007348 */ /* 0x000fe80003800000 */
[----:B------:R0:W1:Y:S01]  /*3300*/  SHFL.BFLY PT, R152, R151, R152, R103 ;  /* 0x0c00009897987389 */ /* 0x00006200000e0067 */
[----:B------:R-:W-:Y:S05]  /*3310*/  RET.REL.NODEC R104 `(_ZN10layer_norm31ln_parallel_residual_fwd_kernelINS_13Kernel_traitsI13__nv_bfloat16S2_fS2_fjLj3072ELj1ELj1ELj4ELj16ENS_18Kernel_traits_baseILj3072ES2_S2_fS2_fjLj128EEEEELb0ELb0ELb1EEEvNS_9FwdParamsE) ;  /* 0xffffcce068007950 */ /* 0x000fea0003c3ffff */
.L_x_6301:
        /* <DEDUP_REMOVED lines=14> */
.L_x_20005:


//--------------------- .text._ZN10layer_norm31ln_parallel_residual_fwd_kernelINS_13Kernel_traitsI13__nv_bfloat16S2_fS2_fjLj3072ELj1ELj1ELj4ELj16ENS_18Kernel_traits_baseILj3072ES2_S2_fS2_fjLj128EEEEELb0ELb1ELb0EEEvNS_9FwdParamsE --------------------------
	.section	.text._ZN10layer_norm31ln_parallel_residual_fwd_kernelINS_13Kernel_traitsI13__nv_bfloat16S2_fS2_fjLj3072ELj1ELj1ELj4ELj16ENS_18Kernel_traits_baseILj3072ES2_S2_fS2_fjLj128EEEEELb0ELb1ELb0EEEvNS_9FwdParamsE,"ax",@progbits
	.sectioninfo	@"SHI_REGISTERS=111"
	.align	128
        .global         _ZN10layer_norm31ln_parallel_residual_fwd_kernelINS_13Kernel_traitsI13__nv_bfloat16S2_fS2_fjLj3072ELj1ELj1ELj4ELj16ENS_18Kernel_traits_baseILj3072ES2_S2_fS2_fjLj128EEEEELb0ELb1ELb0EEEvNS_9FwdParamsE
        .type           _ZN10layer_norm31ln_parallel_residual_fwd_kernelINS_13Kernel_traitsI13__nv_bfloat16S2_fS2_fjLj3072ELj1ELj1ELj4ELj16ENS_18Kernel_traits_baseILj3072ES2_S2_fS2_fjLj128EEEEELb0ELb1ELb0EEEvNS_9FwdParamsE,@function
        .size           _ZN10layer_norm31ln_parallel_residual_fwd_kernelINS_13Kernel_traitsI13__nv_bfloat16S2_fS2_fjLj3072ELj1ELj1ELj4ELj16ENS_18Kernel_traits_baseILj3072ES2_S2_fS2_fjLj128EEEEELb0ELb1ELb0EEEvNS_9FwdParamsE,(.L_x_20006 - _ZN10layer_norm31ln_parallel_residual_fwd_kernelINS_13Kernel_traitsI13__nv_bfloat16S2_fS2_fjLj3072ELj1ELj1ELj4ELj16ENS_18Kernel_traits_baseILj3072ES2_S2_fS2_fjLj128EEEEELb0ELb1ELb0EEEvNS_9FwdParamsE)
        .other          _ZN10layer_norm31ln_parallel_residual_fwd_kernelINS_13Kernel_traitsI13__nv_bfloat16S2_fS2_fjLj3072ELj1ELj1ELj4ELj16ENS_18Kernel_traits_baseILj3072ES2_S2_fS2_fjLj128EEEEELb0ELb1ELb0EEEvNS_9FwdParamsE,@"STO_CUDA_ENTRY STV_DEFAULT"
_ZN10layer_norm31ln_parallel_residual_fwd_kernelINS_13Kernel_traitsI13__nv_bfloat16S2_fS2_fjLj3072ELj1ELj1ELj4ELj16ENS_18Kernel_traits_baseILj3072ES2_S2_fS2_fjLj128EEEEELb0ELb1ELb0EEEvNS_9FwdParamsE:
.text._ZN10layer_norm31ln_parallel_residual_fwd_kernelINS_13Kernel_traitsI13__nv_bfloat16S2_fS2_fjLj3072ELj1ELj1ELj4ELj16ENS_18Kernel_traits_baseILj3072ES2_S2_fS2_fjLj128EEEEELb0ELb1ELb0EEEvNS_9FwdParamsE:
        /* <DEDUP_REMOVED lines=25> */
.L_x_6303:
[----:B0-----:R-:W-:Y:S05]  /*0190*/  BSYNC B0 ;  /* 0x0000000000007941 */ /* 0x001fea0003800000 */
.L_x_6302:
        /* <DEDUP_REMOVED lines=13> */
.L_x_6305:
[----:B0-----:R-:W-:Y:S05]  /*0270*/  BSYNC B0 ;  /* 0x0000000000007941 */ /* 0x001fea0003800000 */
.L_x_6304:
        /* <DEDUP_REMOVED lines=12> */
.L_x_6307:
[----:B0-----:R-:W-:Y:S05]  /*0340*/  BSYNC B0 ;  /* 0x0000000000007941 */ /* 0x001fea0003800000 */
.L_x_6306:
[----:B------:R-:W0:Y:S02]  /*0350*/  S2UR UR6, SR_CTAID.X ;  /* 0x00000000000679c3 */ /* 0x000e240000002500 */
[----:B0-----:R-:W-:-:S04]  /*0360*/  LEA.HI R90, R67, UR6, RZ, 0x19 ;  /* 0x00000006435a7c11 */ /* 0x001fc8000f8fc8ff */
[----:B------:R-:W-:-:S13]  /*0370*/  ISETP.GE.AND P0, PT, R90, c[0x0][0x164], PT ;  /* 0x000059005a007a0c */ /* 0x000fda0003f06270 */
[----:B------:R-:W-:Y:S05]  /*0380*/  @P0 EXIT ;  /* 0x000000000000094d */ /* 0x000fea0003800000 */
[----:B------:R-:W-:Y:S01]  /*0390*/  SHF.R.S32.HI R0, RZ, 0x3, R0 ;  /* 0x00000003ff007819 */ /* 0x000fe20000011400 */
[----:B------:R-:W-:Y:S01]  /*03a0*/  ULDC.U8 UR6, c[0x0][0x1f0] ;  /* 0x00007c0000067ab9 */ /* 0x000fe20000000000 */
[----:B------:R-:W-:Y:S02]  /*03b0*/  LOP3.LUT R3, R67, 0x60, RZ, 0xc0, !PT ;  /* 0x0000006043037812 */ /* 0x000fe400078ec0ff */
[----:B------:R-:W-:Y:S02]  /*03c0*/  LOP3.LUT R40, R0, 0x7f, RZ, 0xc0, !PT ;  /* 0x0000007f00287812 */ /* 0x000fe400078ec0ff */
[----:B------:R-:W-:Y:S02]  /*03d0*/  SHF.R.U32.HI R0, RZ, 0x2, R0 ;  /* 0x00000002ff007819 */ /* 0x000fe40000011600 */
[----:B------:R-:W-:Y:S02]  /*03e0*/  IADD3 R3, R40, -R3, RZ ;  /* 0x8000000328037210 */ /* 0x000fe40007ffe0ff */
[----:B-----5:R-:W-:-:S02]  /*03f0*/  PRMT R9, RZ, 0x5410, R36 ;  /* 0x00005410ff097816 */ /* 0x020fc40000000024 */
[----:B------:R-:W-:Y:S02]  /*0400*/  IMNMX R3, RZ, R3, !PT ;  /* 0x00000003ff037217 */ /* 0x000fe40007800200 */
[----:B------:R-:W-:Y:S02]  /*0410*/  PRMT R8, RZ, 0x7610, R36 ;  /* 0x00007610ff087816 */ /* 0x000fe40000000024 */
[----:B------:R-:W-:Y:S02]  /*0420*/  LOP3.LUT R36, R0, 0x3fffffe0, RZ, 0xc0, !PT ;  /* 0x3fffffe000247812 */ /* 0x000fe400078ec0ff */
[----:B------:R-:W-:Y:S02]  /*0430*/  IMNMX R3, R3, 0x20, PT ;  /* 0x0000002003037817 */ /* 0x000fe40003800200 */
[--C-:B------:R-:W-:Y:S02]  /*0440*/  PRMT R13, RZ, 0x5410, R6.reuse ;  /* 0x00005410ff0d7816 */ /* 0x100fe40000000006 */
[----:B------:R-:W-:-:S02]  /*0450*/  PRMT R12, RZ, 0x7610, R6 ;  /* 0x00007610ff0c7816 */ /* 0x000fc40000000006 */
[--C-:B------:R-:W-:Y:S02]  /*0460*/  PRMT R11, RZ, 0x5410, R7.reuse ;  /* 0x00005410ff0b7816 */ /* 0x100fe40000000007 */
[----:B------:R-:W-:Y:S02]  /*0470*/  PRMT R10, RZ, 0x7610, R7 ;  /* 0x00007610ff0a7816 */ /* 0x000fe40000000007 */
[--C-:B------:R-:W-:Y:S02]  /*0480*/  PRMT R7, RZ, 0x5410, R37.reuse ;  /* 0x00005410ff077816 */ /* 0x100fe40000000025 */
[----:B------:R-:W-:Y:S02]  /*0490*/  PRMT R6, RZ, 0x7610, R37 ;  /* 0x00007610ff067816 */ /* 0x000fe40000000025 */
[----:B------:R-:W-:Y:S02]  /*04a0*/  IADD3 R37, R3, R36, RZ ;  /* 0x0000002403257210 */ /* 0x000fe40007ffe0ff */
[----:B------:R-:W-:-:S02]  /*04b0*/  PRMT R0, RZ, 0x5410, R32 ;  /* 0x00005410ff007816 */ /* 0x000fc40000000020 */
[----:B------:R-:W-:Y:S02]  /*04c0*/  SHF.L.U32 R37, R37, 0x3, RZ ;  /* 0x0000000325257819 */ /* 0x000fe400000006ff */
[----:B------:R-:W-:Y:S02]  /*04d0*/  PRMT R69, RZ, 0x7610, R32 ;  /* 0x00007610ff457816 */ /* 0x000fe40000000020 */
[----:B------:R-:W-:Y:S02]  /*04e0*/  SHF.L.U32 R32, R67, 0x5, RZ ;  /* 0x0000000543207819 */ /* 0x000fe400000006ff */
[----:B------:R-:W0:Y:S01]  /*04f0*/  I2F.U32 R37, R37 ;  /* 0x0000002500257306 */ /* 0x000e220000201000 */
[--C-:B------:R-:W-:Y:S02]  /*0500*/  PRMT R68, RZ, 0x5410, R33.reuse ;  /* 0x00005410ff447816 */ /* 0x100fe40000000021 */
[----:B------:R-:W-:Y:S02]  /*0510*/  PRMT R71, RZ, 0x7610, R33 ;  /* 0x00007610ff477816 */ /* 0x000fe40000000021 */
[----:B------:R-:W-:-:S02]  /*0520*/  LOP3.LUT R33, R32, 0x3e0, RZ, 0xc0, !PT ;  /* 0x000003e020217812 */ /* 0x000fc400078ec0ff */
[--C-:B------:R-:W-:Y:S02]  /*0530*/  PRMT R64, RZ, 0x5410, R16.reuse ;  /* 0x00005410ff407816 */ /* 0x100fe40000000010 */
[----:B------:R-:W-:Y:S02]  /*0540*/  IADD3 R33, R40, -R33, RZ ;  /* 0x8000002128217210 */ /* 0x000fe40007ffe0ff */
[----:B------:R-:W-:Y:S02]  /*0550*/  PRMT R65, RZ, 0x7610, R16 ;  /* 0x00007610ff417816 */ /* 0x000fe40000000010 */
[----:B------:R-:W-:Y:S02]  /*0560*/  IMNMX R33, RZ, R33, !PT ;  /* 0x00000021ff217217 */ /* 0x000fe40007800200 */
[----:B------:R-:W-:Y:S01]  /*0570*/  PRMT R22, RZ, 0x5410, R17 ;  /* 0x00005410ff167816 */ /* 0x000fe20000000011 */
[----:B0-----:R0:W1:Y:S01]  /*0580*/  MUFU.RCP R81, R37 ;  /* 0x0000002500517308 */ /* 0x0010620000001000 */
[----:B------:R-:W-:-:S02]  /*0590*/  IMNMX R33, R33, 0x20, PT ;  /* 0x0000002021217817 */ /* 0x000fc40003800200 */
[----:B------:R-:W-:Y:S02]  /*05a0*/  PRMT R23, RZ, 0x7610, R17 ;  /* 0x00007610ff177816 */ /* 0x000fe40000000011 */
[----:B------:R-:W-:Y:S02]  /*05b0*/  IADD3 R33, R36, R33, RZ ;  /* 0x0000002124217210 */ /* 0x000fe40007ffe0ff */
[--C-:B------:R-:W-:Y:S02]  /*05c0*/  PRMT R20, RZ, 0x5410, R18.reuse ;  /* 0x00005410ff147816 */ /* 0x100fe40000000012 */
[----:B------:R-:W-:Y:S02]  /*05d0*/  PRMT R21, RZ, 0x7610, R18 ;  /* 0x00007610ff157816 */ /* 0x000fe40000000012 */
[----:B------:R-:W-:Y:S02]  /*05e0*/  PRMT R18, RZ, 0x5410, R19 ;  /* 0x00005410ff127816 */ /* 0x000fe40000000013 */
[----:B------:R-:W-:-:S02]  /*05f0*/  PRMT R17, RZ, 0x5410, R4 ;  /* 0x00005410ff117816 */ /* 0x000fc40000000004 */
[----:B------:R-:W-:Y:S02]  /*0600*/  PRMT R16, RZ, 0x7610, R4 ;  /* 0x00007610ff107816 */ /* 0x000fe40000000004 */
        /* <DEDUP_REMOVED lines=19> */
[----:B------:R-:W-:Y:S02]  /*0740*/  MOV R89, 0x1 ;  /* 0x0000000100597802 */ /* 0x000fe40000000f00 */
[--C-:B------:R-:W-:Y:S02]  /*0750*/  PRMT R85, RZ, 0x5410, R28.reuse ;  /* 0x00005410ff557816 */ /* 0x100fe4000000001c */
[----:B------:R-:W-:Y:S02]  /*0760*/  PRMT R92, RZ, 0x7610, R28 ;  /* 0x00007610ff5c7816 */ /* 0x000fe4000000001c */
[----:B------:R-:W-:-:S02]  /*0770*/  SHF.L.U32 R88, R33, 0x3, RZ ;  /* 0x0000000321587819 */ /* 0x000fc400000006ff */
[--C-:B------:R-:W-:Y:S02]  /*0780*/  PRMT R87, RZ, 0x5410, R29.reuse ;  /* 0x00005410ff577816 */ /* 0x100fe4000000001d */
[----:B------:R-:W-:Y:S02]  /*0790*/  PRMT R94, RZ, 0x7610, R29 ;  /* 0x00007610ff5e7816 */ /* 0x000fe4000000001d */
[--C-:B------:R-:W-:Y:S02]  /*07a0*/  PRMT R91, RZ, 0x5410, R30.reuse ;  /* 0x00005410ff5b7816 */ /* 0x100fe4000000001e */
[----:B------:R-:W-:Y:S02]  /*07b0*/  PRMT R93, RZ, 0x7610, R30 ;  /* 0x00007610ff5d7816 */ /* 0x000fe4000000001e */
[--C-:B------:R-:W-:Y:S02]  /*07c0*/  PRMT R95, RZ, 0x5410, R31.reuse ;  /* 0x00005410ff5f7816 */ /* 0x100fe4000000001f */
[----:B01----:R-:W-:-:S02]  /*07d0*/  PRMT R97, RZ, 0x7610, R31 ;  /* 0x00007610ff617816 */ /* 0x003fc4000000001f */
.L_x_6371:
        /* <DEDUP_REMOVED lines=29> */
.L_x_6310:
[----:B0----5:R-:W-:-:S05]  /*09b0*/  PRMT R37, RZ, 0x5410, R24 ;  /* 0x00005410ff257816 */ /* 0x021fca0000000018 */
[----:B------:R-:W-:-:S04]  /*09c0*/  FADD.FTZ R36, R37, R36 ;  /* 0x0000002425247221 */ /* 0x000fc80000010000 */
[----:B------:R-:W-:Y:S02]  /*09d0*/  @P0 FADD.FTZ R36, R28, R36 ;  /* 0x000000241c240221 */ /* 0x000fe40000010000 */
.L_x_6311:
[----:B------:R-:W-:Y:S01]  /*09e0*/  PRMT R37, RZ, 0x7610, R40 ;  /* 0x00007610ff257816 */ /* 0x000fe20000000028 */
[----:B------:R-:W-:Y:S05]  /*09f0*/  @P1 BRA `(.L_x_6312) ;  /* 0x0000003000001947 */ /* 0x000fea0003800000 */
[----:B------:R-:W-:Y:S05]  /*0a00*/  @!P0 BRA `(.L_x_6313) ;  /* 0x0000005000008947 */ /* 0x000fea0003800000 */
[----:B-----5:R-:W-:Y:S01]  /*0a10*/  FADD.FTZ R37, R29, R37 ;  /* 0x000000251d257221 */ /* 0x020fe20000010000 */
[----:B------:R-:W-:Y:S05]  /*0a20*/  BRA `(.L_x_6313) ;  /* 0x0000003000007947 */ /* 0x000fea0003800000 */
.L_x_6312:
[----:B-----5:R-:W-:-:S05]  /*0a30*/  PRMT R38, RZ, 0x7610, R24 ;  /* 0x00007610ff267816 */ /* 0x020fca0000000018 */
[----:B------:R-:W-:-:S04]  /*0a40*/  FADD.FTZ R37, R38, R37 ;  /* 0x0000002526257221 */ /* 0x000fc80000010000 */
[----:B------:R-:W-:Y:S02]  /*0a50*/  @P0 FADD.FTZ R37, R29, R37 ;  /* 0x000000251d250221 */ /* 0x000fe40000010000 */
.L_x_6313:
[----:B------:R-:W-:Y:S01]  /*0a60*/  PRMT R38, RZ, 0x5410, R41 ;  /* 0x00005410ff267816 */ /* 0x000fe20000000029 */
[----:B------:R-:W-:Y:S05]  /*0a70*/  @P1 BRA `(.L_x_6314) ;  /* 0x0000003000001947 */ /* 0x000fea0003800000 */
[----:B------:R-:W-:Y:S05]  /*0a80*/  @!P0 BRA `(.L_x_6315) ;  /* 0x0000005000008947 */ /* 0x000fea0003800000 */
[----:B-----5:R-:W-:Y:S01]  /*0a90*/  FADD.FTZ R38, R30, R38 ;  /* 0x000000261e267221 */ /* 0x020fe20000010000 */
[----:B------:R-:W-:Y:S05]  /*0aa0*/  BRA `(.L_x_6315) ;  /* 0x0000003000007947 */ /* 0x000fea0003800000 */
.L_x_6314:
[----:B-----5:R-:W-:-:S05]  /*0ab0*/  PRMT R39, RZ, 0x5410, R25 ;  /* 0x00005410ff277816 */ /* 0x020fca0000000019 */
[----:B------:R-:W-:-:S04]  /*0ac0*/  FADD.FTZ R38, R39, R38 ;  /* 0x0000002627267221 */ /* 0x000fc80000010000 */
[----:B------:R-:W-:Y:S02]  /*0ad0*/  @P0 FADD.FTZ R38, R30, R38 ;  /* 0x000000261e260221 */ /* 0x000fe40000010000 */
.L_x_6315:
[----:B------:R-:W-:Y:S01]  /*0ae0*/  PRMT R39, RZ, 0x7610, R41 ;  /* 0x00007610ff277816 */ /* 0x000fe20000000029 */
[----:B------:R-:W-:Y:S05]  /*0af0*/  @P1 BRA `(.L_x_6316) ;  /* 0x0000003000001947 */ /* 0x000fea0003800000 */
[----:B------:R-:W-:Y:S05]  /*0b00*/  @!P0 BRA `(.L_x_6317) ;  /* 0x0000005000008947 */ /* 0x000fea0003800000 */
[----:B-----5:R-:W-:Y:S01]  /*0b10*/  FADD.FTZ R39, R31, R39 ;  /* 0x000000271f277221 */ /* 0x020fe20000010000 */
[----:B------:R-:W-:Y:S05]  /*0b20*/  BRA `(.L_x_6317) ;  /* 0x0000003000007947 */ /* 0x000fea0003800000 */
.L_x_6316:
[----:B-----5:R-:W-:-:S05]  /*0b30*/  PRMT R40, RZ, 0x7610, R25 ;  /* 0x00007610ff287816 */ /* 0x020fca0000000019 */
[----:B------:R-:W-:-:S04]  /*0b40*/  FADD.FTZ R39, R40, R39 ;  /* 0x0000002728277221 */ /* 0x000fc80000010000 */
[----:B------:R-:W-:Y:S02]  /*0b50*/  @P0 FADD.FTZ R39, R31, R39 ;  /* 0x000000271f270221 */ /* 0x000fe40000010000 */
.L_x_6317:
[----:B------:R-:W-:Y:S01]  /*0b60*/  PRMT R40, RZ, 0x5410, R42 ;  /* 0x00005410ff287816 */ /* 0x000fe2000000002a */
[----:B------:R-:W-:Y:S05]  /*0b70*/  @P1 BRA `(.L_x_6318) ;  /* 0x0000003000001947 */ /* 0x000fea0003800000 */
[----:B------:R-:W-:Y:S05]  /*0b80*/  @!P0 BRA `(.L_x_6319) ;  /* 0x0000005000008947 */ /* 0x000fea0003800000 */
[----:B-----5:R-:W-:Y:S01]  /*0b90*/  FADD.FTZ R40, R32, R40 ;  /* 0x0000002820287221 */ /* 0x020fe20000010000 */
[----:B------:R-:W-:Y:S05]  /*0ba0*/  BRA `(.L_x_6319) ;  /* 0x0000003000007947 */ /* 0x000fea0003800000 */
.L_x_6318:
[----:B-----5:R-:W-:-:S05]  /*0bb0*/  PRMT R41, RZ, 0x5410, R26 ;  /* 0x00005410ff297816 */ /* 0x020fca000000001a */
[----:B------:R-:W-:-:S04]  /*0bc0*/  FADD.FTZ R40, R41, R40 ;  /* 0x0000002829287221 */ /* 0x000fc80000010000 */
[----:B------:R-:W-:Y:S02]  /*0bd0*/  @P0 FADD.FTZ R40, R32, R40 ;  /* 0x0000002820280221 */ /* 0x000fe40000010000 */
.L_x_6319:
[----:B------:R-:W-:Y:S01]  /*0be0*/  PRMT R41, RZ, 0x7610, R42 ;  /* 0x00007610ff297816 */ /* 0x000fe2000000002a */
[----:B------:R-:W-:Y:S05]  /*0bf0*/  @P1 BRA `(.L_x_6320) ;  /* 0x0000003000001947 */ /* 0x000fea0003800000 */
[----:B------:R-:W-:Y:S05]  /*0c00*/  @!P0 BRA `(.L_x_6321) ;  /* 0x0000005000008947 */ /* 0x000fea0003800000 */
[----:B-----5:R-:W-:Y:S01]  /*0c10*/  FADD.FTZ R41, R33, R41 ;  /* 0x0000002921297221 */ /* 0x020fe20000010000 */
[----:B------:R-:W-:Y:S05]  /*0c20*/  BRA `(.L_x_6321) ;  /* 0x0000003000007947 */ /* 0x000fea0003800000 */
.L_x_6320:
[----:B-----5:R-:W-:-:S05]  /*0c30*/  PRMT R42, RZ, 0x7610, R26 ;  /* 0x00007610ff2a7816 */ /* 0x020fca000000001a */
[----:B------:R-:W-:-:S04]  /*0c40*/  FADD.FTZ R41, R42, R41 ;  /* 0x000000292a297221 */ /* 0x000fc80000010000 */
[----:B------:R-:W-:Y:S02]  /*0c50*/  @P0 FADD.FTZ R41, R33, R41 ;  /* 0x0000002921290221 */ /* 0x000fe40000010000 */
.L_x_6321:
[----:B------:R-:W-:Y:S01]  /*0c60*/  PRMT R42, RZ, 0x5410, R43 ;  /* 0x00005410ff2a7816 */ /* 0x000fe2000000002b */
[----:B------:R-:W-:Y:S05]  /*0c70*/  @P1 BRA `(.L_x_6322) ;  /* 0x0000003000001947 */ /* 0x000fea0003800000 */
[----:B------:R-:W-:Y:S05]  /*0c80*/  @!P0 BRA `(.L_x_6323) ;  /* 0x0000005000008947 */ /* 0x000fea0003800000 */
[----:B-----5:R-:W-:Y:S01]  /*0c90*/  FADD.FTZ R42, R34, R42 ;  /* 0x0000002a222a7221 */ /* 0x020fe20000010000 */
[----:B------:R-:W-:Y:S05]  /*0ca0*/  BRA `(.L_x_6323) ;  /* 0x0000003000007947 */ /* 0x000fea0003800000 */
.L_x_6322:
[----:B-----5:R-:W-:-:S05]  /*0cb0*/  PRMT R61, RZ, 0x5410, R27 ;  /* 0x00005410ff3d7816 */ /* 0x020fca000000001b */
[----:B------:R-:W-:-:S04]  /*0cc0*/  FADD.FTZ R42, R61, R42 ;  /* 0x0000002a3d2a7221 */ /* 0x000fc80000010000 */
[----:B------:R-:W-:Y:S02]  /*0cd0*/  @P0 FADD.FTZ R42, R34, R42 ;  /* 0x0000002a222a0221 */ /* 0x000fe40000010000 */
.L_x_6323:
[----:B------:R-:W-:Y:S01]  /*0ce0*/  PRMT R43, RZ, 0x7610, R43 ;  /* 0x00007610ff2b7816 */ /* 0x000fe2000000002b */
[----:B------:R-:W-:Y:S05]  /*0cf0*/  @P1 BRA `(.L_x_6324) ;  /* 0x0000003000001947 */ /* 0x000fea0003800000 */
[----:B------:R-:W-:Y:S05]  /*0d00*/  @!P0 BRA `(.L_x_6325) ;  /* 0x0000005000008947 */ /* 0x000fea0003800000 */
[----:B-----5:R-:W-:Y:S01]  /*0d10*/  FADD.FTZ R43, R35, R43 ;  /* 0x0000002b232b7221 */ /* 0x020fe20000010000 */
[----:B------:R-:W-:Y:S05]  /*0d20*/  BRA `(.L_x_6325) ;  /* 0x0000003000007947 */ /* 0x000fea0003800000 */
.L_x_6324:
[----:B-----5:R-:W-:-:S05]  /*0d30*/  PRMT R60, RZ, 0x7610, R27 ;  /* 0x00007610ff3c7816 */ /* 0x020fca000000001b */
[----:B------:R-:W-:-:S04]  /*0d40*/  FADD.FTZ R43, R60, R43 ;  /* 0x0000002b3c2b7221 */ /* 0x000fc80000010000 */
[----:B------:R-:W-:Y:S02]  /*0d50*/  @P0 FADD.FTZ R43, R35, R43 ;  /* 0x0000002b232b0221 */ /* 0x000fe40000010000 */
.L_x_6325:
[C---:B------:R-:W-:Y:S02]  /*0d60*/  LEA R60, P0, R96.reuse, c[0x0][0x188], 0x5 ;  /* 0x00006200603c7a11 */ /* 0x040fe400078028ff */
[C---:B------:R-:W-:Y:S02]  /*0d70*/  IADD3 R62, R96.reuse, 0x80, RZ ;  /* 0x00000080603e7810 */ /* 0x040fe40007ffe0ff */
[----:B------:R-:W-:-:S05]  /*0d80*/  LEA.HI.X R61, R96, c[0x0][0x18c], RZ, 0x5, P0 ;  /* 0x00006300603d7a11 */ /* 0x000fca00000f2cff */
[----:B------:R0:W-:Y:S04]  /*0d90*/  STG.E.128 [R60.64], R36 ;  /* 0x000000243c007986 */ /* 0x0001e8000c101d04 */
[----:B------:R0:W-:Y:S02]  /*0da0*/  STG.E.128 [R60.64+0x10], R40 ;  /* 0x000010283c007986 */ /* 0x0001e4000c101d04 */
.L_x_6309:
[----:B------:R-:W-:Y:S05]  /*0db0*/  BSYNC B0 ;  /* 0x0000000000007941 */ /* 0x000fea0003800000 */
.L_x_6308:
        /* <DEDUP_REMOVED lines=23> */
.L_x_6328:
[----:B-1---5:R-:W-:-:S05]  /*0f30*/  PRMT R45, RZ, 0x5410, R24 ;  /* 0x00005410ff2d7816 */ /* 0x022fca0000000018 */
[----:B------:R-:W-:-:S04]  /*0f40*/  FADD.FTZ R44, R45, R44 ;  /* 0x0000002c2d2c7221 */ /* 0x000fc80000010000 */
[----:B------:R-:W-:Y:S02]  /*0f50*/  @P0 FADD.FTZ R44, R28, R44 ;  /* 0x0000002c1c2c0221 */ /* 0x000fe40000010000 */
.L_x_6329:
[----:B------:R-:W-:Y:S01]  /*0f60*/  PRMT R45, RZ, 0x7610, R48 ;  /* 0x00007610ff2d7816 */ /* 0x000fe20000000030 */
[----:B------:R-:W-:Y:S05]  /*0f70*/  @P1 BRA `(.L_x_6330) ;  /* 0x0000003000001947 */ /* 0x000fea0003800000 */
[----:B------:R-:W-:Y:S05]  /*0f80*/  @!P0 BRA `(.L_x_6331) ;  /* 0x0000005000008947 */ /* 0x000fea0003800000 */
[----:B-----5:R-:W-:Y:S01]  /*0f90*/  FADD.FTZ R45, R29, R45 ;  /* 0x0000002d1d2d7221 */ /* 0x020fe20000010000 */
[----:B------:R-:W-:Y:S05]  /*0fa0*/  BRA `(.L_x_6331) ;  /* 0x0000003000007947 */ /* 0x000fea0003800000 */
.L_x_6330:
[----:B-----5:R-:W-:-:S05]  /*0fb0*/  PRMT R46, RZ, 0x7610, R24 ;  /* 0x00007610ff2e7816 */ /* 0x020fca0000000018 */
[----:B------:R-:W-:-:S04]  /*0fc0*/  FADD.FTZ R45, R46, R45 ;  /* 0x0000002d2e2d7221 */ /* 0x000fc80000010000 */
[----:B------:R-:W-:Y:S02]  /*0fd0*/  @P0 FADD.FTZ R45, R29, R45 ;  /* 0x0000002d1d2d0221 */ /* 0x000fe40000010000 */
.L_x_6331:
[----:B------:R-:W-:Y:S01]  /*0fe0*/  PRMT R46, RZ, 0x5410, R49 ;  /* 0x00005410ff2e7816 */ /* 0x000fe20000000031 */
[----:B------:R-:W-:Y:S05]  /*0ff0*/  @P1 BRA `(.L_x_6332) ;  /* 0x0000003000001947 */ /* 0x000fea0003800000 */
[----:B------:R-:W-:Y:S05]  /*1000*/  @!P0 BRA `(.L_x_6333) ;  /* 0x0000005000008947 */ /* 0x000fea0003800000 */
[----:B-----5:R-:W-:Y:S01]  /*1010*/  FADD.FTZ R46, R30, R46 ;  /* 0x0000002e1e2e7221 */ /* 0x020fe20000010000 */
[----:B------:R-:W-:Y:S05]  /*1020*/  BRA `(.L_x_6333) ;  /* 0x0000003000007947 */ /* 0x000fea0003800000 */
.L_x_6332:
[----:B-----5:R-:W-:-:S05]  /*1030*/  PRMT R47, RZ, 0x5410, R25 ;  /* 0x00005410ff2f7816 */ /* 0x020fca0000000019 */
[----:B------:R-:W-:-:S04]  /*1040*/  FADD.FTZ R46, R47, R46 ;  /* 0x0000002e2f2e7221 */ /* 0x000fc80000010000 */
[----:B------:R-:W-:Y:S02]  /*1050*/  @P0 FADD.FTZ R46, R30, R46 ;  /* 0x0000002e1e2e0221 */ /* 0x000fe40000010000 */
.L_x_6333:
[----:B------:R-:W-:Y:S01]  /*1060*/  PRMT R47, RZ, 0x7610, R49 ;  /* 0x00007610ff2f7816 */ /* 0x000fe20000000031 */
[----:B------:R-:W-:Y:S05]  /*1070*/  @P1 BRA `(.L_x_6334) ;  /* 0x0000003000001947 */ /* 0x000fea0003800000 */
[----:B------:R-:W-:Y:S05]  /*1080*/  @!P0 BRA `(.L_x_6335) ;  /* 0x0000005000008947 */ /* 0x000fea0003800000 */
[----:B-----5:R-:W-:Y:S01]  /*1090*/  FADD.FTZ R47, R31, R47 ;  /* 0x0000002f1f2f7221 */ /* 0x020fe20000010000 */
[----:B------:R-:W-:Y:S05]  /*10a0*/  BRA `(.L_x_6335) ;  /* 0x0000003000007947 */ /* 0x000fea0003800000 */
.L_x_6334:
[----:B-----5:R-:W-:-:S05]  /*10b0*/  PRMT R48, RZ, 0x7610, R25 ;  /* 0x00007610ff307816 */ /* 0x020fca0000000019 */
[----:B------:R-:W-:-:S04]  /*10c0*/  FADD.FTZ R47, R48, R47 ;  /* 0x0000002f302f7221 */ /* 0x000fc80000010000 */
[----:B------:R-:W-:Y:S02]  /*10d0*/  @P0 FADD.FTZ R47, R31, R47 ;  /* 0x0000002f1f2f0221 */ /* 0x000fe40000010000 */
.L_x_6335:
[----:B------:R-:W-:Y:S01]  /*10e0*/  PRMT R48, RZ, 0x5410, R50 ;  /* 0x00005410ff307816 */ /* 0x000fe20000000032 */
[----:B------:R-:W-:Y:S05]  /*10f0*/  @P1 BRA `(.L_x_6336) ;  /* 0x0000003000001947 */ /* 0x000fea0003800000 */
[----:B------:R-:W-:Y:S05]  /*1100*/  @!P0 BRA `(.L_x_6337) ;  /* 0x0000005000008947 */ /* 0x000fea0003800000 */
[----:B-----5:R-:W-:Y:S01]  /*1110*/  FADD.FTZ R48, R32, R48 ;  /* 0x0000003020307221 */ /* 0x020fe20000010000 */
[----:B------:R-:W-:Y:S05]  /*1120*/  BRA `(.L_x_6337) ;  /* 0x0000003000007947 */ /* 0x000fea0003800000 */
.L_x_6336:
[----:B-----5:R-:W-:-:S05]  /*1130*/  PRMT R49, RZ, 0x5410, R26 ;  /* 0x00005410ff317816 */ /* 0x020fca000000001a */
[----:B------:R-:W-:-:S04]  /*1140*/  FADD.FTZ R48, R49, R48 ;  /* 0x0000003031307221 */ /* 0x000fc80000010000 */
[----:B------:R-:W-:Y:S02]  /*1150*/  @P0 FADD.FTZ R48, R32, R48 ;  /* 0x0000003020300221 */ /* 0x000fe40000010000 */
.L_x_6337:
[----:B------:R-:W-:Y:S01]  /*1160*/  PRMT R49, RZ, 0x7610, R50 ;  /* 0x00007610ff317816 */ /* 0x000fe20000000032 */
[----:B------:R-:W-:Y:S05]  /*1170*/  @P1 BRA `(.L_x_6338) ;  /* 0x0000003000001947 */ /* 0x000fea0003800000 */
[----:B------:R-:W-:Y:S05]  /*1180*/  @!P0 BRA `(.L_x_6339) ;  /* 0x0000005000008947 */ /* 0x000fea0003800000 */
[----:B-----5:R-:W-:Y:S01]  /*1190*/  FADD.FTZ R49, R33, R49 ;  /* 0x0000003121317221 */ /* 0x020fe20000010000 */
[----:B------:R-:W-:Y:S05]  /*11a0*/  BRA `(.L_x_6339) ;  /* 0x0000003000007947 */ /* 0x000fea0003800000 */
.L_x_6338:
[----:B-----5:R-:W-:-:S05]  /*11b0*/  PRMT R50, RZ, 0x7610, R26 ;  /* 0x00007610ff327816 */ /* 0x020fca000000001a */
[----:B------:R-:W-:-:S04]  /*11c0*/  FADD.FTZ R49, R50, R49 ;  /* 0x0000003132317221 */ /* 0x000fc80000010000 */
[----:B------:R-:W-:Y:S02]  /*11d0*/  @P0 FADD.FTZ R49, R33, R49 ;  /* 0x0000003121310221 */ /* 0x000fe40000010000 */
.L_x_6339:
[----:B------:R-:W-:Y:S01]  /*11e0*/  PRMT R50, RZ, 0x5410, R51 ;  /* 0x00005410ff327816 */ /* 0x000fe20000000033 */
[----:B------:R-:W-:Y:S05]  /*11f0*/  @P1 BRA `(.L_x_6340) ;  /* 0x0000003000001947 */ /* 0x000fea0003800000 */
[----:B------:R-:W-:Y:S05]  /*1200*/  @!P0 BRA `(.L_x_6341) ;  /* 0x0000005000008947 */ /* 0x000fea0003800000 */
[----:B-----5:R-:W-:Y:S01]  /*1210*/  FADD.FTZ R50, R34, R50 ;  /* 0x0000003222327221 */ /* 0x020fe20000010000 */
[----:B------:R-:W-:Y:S05]  /*1220*/  BRA `(.L_x_6341) ;  /* 0x0000003000007947 */ /* 0x000fea0003800000 */
.L_x_6340:
[----:B0----5:R-:W-:-:S05]  /*1230*/  PRMT R61, RZ, 0x5410, R27 ;  /* 0x00005410ff3d7816 */ /* 0x021fca000000001b */
[----:B------:R-:W-:-:S04]  /*1240*/  FADD.FTZ R50, R61, R50 ;  /* 0x000000323d327221 */ /* 0x000fc80000010000 */
[----:B------:R-:W-:Y:S02]  /*1250*/  @P0 FADD.FTZ R50, R34, R50 ;  /* 0x0000003222320221 */ /* 0x000fe40000010000 */
.L_x_6341:
[----:B------:R-:W-:Y:S01]  /*1260*/  PRMT R51, RZ, 0x7610, R51 ;  /* 0x00007610ff337816 */ /* 0x000fe20000000033 */
[----:B------:R-:W-:Y:S05]  /*1270*/  @P1 BRA `(.L_x_6342) ;  /* 0x0000003000001947 */ /* 0x000fea0003800000 */
[----:B------:R-:W-:Y:S05]  /*1280*/  @!P0 BRA `(.L_x_6343) ;  /* 0x0000005000008947 */ /* 0x000fea0003800000 */
[----:B-----5:R-:W-:Y:S01]  /*1290*/  FADD.FTZ R51, R35, R51 ;  /* 0x0000003323337221 */ /* 0x020fe20000010000 */
[----:B------:R-:W-:Y:S05]  /*12a0*/  BRA `(.L_x_6343) ;  /* 0x0000003000007947 */ /* 0x000fea0003800000 */
.L_x_6342:
[----:B0----5:R-:W-:-:S05]  /*12b0*/  PRMT R60, RZ, 0x7610, R27 ;  /* 0x00007610ff3c7816 */ /* 0x021fca000000001b */
[----:B------:R-:W-:-:S04]  /*12c0*/  FADD.FTZ R51, R60, R51 ;  /* 0x000000333c337221 */ /* 0x000fc80000010000 */
[----:B------:R-:W-:Y:S02]  /*12d0*/  @P0 FADD.FTZ R51, R35, R51 ;  /* 0x0000003323330221 */ /* 0x000fe40000010000 */
.L_x_6343:
[----:B0-----:R-:W-:-:S04]  /*12e0*/  LEA R60, P0, R62, c[0x0][0x188], 0x5 ;  /* 0x000062003e3c7a11 */ /* 0x001fc800078028ff */
[C---:B------:R-:W-:Y:S02]  /*12f0*/  LEA.HI.X R61, R62.reuse, c[0x0][0x18c], RZ, 0x5, P0 ;  /* 0x000063003e3d7a11 */ /* 0x040fe400000f2cff */
[----:B------:R-:W-:-:S03]  /*1300*/  IADD3 R62, R62, 0x80, RZ ;  /* 0x000000803e3e7810 */ /* 0x000fc60007ffe0ff */
[----:B------:R0:W-:Y:S04]  /*1310*/  STG.E.128 [R60.64], R44 ;  /* 0x0000002c3c007986 */ /* 0x0001e8000c101d04 */
[----:B------:R0:W-:Y:S02]  /*1320*/  STG.E.128 [R60.64+0x10], R48 ;  /* 0x000010303c007986 */ /* 0x0001e4000c101d04 */
.L_x_6327:
[----:B------:R-:W-:Y:S05]  /*1330*/  BSYNC B0 ;  /* 0x0000000000007941 */ /* 0x000fea0003800000 */
.L_x_6326:
        /* <DEDUP_REMOVED lines=23> */
.L_x_6346:
[----:B-1---5:R-:W-:-:S05]  /*14b0*/  PRMT R53, RZ, 0x5410, R24 ;  /* 0x00005410ff357816 */ /* 0x022fca0000000018 */
[----:B------:R-:W-:-:S04]  /*14c0*/  FADD.FTZ R52, R53, R52 ;  /* 0x0000003435347221 */ /* 0x000fc80000010000 */
[----:B------:R-:W-:Y:S02]  /*14d0*/  @P0 FADD.FTZ R52, R28, R52 ;  /* 0x000000341c340221 */ /* 0x000fe40000010000 */
.L_x_6347:
[----:B------:R-:W-:Y:S01]  /*14e0*/  PRMT R53, RZ, 0x7610, R56 ;  /* 0x00007610ff357816 */ /* 0x000fe20000000038 */
[----:B------:R-:W-:Y:S05]  /*14f0*/  @P1 BRA `(.L_x_6348) ;  /* 0x0000003000001947 */ /* 0x000fea0003800000 */
[----:B------:R-:W-:Y:S05]  /*1500*/  @!P0 BRA `(.L_x_6349) ;  /* 0x0000005000008947 */ /* 0x000fea0003800000 */
[----:B-----5:R-:W-:Y:S01]  /*1510*/  FADD.FTZ R53, R29, R53 ;  /* 0x000000351d357221 */ /* 0x020fe20000010000 */
[----:B------:R-:W-:Y:S05]  /*1520*/  BRA `(.L_x_6349) ;  /* 0x0000003000007947 */ /* 0x000fea0003800000 */
.L_x_6348:
[----:B-----5:R-:W-:-:S05]  /*1530*/  PRMT R54, RZ, 0x7610, R24 ;  /* 0x00007610ff367816 */ /* 0x020fca0000000018 */
[----:B------:R-:W-:-:S04]  /*1540*/  FADD.FTZ R53, R54, R53 ;  /* 0x0000003536357221 */ /* 0x000fc80000010000 */
[----:B------:R-:W-:Y:S02]  /*1550*/  @P0 FADD.FTZ R53, R29, R53 ;  /* 0x000000351d350221 */ /* 0x000fe40000010000 */
.L_x_6349:
[----:B------:R-:W-:Y:S01]  /*1560*/  PRMT R54, RZ, 0x5410, R57 ;  /* 0x00005410ff367816 */ /* 0x000fe20000000039 */
[----:B------:R-:W-:Y:S05]  /*1570*/  @P1 BRA `(.L_x_6350) ;  /* 0x0000003000001947 */ /* 0x000fea0003800000 */
[----:B------:R-:W-:Y:S05]  /*1580*/  @!P0 BRA `(.L_x_6351) ;  /* 0x0000005000008947 */ /* 0x000fea0003800000 */
[----:B-----5:R-:W-:Y:S01]  /*1590*/  FADD.FTZ R54, R30, R54 ;  /* 0x000000361e367221 */ /* 0x020fe20000010000 */
[----:B------:R-:W-:Y:S05]  /*15a0*/  BRA `(.L_x_6351) ;  /* 0x0000003000007947 */ /* 0x000fea0003800000 */
.L_x_6350:
[----:B-----5:R-:W-:-:S05]  /*15b0*/  PRMT R55, RZ, 0x5410, R25 ;  /* 0x00005410ff377816 */ /* 0x020fca0000000019 */
[----:B------:R-:W-:-:S04]  /*15c0*/  FADD.FTZ R54, R55, R54 ;  /* 0x0000003637367221 */ /* 0x000fc80000010000 */
[----:B------:R-:W-:Y:S02]  /*15d0*/  @P0 FADD.FTZ R54, R30, R54 ;  /* 0x000000361e360221 */ /* 0x000fe40000010000 */
.L_x_6351:
[----:B------:R-:W-:Y:S01]  /*15e0*/  PRMT R55, RZ, 0x7610, R57 ;  /* 0x00007610ff377816 */ /* 0x000fe20000000039 */
[----:B------:R-:W-:Y:S05]  /*15f0*/  @P1 BRA `(.L_x_6352) ;  /* 0x0000003000001947 */ /* 0x000fea0003800000 */
[----:B------:R-:W-:Y:S05]  /*1600*/  @!P0 BRA `(.L_x_6353) ;  /* 0x0000005000008947 */ /* 0x000fea0003800000 */
[----:B-----5:R-:W-:Y:S01]  /*1610*/  FADD.FTZ R55, R31, R55 ;  /* 0x000000371f377221 */ /* 0x020fe20000010000 */
[----:B------:R-:W-:Y:S05]  /*1620*/  BRA `(.L_x_6353) ;  /* 0x0000003000007947 */ /* 0x000fea0003800000 */
.L_x_6352:
[----:B-----5:R-:W-:-:S05]  /*1630*/  PRMT R56, RZ, 0x7610, R25 ;  /* 0x00007610ff387816 */ /* 0x020fca0000000019 */
[----:B------:R-:W-:-:S04]  /*1640*/  FADD.FTZ R55, R56, R55 ;  /* 0x0000003738377221 */ /* 0x000fc80000010000 */
[----:B------:R-:W-:Y:S02]  /*1650*/  @P0 FADD.FTZ R55, R31, R55 ;  /* 0x000000371f370221 */ /* 0x000fe40000010000 */
.L_x_6353:
[----:B------:R-:W-:Y:S01]  /*1660*/  PRMT R56, RZ, 0x5410, R58 ;  /* 0x00005410ff387816 */ /* 0x000fe2000000003a */
[----:B------:R-:W-:Y:S05]  /*1670*/  @P1 BRA `(.L_x_6354) ;  /* 0x0000003000001947 */ /* 0x000fea0003800000 */
[----:B------:R-:W-:Y:S05]  /*1680*/  @!P0 BRA `(.L_x_6355) ;  /* 0x0000005000008947 */ /* 0x000fea0003800000 */
[----:B-----5:R-:W-:Y:S01]  /*1690*/  FADD.FTZ R56, R32, R56 ;  /* 0x0000003820387221 */ /* 0x020fe20000010000 */
[----:B------:R-:W-:Y:S05]  /*16a0*/  BRA `(.L_x_6355) ;  /* 0x0000003000007947 */ /* 0x000fea0003800000 */
.L_x_6354:
[----:B-----5:R-:W-:-:S05]  /*16b0*/  PRMT R57, RZ, 0x5410, R26 ;  /* 0x00005410ff397816 */ /* 0x020fca000000001a */
[----:B------:R-:W-:-:S04]  /*16c0*/  FADD.FTZ R56, R57, R56 ;  /* 0x0000003839387221 */ /* 0x000fc80000010000 */
[----:B------:R-:W-:Y:S02]  /*16d0*/  @P0 FADD.FTZ R56, R32, R56 ;  /* 0x0000003820380221 */ /* 0x000fe40000010000 */
.L_x_6355:
[----:B------:R-:W-:Y:S01]  /*16e0*/  PRMT R57, RZ, 0x7610, R58 ;  /* 0x00007610ff397816 */ /* 0x000fe2000000003a */
[----:B------:R-:W-:Y:S05]  /*16f0*/  @P1 BRA `(.L_x_6356) ;  /* 0x0000003000001947 */ /* 0x000fea0003800000 */
[----:B------:R-:W-:Y:S05]  /*1700*/  @!P0 BRA `(.L_x_6357) ;  /* 0x0000005000008947 */ /* 0x000fea0003800000 */
[----:B-----5:R-:W-:Y:S01]  /*1710*/  FADD.FTZ R57, R33, R57 ;  /* 0x0000003921397221 */ /* 0x020fe20000010000 */
[----:B------:R-:W-:Y:S05]  /*1720*/  BRA `(.L_x_6357) ;  /* 0x0000003000007947 */ /* 0x000fea0003800000 */
.L_x_6356:
[----:B-----5:R-:W-:-:S05]  /*1730*/  PRMT R58, RZ, 0x7610, R26 ;  /* 0x00007610ff3a7816 */ /* 0x020fca000000001a */
[----:B------:R-:W-:-:S04]  /*1740*/  FADD.FTZ R57, R58, R57 ;  /* 0x000000393a397221 */ /* 0x000fc80000010000 */
[----:B------:R-:W-:Y:S02]  /*1750*/  @P0 FADD.FTZ R57, R33, R57 ;  /* 0x0000003921390221 */ /* 0x000fe40000010000 */
.L_x_6357:
[----:B------:R-:W-:Y:S01]  /*1760*/  PRMT R58, RZ, 0x5410, R59 ;  /* 0x00005410ff3a7816 */ /* 0x000fe2000000003b */
[----:B------:R-:W-:Y:S05]  /*1770*/  @P1 BRA `(.L_x_6358) ;  /* 0x0000003000001947 */ /* 0x000fea0003800000 */
[----:B------:R-:W-:Y:S05]  /*1780*/  @!P0 BRA `(.L_x_6359) ;  /* 0x0000005000008947 */ /* 0x000fea0003800000 */
[----:B-----5:R-:W-:Y:S01]  /*1790*/  FADD.FTZ R58, R34, R58 ;  /* 0x0000003a223a7221 */ /* 0x020fe20000010000 */
[----:B------:R-:W-:Y:S05]  /*17a0*/  BRA `(.L_x_6359) ;  /* 0x0000003000007947 */ /* 0x000fea0003800000 */
.L_x_6358:
[----:B0----5:R-:W-:-:S05]  /*17b0*/  PRMT R61, RZ, 0x5410, R27 ;  /* 0x00005410ff3d7816 */ /* 0x021fca000000001b */
[----:B------:R-:W-:-:S04]  /*17c0*/  FADD.FTZ R58, R61, R58 ;  /* 0x0000003a3d3a7221 */ /* 0x000fc80000010000 */
[----:B------:R-:W-:Y:S02]  /*17d0*/  @P0 FADD.FTZ R58, R34, R58 ;  /* 0x0000003a223a0221 */ /* 0x000fe40000010000 */
.L_x_6359:
[----:B------:R-:W-:Y:S01]  /*17e0*/  PRMT R59, RZ, 0x7610, R59 ;  /* 0x00007610ff3b7816 */ /* 0x000fe2000000003b */
[----:B------:R-:W-:Y:S05]  /*17f0*/  @P1 BRA `(.L_x_6360) ;  /* 0x0000003000001947 */ /* 0x000fea0003800000 */
[----:B------:R-:W-:Y:S05]  /*1800*/  @!P0 BRA `(.L_x_6361) ;  /* 0x0000005000008947 */ /* 0x000fea0003800000 */
[----:B-----5:R-:W-:Y:S01]  /*1810*/  FADD.FTZ R59, R35, R59 ;  /* 0x0000003b233b7221 */ /* 0x020fe20000010000 */
[----:B------:R-:W-:Y:S05]  /*1820*/  BRA `(.L_x_6361) ;  /* 0x0000003000007947 */ /* 0x000fea0003800000 */
.L_x_6360:
[----:B0----5:R-:W-:-:S05]  /*1830*/  PRMT R60, RZ, 0x7610, R27 ;  /* 0x00007610ff3c7816 */ /* 0x021fca000000001b */
[----:B------:R-:W-:-:S04]  /*1840*/  FADD.FTZ R59, R60, R59 ;  /* 0x0000003b3c3b7221 */ /* 0x000fc80000010000 */
[----:B------:R-:W-:Y:S02]  /*1850*/  @P0 FADD.FTZ R59, R35, R59 ;  /* 0x0000003b233b0221 */ /* 0x000fe40000010000 */
.L_x_6361:
[----:B0-----:R-:W-:-:S04]  /*1860*/  LEA R60, P0, R62, c[0x0][0x188], 0x5 ;  /* 0x000062003e3c7a11 */ /* 0x001fc800078028ff */
[----:B------:R-:W-:-:S05]  /*1870*/  LEA.HI.X R61, R62, c[0x0][0x18c], RZ, 0x5, P0 ;  /* 0x000063003e3d7a11 */ /* 0x000fca00000f2cff */
[----:B------:R0:W-:Y:S04]  /*1880*/  STG.E.128 [R60.64], R52 ;  /* 0x000000343c007986 */ /* 0x0001e8000c101d04 */
[----:B------:R0:W-:Y:S02]  /*1890*/  STG.E.128 [R60.64+0x10], R56 ;  /* 0x000010383c007986 */ /* 0x0001e4000c101d04 */
.L_x_6345:
[----:B------:R-:W-:Y:S05]  /*18a0*/  BSYNC B0 ;  /* 0x0000000000007941 */ /* 0x000fea0003800000 */
.L_x_6344:
        /* <DEDUP_REMOVED lines=33> */
.L_x_6372:
        /* <DEDUP_REMOVED lines=69> */
.L_x_6373:
[C---:B------:R-:W-:Y:S01]  /*1f10*/  LOP3.LUT P0, RZ, R67.reuse, 0x1f, RZ, 0xc0, !PT ;  /* 0x0000001f43ff7812 */ /* 0x040fe2000780c0ff */
        /* <DEDUP_REMOVED lines=19> */
[----:B01----:R-:W-:Y:S02]  /*2050*/  IADD3 R99, R98, R63, RZ ;  /* 0x0000003f62637210 */ /* 0x003fe40007ffe0ff */
[----:B------:R-:W-:Y:S03]  /*2060*/  I2F R98, R98 ;  /* 0x0000006200627306 */ /* 0x000fe60000201400 */
[----:B------:R-:W-:Y:S05]  /*2070*/  SHFL.DOWN PT, R106, R99, 0x1, 0x1f ;  /* 0x08201f00636a7f89 */ /* 0x000fea00000e0000 */
[----:B------:R-:W2:Y:S08]  /*2080*/  I2F R101, R99 ;  /* 0x0000006300657306 */ /* 0x000eb00000201400 */
[----:B--2---:R-:W0:Y:S01]  /*2090*/  MUFU.RCP R82, R101 ;  /* 0x0000006500527308 */ /* 0x004e220000001000 */
[----:B---3--:R-:W1:Y:S04]  /*20a0*/  SHFL.DOWN PT, R83, R60, 0x2, 0x1f ;  /* 0x08401f003c537f89 */ /* 0x008e6800000e0000 */
[----:B------:R-:W2:Y:S01]  /*20b0*/  SHFL.DOWN PT, R100, R61, 0x2, 0x1f ;  /* 0x08401f003d647f89 */ /* 0x000ea200000e0000 */
[----:B-1----:R-:W-:-:S02]  /*20c0*/  FMUL.FTZ R103, R83, R98 ;  /* 0x0000006253677220 */ /* 0x002fc40000410000 */
[----:B------:R-:W-:Y:S02]  /*20d0*/  FADD.FTZ R83, -R83, R60 ;  /* 0x0000003c53537221 */ /* 0x000fe40000010100 */
[----:B------:R-:W-:Y:S02]  /*20e0*/  FFMA.FTZ R103, R102, R60, R103 ;  /* 0x0000003c66677223 */ /* 0x000fe40000010067 */
[----:B------:R-:W-:Y:S02]  /*20f0*/  FMUL.FTZ R83, R83, R83 ;  /* 0x0000005353537220 */ /* 0x000fe40000410000 */
[----:B0-----:R-:W-:Y:S02]  /*2100*/  FMUL.FTZ R104, R82, R103 ;  /* 0x0000006752687220 */ /* 0x001fe40000410000 */
[----:B------:R-:W-:Y:S01]  /*2110*/  FMUL.FTZ R83, R83, R102 ;  /* 0x0000006653537220 */ /* 0x000fe20000410000 */
[----:B------:R-:W-:Y:S01]  /*2120*/  IADD3 R102, R99, R106, RZ ;  /* 0x0000006a63667210 */ /* 0x000fe20007ffe0ff */
[----:B--2---:R-:W-:Y:S01]  /*2130*/  FADD.FTZ R63, R100, R61 ;  /* 0x0000003d643f7221 */ /* 0x004fe20000010000 */
        /* <DEDUP_REMOVED lines=60> */
[C---:B------:R-:W-:Y:S01]  /*2500*/  IMAD.WIDE.U32 R82, R96.reuse, R103, c[0x0][0x208] ;  /* 0x0000820060527625 */ /* 0x040fe200078e0067 */
[----:B------:R-:W-:Y:S02]  /*2510*/  IADD3 R96, R96, 0x80, RZ ;  /* 0x0000008060607810 */ /* 0x000fe40007ffe0ff */
[----:B------:R-:W-:-:S05]  /*2520*/  F2FP.BF16.PACK_AB R63, R101, R106 ;  /* 0x0000006a653f723e */ /* 0x000fca00000010ff */
[----:B------:R0:W-:Y:S02]  /*2530*/  STG.E.128 [R82.64], R60 ;  /* 0x0000003c52007986 */ /* 0x0001e4000c101d04 */
.L_x_6365:
[----:B------:R-:W-:Y:S05]  /*2540*/  BSYNC B0 ;  /* 0x0000000000007941 */ /* 0x000fea0003800000 */
.L_x_6364:
        /* <DEDUP_REMOVED lines=30> */
[C---:B------:R-:W-:Y:S01]  /*2730*/  IMAD.WIDE.U32 R82, R96.reuse, R103, c[0x0][0x208] ;  /* 0x0000820060527625 */ /* 0x040fe200078e0067 */
[----:B------:R-:W-:-:S02]  /*2740*/  IADD3 R96, R96, 0x80, RZ ;  /* 0x0000008060607810 */ /* 0x000fc40007ffe0ff */
[----:B------:R-:W-:-:S05]  /*2750*/  F2FP.BF16.PACK_AB R63, R101, R106 ;  /* 0x0000006a653f723e */ /* 0x000fca00000010ff */
[----:B------:R0:W-:Y:S02]  /*2760*/  STG.E.128 [R82.64], R60 ;  /* 0x0000003c52007986 */ /* 0x0001e4000c101d04 */
.L_x_6367:
[----:B------:R-:W-:Y:S05]  /*2770*/  BSYNC B0 ;  /* 0x0000000000007941 */ /* 0x000fea0003800000 */
.L_x_6366:
        /* <DEDUP_REMOVED lines=33> */
.L_x_6369:
[----:B------:R-:W-:Y:S05]  /*2990*/  BSYNC B0 ;  /* 0x0000000000007941 */ /* 0x000fea0003800000 */
.L_x_6368:
[----:B------:R-:W-:Y:S02]  /*29a0*/  IADD3 R90, R90, c[0x0][0x160], RZ ;  /* 0x000058005a5a7a10 */ /* 0x000fe40007ffe0ff */
[----:B------:R-:W-:Y:S02]  /*29b0*/  LOP3.LUT P1, RZ, R89, 0xff, RZ, 0xc0, !PT ;  /* 0x000000ff59ff7812 */ /* 0x000fe4000782c0ff */
[----:B------:R-:W-:Y:S02]  /*29c0*/  ISETP.GE.AND P0, PT, R90, c[0x0][0x164], PT ;  /* 0x000059005a007a0c */ /* 0x000fe40003f06270 */
[----:B------:R-:W-:-:S11]  /*29d0*/  SEL R89, RZ, 0x1, P1 ;  /* 0x00000001ff597807 */ /* 0x000fd60000800000 */
[----:B01---5:R-:W-:Y:S01]  /*29e0*/  @P0 CALL.REL.NOINC `(.L_x_6370) ;  /* 0x0000001000000944 */ /* 0x023fe20003c00000 */
[----:B------:R-:W-:Y:S05]  /*29f0*/  BRA `(.L_x_6371) ;  /* 0xffffdde000007947 */ /* 0x000fea000383ffff */
.L_x_6370:
[----:B------:R-:W-:Y:S05]  /*2a00*/  EXIT ;  /* 0x000000000000794d */ /* 0x000fea0003800000 */
.L_x_6362:
[----:B------:R-:W-:Y:S01]  /*2a10*/  HFMA2.MMA R83, -RZ, RZ, 0, 1.847743988037109375e-06 ;  /* 0x0000001fff537435 */ /* 0x000fe200000001ff */
[----:B------:R-:W-:Y:S02]  /*2a20*/  MOV R100, 0x1 ;  /* 0x0000000100647802 */ /* 0x000fe40000000f00 */
[----:B------:R-:W-:Y:S02]  /*2a30*/  MOV R98, 0xffffffff ;  /* 0xffffffff00627802 */ /* 0x000fe40000000f00 */
[----:B------:R-:W-:Y:S02]  /*2a40*/  MOV R62, 0x2a60 ;  /* 0x00002a60003e7802 */ /* 0x000fe40000000f00 */
[----:B-----5:R-:W-:Y:S05]  /*2a50*/  CALL.REL.NOINC `($__internal_26_$__cuda_sm70_shflsync_bfly_p) ;  /* 0x000006b000007944 */ /* 0x020fea0003c00000 */
[----:B-1----:R-:W-:Y:S01]  /*2a60*/  MOV R60, R100 ;  /* 0x00000064003c7202 */ /* 0x002fe20000000f00 */
[----:B0-----:R-:W-:Y:S05]  /*2a70*/  BRA `(.L_x_6372) ;  /* 0xfffff04000007947 */ /* 0x001fea000383ffff */
.L_x_6363:
[----:B------:R-:W-:Y:S01]  /*2a80*/  HFMA2.MMA R100, -RZ, RZ, 0, 1.1920928955078125e-07 ;  /* 0x00000002ff647435 */ /* 0x000fe200000001ff */
[----:B------:R-:W-:Y:S02]  /*2a90*/  MOV R83, 0x1f ;  /* 0x0000001f00537802 */ /* 0x000fe40000000f00 */
[----:B------:R-:W-:Y:S02]  /*2aa0*/  MOV R98, 0xffffffff ;  /* 0xffffffff00627802 */ /* 0x000fe40000000f00 */
[----:B------:R-:W-:-:S02]  /*2ab0*/  MOV R62, 0x2ad0 ;  /* 0x00002ad0003e7802 */ /* 0x000fc40000000f00 */
[----:B-----5:R-:W-:Y:S05]  /*2ac0*/  CALL.REL.NOINC `($__internal_26_$__cuda_sm70_shflsync_bfly_p) ;  /* 0x0000064000007944 */ /* 0x020fea0003c00000 */
[----:B01----:R-:W-:Y:S01]  /*2ad0*/  FADD.FTZ R61, R61, R100 ;  /* 0x000000643d3d7221 */ /* 0x003fe20000010000 */
[----:B------:R-:W-:Y:S01]  /*2ae0*/  HFMA2.MMA R100, -RZ, RZ, 0, 2.384185791015625e-07 ;  /* 0x00000004ff647435 */ /* 0x000fe200000001ff */
[----:B------:R-:W-:-:S02]  /*2af0*/  MOV R83, 0x1f ;  /* 0x0000001f00537802 */ /* 0x000fc40000000f00 */
[----:B------:R-:W-:Y:S02]  /*2b00*/  MOV R98, 0xffffffff ;  /* 0xffffffff00627802 */ /* 0x000fe40000000f00 */
[----:B------:R-:W-:Y:S02]  /*2b10*/  MOV R62, 0x2b30 ;  /* 0x00002b30003e7802 */ /* 0x000fe40000000f00 */
[----:B------:R-:W-:Y:S05]  /*2b20*/  CALL.REL.NOINC `($__internal_26_$__cuda_sm70_shflsync_bfly_p) ;  /* 0x000005e000007944 */ /* 0x000fea0003c00000 */
[----:B01----:R-:W-:Y:S01]  /*2b30*/  FADD.FTZ R61, R61, R100 ;  /* 0x000000643d3d7221 */ /* 0x003fe20000010000 */
[----:B------:R-:W-:Y:S01]  /*2b40*/  HFMA2.MMA R100, -RZ, RZ, 0, 4.76837158203125e-07 ;  /* 0x00000008ff647435 */ /* 0x000fe200000001ff */
[----:B------:R-:W-:Y:S02]  /*2b50*/  MOV R83, 0x1f ;  /* 0x0000001f00537802 */ /* 0x000fe40000000f00 */
[----:B------:R-:W-:Y:S02]  /*2b60*/  MOV R98, 0xffffffff ;  /* 0xffffffff00627802 */ /* 0x000fe40000000f00 */
[----:B------:R-:W-:Y:S02]  /*2b70*/  MOV R62, 0x2b90 ;  /* 0x00002b90003e7802 */ /* 0x000fe40000000f00 */
[----:B------:R-:W-:Y:S05]  /*2b80*/  CALL.REL.NOINC `($__internal_26_$__cuda_sm70_shflsync_bfly_p) ;  /* 0x0000058000007944 */ /* 0x000fea0003c00000 */
[----:B01----:R-:W-:Y:S01]  /*2b90*/  FADD.FTZ R61, R61, R100 ;  /* 0x000000643d3d7221 */ /* 0x003fe20000010000 */
[----:B------:R-:W-:Y:S01]  /*2ba0*/  HFMA2.MMA R100, -RZ, RZ, 0, 9.5367431640625e-07 ;  /* 0x00000010ff647435 */ /* 0x000fe200000001ff */
[----:B------:R-:W-:-:S02]  /*2bb0*/  MOV R83, 0x1f ;  /* 0x0000001f00537802 */ /* 0x000fc40000000f00 */
[----:B------:R-:W-:Y:S02]  /*2bc0*/  MOV R98, 0xffffffff ;  /* 0xffffffff00627802 */ /* 0x000fe40000000f00 */
[----:B------:R-:W-:Y:S02]  /*2bd0*/  MOV R62, 0x2bf0 ;  /* 0x00002bf0003e7802 */ /* 0x000fe40000000f00 */
[----:B------:R-:W-:Y:S05]  /*2be0*/  CALL.REL.NOINC `($__internal_26_$__cuda_sm70_shflsync_bfly_p) ;  /* 0x0000052000007944 */ /* 0x000fea0003c00000 */
[----:B-1----:R-:W-:Y:S01]  /*2bf0*/  FADD.FTZ R60, R61, R100 ;  /* 0x000000643d3c7221 */ /* 0x002fe20000010000 */
[----:B------:R-:W-:-:S03]  /*2c00*/  HFMA2.MMA R100, -RZ, RZ, 0, 5.9604644775390625e-08 ;  /* 0x00000001ff647435 */ /* 0x000fc600000001ff */
        /* <DEDUP_REMOVED lines=52> */
[----:B------:R-:W-:Y:S02]  /*2f50*/  MOV R98, 0xffffffff ;  /* 0xffffffff00627802 */ /* 0x000fe40000000f00 */
[----:B------:R-:W-:Y:S05]  /*2f60*/  CALL.REL.NOINC `($__internal_26_$__cuda_sm70_shflsync_bfly_p) ;  /* 0x000001a000007944 */ /* 0x000fea0003c00000 */
[----:B01----:R-:W-:Y:S01]  /*2f70*/  FADD.FTZ R61, R61, R100 ;  /* 0x000000643d3d7221 */ /* 0x003fe20000010000 */
[----:B------:R-:W-:Y:S01]  /*2f80*/  HFMA2.MMA R100, -RZ, RZ, 0, 1.1920928955078125e-07 ;  /* 0x00000002ff647435 */ /* 0x000fe200000001ff */
[----:B------:R-:W-:Y:S02]  /*2f90*/  MOV R83, 0x1f ;  /* 0x0000001f00537802 */ /* 0x000fe40000000f00 */
[----:B------:R-:W-:Y:S02]  /*2fa0*/  MOV R98, 0xffffffff ;  /* 0xffffffff00627802 */ /* 0x000fe40000000f00 */
[----:B------:R-:W-:Y:S02]  /*2fb0*/  MOV R62, 0x2fd0 ;  /* 0x00002fd0003e7802 */ /* 0x000fe40000000f00 */
[----:B------:R-:W-:Y:S05]  /*2fc0*/  CALL.REL.NOINC `($__internal_26_$__cuda_sm70_shflsync_bfly_p) ;  /* 0x0000014000007944 */ /* 0x000fea0003c00000 */
[----:B01----:R-:W-:Y:S01]  /*2fd0*/  FADD.FTZ R61, R61, R100 ;  /* 0x000000643d3d7221 */ /* 0x003fe20000010000 */
[----:B------:R-:W-:Y:S01]  /*2fe0*/  HFMA2.MMA R100, -RZ, RZ, 0, 2.384185791015625e-07 ;  /* 0x00000004ff647435 */ /* 0x000fe200000001ff */
[----:B------:R-:W-:Y:S02]  /*2ff0*/  MOV R83, 0x1f ;  /* 0x0000001f00537802 */ /* 0x000fe40000000f00 */
[----:B------:R-:W-:-:S02]  /*3000*/  MOV R98, 0xffffffff ;  /* 0xffffffff00627802 */ /* 0x000fc40000000f00 */
        /* <DEDUP_REMOVED lines=8> */
[----:B-1----:R-:W-:Y:S01]  /*3090*/  FADD.FTZ R99, R61, R100 ;  /* 0x000000643d637221 */ /* 0x002fe20000010000 */
[----:B------:R-:W-:Y:S01]  /*30a0*/  HFMA2.MMA R100, -RZ, RZ, 0, 9.5367431640625e-07 ;  /* 0x00000010ff647435 */ /* 0x000fe200000001ff */
[----:B0-----:R-:W-:Y:S02]  /*30b0*/  MOV R83, 0x1f ;  /* 0x0000001f00537802 */ /* 0x001fe40000000f00 */
[----:B------:R-:W-:-:S02]  /*30c0*/  MOV R98, 0xffffffff ;  /* 0xffffffff00627802 */ /* 0x000fc40000000f00 */
[----:B------:R-:W-:Y:S02]  /*30d0*/  MOV R61, R99 ;  /* 0x00000063003d7202 */ /* 0x000fe40000000f00 */
[----:B------:R-:W-:Y:S02]  /*30e0*/  MOV R62, 0x3100 ;  /* 0x00003100003e7802 */ /* 0x000fe40000000f00 */
[----:B------:R-:W-:Y:S05]  /*30f0*/  CALL.REL.NOINC `($__internal_26_$__cuda_sm70_shflsync_bfly_p) ;  /* 0x0000001000007944 */ /* 0x000fea0003c00000 */
[----:B01----:R-:W-:Y:S05]  /*3100*/  BRA `(.L_x_6373) ;  /* 0xffffee0000007947 */ /* 0x003fea000383ffff */
        .weak           $__internal_26_$__cuda_sm70_shflsync_bfly_p
        .type           $__internal_26_$__cuda_sm70_shflsync_bfly_p,@function
        .size           $__internal_26_$__cuda_sm70_shflsync_bfly_p,(.L_x_20006 - $__internal_26_$__cuda_sm70_shflsync_bfly_p)
$__internal_26_$__cuda_sm70_shflsync_bfly_p:
[----:B------:R-:W-:Y:S01]  /*3110*/  HFMA2.MMA R63, -RZ, RZ, 0, 0 ;  /* 0x00000000ff3f7435 */ /* 0x000fe200000001ff */
[----:B------:R-:W-:Y:S04]  /*3120*/  WARPSYNC R98 ;  /* 0x0000006200007348 */ /* 0x000fe80003800000 */
[----:B------:R0:W1:Y:S01]  /*3130*/  SHFL.BFLY PT, R100, R61, R100, R83 ;  /* 0x0c0000643d647389 */ /* 0x00006200000e0053 */
[----:B------:R-:W-:Y:S05]  /*3140*/  RET.REL.NODEC R62 `(_ZN10layer_norm31ln_parallel_residual_fwd_kernelINS_13Kernel_traitsI13__nv_bfloat16S2_fS2_fjLj3072ELj1ELj1ELj4ELj16ENS_18Kernel_traits_baseILj3072ES2_S2_fS2_fjLj128EEEEELb0ELb1ELb0EEEvNS_9FwdParamsE) ;  /* 0xffffceb03e007950 */ /* 0x000fea0003c3ffff */
.L_x_6374:
        /* <DEDUP_REMOVED lines=11> */
.L_x_20006:


//--------------------- .text._ZN10layer_norm31ln_parallel_residual_fwd_kernelINS_13Kernel_traitsI13__nv_bfloat16S2_fS2_fjLj3072ELj1ELj1ELj4ELj16ENS_18Kernel_traits_baseILj3072ES2_S2_fS2_fjLj128EEEEELb0ELb1ELb1EEEvNS_9FwdParamsE --------------------------
	.section	.text._ZN10layer_norm31ln_parallel_residual_fwd_kernelINS_13Kernel_traitsI13__nv_bfloat16S2_fS2_fjLj3072ELj1ELj1ELj4ELj16ENS_18Kernel_traits_baseILj3072ES2_S2_fS2_fjLj128EEEEELb0ELb1ELb1EEEvNS_9FwdParamsE,"ax",@progbits
	.sectioninfo	@"SHI_REGISTERS=127"
	.align	128
        .global         _ZN10layer_norm31ln_parallel_residual_fwd_kernelINS_13Kernel_traitsI13__nv_bfloat16S2_fS2_fjLj3072ELj1ELj1ELj4ELj16ENS_18Kernel_traits_baseILj3072ES2_S2_fS2_fjLj128EEEEELb0ELb1ELb1EEEvNS_9FwdParamsE
        .type           _ZN10layer_norm31ln_parallel_residual_fwd_kernelINS_13Kernel_traitsI13__nv_bfloat16S2_fS2_fjLj3072ELj1ELj1ELj4ELj16ENS_18Kernel_traits_baseILj3072ES2_S2_fS2_fjLj128EEEEELb0ELb1ELb1EEEvNS_9FwdParamsE,@function
        .size           _ZN10layer_norm31ln_parallel_residual_fwd_kernelINS_13Kernel_traitsI13__nv_bfloat16S2_fS2_fjLj3072ELj1ELj1ELj4ELj16ENS_18Kernel_traits_baseILj3072ES2_S2_fS2_fjLj128EEEEELb0ELb1ELb1EEEvNS_9FwdParamsE,(.L_x_20007 - _ZN10layer_norm31ln_parallel_residual_fwd_kernelINS_13Kernel_traitsI13__nv_bfloat16S2_fS2_fjLj3072ELj1ELj1ELj4ELj16ENS_18Kernel_traits_baseILj3072ES2_S2_fS2_fjLj128EEEEELb0ELb1ELb1EEEvNS_9FwdParamsE)
        .other          _ZN10layer_norm31ln_parallel_residual_fwd_kernelINS_13Kernel_traitsI13__nv_bfloat16S2_fS2_fjLj3072ELj1ELj1ELj4ELj16ENS_18Kernel_traits_baseILj3072ES2_S2_fS2_fjLj128EEEEELb0ELb1ELb1EEEvNS_9FwdParamsE,@"STO_CUDA_ENTRY STV_DEFAULT"
_ZN10layer_norm31ln_parallel_residual_fwd_kernelINS_13Kernel_traitsI13__nv_bfloat16S2_fS2_fjLj3072ELj1ELj1ELj4ELj16ENS_18Kernel_traits_baseILj3072ES2_S2_fS2_fjLj128EEEEELb0ELb1ELb1EEEvNS_9FwdParamsE:
.text._ZN10layer_norm31ln_parallel_residual_fwd_kernelINS_13Kernel_traitsI13__nv_bfloat16S2_fS2_fjLj3072ELj1ELj1ELj4ELj16ENS_18Kernel_traits_baseILj3072ES2_S2_fS2_fjLj128EEEEELb0ELb1ELb1EEEvNS_9FwdParamsE:
[----:B------:R-:W-:Y:S02]  /*0000*/  MOV R1, c[0x0][0x28] ;  /* 0x00000a0000017a02 */ /* 0x000fe40000000f00 */
[----:B------:R-:W0:Y:S01]  /*0010*/  S2R R76, SR_TID.X ;  /* 0x00000000004c7919 */ /* 0x000e220000002100 */
[----:B------:R-:W-:Y:S01]  /*0020*/  ISETP.NE.U32.AND P0, PT, RZ, c[0x0][0x218], PT ;  /* 0x00008600ff007a0c */ /* 0x000fe20003f05070 */
[----:B------:R-:W-:Y:S01]  /*0030*/  ULDC.64 UR4, c[0x0][0x118] ;  /* 0x0000460000047ab9 */ /* 0x000fe20000000a00 */
[----:B------:R-:W1:Y:S02]  /*0040*/  S2UR UR6, SR_CTAID.X ;  /* 0x00000000000679c3 */ /* 0x000e640000002500 */
[----:B------:R-:W-:Y:S02]  /*0050*/  ISETP.NE.AND.EX P0, PT, RZ, c[0x0][0x21c], PT, P0 ;  /* 0x00008700ff007a0c */ /* 0x000fe40003f05300 */
[----:B0-----:R-:W-:-:S04]  /*0060*/  SHF.L.U32 R0, R76, 0x4, RZ ;  /* 0x000000044c007819 */ /* 0x001fc800000006ff */
[----:B------:R-:W-:-:S04]  /*0070*/  LOP3.LUT R2, R0, 0x7f0, RZ, 0xc0, !PT ;  /* 0x000007f000027812 */ /* 0x000fc800078ec0ff */
[----:B------:R-:W-:-:S04]  /*0080*/  IADD3 R4, P1, R2, c[0x0][0x218], RZ ;  /* 0x0000860002047a10 */ /* 0x000fc80007f3e0ff */
[----:B------:R-:W-:-:S05]  /*0090*/  IADD3.X R5, RZ, c[0x0][0x21c], RZ, P1, !PT ;  /* 0x00008700ff057a10 */ /* 0x000fca0000ffe4ff */
[----:B------:R0:W5:Y:S04]  /*00a0*/  @P0 LDG.E.128 R8, [R4.64] ;  /* 0x0000000404080981 */ /* 0x000168000c1e1d00 */
[----:B------:R0:W5:Y:S04]  /*00b0*/  @P0 LDG.E.128 R36, [R4.64+0x800] ;  /* 0x0008000404240981 */ /* 0x000168000c1e1d00 */
[----:B------:R0:W5:Y:S01]  /*00c0*/  @P0 LDG.E.128 R32, [R4.64+0x1000] ;  /* 0x0010000404200981 */ /* 0x000162000c1e1d00 */
[----:B------:R-:W-:Y:S02]  /*00d0*/  SHF.R.U32.HI R0, RZ, 0x7, R76 ;  /* 0x00000007ff007819 */ /* 0x000fe4000001164c */
[----:B------:R-:W-:-:S02]  /*00e0*/  IADD3 R2, P2, R2, c[0x0][0x1b0], RZ ;  /* 0x00006c0002027a10 */ /* 0x000fc40007f5e0ff */
[----:B-1----:R-:W-:Y:S02]  /*00f0*/  IADD3 R40, R0, UR6, RZ ;  /* 0x0000000600287c10 */ /* 0x002fe4000fffe0ff */
[----:B------:R-:W-:Y:S02]  /*0100*/  IADD3.X R3, RZ, c[0x0][0x1b4], RZ, P2, !PT ;  /* 0x00006d00ff037a10 */ /* 0x000fe400017fe4ff */
[----:B------:R-:W-:-:S13]  /*0110*/  ISETP.GE.AND P1, PT, R40, c[0x0][0x164], PT ;  /* 0x0000590028007a0c */ /* 0x000fda0003f26270 */
[----:B------:R-:W-:Y:S05]  /*0120*/  @P1 EXIT ;  /* 0x000000000000194d */ /* 0x000fea0003800000 */
[----:B0-----:R0:W2:Y:S04]  /*0130*/  LDG.E.128 R28, [R2.64] ;  /* 0x00000004021c7981 */ /* 0x0010a8000c1e1d00 */
        /* <DEDUP_REMOVED lines=8> */
[----:B------:R-:W-:Y:S01]  /*01c0*/  SHF.R.U32.HI R87, RZ, 0x5, R76 ;  /* 0x00000005ff577819 */ /* 0x000fe2000001164c */
[----:B------:R-:W-:Y:S01]  /*01d0*/  HFMA2.MMA R80, -RZ, RZ, 0, 5.9604644775390625e-08 ;  /* 0x00000001ff507435 */ /* 0x000fe200000001ff */
[----:B------:R-:W-:Y:S01]  /*01e0*/  PRMT R77, RZ, 0x5410, R8 ;  /* 0x00005410ff4d7816 */ /* 0x000fe20000000008 */
[----:B------:R-:W-:Y:S01]  /*01f0*/  ULDC.U8 UR6, c[0x0][0x1f0] ;  /* 0x00007c0000067ab9 */ /* 0x000fe20000000000 */
[----:B0-----:R-:W-:-:S02]  /*0200*/  LEA R3, R0, 0x4, 0x2 ;  /* 0x0000000400037811 */ /* 0x001fc400078e10ff */
        /* <DEDUP_REMOVED lines=23> */
[----:B------:R-:W-:-:S02]  /*0380*/  MOV R4, R40 ;  /* 0x0000002800047202 */ /* 0x000fc40000000f00 */
[----:B------:R-:W-:Y:S02]  /*0390*/  LOP3.LUT R2, R76, 0x1f, RZ, 0xc0, !PT ;  /* 0x0000001f4c027812 */ /* 0x000fe400078ec0ff */
[----:B------:R-:W-:Y:S02]  /*03a0*/  LOP3.LUT R87, R87, 0x3, RZ, 0xc0, !PT ;  /* 0x0000000357577812 */ /* 0x000fe400078ec0ff */
[--C-:B--2---:R-:W-:Y:S02]  /*03b0*/  PRMT R79, RZ, 0x5410, R29.reuse ;  /* 0x00005410ff4f7816 */ /* 0x104fe4000000001d */
[----:B------:R-:W-:Y:S02]  /*03c0*/  PRMT R78, RZ, 0x7610, R29 ;  /* 0x00007610ff4e7816 */ /* 0x000fe4000000001d */
[--C-:B---3--:R-:W-:Y:S02]  /*03d0*/  PRMT R83, RZ, 0x5410, R25.reuse ;  /* 0x00005410ff537816 */ /* 0x108fe40000000019 */
[----:B------:R-:W-:-:S02]  /*03e0*/  PRMT R82, RZ, 0x7610, R25 ;  /* 0x00007610ff527816 */ /* 0x000fc40000000019 */
[----:B------:R-:W-:Y:S02]  /*03f0*/  PRMT R0, RZ, 0x5410, R28 ;  /* 0x00005410ff007816 */ /* 0x000fe4000000001c */
[----:B------:R-:W-:Y:S02]  /*0400*/  PRMT R29, RZ, 0x5410, R30 ;  /* 0x00005410ff1d7816 */ /* 0x000fe4000000001e */
[----:B------:R-:W-:Y:S02]  /*0410*/  PRMT R81, RZ, 0x5410, R24 ;  /* 0x00005410ff517816 */ /* 0x000fe40000000018 */
[----:B------:R-:W-:Y:S02]  /*0420*/  PRMT R25, RZ, 0x5410, R26 ;  /* 0x00005410ff197816 */ /* 0x000fe4000000001a */
[----:B----4-:R-:W-:Y:S02]  /*0430*/  PRMT R93, RZ, 0x5410, R22 ;  /* 0x00005410ff5d7816 */ /* 0x010fe40000000016 */
[----:B------:R-:W-:-:S02]  /*0440*/  PRMT R28, RZ, 0x7610, R28 ;  /* 0x00007610ff1c7816 */ /* 0x000fc4000000001c */
[----:B------:R-:W-:Y:S02]  /*0450*/  PRMT R30, RZ, 0x7610, R30 ;  /* 0x00007610ff1e7816 */ /* 0x000fe4000000001e */
[----:B------:R-:W-:Y:S02]  /*0460*/  PRMT R24, RZ, 0x7610, R24 ;  /* 0x00007610ff187816 */ /* 0x000fe40000000018 */
[----:B------:R-:W-:Y:S02]  /*0470*/  PRMT R26, RZ, 0x7610, R26 ;  /* 0x00007610ff1a7816 */ /* 0x000fe4000000001a */
[--C-:B------:R-:W-:Y:S02]  /*0480*/  PRMT R89, RZ, 0x5410, R20.reuse ;  /* 0x00005410ff597816 */ /* 0x100fe40000000014 */
[----:B------:R-:W-:Y:S02]  /*0490*/  PRMT R86, RZ, 0x7610, R20 ;  /* 0x00007610ff567816 */ /* 0x000fe40000000014 */
[----:B------:R-:W-:-:S02]  /*04a0*/  PRMT R91, RZ, 0x5410, R21 ;  /* 0x00005410ff5b7816 */ /* 0x000fc40000000015 */
[----:B------:R-:W-:Y:S02]  /*04b0*/  PRMT R88, RZ, 0x7610, R21 ;  /* 0x00007610ff587816 */ /* 0x000fe40000000015 */
[----:B------:R-:W-:Y:S02]  /*04c0*/  PRMT R22, RZ, 0x7610, R22 ;  /* 0x00007610ff167816 */ /* 0x000fe40000000016 */
.L_x_6426:
[----:B------:R-:W0:Y:S01]  /*04d0*/  S2R R84, SR_TID.X ;  /* 0x0000000000547919 */ /* 0x000e220000002100 */
[----:B------:R-:W-:Y:S01]  /*04e0*/  IMAD R20, R4, c[0x0][0x168], RZ ;  /* 0x00005a0004147a24 */ /* 0x000fe200078e02ff */
[----:B------:R-:W-:Y:S02]  /*04f0*/  ISETP.NE.U32.AND P0, PT, RZ, c[0x0][0x178], PT ;  /* 0x00005e00ff007a0c */ /* 0x000fe40003f05070 */
[----:B------:R-:W-:Y:S02]  /*0500*/  ISETP.NE.U32.AND P1, PT, RZ, c[0x0][0x180], PT ;  /* 0x00006000ff007a0c */ /* 0x000fe40003f25070 */
[----:B------:R-:W-:Y:S02]  /*0510*/  SHF.R.S32.HI R21, RZ, 0x1f, R20 ;  /* 0x0000001fff157819 */ /* 0x000fe40000011414 */
[----:B------:R-:W-:-:S02]  /*0520*/  ISETP.NE.AND.EX P0, PT, RZ, c[0x0][0x17c], PT, P0 ;  /* 0x00005f00ff007a0c */ /* 0x000fc40003f05300 */
[----:B------:R-:W-:Y:S02]  /*0530*/  ISETP.NE.AND.EX P1, PT, RZ, c[0x0][0x184], PT, P1 ;  /* 0x00006100ff007a0c */ /* 0x000fe40003f25310 */
[----:B------:R-:W-:Y:S02]  /*0540*/  LEA.HI R21, R21, R20, RZ, 0x3 ;  /* 0x0000001415157211 */ /* 0x000fe400078f18ff */
[----:B------:R-:W-:Y:S02]  /*0550*/  MOV R65, 0x10 ;  /* 0x0000001000417802 */ /* 0x000fe40000000f00 */
[----:B0-----:R-:W-:-:S04]  /*0560*/  LOP3.LUT R90, R84, 0x7f, RZ, 0xc0, !PT ;  /* 0x0000007f545a7812 */ /* 0x001fc800078ec0ff */
[----:B------:R-:W-:-:S04]  /*0570*/  LEA.HI.SX32 R90, R21, R90, 0x1d ;  /* 0x0000005a155a7211 */ /* 0x000fc800078feaff */
[C---:B------:R-:W-:Y:S01]  /*0580*/  @P0 LEA R20, P2, R90.reuse, c[0x0][0x178], 0x4 ;  /* 0x00005e005a140a11 */ /* 0x040fe200078420ff */
[C---:B------:R-:W-:Y:S01]  /*0590*/  IMAD.WIDE.U32 R44, R90.reuse, R65, c[0x0][0x170] ;  /* 0x00005c005a2c7625 */ /* 0x040fe200078e0041 */
[C---:B------:R-:W-:Y:S02]  /*05a0*/  @P1 LEA R32, P3, R90.reuse, c[0x0][0x180], 0x5 ;  /* 0x000060005a201a11 */ /* 0x040fe400078628ff */
[C---:B------:R-:W-:Y:S02]  /*05b0*/  @P0 LEA.HI.X R21, R90.reuse, c[0x0][0x17c], RZ, 0x4, P2 ;  /* 0x00005f005a150a11 */ /* 0x040fe400010f24ff */
[----:B------:R-:W-:Y:S01]  /*05c0*/  @P1 LEA.HI.X R33, R90, c[0x0][0x184], RZ, 0x5, P3 ;  /* 0x000061005a211a11 */ /* 0x000fe200018f2cff */
[----:B------:R-:W2:Y:S04]  /*05d0*/  LDG.E.128 R44, [R44.64] ;  /* 0x000000042c2c7981 */ /* 0x000ea8000c1e1d00 */
        /* <DEDUP_REMOVED lines=10> */
.L_x_6375:
[----:B0----5:R-:W-:-:S05]  /*0680*/  PRMT R21, RZ, 0x5410, R60 ;  /* 0x00005410ff157816 */ /* 0x021fca000000003c */
[----:B------:R-:W-:-:S04]  /*0690*/  FADD.FTZ R48, R48, R21 ;  /* 0x0000001530307221 */ /* 0x000fc80000010000 */
[----:B------:R-:W-:Y:S02]  /*06a0*/  @P1 FADD.FTZ R48, R56, R48 ;  /* 0x0000003038301221 */ /* 0x000fe40000010000 */
.L_x_6376:
[----:B------:R-:W-:Y:S01]  /*06b0*/  PRMT R49, RZ, 0x7610, R44 ;  /* 0x00007610ff317816 */ /* 0x000fe2000000002c */
[----:B------:R-:W-:Y:S05]  /*06c0*/  @P2 BRA `(.L_x_6377) ;  /* 0x0000003000002947 */ /* 0x000fea0003800000 */
[----:B------:R-:W-:Y:S05]  /*06d0*/  @!P1 BRA `(.L_x_6378) ;  /* 0x0000005000009947 */ /* 0x000fea0003800000 */
[----:B-----5:R-:W-:Y:S01]  /*06e0*/  FADD.FTZ R49, R57, R49 ;  /* 0x0000003139317221 */ /* 0x020fe20000010000 */
[----:B------:R-:W-:Y:S05]  /*06f0*/  BRA `(.L_x_6378) ;  /* 0x0000003000007947 */ /* 0x000fea0003800000 */
.L_x_6377:
[----:B-----5:R-:W-:-:S05]  /*0700*/  PRMT R20, RZ, 0x7610, R60 ;  /* 0x00007610ff147816 */ /* 0x020fca000000003c */
[----:B------:R-:W-:-:S04]  /*0710*/  FADD.FTZ R49, R49, R20 ;  /* 0x0000001431317221 */ /* 0x000fc80000010000 */
[----:B------:R-:W-:Y:S02]  /*0720*/  @P1 FADD.FTZ R49, R57, R49 ;  /* 0x0000003139311221 */ /* 0x000fe40000010000 */
.L_x_6378:
[----:B------:R-:W-:Y:S01]  /*0730*/  PRMT R50, RZ, 0x5410, R45 ;  /* 0x00005410ff327816 */ /* 0x000fe2000000002d */
[----:B------:R-:W-:Y:S05]  /*0740*/  @P2 BRA `(.L_x_6379) ;  /* 0x0000003000002947 */ /* 0x000fea0003800000 */
[----:B------:R-:W-:Y:S05]  /*0750*/  @!P1 BRA `(.L_x_6380) ;  /* 0x0000005000009947 */ /* 0x000fea0003800000 */
[----:B-----5:R-:W-:Y:S01]  /*0760*/  FADD.FTZ R50, R58, R50 ;  /* 0x000000323a327221 */ /* 0x020fe20000010000 */
[----:B------:R-:W-:Y:S05]  /*0770*/  BRA `(.L_x_6380) ;  /* 0x0000003000007947 */ /* 0x000fea0003800000 */
.L_x_6379:
[----:B-----5:R-:W-:-:S05]  /*0780*/  PRMT R21, RZ, 0x5410, R61 ;  /* 0x00005410ff157816 */ /* 0x020fca000000003d */
[----:B------:R-:W-:-:S04]  /*0790*/  FADD.FTZ R50, R50, R21 ;  /* 0x0000001532327221 */ /* 0x000fc80000010000 */
[----:B------:R-:W-:Y:S02]  /*07a0*/  @P1 FADD.FTZ R50, R58, R50 ;  /* 0x000000323a321221 */ /* 0x000fe40000010000 */
.L_x_6380:
[----:B------:R-:W-:Y:S01]  /*07b0*/  PRMT R51, RZ, 0x7610, R45 ;  /* 0x00007610ff337816 */ /* 0x000fe2000000002d */
[----:B------:R-:W-:Y:S05]  /*07c0*/  @P2 BRA `(.L_x_6381) ;  /* 0x0000003000002947 */ /* 0x000fea0003800000 */
[----:B------:R-:W-:Y:S05]  /*07d0*/  @!P1 BRA `(.L_x_6382) ;  /* 0x0000005000009947 */ /* 0x000fea0003800000 */
[----:B-----5:R-:W-:Y:S01]  /*07e0*/  FADD.FTZ R51, R59, R51 ;  /* 0x000000333b337221 */ /* 0x020fe20000010000 */
[----:B------:R-:W-:Y:S05]  /*07f0*/  BRA `(.L_x_6382) ;  /* 0x0000003000007947 */ /* 0x000fea0003800000 */
.L_x_6381:
[----:B-----5:R-:W-:-:S05]  /*0800*/  PRMT R20, RZ, 0x7610, R61 ;  /* 0x00007610ff147816 */ /* 0x020fca000000003d */
[----:B------:R-:W-:-:S04]  /*0810*/  FADD.FTZ R51, R51, R20 ;  /* 0x0000001433337221 */ /* 0x000fc80000010000 */
[----:B------:R-:W-:Y:S02]  /*0820*/  @P1 FADD.FTZ R51, R59, R51 ;  /* 0x000000333b331221 */ /* 0x000fe40000010000 */
.L_x_6382:
[----:B------:R-:W-:Y:S01]  /*0830*/  PRMT R44, RZ, 0x5410, R46 ;  /* 0x00005410ff2c7816 */ /* 0x000fe2000000002e */
[----:B------:R-:W-:Y:S05]  /*0840*/  @P2 BRA `(.L_x_6383) ;  /* 0x0000003000002947 */ /* 0x000fea0003800000 */
[----:B------:R-:W-:Y:S05]  /*0850*/  @!P1 BRA `(.L_x_6384) ;  /* 0x0000005000009947 */ /* 0x000fea0003800000 */
[----:B-----5:R-:W-:Y:S01]  /*0860*/  FADD.FTZ R44, R52, R44 ;  /* 0x0000002c342c7221 */ /* 0x020fe20000010000 */
[----:B------:R-:W-:Y:S05]  /*0870*/  BRA `(.L_x_6384) ;  /* 0x0000003000007947 */ /* 0x000fea0003800000 */
.L_x_6383:
[----:B-----5:R-:W-:-:S05]  /*0880*/  PRMT R21, RZ, 0x5410, R62 ;  /* 0x00005410ff157816 */ /* 0x020fca000000003e */
[----:B------:R-:W-:-:S04]  /*0890*/  FADD.FTZ R44, R44, R21 ;  /* 0x000000152c2c7221 */ /* 0x000fc80000010000 */
[----:B------:R-:W-:Y:S02]  /*08a0*/  @P1 FADD.FTZ R44, R52, R44 ;  /* 0x0000002c342c1221 */ /* 0x000fe40000010000 */
.L_x_6384:
[----:B------:R-:W-:Y:S01]  /*08b0*/  PRMT R45, RZ, 0x7610, R46 ;  /* 0x00007610ff2d7816 */ /* 0x000fe2000000002e */
[----:B------:R-:W-:Y:S05]  /*08c0*/  @P2 BRA `(.L_x_6385) ;  /* 0x0000003000002947 */ /* 0x000fea0003800000 */
[----:B------:R-:W-:Y:S05]  /*08d0*/  @!P1 BRA `(.L_x_6386) ;  /* 0x0000005000009947 */ /* 0x000fea0003800000 */
[----:B-----5:R-:W-:Y:S01]  /*08e0*/  FADD.FTZ R45, R53, R45 ;  /* 0x0000002d352d7221 */ /* 0x020fe20000010000 */
[----:B------:R-:W-:Y:S05]  /*08f0*/  BRA `(.L_x_6386) ;  /* 0x0000003000007947 */ /* 0x000fea0003800000 */
.L_x_6385:
[----:B-----5:R-:W-:-:S05]  /*0900*/  PRMT R20, RZ, 0x7610, R62 ;  /* 0x00007610ff147816 */ /* 0x020fca000000003e */
[----:B------:R-:W-:-:S04]  /*0910*/  FADD.FTZ R45, R45, R20 ;  /* 0x000000142d2d7221 */ /* 0x000fc80000010000 */
[----:B------:R-:W-:Y:S02]  /*0920*/  @P1 FADD.FTZ R45, R53, R45 ;  /* 0x0000002d352d1221 */ /* 0x000fe40000010000 */
.L_x_6386:
[----:B------:R-:W-:Y:S01]  /*0930*/  PRMT R46, RZ, 0x5410, R47 ;  /* 0x00005410ff2e7816 */ /* 0x000fe2000000002f */
[----:B------:R-:W-:Y:S05]  /*0940*/  @P2 BRA `(.L_x_6387) ;  /* 0x0000003000002947 */ /* 0x000fea0003800000 */
[----:B------:R-:W-:Y:S05]  /*0950*/  @!P1 BRA `(.L_x_6388) ;  /* 0x0000005000009947 */ /* 0x000fea0003800000 */
[----:B-----5:R-:W-:Y:S01]  /*0960*/  FADD.FTZ R46, R54, R46 ;  /* 0x0000002e362e7221 */ /* 0x020fe20000010000 */
[----:B------:R-:W-:Y:S05]  /*0970*/  BRA `(.L_x_6388) ;  /* 0x0000003000007947 */ /* 0x000fea0003800000 */
.L_x_6387:
[----:B-----5:R-:W-:-:S05]  /*0980*/  PRMT R21, RZ, 0x5410, R63 ;  /* 0x00005410ff157816 */ /* 0x020fca000000003f */
[----:B------:R-:W-:-:S04]  /*0990*/  FADD.FTZ R46, R46, R21 ;  /* 0x000000152e2e7221 */ /* 0x000fc80000010000 */
[----:B------:R-:W-:Y:S02]  /*09a0*/  @P1 FADD.FTZ R46, R54, R46 ;  /* 0x0000002e362e1221 */ /* 0x000fe40000010000 */
.L_x_6388:
[----:B------:R-:W-:Y:S01]  /*09b0*/  PRMT R47, RZ, 0x7610, R47 ;  /* 0x00007610ff2f7816 */ /* 0x000fe2000000002f */
[----:B------:R-:W-:Y:S05]  /*09c0*/  @P2 BRA `(.L_x_6389) ;  /* 0x0000003000002947 */ /* 0x000fea0003800000 */
[----:B------:R-:W-:Y:S05]  /*09d0*/  @!P1 BRA `(.L_x_6390) ;  /* 0x0000005000009947 */ /* 0x000fea0003800000 */
[----:B-----5:R-:W-:Y:S01]  /*09e0*/  FADD.FTZ R47, R55, R47 ;  /* 0x0000002f372f7221 */ /* 0x020fe20000010000 */
[----:B------:R-:W-:Y:S05]  /*09f0*/  BRA `(.L_x_6390) ;  /* 0x0000003000007947 */ /* 0x000fea0003800000 */
.L_x_6389:
[----:B-----5:R-:W-:-:S05]  /*0a00*/  PRMT R20, RZ, 0x7610, R63 ;  /* 0x00007610ff147816 */ /* 0x020fca000000003f */
[----:B------:R-:W-:-:S04]  /*0a10*/  FADD.FTZ R47, R47, R20 ;  /* 0x000000142f2f7221 */ /* 0x000fc80000010000 */
[----:B------:R-:W-:Y:S02]  /*0a20*/  @P1 FADD.FTZ R47, R55, R47 ;  /* 0x0000002f372f1221 */ /* 0x000fe40000010000 */
.L_x_6390:
[C---:B------:R-:W-:Y:S02]  /*0a30*/  IADD3 R92, R90.reuse, 0x80, RZ ;  /* 0x000000805a5c7810 */ /* 0x040fe40007ffe0ff */
[----:B------:R-:W-:Y:S02]  /*0a40*/  LEA R34, P3, R90, c[0x0][0x188], 0x5 ;  /* 0x000062005a227a11 */ /* 0x000fe400078628ff */
[C---:B------:R-:W-:Y:S01]  /*0a50*/  @P1 LEA R32, P4, R92.reuse, c[0x0][0x180], 0x5 ;  /* 0x000060005c201a11 */ /* 0x040fe200078828ff */
[----:B------:R-:W-:Y:S01]  /*0a60*/  IMAD.WIDE.U32 R36, R92, R65, c[0x0][0x170] ;  /* 0x00005c005c247625 */ /* 0x000fe200078e0041 */
[----:B------:R-:W-:Y:S02]  /*0a70*/  LEA.HI.X R35, R90, c[0x0][0x18c], RZ, 0x5, P3 ;  /* 0x000063005a237a11 */ /* 0x000fe400018f2cff */
[C---:B------:R-:W-:Y:S02]  /*0a80*/  @P0 LEA R20, P3, R92.reuse, c[0x0][0x178], 0x4 ;  /* 0x00005e005c140a11 */ /* 0x040fe400078620ff */
[C---:B------:R-:W-:Y:S01]  /*0a90*/  @P1 LEA.HI.X R33, R92.reuse, c[0x0][0x184], RZ, 0x5, P4 ;  /* 0x000061005c211a11 */ /* 0x040fe200020f2cff */
[----:B------:R0:W-:Y:S01]  /*0aa0*/  STG.E.128 [R34.64], R48 ;  /* 0x0000003022007986 */ /* 0x0001e2000c101d04 */
[----:B------:R-:W-:-:S03]  /*0ab0*/  @P0 LEA.HI.X R21, R92, c[0x0][0x17c], RZ, 0x4, P3 ;  /* 0x00005f005c150a11 */ /* 0x000fc600018f24ff */
[----:B------:R0:W-:Y:S04]  /*0ac0*/  STG.E.128 [R34.64+0x10], R44 ;  /* 0x0000102c22007986 */ /* 0x0001e8000c101d04 */
[----:B------:R-:W2:Y:S04]  /*0ad0*/  LDG.E.128 R36, [R36.64] ;  /* 0x0000000424247981 */ /* 0x000ea8000c1e1d00 */
[----:B-----5:R0:W5:Y:S04]  /*0ae0*/  @P0 LDG.E.128 R60, [R20.64] ;  /* 0x00000004143c0981 */ /* 0x020168000c1e1d00 */
[----:B------:R0:W5:Y:S04]  /*0af0*/  @P1 LDG.E.128 R56, [R32.64] ;  /* 0x0000000420381981 */ /* 0x000168000c1e1d00 */
[----:B------:R0:W5:Y:S01]  /*0b00*/  @P1 LDG.E.128 R52, [R32.64+0x10] ;  /* 0x0000100420341981 */ /* 0x000162000c1e1d00 */
[----:B--2---:R-:W-:Y:S01]  /*0b10*/  PRMT R40, RZ, 0x5410, R36 ;  /* 0x00005410ff287816 */ /* 0x004fe20000000024 */
[----:B------:R-:W-:Y:S05]  /*0b20*/  @P2 BRA `(.L_x_6391) ;  /* 0x0000003000002947 */ /* 0x000fea0003800000 */
[----:B0-----:R-:W-:Y:S05]  /*0b30*/  @!P1 BRA `(.L_x_6392) ;  /* 0x0000005000009947 */ /* 0x001fea0003800000 */
[----:B-----5:R-:W-:Y:S01]  /*0b40*/  FADD.FTZ R40, R56, R40 ;  /* 0x0000002838287221 */ /* 0x020fe20000010000 */
[----:B------:R-:W-:Y:S05]  /*0b50*/  BRA `(.L_x_6392) ;  /* 0x0000003000007947 */ /* 0x000fea0003800000 */
.L_x_6391:
[----:B0----5:R-:W-:-:S05]  /*0b60*/  PRMT R21, RZ, 0x5410, R60 ;  /* 0x00005410ff157816 */ /* 0x021fca000000003c */
[----:B------:R-:W-:-:S04]  /*0b70*/  FADD.FTZ R40, R21, R40 ;  /* 0x0000002815287221 */ /* 0x000fc80000010000 */
[----:B------:R-:W-:Y:S02]  /*0b80*/  @P1 FADD.FTZ R40, R56, R40 ;  /* 0x0000002838281221 */ /* 0x000fe40000010000 */
.L_x_6392:
[----:B------:R-:W-:Y:S01]  /*0b90*/  PRMT R41, RZ, 0x7610, R36 ;  /* 0x00007610ff297816 */ /* 0x000fe20000000024 */
[----:B------:R-:W-:Y:S05]  /*0ba0*/  @P2 BRA `(.L_x_6393) ;  /* 0x0000003000002947 */ /* 0x000fea0003800000 */
[----:B------:R-:W-:Y:S05]  /*0bb0*/  @!P1 BRA `(.L_x_6394) ;  /* 0x0000005000009947 */ /* 0x000fea0003800000 */
[----:B-----5:R-:W-:Y:S01]  /*0bc0*/  FADD.FTZ R41, R57, R41 ;  /* 0x0000002939297221 */ /* 0x020fe20000010000 */
[----:B------:R-:W-:Y:S05]  /*0bd0*/  BRA `(.L_x_6394) ;  /* 0x0000003000007947 */ /* 0x000fea0003800000 */
.L_x_6393:
[----:B-----5:R-:W-:-:S05]  /*0be0*/  PRMT R20, RZ, 0x7610, R60 ;  /* 0x00007610ff147816 */ /* 0x020fca000000003c */
[----:B------:R-:W-:-:S04]  /*0bf0*/  FADD.FTZ R41, R20, R41 ;  /* 0x0000002914297221 */ /* 0x000fc80000010000 */
[----:B------:R-:W-:Y:S02]  /*0c00*/  @P1 FADD.FTZ R41, R57, R41 ;  /* 0x0000002939291221 */ /* 0x000fe40000010000 */
.L_x_6394:
[----:B------:R-:W-:Y:S01]  /*0c10*/  PRMT R42, RZ, 0x5410, R37 ;  /* 0x00005410ff2a7816 */ /* 0x000fe20000000025 */
[----:B------:R-:W-:Y:S05]  /*0c20*/  @P2 BRA `(.L_x_6395) ;  /* 0x0000003000002947 */ /* 0x000fea0003800000 */
[----:B------:R-:W-:Y:S05]  /*0c30*/  @!P1 BRA `(.L_x_6396) ;  /* 0x0000005000009947 */ /* 0x000fea0003800000 */
[----:B-----5:R-:W-:Y:S01]  /*0c40*/  FADD.FTZ R42, R58, R42 ;  /* 0x0000002a3a2a7221 */ /* 0x020fe20000010000 */
[----:B------:R-:W-:Y:S05]  /*0c50*/  BRA `(.L_x_6396) ;  /* 0x0000003000007947 */ /* 0x000fea0003800000 */
.L_x_6395:
[----:B-----5:R-:W-:-:S05]  /*0c60*/  PRMT R21, RZ, 0x5410, R61 ;  /* 0x00005410ff157816 */ /* 0x020fca000000003d */
[----:B------:R-:W-:-:S04]  /*0c70*/  FADD.FTZ R42, R21, R42 ;  /* 0x0000002a152a7221 */ /* 0x000fc80000010000 */
[----:B------:R-:W-:Y:S02]  /*0c80*/  @P1 FADD.FTZ R42, R58, R42 ;  /* 0x0000002a3a2a1221 */ /* 0x000fe40000010000 */
.L_x_6396:
[----:B------:R-:W-:Y:S01]  /*0c90*/  PRMT R43, RZ, 0x7610, R37 ;  /* 0x00007610ff2b7816 */ /* 0x000fe20000000025 */
[----:B------:R-:W-:Y:S05]  /*0ca0*/  @P2 BRA `(.L_x_6397) ;  /* 0x0000003000002947 */ /* 0x000fea0003800000 */
[----:B------:R-:W-:Y:S05]  /*0cb0*/  @!P1 BRA `(.L_x_6398) ;  /* 0x0000005000009947 */ /* 0x000fea0003800000 */
[----:B-----5:R-:W-:Y:S01]  /*0cc0*/  FADD.FTZ R43, R59, R43 ;  /* 0x0000002b3b2b7221 */ /* 0x020fe20000010000 */
[----:B------:R-:W-:Y:S05]  /*0cd0*/  BRA `(.L_x_6398) ;  /* 0x0000003000007947 */ /* 0x000fea0003800000 */
.L_x_6397:
[----:B-----5:R-:W-:-:S05]  /*0ce0*/  PRMT R20, RZ, 0x7610, R61 ;  /* 0x00007610ff147816 */ /* 0x020fca000000003d */
[----:B------:R-:W-:-:S04]  /*0cf0*/  FADD.FTZ R43, R20, R43 ;  /* 0x0000002b142b7221 */ /* 0x000fc80000010000 */
[----:B------:R-:W-:Y:S02]  /*0d00*/  @P1 FADD.FTZ R43, R59, R43 ;  /* 0x0000002b3b2b1221 */ /* 0x000fe40000010000 */
.L_x_6398:
[----:B------:R-:W-:Y:S01]  /*0d10*/  PRMT R36, RZ, 0x5410, R38 ;  /* 0x00005410ff247816 */ /* 0x000fe20000000026 */
[----:B------:R-:W-:Y:S05]  /*0d20*/  @P2 BRA `(.L_x_6399) ;  /* 0x0000003000002947 */ /* 0x000fea0003800000 */
[----:B------:R-:W-:Y:S05]  /*0d30*/  @!P1 BRA `(.L_x_6400) ;  /* 0x0000005000009947 */ /* 0x000fea0003800000 */
[----:B-----5:R-:W-:Y:S01]  /*0d40*/  FADD.FTZ R36, R52, R36 ;  /* 0x0000002434247221 */ /* 0x020fe20000010000 */
[----:B------:R-:W-:Y:S05]  /*0d50*/  BRA `(.L_x_6400) ;  /* 0x0000003000007947 */ /* 0x000fea0003800000 */
.L_x_6399:
[----:B-----5:R-:W-:-:S05]  /*0d60*/  PRMT R21, RZ, 0x5410, R62 ;  /* 0x00005410ff157816 */ /* 0x020fca000000003e */
[----:B------:R-:W-:-:S04]  /*0d70*/  FADD.FTZ R36, R21, R36 ;  /* 0x0000002415247221 */ /* 0x000fc80000010000 */
[----:B------:R-:W-:Y:S02]  /*0d80*/  @P1 FADD.FTZ R36, R52, R36 ;  /* 0x0000002434241221 */ /* 0x000fe40000010000 */
.L_x_6400:
[----:B------:R-:W-:Y:S01]  /*0d90*/  PRMT R37, RZ, 0x7610, R38 ;  /* 0x00007610ff257816 */ /* 0x000fe20000000026 */
[----:B------:R-:W-:Y:S05]  /*0da0*/  @P2 BRA `(.L_x_6401) ;  /* 0x0000003000002947 */ /* 0x000fea0003800000 */
[----:B------:R-:W-:Y:S05]  /*0db0*/  @!P1 BRA `(.L_x_6402) ;  /* 0x0000005000009947 */ /* 0x000fea0003800000 */
[----:B-----5:R-:W-:Y:S01]  /*0dc0*/  FADD.FTZ R37, R53, R37 ;  /* 0x0000002535257221 */ /* 0x020fe20000010000 */
[----:B------:R-:W-:Y:S05]  /*0dd0*/  BRA `(.L_x_6402) ;  /* 0x0000003000007947 */ /* 0x000fea0003800000 */
.L_x_6401:
[----:B-----5:R-:W-:-:S05]  /*0de0*/  PRMT R20, RZ, 0x7610, R62 ;  /* 0x00007610ff147816 */ /* 0x020fca000000003e */
[----:B------:R-:W-:-:S04]  /*0df0*/  FADD.FTZ R37, R20, R37 ;  /* 0x0000002514257221 */ /* 0x000fc80000010000 */
[----:B------:R-:W-:Y:S02]  /*0e00*/  @P1 FADD.FTZ R37, R53, R37 ;  /* 0x0000002535251221 */ /* 0x000fe40000010000 */
.L_x_6402:
[----:B------:R-:W-:Y:S01]  /*0e10*/  PRMT R38, RZ, 0x5410, R39 ;  /* 0x00005410ff267816 */ /* 0x000fe20000000027 */
[----:B------:R-:W-:Y:S05]  /*0e20*/  @P2 BRA `(.L_x_6403) ;  /* 0x0000003000002947 */ /* 0x000fea0003800000 */
[----:B------:R-:W-:Y:S05]  /*0e30*/  @!P1 BRA `(.L_x_6404) ;  /* 0x0000005000009947 */ /* 0x000fea0003800000 */
[----:B-----5:R-:W-:Y:S01]  /*0e40*/  FADD.FTZ R38, R54, R38 ;  /* 0x0000002636267221 */ /* 0x020fe20000010000 */
[----:B------:R-:W-:Y:S05]  /*0e50*/  BRA `(.L_x_6404) ;  /* 0x0000003000007947 */ /* 0x000fea0003800000 */
.L_x_6403:
[----:B-----5:R-:W-:-:S05]  /*0e60*/  PRMT R21, RZ, 0x5410, R63 ;  /* 0x00005410ff157816 */ /* 0x020fca000000003f */
[----:B------:R-:W-:-:S04]  /*0e70*/  FADD.FTZ R38, R21, R38 ;  /* 0x0000002615267221 */ /* 0x000fc80000010000 */
[----:B------:R-:W-:Y:S02]  /*0e80*/  @P1 FADD.FTZ R38, R54, R38 ;  /* 0x0000002636261221 */ /* 0x000fe40000010000 */
.L_x_6404:
[----:B------:R-:W-:Y:S01]  /*0e90*/  PRMT R39, RZ, 0x7610, R39 ;  /* 0x00007610ff277816 */ /* 0x000fe20000000027 */
[----:B------:R-:W-:Y:S05]  /*0ea0*/  @P2 BRA `(.L_x_6405) ;  /* 0x0000003000002947 */ /* 0x000fea0003800000 */
[----:B------:R-:W-:Y:S05]  /*0eb0*/  @!P1 BRA `(.L_x_6406) ;  /* 0x0000005000009947 */ /* 0x000fea0003800000 */
[----:B-----5:R-:W-:Y:S01]  /*0ec0*/  FADD.FTZ R39, R55, R39 ;  /* 0x0000002737277221 */ /* 0x020fe20000010000 */
[----:B------:R-:W-:Y:S05]  /*0ed0*/  BRA `(.L_x_6406) ;  /* 0x0000003000007947 */ /* 0x000fea0003800000 */
.L_x_6405:
[----:B-----5:R-:W-:-:S05]  /*0ee0*/  PRMT R20, RZ, 0x7610, R63 ;  /* 0x00007610ff147816 */ /* 0x020fca000000003f */
[----:B------:R-:W-:-:S04]  /*0ef0*/  FADD.FTZ R39, R20, R39 ;  /* 0x0000002714277221 */ /* 0x000fc80000010000 */
[----:B------:R-:W-:Y:S02]  /*0f00*/  @P1 FADD.FTZ R39, R55, R39 ;  /* 0x0000002737271221 */ /* 0x000fe40000010000 */
.L_x_6406:
[----:B------:R-:W-:Y:S02]  /*0f10*/  IADD3 R94, R90, 0x100, RZ ;  /* 0x000001005a5e7810 */ /* 0x000fe40007ffe0ff */
        /* <DEDUP_REMOVED lines=12> */
[----:B------:R2:W5:Y:S02]  /*0fe0*/  @P1 LDG.E.128 R52, [R32.64+0x10] ;  /* 0x0000100420341981 */ /* 0x000564000c1e1d00 */
[----:B--2---:R-:W-:Y:S01]  /*0ff0*/  PRMT R32, RZ, 0x5410, R64 ;  /* 0x00005410ff207816 */ /* 0x004fe20000000040 */
[----:B------:R-:W-:Y:S05]  /*1000*/  @P2 BRA `(.L_x_6407) ;  /* 0x0000003000002947 */ /* 0x000fea0003800000 */
[----:B0-----:R-:W-:Y:S05]  /*1010*/  @!P1 BRA `(.L_x_6408) ;  /* 0x0000005000009947 */ /* 0x001fea0003800000 */
[----:B-----5:R-:W-:Y:S01]  /*1020*/  FADD.FTZ R32, R56, R32 ;  /* 0x0000002038207221 */ /* 0x020fe20000010000 */
[----:B------:R-:W-:Y:S05]  /*1030*/  BRA `(.L_x_6408) ;  /* 0x0000003000007947 */ /* 0x000fea0003800000 */
.L_x_6407:
[----:B0----5:R-:W-:-:S05]  /*1040*/  PRMT R21, RZ, 0x5410, R60 ;  /* 0x00005410ff157816 */ /* 0x021fca000000003c */
[----:B------:R-:W-:-:S04]  /*1050*/  FADD.FTZ R32, R21, R32 ;  /* 0x0000002015207221 */ /* 0x000fc80000010000 */
[----:B------:R-:W-:Y:S02]  /*1060*/  @P1 FADD.FTZ R32, R56, R32 ;  /* 0x0000002038201221 */ /* 0x000fe40000010000 */
.L_x_6408:
[----:B------:R-:W-:Y:S01]  /*1070*/  PRMT R33, RZ, 0x7610, R64 ;  /* 0x00007610ff217816 */ /* 0x000fe20000000040 */
[----:B------:R-:W-:Y:S05]  /*1080*/  @P2 BRA `(.L_x_6409) ;  /* 0x0000003000002947 */ /* 0x000fea0003800000 */
[----:B------:R-:W-:Y:S05]  /*1090*/  @!P1 BRA `(.L_x_6410) ;  /* 0x0000005000009947 */ /* 0x000fea0003800000 */
[----:B-----5:R-:W-:Y:S01]  /*10a0*/  FADD.FTZ R33, R57, R33 ;  /* 0x0000002139217221 */ /* 0x020fe20000010000 */
[----:B------:R-:W-:Y:S05]  /*10b0*/  BRA `(.L_x_6410) ;  /* 0x0000003000007947 */ /* 0x000fea0003800000 */
.L_x_6409:
[----:B-----5:R-:W-:-:S05]  /*10c0*/  PRMT R20, RZ, 0x7610, R60 ;  /* 0x00007610ff147816 */ /* 0x020fca000000003c */
[----:B------:R-:W-:-:S04]  /*10d0*/  FADD.FTZ R33, R20, R33 ;  /* 0x0000002114217221 */ /* 0x000fc80000010000 */
[----:B------:R-:W-:Y:S02]  /*10e0*/  @P1 FADD.FTZ R33, R57, R33 ;  /* 0x0000002139211221 */ /* 0x000fe40000010000 */
.L_x_6410:
[----:B------:R-:W-:Y:S01]  /*10f0*/  PRMT R34, RZ, 0x5410, R65 ;  /* 0x00005410ff227816 */ /* 0x000fe20000000041 */
[----:B------:R-:W-:Y:S05]  /*1100*/  @P2 BRA `(.L_x_6411) ;  /* 0x0000003000002947 */ /* 0x000fea0003800000 */
[----:B------:R-:W-:Y:S05]  /*1110*/  @!P1 BRA `(.L_x_6412) ;  /* 0x0000005000009947 */ /* 0x000fea0003800000 */
[----:B-----5:R-:W-:Y:S01]  /*1120*/  FADD.FTZ R34, R58, R34 ;  /* 0x000000223a227221 */ /* 0x020fe20000010000 */
[----:B------:R-:W-:Y:S05]  /*1130*/  BRA `(.L_x_6412) ;  /* 0x0000003000007947 */ /* 0x000fea0003800000 */
.L_x_6411:
[----:B-----5:R-:W-:-:S05]  /*1140*/  PRMT R21, RZ, 0x5410, R61 ;  /* 0x00005410ff157816 */ /* 0x020fca000000003d */
[----:B------:R-:W-:-:S04]  /*1150*/  FADD.FTZ R34, R21, R34 ;  /* 0x0000002215227221 */ /* 0x000fc80000010000 */
[----:B------:R-:W-:Y:S02]  /*1160*/  @P1 FADD.FTZ R34, R58, R34 ;  /* 0x000000223a221221 */ /* 0x000fe40000010000 */
.L_x_6412:
[----:B------:R-:W-:Y:S01]  /*1170*/  PRMT R35, RZ, 0x7610, R65 ;  /* 0x00007610ff237816 */ /* 0x000fe20000000041 */
[----:B------:R-:W-:Y:S05]  /*1180*/  @P2 BRA `(.L_x_6413) ;  /* 0x0000003000002947 */ /* 0x000fea0003800000 */
[----:B------:R-:W-:Y:S05]  /*1190*/  @!P1 BRA `(.L_x_6414) ;  /* 0x0000005000009947 */ /* 0x000fea0003800000 */
[----:B-----5:R-:W-:Y:S01]  /*11a0*/  FADD.FTZ R35, R59, R35 ;  /* 0x000000233b237221 */ /* 0x020fe20000010000 */
[----:B------:R-:W-:Y:S05]  /*11b0*/  BRA `(.L_x_6414) ;  /* 0x0000003000007947 */ /* 0x000fea0003800000 */
.L_x_6413:
[----:B-----5:R-:W-:-:S05]  /*11c0*/  PRMT R20, RZ, 0x7610, R61 ;  /* 0x00007610ff147816 */ /* 0x020fca000000003d */
[----:B------:R-:W-:-:S04]  /*11d0*/  FADD.FTZ R35, R20, R35 ;  /* 0x0000002314237221 */ /* 0x000fc80000010000 */
[----:B------:R-:W-:Y:S02]  /*11e0*/  @P1 FADD.FTZ R35, R59, R35 ;  /* 0x000000233b231221 */ /* 0x000fe40000010000 */
.L_x_6414:
[----:B------:R-:W-:Y:S01]  /*11f0*/  PRMT R64, RZ, 0x5410, R66 ;  /* 0x00005410ff407816 */ /* 0x000fe20000000042 */
[----:B------:R-:W-:Y:S05]  /*1200*/  @P2 BRA `(.L_x_6415) ;  /* 0x0000003000002947 */ /* 0x000fea0003800000 */
[----:B------:R-:W-:Y:S05]  /*1210*/  @!P1 BRA `(.L_x_6416) ;  /* 0x0000005000009947 */ /* 0x000fea0003800000 */
[----:B-----5:R-:W-:Y:S01]  /*1220*/  FADD.FTZ R64, R52, R64 ;  /* 0x0000004034407221 */ /* 0x020fe20000010000 */
[----:B------:R-:W-:Y:S05]  /*1230*/  BRA `(.L_x_6416) ;  /* 0x0000003000007947 */ /* 0x000fea0003800000 */
.L_x_6415:
[----:B-----5:R-:W-:-:S05]  /*1240*/  PRMT R21, RZ, 0x5410, R62 ;  /* 0x00005410ff157816 */ /* 0x020fca000000003e */
[----:B------:R-:W-:-:S04]  /*1250*/  FADD.FTZ R64, R21, R64 ;  /* 0x0000004015407221 */ /* 0x000fc80000010000 */
[----:B------:R-:W-:Y:S02]  /*1260*/  @P1 FADD.FTZ R64, R52, R64 ;  /* 0x0000004034401221 */ /* 0x000fe40000010000 */
.L_x_6416:
[----:B------:R-:W-:Y:S01]  /*1270*/  PRMT R65, RZ, 0x7610, R66 ;  /* 0x00007610ff417816 */ /* 0x000fe20000000042 */
[----:B------:R-:W-:Y:S05]  /*1280*/  @P2 BRA `(.L_x_6417) ;  /* 0x0000003000002947 */ /* 0x000fea0003800000 */
[----:B------:R-:W-:Y:S05]  /*1290*/  @!P1 BRA `(.L_x_6418) ;  /* 0x0000005000009947 */ /* 0x000fea0003800000 */
[----:B-----5:R-:W-:Y:S01]  /*12a0*/  FADD.FTZ R65, R53, R65 ;  /* 0x0000004135417221 */ /* 0x020fe20000010000 */
[----:B------:R-:W-:Y:S05]  /*12b0*/  BRA `(.L_x_6418) ;  /* 0x0000003000007947 */ /* 0x000fea0003800000 */
.L_x_6417:
[----:B-----5:R-:W-:-:S05]  /*12c0*/  PRMT R20, RZ, 0x7610, R62 ;  /* 0x00007610ff147816 */ /* 0x020fca000000003e */
[----:B------:R-:W-:-:S04]  /*12d0*/  FADD.FTZ R65, R20, R65 ;  /* 0x0000004114417221 */ /* 0x000fc80000010000 */
[----:B------:R-:W-:Y:S02]  /*12e0*/  @P1 FADD.FTZ R65, R53, R65 ;  /* 0x0000004135411221 */ /* 0x000fe40000010000 */
.L_x_6418:
[----:B------:R-:W-:Y:S01]  /*12f0*/  PRMT R66, RZ, 0x5410, R67 ;  /* 0x00005410ff427816 */ /* 0x000fe20000000043 */
[----:B------:R-:W-:Y:S05]  /*1300*/  @P2 BRA `(.L_x_6419) ;  /* 0x0000003000002947 */ /* 0x000fea0003800000 */
[----:B------:R-:W-:Y:S05]  /*1310*/  @!P1 BRA `(.L_x_6420) ;  /* 0x0000005000009947 */ /* 0x000fea0003800000 */
[----:B-----5:R-:W-:Y:S01]  /*1320*/  FADD.FTZ R66, R54, R66 ;  /* 0x0000004236427221 */ /* 0x020fe20000010000 */
[----:B------:R-:W-:Y:S05]  /*1330*/  BRA `(.L_x_6420) ;  /* 0x0000003000007947 */ /* 0x000fea0003800000 */
.L_x_6419:
[----:B-----5:R-:W-:-:S05]  /*1340*/  PRMT R21, RZ, 0x5410, R63 ;  /* 0x00005410ff157816 */ /* 0x020fca000000003f */
[----:B------:R-:W-:-:S04]  /*1350*/  FADD.FTZ R66, R21, R66 ;  /* 0x0000004215427221 */ /* 0x000fc80000010000 */
[----:B------:R-:W-:Y:S02]  /*1360*/  @P1 FADD.FTZ R66, R54, R66 ;  /* 0x0000004236421221 */ /* 0x000fe40000010000 */
.L_x_6420:
[----:B------:R-:W-:Y:S01]  /*1370*/  PRMT R67, RZ, 0x7610, R67 ;  /* 0x00007610ff437816 */ /* 0x000fe20000000043 */
[----:B------:R-:W-:Y:S05]  /*1380*/  @P2 BRA `(.L_x_6421) ;  /* 0x0000003000002947 */ /* 0x000fea0003800000 */
[----:B------:R-:W-:Y:S05]  /*1390*/  @!P1 BRA `(.L_x_6422) ;  /* 0x0000005000009947 */ /* 0x000fea0003800000 */
[----:B-----5:R-:W-:Y:S01]  /*13a0*/  FADD.FTZ R67, R55, R67 ;  /* 0x0000004337437221 */ /* 0x020fe20000010000 */
[----:B------:R-:W-:Y:S05]  /*13b0*/  BRA `(.L_x_6422) ;  /* 0x0000003000007947 */ /* 0x000fea0003800000 */
.L_x_6421:
[----:B-----5:R-:W-:-:S05]  /*13c0*/  PRMT R20, RZ, 0x7610, R63 ;  /* 0x00007610ff147816 */ /* 0x020fca000000003f */
[----:B------:R-:W-:-:S04]  /*13d0*/  FADD.FTZ R67, R20, R67 ;  /* 0x0000004314437221 */ /* 0x000fc80000010000 */
[----:B------:R-:W-:Y:S02]  /*13e0*/  @P1 FADD.FTZ R67, R55, R67 ;  /* 0x0000004337431221 */ /* 0x000fe40000010000 */
.L_x_6422:
[----:B------:R-:W-:Y:S01]  /*13f0*/  FADD.FTZ R20, RZ, R48 ;  /* 0x00000030ff147221 */ /* 0x000fe20000010000 */
[----:B------:R-:W-:-:S03]  /*1400*/  SHF.R.U32.HI R84, RZ, 0x5, R84 ;  /* 0x00000005ff547819 */ /* 0x000fc60000011654 */
[----:B------:R-:W-:Y:S01]  /*1410*/  FADD.FTZ R21, R20, R49 ;  /* 0x0000003114157221 */ /* 0x000fe20000010000 */
[----:B------:R-:W-:-:S03]  /*1420*/  LOP3.LUT R84, R84, 0x7fffffc, RZ, 0xc0, !PT ;  /* 0x07fffffc54547812 */ /* 0x000fc600078ec0ff */
        /* <DEDUP_REMOVED lines=30> */
.L_x_6427:
        /* <DEDUP_REMOVED lines=68> */
.L_x_6428:
[C---:B------:R-:W-:Y:S01]  /*1a50*/  ISETP.NE.AND P0, PT, R2.reuse, RZ, PT ;  /* 0x000000ff0200720c */ /* 0x040fe20003f05270 */
[----:B-1----:R-:W-:Y:S01]  /*1a60*/  FADD.FTZ R21, R97, R98 ;  /* 0x0000006261157221 */ /* 0x002fe20000010000 */
[----:B------:R-:W-:Y:S01]  /*1a70*/  WARPSYNC 0xffffffff ;  /* 0xffffffff00007948 */ /* 0x000fe20003800000 */
[----:B------:R-:W-:Y:S01]  /*1a80*/  ISETP.GT.U32.AND P1, PT, R2, 0x3, PT ;  /* 0x000000030200780c */ /* 0x000fe20003f24070 */
[----:B------:R-:W-:-:S09]  /*1a90*/  CS2R R84, SRZ ;  /* 0x0000000000547805 */ /* 0x000fd2000001ff00 */
[----:B------:R-:W-:-:S03]  /*1aa0*/  @!P0 IADD3 R96, R87, R95, RZ ;  /* 0x0000005f57608210 */ /* 0x000fc60007ffe0ff */
[----:B------:R-:W-:Y:S02]  /*1ab0*/  @!P1 IADD3 R97, R2, R95, RZ ;  /* 0x0000005f02619210 */ /* 0x000fe40007ffe0ff */
[----:B------:R-:W-:Y:S01]  /*1ac0*/  @!P0 STS.64 [R96.X8], R20 ;  /* 0x0000001460008388 */ /* 0x000fe20000008a00 */
[----:B------:R-:W-:Y:S02]  /*1ad0*/  MOV R95, RZ ;  /* 0x000000ff005f7202 */ /* 0x000fe40000000f00 */
[----:B------:R-:W-:Y:S01]  /*1ae0*/  @!P1 MOV R95, 0x300 ;  /* 0x00000300005f9802 */ /* 0x000fe20000000f00 */
[----:B------:R-:W-:Y:S01]  /*1af0*/  BAR.SYNC.DEFER_BLOCKING 0x0 ;  /* 0x0000000000007b1d */ /* 0x000fe20000010000 */
[----:B------:R-:W-:-:S05]  /*1b00*/  LOP3.LUT P0, RZ, R87, 0x1f, R76, 0xf8, !PT ;  /* 0x0000001f57ff7812 */ /* 0x000fca000780f84c */
[----:B0-----:R-:W0:Y:S01]  /*1b10*/  SHFL.DOWN PT, R98, R95, 0x2, 0x1f ;  /* 0x08401f005f627f89 */ /* 0x001e2200000e0000 */
[----:B------:R-:W-:Y:S03]  /*1b20*/  I2F R102, R95 ;  /* 0x0000005f00667306 */ /* 0x000fe60000201400 */
[----:B------:R-:W1:Y:S01]  /*1b30*/  @!P1 LDS.64 R84, [R97.X8] ;  /* 0x0000000061549984 */ /* 0x000e620000008a00 */
[----:B------:R-:W-:Y:S02]  /*1b40*/  ISETP.NE.AND P1, PT, RZ, UR6, PT ;  /* 0x00000006ff007c0c */ /* 0x000fe4000bf25270 */
[----:B0-----:R-:W-:Y:S02]  /*1b50*/  IADD3 R100, R98, R95, RZ ;  /* 0x0000005f62647210 */ /* 0x001fe40007ffe0ff */
        /* <DEDUP_REMOVED lines=20> */
[----:B-1----:R1:W3:Y:S01]  /*1ca0*/  MUFU.RCP R84, R97 ;  /* 0x0000006100547308 */ /* 0x0022e20000001000 */
[----:B0-----:R-:W-:Y:S02]  /*1cb0*/  FADD.FTZ R85, R96, -R95 ;  /* 0x8000005f60557221 */ /* 0x001fe40000010000 */
[----:B------:R-:W-:Y:S01]  /*1cc0*/  FMUL.FTZ R95, R95, R103 ;  /* 0x000000675f5f7220 */ /* 0x000fe20000410000 */
[----:B-1----:R-:W-:Y:S01]  /*1cd0*/  MOV R97, c[0x0][0x1e0] ;  /* 0x0000780000617a02 */ /* 0x002fe20000000f00 */
[----:B------:R-:W-:Y:S02]  /*1ce0*/  FMUL.FTZ R98, R85, R85 ;  /* 0x0000005555627220 */ /* 0x000fe40000410000 */
[C---:B------:R-:W-:Y:S02]  /*1cf0*/  FFMA.FTZ R95, R101.reuse, R96, R95 ;  /* 0x00000060655f7223 */ /* 0x040fe4000001005f */
[----:B------:R-:W-:-:S02]  /*1d00*/  FMUL.FTZ R98, R101, R98 ;  /* 0x0000006265627220 */ /* 0x000fc40000410000 */
[----:B---3--:R-:W-:Y:S02]  /*1d10*/  FMUL.FTZ R95, R84, R95 ;  /* 0x0000005f545f7220 */ /* 0x008fe40000410000 */
[----:B--2---:R-:W-:Y:S02]  /*1d20*/  FADD.FTZ R21, R20, R21 ;  /* 0x0000001514157221 */ /* 0x004fe40000010000 */
[----:B------:R-:W-:Y:S02]  /*1d30*/  FMUL.FTZ R98, R98, R103 ;  /* 0x0000006762627220 */ /* 0x000fe40000410000 */
[----:B------:R-:W0:Y:S02]  /*1d40*/  SHFL.IDX PT, R95, R95, RZ, 0x1f ;  /* 0x00001fff5f5f7589 */ /* 0x000e2400000e0000 */
[----:B------:R-:W-:Y:S01]  /*1d50*/  FFMA.FTZ R98, R84, R98, R21 ;  /* 0x0000006254627223 */ /* 0x000fe20000010015 */
[----:B------:R-:W-:-:S04]  /*1d60*/  @!P0 MOV R21, 0x4 ;  /* 0x0000000400158802 */ /* 0x000fc80000000f00 */
[----:B------:R-:W1:Y:S01]  /*1d70*/  SHFL.IDX PT, R102, R98, RZ, 0x1f ;  /* 0x00001fff62667589 */ /* 0x000e6200000e0000 */
[----:B------:R-:W-:Y:S01]  /*1d80*/  @!P0 IMAD.WIDE R20, R4, R21, c[0x0][0x1a0] ;  /* 0x0000680004148625 */ /* 0x000fe200078e0215 */
[----:B0-----:R-:W-:-:S03]  /*1d90*/  FSEL R84, R95, RZ, !P1 ;  /* 0x000000ff5f547208 */ /* 0x001fc60004800000 */
[----:B------:R-:W-:Y:S01]  /*1da0*/  FMUL.FTZ R85, R95, R95 ;  /* 0x0000005f5f557220 */ /* 0x000fe20000410000 */
[----:B------:R0:W-:Y:S01]  /*1db0*/  @!P0 STG.E [R20.64], R95 ;  /* 0x0000005f14008986 */ /* 0x0001e2000c101904 */
[----:B------:R-:W-:-:S03]  /*1dc0*/  FADD.FTZ R96, -R84, R48 ;  /* 0x0000003054607221 */ /* 0x000fc60000010100 */
[----:B------:R-:W-:Y:S01]  /*1dd0*/  FSEL R85, R85, RZ, P1 ;  /* 0x000000ff55557208 */ /* 0x000fe20000800000 */
[----:B-1----:R-:W-:Y:S02]  /*1de0*/  FFMA.FTZ R48, R102, R97, c[0x0][0x228] ;  /* 0x00008a0066307623 */ /* 0x002fe40000010061 */
[----:B------:R-:W-:Y:S02]  /*1df0*/  FADD.FTZ R106, -R84, R41 ;  /* 0x00000029546a7221 */ /* 0x000fe40000010100 */
[----:B------:R-:W-:Y:S02]  /*1e00*/  FADD.FTZ R48, R48, R85 ;  /* 0x0000005530307221 */ /* 0x000fe40000010000 */
[C---:B------:R-:W-:Y:S01]  /*1e10*/  FADD.FTZ R46, -R84.reuse, R46 ;  /* 0x0000002e542e7221 */ /* 0x040fe20000010100 */
[----:B0-----:R-:W-:Y:S01]  /*1e20*/  @!P0 MOV R21, 0x4 ;  /* 0x0000000400158802 */ /* 0x001fe20000000f00 */
[----:B------:R-:W0:Y:S01]  /*1e30*/  MUFU.RSQ R41, R48 ;  /* 0x0000003000297308 */ /* 0x000e220000001400 */
[C---:B------:R-:W-:Y:S01]  /*1e40*/  FADD.FTZ R116, -R84.reuse, R39 ;  /* 0x0000002754747221 */ /* 0x040fe20000010100 */
[----:B------:R-:W-:Y:S01]  /*1e50*/  PRMT R39, RZ, 0x5410, R31 ;  /* 0x00005410ff277816 */ /* 0x000fe2000000001f */
[----:B------:R-:W-:-:S02]  /*1e60*/  FADD.FTZ R124, -R84, R35 ;  /* 0x00000023547c7221 */ /* 0x000fc40000010100 */
[C---:B------:R-:W-:Y:S02]  /*1e70*/  FADD.FTZ R104, -R84.reuse, R47 ;  /* 0x0000002f54687221 */ /* 0x040fe40000010100 */
[C---:B------:R-:W-:Y:S02]  /*1e80*/  FADD.FTZ R114, -R84.reuse, R38 ;  /* 0x0000002654727221 */ /* 0x040fe40000010100 */
[C---:B------:R-:W-:Y:S02]  /*1e90*/  FADD.FTZ R44, -R84.reuse, R44 ;  /* 0x0000002c542c7221 */ /* 0x040fe40000010100 */
[----:B------:R-:W-:Y:S02]  /*1ea0*/  FADD.FTZ R102, -R84, R45 ;  /* 0x0000002d54667221 */ /* 0x000fe40000010100 */
[C---:B------:R-:W-:Y:S01]  /*1eb0*/  @!P0 IMAD.WIDE R20, R4.reuse, R21, c[0x0][0x1a8] ;  /* 0x00006a0004148625 */ /* 0x040fe200078e0215 */
[----:B------:R-:W-:-:S03]  /*1ec0*/  IADD3 R4, R4, c[0x0][0x160], RZ ;  /* 0x0000580004047a10 */ /* 0x000fc60007ffe0ff */
[C---:B0-----:R-:W-:Y:S01]  /*1ed0*/  FMUL.FTZ R35, R41.reuse, R46 ;  /* 0x0000002e29237220 */ /* 0x041fe20000410000 */
[----:B------:R0:W-:Y:S01]  /*1ee0*/  @!P0 STG.E [R20.64], R41 ;  /* 0x0000002914008986 */ /* 0x0001e2000c101904 */
[----:B------:R-:W-:Y:S01]  /*1ef0*/  FMUL.FTZ R104, R41, R104 ;  /* 0x0000006829687220 */ /* 0x000fe20000410000 */
[----:B------:R-:W-:Y:S01]  /*1f00*/  PRMT R46, RZ, 0x7610, R23 ;  /* 0x00007610ff2e7816 */ /* 0x000fe20000000017 */
[----:B------:R-:W-:Y:S01]  /*1f10*/  FFMA.FTZ R35, R35, R39, R70 ;  /* 0x0000002723237223 */ /* 0x000fe20000010046 */
[----:B------:R-:W-:Y:S01]  /*1f20*/  PRMT R39, RZ, 0x7610, R31 ;  /* 0x00007610ff277816 */ /* 0x000fe2000000001f */
[----:B------:R-:W-:Y:S02]  /*1f30*/  FMUL.FTZ R47, R41, R114 ;  /* 0x00000072292f7220 */ /* 0x000fe40000410000 */
[----:B------:R-:W-:Y:S02]  /*1f40*/  FADD.FTZ R100, -R84, R49 ;  /* 0x0000003154647221 */ /* 0x000fe40000010100 */
[----:B------:R-:W-:Y:S01]  /*1f50*/  FFMA.FTZ R104, R104, R39, R69 ;  /* 0x0000002768687223 */ /* 0x000fe20000010045 */
[----:B------:R-:W-:Y:S01]  /*1f60*/  PRMT R39, RZ, 0x5410, R27 ;  /* 0x00005410ff277816 */ /* 0x000fe2000000001b */
[----:B------:R-:W-:-:S02]  /*1f70*/  FADD.FTZ R50, -R84, R50 ;  /* 0x0000003254327221 */ /* 0x000fc40000010100 */
[----:B------:R-:W-:Y:S01]  /*1f80*/  FADD.FTZ R98, -R84, R51 ;  /* 0x0000003354627221 */ /* 0x000fe20000010100 */
[----:B------:R-:W-:Y:S01]  /*1f90*/  F2FP.BF16.PACK_AB R35, R104, R35 ;  /* 0x000000236823723e */ /* 0x000fe200000010ff */
[----:B------:R-:W-:Y:S01]  /*1fa0*/  FFMA.FTZ R47, R47, R39, R14 ;  /* 0x000000272f2f7223 */ /* 0x000fe2000001000e */
[----:B------:R-:W-:Y:S01]  /*1fb0*/  PRMT R39, RZ, 0x7610, R27 ;  /* 0x00007610ff277816 */ /* 0x000fe2000000001b */
        /* <DEDUP_REMOVED lines=25> */
[C---:B0-----:R-:W-:Y:S02]  /*2150*/  FMUL.FTZ R21, R41.reuse, R118 ;  /* 0x0000007629157220 */ /* 0x041fe40000410000 */
[C---:B------:R-:W-:Y:S02]  /*2160*/  FMUL.FTZ R20, R41.reuse, R120 ;  /* 0x0000007829147220 */ /* 0x040fe40000410000 */
[----:B------:R-:W-:-:S02]  /*2170*/  FMUL.FTZ R40, R41, R122 ;  /* 0x0000007a29287220 */ /* 0x000fc40000410000 */
[C---:B------:R-:W-:Y:S02]  /*2180*/  FMUL.FTZ R45, R41.reuse, R124 ;  /* 0x0000007c292d7220 */ /* 0x040fe40000410000 */
[C---:B------:R-:W-:Y:S02]  /*2190*/  FMUL.FTZ R64, R41.reuse, R64 ;  /* 0x0000004029407220 */ /* 0x040fe40000410000 */
[C---:B------:R-:W-:Y:S02]  /*21a0*/  FMUL.FTZ R48, R41.reuse, R48 ;  /* 0x0000003029307220 */ /* 0x040fe40000410000 */
[C---:B------:R-:W-:Y:S02]  /*21b0*/  FMUL.FTZ R49, R41.reuse, R66 ;  /* 0x0000004229317220 */ /* 0x040fe40000410000 */
[----:B------:R-:W-:Y:S02]  /*21c0*/  FMUL.FTZ R84, R41, R84 ;  /* 0x0000005429547220 */ /* 0x000fe40000410000 */
[----:B------:R-:W-:Y:S01]  /*21d0*/  FFMA.FTZ R116, R116, R39, R13 ;  /* 0x0000002774747223 */ /* 0x000fe2000001000d */
[----:B------:R-:W-:Y:S01]  /*21e0*/  PRMT R39, RZ, 0x5410, R23 ;  /* 0x00005410ff277816 */ /* 0x000fe20000000017 */
[----:B------:R-:W-:-:S02]  /*21f0*/  FFMA.FTZ R34, R29, R34, R72 ;  /* 0x000000221d227223 */ /* 0x000fc40000010048 */
[----:B------:R-:W-:Y:S02]  /*2200*/  FFMA.FTZ R41, R30, R102, R71 ;  /* 0x000000661e297223 */ /* 0x000fe40000010047 */
        /* <DEDUP_REMOVED lines=21> */
[----:B------:R-:W-:-:S02]  /*2360*/  FFMA.FTZ R50, R79, R50, R74 ;  /* 0x000000324f327223 */ /* 0x000fc4000001004a */
[----:B------:R-:W-:Y:S01]  /*2370*/  FFMA.FTZ R33, R78, R33, R73 ;  /* 0x000000214e217223 */ /* 0x000fe20000010049 */
[----:B------:R-:W-:Y:S01]  /*2380*/  F2FP.BF16.PACK_AB R42, R47, R64 ;  /* 0x000000402f2a723e */ /* 0x000fe200000010ff */
[----:B------:R-:W-:Y:S01]  /*2390*/  FFMA.FTZ R41, R91, R40, R10 ;  /* 0x000000285b297223 */ /* 0x000fe2000001000a */
[----:B------:R-:W-:Y:S01]  /*23a0*/  LEA.HI.X R47, R90, c[0x0][0x20c], RZ, 0x4, P0 ;  /* 0x000083005a2f7a11 */ /* 0x000fe200000f24ff */
[----:B------:R-:W-:Y:S01]  /*23b0*/  FFMA.FTZ R21, R89, R21, R12 ;  /* 0x0000001559157223 */ /* 0x000fe2000001000c */
[----:B------:R-:W-:Y:S01]  /*23c0*/  F2FP.BF16.PACK_AB R33, R33, R50 ;  /* 0x000000322121723e */ /* 0x000fe200000010ff */
[----:B------:R-:W-:Y:S01]  /*23d0*/  FFMA.FTZ R40, R86, R20, R11 ;  /* 0x0000001456287223 */ /* 0x000fe2000001000b */
[----:B------:R-:W-:Y:S01]  /*23e0*/  LEA R20, P2, R94, c[0x0][0x208], 0x4 ;  /* 0x000082005e147a11 */ /* 0x000fe200078420ff */
[----:B------:R-:W-:Y:S01]  /*23f0*/  FFMA.FTZ R48, R88, R45, R9 ;  /* 0x0000002d58307223 */ /* 0x000fe20000010009 */
[----:B------:R-:W-:Y:S01]  /*2400*/  LEA.HI.X R45, R92, c[0x0][0x20c], RZ, 0x4, P1 ;  /* 0x000083005c2d7a11 */ /* 0x000fe200008f24ff */
[----:B------:R0:W-:Y:S01]  /*2410*/  STG.E.128 [R46.64], R32 ;  /* 0x000000202e007986 */ /* 0x0001e2000c101d04 */
[----:B------:R-:W-:-:S02]  /*2420*/  F2FP.BF16.PACK_AB R40, R40, R21 ;  /* 0x000000152828723e */ /* 0x000fc400000010ff */
[----:B------:R-:W-:Y:S01]  /*2430*/  F2FP.BF16.PACK_AB R41, R48, R41 ;  /* 0x000000293029723e */ /* 0x000fe200000010ff */
[----:B------:R0:W-:Y:S01]  /*2440*/  STG.E.128 [R44.64], R36 ;  /* 0x000000242c007986 */ /* 0x0001e2000c101d04 */
[----:B------:R-:W-:Y:S02]  /*2450*/  LEA.HI.X R21, R94, c[0x0][0x20c], RZ, 0x4, P2 ;  /* 0x000083005e157a11 */ /* 0x000fe400010f24ff */
[----:B------:R-:W-:Y:S02]  /*2460*/  ISETP.GE.AND P0, PT, R4, c[0x0][0x164], PT ;  /* 0x0000590004007a0c */ /* 0x000fe40003f06270 */
[----:B------:R-:W-:Y:S01]  /*2470*/  LOP3.LUT P1, RZ, R80, 0xff, RZ, 0xc0, !PT ;  /* 0x000000ff50ff7812 */ /* 0x000fe2000782c0ff */
[----:B------:R0:W-:Y:S03]  /*2480*/  STG.E.128 [R20.64], R40 ;  /* 0x0000002814007986 */ /* 0x0001e6000c101d04 */
[----:B------:R-:W-:-:S07]  /*2490*/  SEL R80, RZ, 0x1, P1 ;  /* 0x00000001ff507807 */ /* 0x000fce0000800000 */
[----:B0----5:R-:W-:Y:S01]  /*24a0*/  @P0 CALL.REL.NOINC `(.L_x_6425) ;  /* 0x0000001000000944 */ /* 0x021fe20003c00000 */
[----:B------:R-:W-:Y:S05]  /*24b0*/  BRA `(.L_x_6426) ;  /* 0xffffe01000007947 */ /* 0x000fea000383ffff */
.L_x_6425:
[----:B------:R-:W-:Y:S05]  /*24c0*/  EXIT ;  /* 0x000000000000794d */ /* 0x000fea0003800000 */
.L_x_6423:
[----:B0-----:R-:W-:Y:S01]  /*24d0*/  HFMA2.MMA R97, -RZ, RZ, 0, 5.9604644775390625e-08 ;  /* 0x00000001ff617435 */ /* 0x001fe200000001ff */
[----:B------:R-:W-:Y:S02]  /*24e0*/  MOV R21, 0x1f ;  /* 0x0000001f00157802 */ /* 0x000fe40000000f00 */
[----:B------:R-:W-:Y:S02]  /*24f0*/  MOV R96, 0xffffffff ;  /* 0xffffffff00607802 */ /* 0x000fe40000000f00 */
[----:B------:R-:W-:Y:S02]  /*2500*/  MOV R84, 0x2520 ;  /* 0x0000252000547802 */ /* 0x000fe40000000f00 */
[----:B-----5:R-:W-:Y:S05]  /*2510*/  CALL.REL.NOINC `($__internal_27_$__cuda_sm70_shflsync_bfly_p) ;  /* 0x0000069000007944 */ /* 0x020fea0003c00000 */
[----:B-1----:R-:W-:Y:S01]  /*2520*/  MOV R20, R97 ;  /* 0x0000006100147202 */ /* 0x002fe20000000f00 */
[----:B0-----:R-:W-:Y:S05]  /*2530*/  BRA `(.L_x_6427) ;  /* 0xfffff0d000007947 */ /* 0x001fea000383ffff */
.L_x_6424:
[----:B------:R-:W-:Y:S01]  /*2540*/  HFMA2.MMA R97, -RZ, RZ, 0, 1.1920928955078125e-07 ;  /* 0x00000002ff617435 */ /* 0x000fe200000001ff */
[----:B------:R-:W-:Y:S02]  /*2550*/  MOV R21, 0x1f ;  /* 0x0000001f00157802 */ /* 0x000fe40000000f00 */
[----:B------:R-:W-:Y:S02]  /*2560*/  MOV R96, 0xffffffff ;  /* 0xffffffff00607802 */ /* 0x000fe40000000f00 */
[----:B------:R-:W-:-:S02]  /*2570*/  MOV R84, 0x2590 ;  /* 0x0000259000547802 */ /* 0x000fc40000000f00 */
[----:B-----5:R-:W-:Y:S05]  /*2580*/  CALL.REL.NOINC `($__internal_27_$__cuda_sm70_shflsync_bfly_p) ;  /* 0x0000062000007944 */ /* 0x020fea0003c00000 */
[----:B01----:R-:W-:Y:S01]  /*2590*/  FADD.FTZ R98, R98, R97 ;  /* 0x0000006162627221 */ /* 0x003fe20000010000 */
[----:B------:R-:W-:Y:S01]  /*25a0*/  HFMA2.MMA R97, -RZ, RZ, 0, 2.384185791015625e-07 ;  /* 0x00000004ff617435 */ /* 0x000fe200000001ff */
[----:B------:R-:W-:-:S02]  /*25b0*/  MOV R21, 0x1f ;  /* 0x0000001f00157802 */ /* 0x000fc40000000f00 */
[----:B------:R-:W-:Y:S02]  /*25c0*/  MOV R96, 0xffffffff ;  /* 0xffffffff00607802 */ /* 0x000fe40000000f00 */
[----:B------:R-:W-:Y:S02]  /*25d0*/  MOV R84, 0x25f0 ;  /* 0x000025f000547802 */ /* 0x000fe40000000f00 */
[----:B------:R-:W-:Y:S05]  /*25e0*/  CALL.REL.NOINC `($__internal_27_$__cuda_sm70_shflsync_bfly_p) ;  /* 0x000005c000007944 */ /* 0x000fea0003c00000 */
[----:B01----:R-:W-:Y:S01]  /*25f0*/  FADD.FTZ R98, R98, R97 ;  /* 0x0000006162627221 */ /* 0x003fe20000010000 */
[----:B------:R-:W-:Y:S01]  /*2600*/  HFMA2.MMA R97, -RZ, RZ, 0, 4.76837158203125e-07 ;  /* 0x00000008ff617435 */ /* 0x000fe200000001ff */
[----:B------:R-:W-:Y:S02]  /*2610*/  MOV R21, 0x1f ;  /* 0x0000001f00157802 */ /* 0x000fe40000000f00 */
[----:B------:R-:W-:Y:S02]  /*2620*/  MOV R96, 0xffffffff ;  /* 0xffffffff00607802 */ /* 0x000fe40000000f00 */
[----:B------:R-:W-:Y:S02]  /*2630*/  MOV R84, 0x2650 ;  /* 0x0000265000547802 */ /* 0x000fe40000000f00 */
[----:B------:R-:W-:Y:S05]  /*2640*/  CALL.REL.NOINC `($__internal_27_$__cuda_sm70_shflsync_bfly_p) ;  /* 0x0000056000007944 */ /* 0x000fea0003c00000 */
[----:B01----:R-:W-:Y:S01]  /*2650*/  FADD.FTZ R98, R98, R97 ;  /* 0x0000006162627221 */ /* 0x003fe20000010000 */
[----:B------:R-:W-:Y:S01]  /*2660*/  HFMA2.MMA R97, -RZ, RZ, 0, 9.5367431640625e-07 ;  /* 0x00000010ff617435 */ /* 0x000fe200000001ff */
[----:B------:R-:W-:-:S02]  /*2670*/  MOV R21, 0x1f ;  /* 0x0000001f00157802 */ /* 0x000fc40000000f00 */
[----:B------:R-:W-:Y:S02]  /*2680*/  MOV R96, 0xffffffff ;  /* 0xffffffff00607802 */ /* 0x000fe40000000f00 */
[----:B------:R-:W-:Y:S02]  /*2690*/  MOV R84, 0x26b0 ;  /* 0x000026b000547802 */ /* 0x000fe40000000f00 */
[----:B------:R-:W-:Y:S05]  /*26a0*/  CALL.REL.NOINC `($__internal_27_$__cuda_sm70_shflsync_bfly_p) ;  /* 0x0000050000007944 */ /* 0x000fea0003c00000 */
        /* <DEDUP_REMOVED lines=54> */
[----:B------:R-:W-:Y:S05]  /*2a10*/  CALL.REL.NOINC `($__internal_27_$__cuda_sm70_shflsync_bfly_p) ;  /* 0x0000019000007944 */ /* 0x000fea0003c00000 */
[----:B01----:R-:W-:Y:S01]  /*2a20*/  FADD.FTZ R98, R98, R97 ;  /* 0x0000006162627221 */ /* 0x003fe20000010000 */
[----:B------:R-:W-:Y:S01]  /*2a30*/  HFMA2.MMA R97, -RZ, RZ, 0, 1.1920928955078125e-07 ;  /* 0x00000002ff617435 */ /* 0x000fe200000001ff */
[----:B------:R-:W-:Y:S02]  /*2a40*/  MOV R21, 0x1f ;  /* 0x0000001f00157802 */ /* 0x000fe40000000f00 */
[----:B------:R-:W-:Y:S02]  /*2a50*/  MOV R96, 0xffffffff ;  /* 0xffffffff00607802 */ /* 0x000fe40000000f00 */
[----:B------:R-:W-:Y:S02]  /*2a60*/  MOV R84, 0x2a80 ;  /* 0x00002a8000547802 */ /* 0x000fe40000000f00 */
[----:B------:R-:W-:Y:S05]  /*2a70*/  CALL.REL.NOINC `($__internal_27_$__cuda_sm70_shflsync_bfly_p) ;  /* 0x0000013000007944 */ /* 0x000fea0003c00000 */
        /* <DEDUP_REMOVED lines=18> */
[----:B01----:R-:W-:Y:S05]  /*2ba0*/  BRA `(.L_x_6428) ;  /* 0xffffeea000007947 */ /* 0x003fea000383ffff */
        .weak           $__internal_27_$__cuda_sm70_shflsync_bfly_p
        .type           $__internal_27_$__cuda_sm70_shflsync_bfly_p,@function
        .size           $__internal_27_$__cuda_sm70_shflsync_bfly_p,(.L_x_20007 - $__internal_27_$__cuda_sm70_shflsync_bfly_p)
$__internal_27_$__cuda_sm70_shflsync_bfly_p:
[----:B------:R-:W-:Y:S01]  /*2bb0*/  HFMA2.MMA R85, -RZ, RZ, 0, 0 ;  /* 0x00000000ff557435 */ /* 0x000fe200000001ff */
[----:B------:R-:W-:Y:S04]  /*2bc0*/  WARPSYNC R96 ;  /* 0x0000006000007348 */ /* 0x000fe80003800000 */
[----:B------:R0:W1:Y:S01]  /*2bd0*/  SHFL.BFLY PT, R97, R98, R97, R21 ;  /* 0x0c00006162617389 */ /* 0x00006200000e0015 */
[----:B------:R-:W-:Y:S05]  /*2be0*/  RET.REL.NODEC R84 `(_ZN10layer_norm31ln_parallel_residual_fwd_kernelINS_13Kernel_traitsI13__nv_bfloat16S2_fS2_fjLj3072ELj1ELj1ELj4ELj16ENS_18Kernel_traits_baseILj3072ES2_S2_fS2_fjLj128EEEEELb0ELb1ELb1EEEvNS_9FwdParamsE) ;  /* 0xffffd41054007950 */ /* 0x000fea0003c3ffff */
.L_x_6429:
        /* <DEDUP_REMOVED lines=9> */
.L_x_20007:


//--------------------- .text._ZN10layer_norm31ln_parallel_residual_fwd_kernelINS_13Kernel_traitsI13__nv_bfloat16S2_fS2_fjLj3072ELj1ELj1ELj4ELj16ENS_18Kernel_traits_baseILj3072ES2_S2_fS2_fjLj128EEEEELb1ELb0ELb0EEEvNS_9FwdParamsE --------------------------
	.section	.text._ZN10layer_norm31ln_parallel_residual_fwd_kernelINS_13Kernel_traitsI13__nv_bfloat16S2_fS2_fjLj3072ELj1ELj1ELj4ELj16ENS_18Kernel_traits_baseILj3072ES2_S2_fS2_fjLj128EEEEELb1ELb0ELb0EEEvNS_9FwdParamsE,"ax",@progbits
	.sectioninfo	@"SHI_REGISTERS=201"
	.align	128
        .global         _ZN10layer_norm31ln_parallel_residual_fwd_kernelINS_13Kernel_traitsI13__nv_bfloat16S2_fS2_fjLj3072ELj1ELj1ELj4ELj16ENS_18Kernel_traits_baseILj3072ES2_S2_fS2_fjLj128EEEEELb1ELb0ELb0EEEvNS_9FwdParamsE
        .type           _ZN10layer_norm31ln_parallel_residual_fwd_kernelINS_13Kernel_traitsI13__nv_bfloat16S2_fS2_fjLj3072ELj1ELj1ELj4ELj16ENS_18Kernel_traits_baseILj3072ES2_S2_fS2_fjLj128EEEEELb1ELb0ELb0EEEvNS_9FwdParamsE,@function
        .size           _ZN10layer_norm31ln_parallel_residual_fwd_kernelINS_13Kernel_traitsI13__nv_bfloat16S2_fS2_fjLj3072ELj1ELj1ELj4ELj16ENS_18Kernel_traits_baseILj3072ES2_S2_fS2_fjLj128EEEEELb1ELb0ELb0EEEvNS_9FwdParamsE,(.L_x_20008 - _ZN10layer_norm31ln_parallel_residual_fwd_kernelINS_13Kernel_traitsI13__nv_bfloat16S2_fS2_fjLj3072ELj1ELj1ELj4ELj16ENS_18Kernel_traits_baseILj3072ES2_S2_fS2_fjLj128EEEEELb1ELb0ELb0EEEvNS_9FwdParamsE)
        .other          _ZN10layer_norm31ln_parallel_residual_fwd_kernelINS_13Kernel_traitsI13__nv_bfloat16S2_fS2_fjLj3072ELj1ELj1ELj4ELj16ENS_18Kernel_traits_baseILj3072ES2_S2_fS2_fjLj128EEEEELb1ELb0ELb0EEEvNS_9FwdParamsE,@"STO_CUDA_ENTRY STV_DEFAULT"
_ZN10layer_norm31ln_parallel_residual_fwd_kernelINS_13Kernel_traitsI13__nv_bfloat16S2_fS2_fjLj3072ELj1ELj1ELj4ELj16ENS_18Kernel_traits_baseILj3072ES2_S2_fS2_fjLj128EEEEELb1ELb0ELb0EEEvNS_9FwdParamsE:
.text._ZN10layer_norm31ln_parallel_residual_fwd_kernelINS_13Kernel_traitsI13__nv_bfloat16S2_fS2_fjLj3072ELj1ELj1ELj4ELj16ENS_18Kernel_traits_baseILj3072ES2_S2_fS2_fjLj128EEEEELb1ELb0ELb0EEEvNS_9FwdParamsE:
        /* <DEDUP_REMOVED lines=79> */
.L_x_6431:
[----:B0-----:R-:W-:Y:S05]  /*04f0*/  BSYNC B0 ;  /* 0x0000000000007941 */ /* 0x001fea0003800000 */
.L_x_6430:
        /* <DEDUP_REMOVED lines=25> */
.L_x_6433:
[----:B------:R-:W-:Y:S05]  /*0690*/  BSYNC B0 ;  /* 0x0000000000007941 */ /* 0x000fea0003800000 */
.L_x_6432:
        /* <DEDUP_REMOVED lines=24> */
.L_x_6435:
[----:B0-----:R-:W-:Y:S05]  /*0820*/  BSYNC B0 ;  /* 0x0000000000007941 */ /* 0x001fea0003800000 */
.L_x_6434:
[----:B------:R-:W-:Y:S01]  /*0830*/  LOP3.LUT R90, R87, R12, R43, 0x96, !PT ;  /* 0x0000000c575a7212 */ /* 0x000fe200078e962b */
[----:B------:R-:W-:Y:S01]  /*0840*/  IMAD.WIDE.U32 R88, R88, -0x326172a9, RZ ;  /* 0xcd9e8d5758587825 */ /* 0x000fe200078e00ff */
[----:B------:R-:W-:Y:S01]  /*0850*/  IADD3 R42, R120, -0x255992d5, RZ ;  /* 0xdaa66d2b782a7810 */ /* 0x000fe20007ffe0ff */
[----:B------:R-:W-:Y:S06]  /*0860*/  @P2 EXIT ;  /* 0x000000000000294d */ /* 0x000fec0003800000 */
[--C-:B-----5:R-:W-:Y:S01]  /*0870*/  PRMT R0, RZ, 0x5410, R76.reuse ;  /* 0x00005410ff007816 */ /* 0x120fe2000000004c */
[----:B------:R-:W-:Y:S01]  /*0880*/  IMAD.MOV.U32 R168, RZ, RZ, 0x1 ;  /* 0x00000001ffa87424 */ /* 0x000fe200078e00ff */
[----:B------:R-:W-:Y:S01]  /*0890*/  PRMT R99, RZ, 0x7610, R76 ;  /* 0x00007610ff637816 */ /* 0x000fe2000000004c */
[----:B------:R-:W-:Y:S01]  /*08a0*/  IMAD.MOV.U32 R173, RZ, RZ, RZ ;  /* 0x000000ffffad7224 */ /* 0x000fe200078e00ff */
[--C-:B------:R-:W-:Y:S01]  /*08b0*/  PRMT R100, RZ, 0x5410, R77.reuse ;  /* 0x00005410ff647816 */ /* 0x100fe2000000004d */
[----:B------:R-:W-:Y:S01]  /*08c0*/  ULDC.U8 UR6, c[0x0][0x1f0] ;  /* 0x00007c0000067ab9 */ /* 0x000fe20000000000 */
[----:B------:R-:W-:Y:S01]  /*08d0*/  PRMT R101, RZ, 0x7610, R77 ;  /* 0x00007610ff657816 */ /* 0x000fe2000000004d */
[----:B------:R-:W-:Y:S01]  /*08e0*/  IMAD.WIDE.U32 R76, R90, -0x326172a9, RZ ;  /* 0xcd9e8d575a4c7825 */ /* 0x000fe200078e00ff */
[----:B------:R-:W-:-:S02]  /*08f0*/  IADD3 R106, R120, 0x78dde6e4, RZ ;  /* 0x78dde6e4786a7810 */ /* 0x000fc40007ffe0ff */
[----:B------:R-:W-:Y:S02]  /*0900*/  SHF.R.S32.HI R91, RZ, 0x3, R91 ;  /* 0x00000003ff5b7819 */ /* 0x000fe4000001145b */
[----:B------:R-:W-:Y:S02]  /*0910*/  LOP3.LUT R85, R89, R14, R42, 0x96, !PT ;  /* 0x0000000e59557212 */ /* 0x000fe400078e962a */
[--C-:B------:R-:W-:Y:S02]  /*0920*/  PRMT R111, RZ, 0x5410, R70.reuse ;  /* 0x00005410ff6f7816 */ /* 0x100fe40000000046 */
[----:B------:R-:W-:Y:S02]  /*0930*/  PRMT R113, RZ, 0x7610, R70 ;  /* 0x00007610ff717816 */ /* 0x000fe40000000046 */
[----:B------:R-:W-:Y:S02]  /*0940*/  LOP3.LUT R70, R77, R88, R106, 0x96, !PT ;  /* 0x000000584d467212 */ /* 0x000fe400078e966a */
[----:B------:R-:W-:-:S02]  /*0950*/  PRMT R137, RZ, 0x5410, R64 ;  /* 0x00005410ff897816 */ /* 0x000fc40000000040 */
[----:B------:R-:W-:Y:S02]  /*0960*/  PRMT R143, RZ, 0x7610, R64 ;  /* 0x00007610ff8f7816 */ /* 0x000fe40000000040 */
[--C-:B------:R-:W-:Y:S02]  /*0970*/  PRMT R141, RZ, 0x5410, R65.reuse ;  /* 0x00005410ff8d7816 */ /* 0x100fe40000000041 */
[----:B------:R-:W-:Y:S02]  /*0980*/  PRMT R145, RZ, 0x7610, R65 ;  /* 0x00007610ff917816 */ /* 0x000fe40000000041 */
[----:B------:R-:W-:Y:S02]  /*0990*/  LOP3.LUT R65, R97, 0x60, RZ, 0xc0, !PT ;  /* 0x0000006061417812 */ /* 0x000fe400078ec0ff */
[----:B------:R-:W-:Y:S02]  /*09a0*/  LOP3.LUT R64, R91, 0x7f, RZ, 0xc0, !PT ;  /* 0x0000007f5b407812 */ /* 0x000fe400078ec0ff */
[----:B------:R-:W-:-:S02]  /*09b0*/  PRMT R105, RZ, 0x5410, R68 ;  /* 0x00005410ff697816 */ /* 0x000fc40000000044 */
[----:B------:R-:W-:Y:S01]  /*09c0*/  PRMT R110, RZ, 0x7610, R68 ;  /* 0x00007610ff6e7816 */ /* 0x000fe20000000044 */
[----:B------:R-:W-:Y:S01]  /*09d0*/  IMAD.IADD R65, R64, 0x1, -R65 ;  /* 0x0000000140417824 */ /* 0x000fe200078e0a41 */
[--C-:B------:R-:W-:Y:S02]  /*09e0*/  PRMT R108, RZ, 0x5410, R69.reuse ;  /* 0x00005410ff6c7816 */ /* 0x100fe40000000045 */
[----:B------:R-:W-:Y:S01]  /*09f0*/  PRMT R112, RZ, 0x7610, R69 ;  /* 0x00007610ff707816 */ /* 0x000fe20000000045 */
[----:B------:R-:W-:Y:S01]  /*0a00*/  IMAD.WIDE.U32 R68, R85, -0x2daee0ad, RZ ;  /* 0xd2511f5355447825 */ /* 0x000fe200078e00ff */
[--C-:B------:R-:W-:Y:S02]  /*0a10*/  PRMT R114, RZ, 0x5410, R71.reuse ;  /* 0x00005410ff727816 */ /* 0x100fe40000000047 */
[----:B------:R-:W-:Y:S01]  /*0a20*/  PRMT R118, RZ, 0x7610, R71 ;  /* 0x00007610ff767816 */ /* 0x000fe20000000047 */
[----:B------:R-:W-:Y:S01]  /*0a30*/  IMAD.WIDE.U32 R70, R70, -0x2daee0ad, RZ ;  /* 0xd2511f5346467825 */ /* 0x000fe200078e00ff */
[----:B------:R-:W-:-:S02]  /*0a40*/  IADD3 R107, R121, -0x126145ec, RZ ;  /* 0xed9eba14796b7810 */ /* 0x000fc40007ffe0ff */
[----:B------:R-:W-:Y:S02]  /*0a50*/  IADD3 R117, R121, -0x56f99767, RZ ;  /* 0xa906689979757810 */ /* 0x000fe40007ffe0ff */
[----:B------:R-:W-:Y:S02]  /*0a60*/  LOP3.LUT R86, R69, R86, R107, 0x96, !PT ;  /* 0x0000005645567212 */ /* 0x000fe400078e966b */
[--C-:B------:R-:W-:Y:S02]  /*0a70*/  PRMT R122, RZ, 0x5410, R74.reuse ;  /* 0x00005410ff7a7816 */ /* 0x100fe4000000004a */
[----:B------:R-:W-:Y:S02]  /*0a80*/  PRMT R124, RZ, 0x7610, R74 ;  /* 0x00007610ff7c7816 */ /* 0x000fe4000000004a */
[----:B------:R-:W-:Y:S02]  /*0a90*/  LOP3.LUT R74, R71, R68, R117, 0x96, !PT ;  /* 0x00000044474a7212 */ /* 0x000fe400078e9675 */
[----:B------:R-:W-:-:S02]  /*0aa0*/  SHF.R.U32.HI R91, RZ, 0x2, R91 ;  /* 0x00000002ff5b7819 */ /* 0x000fc4000001165b */
[----:B------:R-:W-:Y:S02]  /*0ab0*/  IMNMX R65, RZ, R65, !PT ;  /* 0x00000041ff417217 */ /* 0x000fe40007800200 */
[--C-:B------:R-:W-:Y:S02]  /*0ac0*/  PRMT R116, RZ, 0x5410, R72.reuse ;  /* 0x00005410ff747816 */ /* 0x100fe40000000048 */
[----:B------:R-:W-:Y:S02]  /*0ad0*/  PRMT R123, RZ, 0x7610, R72 ;  /* 0x00007610ff7b7816 */ /* 0x000fe40000000048 */
[--C-:B------:R-:W-:Y:S02]  /*0ae0*/  PRMT R119, RZ, 0x5410, R73.reuse ;  /* 0x00005410ff777816 */ /* 0x100fe40000000049 */
[----:B------:R-:W-:Y:S01]  /*0af0*/  PRMT R125, RZ, 0x7610, R73 ;  /* 0x00007610ff7d7816 */ /* 0x000fe20000000049 */
[----:B------:R-:W-:Y:S01]  /*0b00*/  IMAD.WIDE.U32 R72, R86, -0x326172a9, RZ ;  /* 0xcd9e8d5756487825 */ /* 0x000fe200078e00ff */
[----:B------:R-:W-:-:S02]  /*0b10*/  PRMT R127, RZ, 0x5410, R75 ;  /* 0x00005410ff7f7816 */ /* 0x000fc4000000004b */
[----:B------:R-:W-:Y:S01]  /*0b20*/  PRMT R131, RZ, 0x7610, R75 ;  /* 0x00007610ff837816 */ /* 0x000fe2000000004b */
[----:B------:R-:W-:Y:S01]  /*0b30*/  IMAD.WIDE.U32 R74, R74, -0x326172a9, RZ ;  /* 0xcd9e8d574a4a7825 */ /* 0x000fe200078e00ff */
[C---:B------:R-:W-:Y:S02]  /*0b40*/  IADD3 R115, R120.reuse, 0x1715609d, RZ ;  /* 0x1715609d78737810 */ /* 0x040fe40007ffe0ff */
[--C-:B------:R-:W-:Y:S02]  /*0b50*/  PRMT R142, RZ, 0x5410, R66.reuse ;  /* 0x00005410ff8e7816 */ /* 0x100fe40000000042 */
[----:B------:R-:W-:Y:S02]  /*0b60*/  PRMT R147, RZ, 0x7610, R66 ;  /* 0x00007610ff937816 */ /* 0x000fe40000000042 */
[----:B------:R-:W-:Y:S02]  /*0b70*/  IADD3 R128, R120, -0x4ab325aa, RZ ;  /* 0xb54cda5678807810 */ /* 0x000fe40007ffe0ff */
[----:B------:R-:W-:-:S02]  /*0b80*/  LOP3.LUT R66, R91, 0x3fffffe0, RZ, 0xc0, !PT ;  /* 0x3fffffe05b427812 */ /* 0x000fc400078ec0ff */
[----:B------:R-:W-:Y:S02]  /*0b90*/  IMNMX R65, R65, 0x20, PT ;  /* 0x0000002041417817 */ /* 0x000fe40003800200 */
[----:B------:R-:W-:Y:S02]  /*0ba0*/  LOP3.LUT R68, R73, R76, R115, 0x96, !PT ;  /* 0x0000004c49447212 */ /* 0x000fe400078e9673 */
[----:B------:R-:W-:Y:S01]  /*0bb0*/  PRMT R126, RZ, 0x5410, R56 ;  /* 0x00005410ff7e7816 */ /* 0x000fe20000000038 */
[----:B------:R-:W-:Y:S01]  /*0bc0*/  IMAD.IADD R65, R65, 0x1, R66 ;  /* 0x0000000141417824 */ /* 0x000fe200078e0242 */
[----:B------:R-:W-:Y:S01]  /*0bd0*/  PRMT R132, RZ, 0x7610, R56 ;  /* 0x00007610ff847816 */ /* 0x000fe20000000038 */
[----:B------:R-:W-:Y:S01]  /*0be0*/  IMAD.WIDE.U32 R68, R68, -0x2daee0ad, RZ ;  /* 0xd2511f5344447825 */ /* 0x000fe200078e00ff */
[----:B------:R-:W-:Y:S02]  /*0bf0*/  LOP3.LUT R56, R75, R72, R128, 0x96, !PT ;  /* 0x000000484b387212 */ /* 0x000fe400078e9680 */
[--C-:B------:R-:W-:Y:S01]  /*0c00*/  PRMT R130, RZ, 0x5410, R57.reuse ;  /* 0x00005410ff827816 */ /* 0x100fe20000000039 */
[----:B------:R-:W-:Y:S01]  /*0c10*/  IMAD.SHL.U32 R65, R65, 0x8, RZ ;  /* 0x0000000841417824 */ /* 0x000fe200078e00ff */
[----:B------:R-:W-:Y:S01]  /*0c20*/  PRMT R134, RZ, 0x7610, R57 ;  /* 0x00007610ff867816 */ /* 0x000fe20000000039 */
[----:B------:R-:W-:Y:S01]  /*0c30*/  IMAD.WIDE.U32 R56, R56, -0x2daee0ad, RZ ;  /* 0xd2511f5338387825 */ /* 0x000fe200078e00ff */
[----:B------:R-:W-:-:S02]  /*0c40*/  IADD3 R129, R121, 0x646e171e, RZ ;  /* 0x646e171e79817810 */ /* 0x000fc40007ffe0ff */
[----:B------:R-:W-:Y:S01]  /*0c50*/  IADD3 R139, R121, 0x1fd5c5a3, RZ ;  /* 0x1fd5c5a3798b7810 */ /* 0x000fe20007ffe0ff */
[----:B------:R-:W0:Y:S01]  /*0c60*/  I2F.U32 R65, R65 ;  /* 0x0000004100417306 */ /* 0x000e220000201000 */
[--C-:B------:R-:W-:Y:S02]  /*0c70*/  PRMT R133, RZ, 0x5410, R58.reuse ;  /* 0x00005410ff857816 */ /* 0x100fe4000000003a */
[----:B------:R-:W-:Y:S02]  /*0c80*/  PRMT R136, RZ, 0x7610, R58 ;  /* 0x00007610ff887816 */ /* 0x000fe4000000003a */
[----:B------:R-:W-:Y:S02]  /*0c90*/  LOP3.LUT R58, R69, R70, R129, 0x96, !PT ;  /* 0x00000046453a7212 */ /* 0x000fe400078e9681 */
[----:B------:R-:W-:Y:S01]  /*0ca0*/  LOP3.LUT R68, R57, R68, R139, 0x96, !PT ;  /* 0x0000004439447212 */ /* 0x000fe200078e968b */
[----:B------:R-:W-:Y:S01]  /*0cb0*/  IMAD.SHL.U32 R57, R97, 0x20, RZ ;  /* 0x0000002061397824 */ /* 0x000fe200078e00ff */
[----:B------:R-:W-:-:S02]  /*0cc0*/  PRMT R135, RZ, 0x5410, R59 ;  /* 0x00005410ff877816 */ /* 0x000fc4000000003b */
[----:B------:R-:W-:Y:S01]  /*0cd0*/  PRMT R140, RZ, 0x7610, R59 ;  /* 0x00007610ff8c7816 */ /* 0x000fe2000000003b */
[----:B------:R-:W-:Y:S01]  /*0ce0*/  IMAD.WIDE.U32 R58, R58, -0x326172a9, RZ ;  /* 0xcd9e8d573a3a7825 */ /* 0x000fe200078e00ff */
[----:B------:R-:W-:Y:S02]  /*0cf0*/  IADD3 R138, R120, 0x5384540f, RZ ;  /* 0x5384540f788a7810 */ /* 0x000fe40007ffe0ff */
[--C-:B------:R-:W-:Y:S01]  /*0d00*/  PRMT R144, RZ, 0x5410, R67.reuse ;  /* 0x00005410ff907816 */ /* 0x100fe20000000043 */
[----:B0-----:R0:W1:Y:S01]  /*0d10*/  MUFU.RCP R164, R65 ;  /* 0x0000004100a47308 */ /* 0x0010620000001000 */
[----:B------:R-:W-:Y:S01]  /*0d20*/  PRMT R153, RZ, 0x7610, R67 ;  /* 0x00007610ff997816 */ /* 0x000fe20000000043 */
[C---:B------:R-:W-:Y:S01]  /*0d30*/  IMAD R166, R68.reuse, -0x326172a9, RZ ;  /* 0xcd9e8d5744a67824 */ /* 0x040fe200078e02ff */
[----:B------:R-:W-:Y:S02]  /*0d40*/  LOP3.LUT R67, R57, 0x3e0, RZ, 0xc0, !PT ;  /* 0x000003e039437812 */ /* 0x000fe400078ec0ff */
[----:B------:R-:W-:Y:S01]  /*0d50*/  LOP3.LUT R74, R59, R74, R138, 0x96, !PT ;  /* 0x0000004a3b4a7212 */ /* 0x000fe200078e968a */
[----:B------:R-:W-:Y:S01]  /*0d60*/  IMAD.HI.U32 R59, R68, -0x326172a9, RZ ;  /* 0xcd9e8d57443b7827 */ /* 0x000fe200078e00ff */
[----:B------:R-:W-:-:S02]  /*0d70*/  IADD3 R146, R120, -0xe443238, RZ ;  /* 0xf1bbcdc878927810 */ /* 0x000fc40007ffe0ff */
[----:B------:R-:W-:Y:S01]  /*0d80*/  IADD3 R152, R121, -0x24c28bd8, RZ ;  /* 0xdb3d742879987810 */ /* 0x000fe20007ffe0ff */
[----:B------:R-:W-:Y:S01]  /*0d90*/  IMAD.IADD R67, R64, 0x1, -R67 ;  /* 0x0000000140437824 */ /* 0x000fe200078e0a43 */
[----:B------:R-:W-:Y:S01]  /*0da0*/  LOP3.LUT R59, R59, R58, R146, 0x96, !PT ;  /* 0x0000003a3b3b7212 */ /* 0x000fe200078e9692 */
[C---:B------:R-:W-:Y:S01]  /*0db0*/  IMAD.HI.U32 R57, R74.reuse, -0x2daee0ad, RZ ;  /* 0xd2511f534a397827 */ /* 0x040fe200078e00ff */
[----:B------:R-:W-:Y:S02]  /*0dc0*/  PRMT R156, RZ, 0x5410, R52 ;  /* 0x00005410ff9c7816 */ /* 0x000fe40000000034 */
[----:B------:R-:W-:Y:S01]  /*0dd0*/  IMNMX R67, RZ, R67, !PT ;  /* 0x00000043ff437217 */ /* 0x000fe20007800200 */
[----:B------:R-:W-:Y:S01]  /*0de0*/  IMAD R167, R74, -0x2daee0ad, RZ ;  /* 0xd2511f534aa77824 */ /* 0x000fe200078e02ff */
[----:B------:R-:W-:Y:S01]  /*0df0*/  LOP3.LUT R57, R57, R56, R152, 0x96, !PT ;  /* 0x0000003839397212 */ /* 0x000fe200078e9698 */
[----:B------:R-:W-:Y:S01]  /*0e00*/  IMAD R174, R59, -0x2daee0ad, RZ ;  /* 0xd2511f533bae7824 */ /* 0x000fe200078e02ff */
[----:B------:R-:W-:-:S02]  /*0e10*/  IMNMX R67, R67, 0x20, PT ;  /* 0x0000002043437817 */ /* 0x000fc40003800200 */
[----:B------:R-:W-:Y:S01]  /*0e20*/  PRMT R157, RZ, 0x7610, R52 ;  /* 0x00007610ff9d7816 */ /* 0x000fe20000000034 */
[----:B------:R-:W-:Y:S01]  /*0e30*/  IMAD.HI.U32 R52, R59, -0x2daee0ad, RZ ;  /* 0xd2511f533b347827 */ /* 0x000fe200078e00ff */
[--C-:B------:R-:W-:Y:S02]  /*0e40*/  PRMT R158, RZ, 0x5410, R53.reuse ;  /* 0x00005410ff9e7816 */ /* 0x100fe40000000035 */
[----:B------:R-:W-:Y:S01]  /*0e50*/  PRMT R159, RZ, 0x7610, R53 ;  /* 0x00007610ff9f7816 */ /* 0x000fe20000000035 */
[----:B------:R-:W-:Y:S01]  /*0e60*/  IMAD.HI.U32 R53, R57, -0x326172a9, RZ ;  /* 0xcd9e8d5739357827 */ /* 0x000fe200078e00ff */
[----:B------:R-:W-:Y:S02]  /*0e70*/  IADD3 R154, R120, -0x700cb87f, RZ ;  /* 0x8ff34781789a7810 */ /* 0x000fe40007ffe0ff */
[----:B------:R-:W-:Y:S01]  /*0e80*/  IADD3 R155, R121, -0x695add53, RZ ;  /* 0x96a522ad799b7810 */ /* 0x000fe20007ffe0ff */
[----:B------:R-:W-:Y:S01]  /*0e90*/  IMAD.IADD R67, R66, 0x1, R67 ;  /* 0x0000000142437824 */ /* 0x000fe200078e0243 */
[--C-:B------:R-:W-:Y:S01]  /*0ea0*/  PRMT R40, RZ, 0x5410, R32.reuse ;  /* 0x00005410ff287816 */ /* 0x100fe20000000020 */
[----:B------:R-:W-:Y:S01]  /*0eb0*/  IMAD R172, R57, -0x326172a9, RZ ;  /* 0xcd9e8d5739ac7824 */ /* 0x000fe200078e02ff */
        /* <DEDUP_REMOVED lines=59> */
.L_x_6837:
        /* <DEDUP_REMOVED lines=24> */
[----:B------:R0:W5:Y:S04]  /*13f0*/  @P0 LDG.E.128 R56, [R66.64] ;  /* 0x0000000442380981 */ /* 0x000168000c1e1d00 */
[----:B------:R0:W5:Y:S01]  /*1400*/  @P0 LDG.E.128 R60, [R66.64+0x10] ;  /* 0x00001004423c0981 */ /* 0x000162000c1e1d00 */
        /* <DEDUP_REMOVED lines=11> */
.L_x_6439:
[----:B0-----:R-:W-:Y:S02]  /*14c0*/  IMAD.MOV.U32 R92, RZ, RZ, R172 ;  /* 0x000000ffff5c7224 */ /* 0x001fe400078e00ac */
.L_x_6440:
[----:B------:R-:W-:Y:S05]  /*14d0*/  BSYNC B1 ;  /* 0x0000000000017941 */ /* 0x000fea0003800000 */
.L_x_6438:
        /* <DEDUP_REMOVED lines=16> */
.L_x_6444:
[----:B------:R-:W-:Y:S05]  /*15e0*/  BSYNC B2 ;  /* 0x0000000000027941 */ /* 0x000fea0003800000 */
.L_x_6443:
        /* <DEDUP_REMOVED lines=37> */
[----:B------:R-:W-:Y:S01]  /*1840*/  LOP3.LUT R174, R167, R66, R146, 0x96, !PT ;  /* 0x00000042a7ae7212 */ /* 0x000fe200078e9692 */
[----:B------:R-:W-:-:S04]  /*1850*/  IMAD.WIDE.U32 R66, R67, -0x326172a9, RZ ;  /* 0xcd9e8d5743427825 */ /* 0x000fc800078e00ff */
[----:B------:R-:W-:Y:S01]  /*1860*/  IMAD.WIDE.U32 R174, R174, -0x2daee0ad, RZ ;  /* 0xd2511f53aeae7825 */ /* 0x000fe200078e00ff */
[----:B------:R-:W-:-:S03]  /*1870*/  LOP3.LUT R166, R67, R166, R154, 0x96, !PT ;  /* 0x000000a643a67212 */ /* 0x000fc600078e969a */
[----:B------:R-:W-:Y:S01]  /*1880*/  IMAD.MOV.U32 R172, RZ, RZ, R66 ;  /* 0x000000ffffac7224 */ /* 0x000fe200078e0042 */
[----:B------:R-:W-:Y:S02]  /*1890*/  LOP3.LUT R167, R175, R64, R155, 0x96, !PT ;  /* 0x00000040afa77212 */ /* 0x000fe400078e969b */
.L_x_6442:
[----:B------:R-:W-:Y:S05]  /*18a0*/  BSYNC B1 ;  /* 0x0000000000017941 */ /* 0x000fea0003800000 */
.L_x_6441:
        /* <DEDUP_REMOVED lines=14> */
[----:B------:R-:W-:Y:S02]  /*1990*/  IMAD.MOV.U32 R65, RZ, RZ, R88 ;  /* 0x000000ffff417224 */ /* 0x000fe400078e0058 */
[----:B------:R-:W-:Y:S01]  /*19a0*/  FADD.FTZ R64, R56, R64 ;  /* 0x0000004038407221 */ /* 0x000fe20000010000 */
[----:B------:R-:W-:Y:S05]  /*19b0*/  BRA `(.L_x_6446) ;  /* 0x0000054000007947 */ /* 0x000fea0003800000 */
.L_x_6445:
        /* <DEDUP_REMOVED lines=12> */
.L_x_6448:
[----:B------:R-:W-:Y:S02]  /*1a80*/  IMAD.MOV.U32 R94, RZ, RZ, R172 ;  /* 0x000000ffff5e7224 */ /* 0x000fe400078e00ac */
.L_x_6449:
[----:B------:R-:W-:Y:S05]  /*1a90*/  BSYNC B1 ;  /* 0x0000000000017941 */ /* 0x000fea0003800000 */
.L_x_6447:
        /* <DEDUP_REMOVED lines=16> */
.L_x_6453:
[----:B------:R-:W-:Y:S05]  /*1ba0*/  BSYNC B2 ;  /* 0x0000000000027941 */ /* 0x000fea0003800000 */
.L_x_6452:
        /* <DEDUP_REMOVED lines=43> */
.L_x_6451:
[----:B------:R-:W-:Y:S05]  /*1e60*/  BSYNC B1 ;  /* 0x0000000000017941 */ /* 0x000fea0003800000 */
.L_x_6450:
[----:B------:R-:W0:Y:S01]  /*1e70*/  I2F.U32 R67, R94 ;  /* 0x0000005e00437306 */ /* 0x000e220000201000 */
[----:B------:R-:W-:-:S05]  /*1e80*/  PRMT R66, RZ, 0x5410, R52 ;  /* 0x00005410ff427816 */ /* 0x000fca0000000034 */
[----:B------:R-:W-:Y:S02]  /*1e90*/  FMUL.FTZ R66, R66, c[0x0][0x1e8] ;  /* 0x00007a0042427a20 */ /* 0x000fe40000410000 */
[----:B0-----:R-:W-:-:S05]  /*1ea0*/  FFMA.FTZ R67, R67, R148, 1.1641532182693481445e-10 ;  /* 0x2f00000043437423 */ /* 0x001fca0000010094 */
[----:B------:R-:W-:-:S04]  /*1eb0*/  FSETP.GTU.FTZ.AND P2, PT, R67, c[0x0][0x1e4], PT ;  /* 0x0000790043007a0b */ /* 0x000fc80003f5c000 */
[----:B------:R-:W-:Y:S02]  /*1ec0*/  FSEL R67, R66, RZ, !P2 ;  /* 0x000000ff42437208 */ /* 0x000fe40005000000 */
[----:B------:R-:W-:-:S03]  /*1ed0*/  SEL R181, RZ, 0x1, P2 ;  /* 0x00000001ffb57807 */ /* 0x000fc60001000000 */
[----:B------:R-:W-:-:S04]  /*1ee0*/  FADD.FTZ R64, R67, R64 ;  /* 0x0000004043407221 */ /* 0x000fc80000010000 */
[----:B------:R-:W-:Y:S02]  /*1ef0*/  @P0 FADD.FTZ R64, R56, R64 ;  /* 0x0000004038400221 */ /* 0x000fe40000010000 */
.L_x_6446:
        /* <DEDUP_REMOVED lines=12> */
.L_x_6455:
[----:B------:R-:W-:Y:S02]  /*1fc0*/  IMAD.MOV.U32 R94, RZ, RZ, R172 ;  /* 0x000000ffff5e7224 */ /* 0x000fe400078e00ac */
.L_x_6456:
[----:B------:R-:W-:Y:S05]  /*1fd0*/  BSYNC B1 ;  /* 0x0000000000017941 */ /* 0x000fea0003800000 */
.L_x_6454:
        /* <DEDUP_REMOVED lines=16> */
.L_x_6460:
[----:B------:R-:W-:Y:S05]  /*20e0*/  BSYNC B2 ;  /* 0x0000000000027941 */ /* 0x000fea0003800000 */
.L_x_6459:
        /* <DEDUP_REMOVED lines=43> */
.L_x_6458:
[----:B------:R-:W-:Y:S05]  /*23a0*/  BSYNC B1 ;  /* 0x0000000000017941 */ /* 0x000fea0003800000 */
.L_x_6457:
        /* <DEDUP_REMOVED lines=14> */
.L_x_6461:
        /* <DEDUP_REMOVED lines=12> */
.L_x_6464:
[----:B------:R-:W-:Y:S02]  /*2550*/  IMAD.MOV.U32 R68, RZ, RZ, R172 ;  /* 0x000000ffff447224 */ /* 0x000fe400078e00ac */
.L_x_6465:
[----:B------:R-:W-:Y:S05]  /*2560*/  BSYNC B1 ;  /* 0x0000000000017941 */ /* 0x000fea0003800000 */
.L_x_6463:
        /* <DEDUP_REMOVED lines=16> */
.L_x_6469:
[----:B------:R-:W-:Y:S05]  /*2670*/  BSYNC B2 ;  /* 0x0000000000027941 */ /* 0x000fea0003800000 */
.L_x_6468:
        /* <DEDUP_REMOVED lines=43> */
.L_x_6467:
[----:B------:R-:W-:Y:S05]  /*2930*/  BSYNC B1 ;  /* 0x0000000000017941 */ /* 0x000fea0003800000 */
.L_x_6466:
        /* <DEDUP_REMOVED lines=9> */
.L_x_6462:
        /* <DEDUP_REMOVED lines=12> */
.L_x_6471:
[----:B------:R-:W-:Y:S02]  /*2a90*/  IMAD.MOV.U32 R94, RZ, RZ, R172 ;  /* 0x000000ffff5e7224 */ /* 0x000fe400078e00ac */
.L_x_6472:
[----:B------:R-:W-:Y:S05]  /*2aa0*/  BSYNC B1 ;  /* 0x0000000000017941 */ /* 0x000fea0003800000 */
.L_x_6470:
        /* <DEDUP_REMOVED lines=16> */
.L_x_6476:
[----:B------:R-:W-:Y:S05]  /*2bb0*/  BSYNC B2 ;  /* 0x0000000000027941 */ /* 0x000fea0003800000 */
.L_x_6475:
        /* <DEDUP_REMOVED lines=43> */
.L_x_6474:
[----:B------:R-:W-:Y:S05]  /*2e70*/  BSYNC B1 ;  /* 0x0000000000017941 */ /* 0x000fea0003800000 */
.L_x_6473:
        /* <DEDUP_REMOVED lines=14> */
.L_x_6477:
        /* <DEDUP_REMOVED lines=12> */
.L_x_6480:
[----:B------:R-:W-:Y:S02]  /*3020*/  IMAD.MOV.U32 R149, RZ, RZ, R172 ;  /* 0x000000ffff957224 */ /* 0x000fe400078e00ac */
.L_x_6481:
[----:B------:R-:W-:Y:S05]  /*3030*/  BSYNC B1 ;  /* 0x0000000000017941 */ /* 0x000fea0003800000 */
.L_x_6479:
        /* <DEDUP_REMOVED lines=16> */
.L_x_6485:
[----:B------:R-:W-:Y:S05]  /*3140*/  BSYNC B2 ;  /* 0x0000000000027941 */ /* 0x000fea0003800000 */
.L_x_6484:
        /* <DEDUP_REMOVED lines=43> */
.L_x_6483:
[----:B------:R-:W-:Y:S05]  /*3400*/  BSYNC B1 ;  /* 0x0000000000017941 */ /* 0x000fea0003800000 */
.L_x_6482:
        /* <DEDUP_REMOVED lines=9> */
.L_x_6478:
        /* <DEDUP_REMOVED lines=12> */
.L_x_6487:
[----:B------:R-:W-:Y:S02]  /*3560*/  IMAD.MOV.U32 R149, RZ, RZ, R172 ;  /* 0x000000ffff957224 */ /* 0x000fe400078e00ac */
.L_x_6488:
[----:B------:R-:W-:Y:S05]  /*3570*/  BSYNC B1 ;  /* 0x0000000000017941 */ /* 0x000fea0003800000 */
.L_x_6486:
        /* <DEDUP_REMOVED lines=16> */
.L_x_6492:
[----:B------:R-:W-:Y:S05]  /*3680*/  BSYNC B2 ;  /* 0x0000000000027941 */ /* 0x000fea0003800000 */
.L_x_6491:
        /* <DEDUP_REMOVED lines=43> */
.L_x_6490:
[----:B------:R-:W-:Y:S05]  /*3940*/  BSYNC B1 ;  /* 0x0000000000017941 */ /* 0x000fea0003800000 */
.L_x_6489:
        /* <DEDUP_REMOVED lines=14> */
.L_x_6493:
        /* <DEDUP_REMOVED lines=12> */
.L_x_6496:
[----:B------:R-:W-:Y:S02]  /*3af0*/  IMAD.MOV.U32 R94, RZ, RZ, R172 ;  /* 0x000000ffff5e7224 */ /* 0x000fe400078e00ac */
.L_x_6497:
[----:B------:R-:W-:Y:S05]  /*3b00*/  BSYNC B1 ;  /* 0x0000000000017941 */ /* 0x000fea0003800000 */
.L_x_6495:
        /* <DEDUP_REMOVED lines=16> */
.L_x_6501:
[----:B------:R-:W-:Y:S05]  /*3c10*/  BSYNC B2 ;  /* 0x0000000000027941 */ /* 0x000fea0003800000 */
.L_x_6500:
        /* <DEDUP_REMOVED lines=43> */
.L_x_6499:
[----:B------:R-:W-:Y:S05]  /*3ed0*/  BSYNC B1 ;  /* 0x0000000000017941 */ /* 0x000fea0003800000 */
.L_x_6498:
        /* <DEDUP_REMOVED lines=9> */
.L_x_6494:
        /* <DEDUP_REMOVED lines=12> */
.L_x_6503:
[----:B------:R-:W-:Y:S02]  /*4030*/  IMAD.MOV.U32 R94, RZ, RZ, R172 ;  /* 0x000000ffff5e7224 */ /* 0x000fe400078e00ac */
.L_x_6504:
[----:B------:R-:W-:Y:S05]  /*4040*/  BSYNC B1 ;  /* 0x0000000000017941 */ /* 0x000fea0003800000 */
.L_x_6502:
        /* <DEDUP_REMOVED lines=16> */
.L_x_6508:
[----:B------:R-:W-:Y:S05]  /*4150*/  BSYNC B2 ;  /* 0x0000000000027941 */ /* 0x000fea0003800000 */
.L_x_6507:
        /* <DEDUP_REMOVED lines=43> */
.L_x_6506:
[----:B------:R-:W-:Y:S05]  /*4410*/  BSYNC B1 ;  /* 0x0000000000017941 */ /* 0x000fea0003800000 */
.L_x_6505:
        /* <DEDUP_REMOVED lines=9> */
[----:B------:R-:W-:Y:S02]  /*44b0*/  IMAD.MOV.U32 R69, RZ, RZ, R88 ;  /* 0x000000ffff457224 */ /* 0x000fe400078e0058 */
[----:B------:R-:W-:Y:S01]  /*44c0*/  FADD.FTZ R68, R60, R68 ;  /* 0x000000443c447221 */ /* 0x000fe20000010000 */
[----:B------:R-:W-:Y:S05]  /*44d0*/  BRA `(.L_x_6510) ;  /* 0x0000054000007947 */ /* 0x000fea0003800000 */
.L_x_6509:
        /* <DEDUP_REMOVED lines=12> */
.L_x_6512:
[----:B------:R-:W-:Y:S02]  /*45a0*/  IMAD.MOV.U32 R149, RZ, RZ, R172 ;  /* 0x000000ffff957224 */ /* 0x000fe400078e00ac */
.L_x_6513:
[----:B------:R-:W-:Y:S05]  /*45b0*/  BSYNC B1 ;  /* 0x0000000000017941 */ /* 0x000fea0003800000 */
.L_x_6511:
        /* <DEDUP_REMOVED lines=16> */
.L_x_6517:
[----:B------:R-:W-:Y:S05]  /*46c0*/  BSYNC B2 ;  /* 0x0000000000027941 */ /* 0x000fea0003800000 */
.L_x_6516:
        /* <DEDUP_REMOVED lines=43> */
.L_x_6515:
[----:B------:R-:W-:Y:S05]  /*4980*/  BSYNC B1 ;  /* 0x0000000000017941 */ /* 0x000fea0003800000 */
.L_x_6514:
        /* <DEDUP_REMOVED lines=9> */
.L_x_6510:
        /* <DEDUP_REMOVED lines=12> */
.L_x_6519:
[----:B------:R-:W-:Y:S02]  /*4ae0*/  IMAD.MOV.U32 R149, RZ, RZ, R172 ;  /* 0x000000ffff957224 */ /* 0x000fe400078e00ac */
.L_x_6520:
[----:B------:R-:W-:Y:S05]  /*4af0*/  BSYNC B1 ;  /* 0x0000000000017941 */ /* 0x000fea0003800000 */
.L_x_6518:
        /* <DEDUP_REMOVED lines=16> */
.L_x_6524:
[----:B------:R-:W-:Y:S05]  /*4c00*/  BSYNC B2 ;  /* 0x0000000000027941 */ /* 0x000fea0003800000 */
.L_x_6523:
        /* <DEDUP_REMOVED lines=43> */
.L_x_6522:
[----:B------:R-:W-:Y:S05]  /*4ec0*/  BSYNC B1 ;  /* 0x0000000000017941 */ /* 0x000fea0003800000 */
.L_x_6521:
        /* <DEDUP_REMOVED lines=12> */
.L_x_6525:
        /* <DEDUP_REMOVED lines=12> */
.L_x_6528:
[----:B------:R-:W-:Y:S02]  /*5050*/  IMAD.MOV.U32 R149, RZ, RZ, R172 ;  /* 0x000000ffff957224 */ /* 0x000fe400078e00ac */
.L_x_6529:
[----:B------:R-:W-:Y:S05]  /*5060*/  BSYNC B1 ;  /* 0x0000000000017941 */ /* 0x000fea0003800000 */
.L_x_6527:
        /* <DEDUP_REMOVED lines=16> */
.L_x_6533:
[----:B------:R-:W-:Y:S05]  /*5170*/  BSYNC B2 ;  /* 0x0000000000027941 */ /* 0x000fea0003800000 */
.L_x_6532:
        /* <DEDUP_REMOVED lines=43> */
.L_x_6531:
[----:B------:R-:W-:Y:S05]  /*5430*/  BSYNC B1 ;  /* 0x0000000000017941 */ /* 0x000fea0003800000 */
.L_x_6530:
        /* <DEDUP_REMOVED lines=9> */
.L_x_6526:
        /* <DEDUP_REMOVED lines=12> */
.L_x_6535:
[----:B------:R-:W-:Y:S02]  /*5590*/  IMAD.MOV.U32 R149, RZ, RZ, R172 ;  /* 0x000000ffff957224 */ /* 0x000fe400078e00ac */
.L_x_6536:
[----:B------:R-:W-:Y:S05]  /*55a0*/  BSYNC B1 ;  /* 0x0000000000017941 */ /* 0x000fea0003800000 */
.L_x_6534:
        /* <DEDUP_REMOVED lines=16> */
.L_x_6540:
[----:B------:R-:W-:Y:S05]  /*56b0*/  BSYNC B2 ;  /* 0x0000000000027941 */ /* 0x000fea0003800000 */
.L_x_6539:
        /* <DEDUP_REMOVED lines=43> */
.L_x_6538:
[----:B------:R-:W-:Y:S05]  /*5970*/  BSYNC B1 ;  /* 0x0000000000017941 */ /* 0x000fea0003800000 */
.L_x_6537:
        /* <DEDUP_REMOVED lines=12> */
.L_x_6541:
        /* <DEDUP_REMOVED lines=12> */
.L_x_6544:
[----:B------:R-:W-:Y:S02]  /*5b00*/  IMAD.MOV.U32 R149, RZ, RZ, R172 ;  /* 0x000000ffff957224 */ /* 0x000fe400078e00ac */
.L_x_6545:
[----:B------:R-:W-:Y:S05]  /*5b10*/  BSYNC B1 ;  /* 0x0000000000017941 */ /* 0x000fea0003800000 */
.L_x_6543:
        /* <DEDUP_REMOVED lines=16> */
.L_x_6549:
[----:B------:R-:W-:Y:S05]  /*5c20*/  BSYNC B2 ;  /* 0x0000000000027941 */ /* 0x000fea0003800000 */
.L_x_6548:
        /* <DEDUP_REMOVED lines=43> */
.L_x_6547:
[----:B------:R-:W-:Y:S05]  /*5ee0*/  BSYNC B1 ;  /* 0x0000000000017941 */ /* 0x000fea0003800000 */
.L_x_6546:
        /* <DEDUP_REMOVED lines=9> */
.L_x_6542:
        /* <DEDUP_REMOVED lines=12> */
.L_x_6551:
[----:B------:R-:W-:Y:S02]  /*6040*/  IMAD.MOV.U32 R149, RZ, RZ, R172 ;  /* 0x000000ffff957224 */ /* 0x000fe400078e00ac */
.L_x_6552:
[----:B------:R-:W-:Y:S05]  /*6050*/  BSYNC B1 ;  /* 0x0000000000017941 */ /* 0x000fea0003800000 */
.L_x_6550:
        /* <DEDUP_REMOVED lines=16> */
.L_x_6556:
[----:B------:R-:W-:Y:S05]  /*6160*/  BSYNC B2 ;  /* 0x0000000000027941 */ /* 0x000fea0003800000 */
.L_x_6555:
        /* <DEDUP_REMOVED lines=43> */
.L_x_6554:
[----:B------:R-:W-:Y:S05]  /*6420*/  BSYNC B1 ;  /* 0x0000000000017941 */ /* 0x000fea0003800000 */
.L_x_6553:
        /* <DEDUP_REMOVED lines=12> */
.L_x_6557:
        /* <DEDUP_REMOVED lines=12> */
.L_x_6560:
[----:B------:R-:W-:Y:S02]  /*65b0*/  IMAD.MOV.U32 R149, RZ, RZ, R172 ;  /* 0x000000ffff957224 */ /* 0x000fe400078e00ac */
.L_x_6561:
[----:B------:R-:W-:Y:S05]  /*65c0*/  BSYNC B1 ;  /* 0x0000000000017941 */ /* 0x000fea0003800000 */
.L_x_6559:
        /* <DEDUP_REMOVED lines=16> */
.L_x_6565:
[----:B------:R-:W-:Y:S05]  /*66d0*/  BSYNC B2 ;  /* 0x0000000000027941 */ /* 0x000fea0003800000 */
.L_x_6564:
        /* <DEDUP_REMOVED lines=43> */
.L_x_6563:
[----:B------:R-:W-:Y:S05]  /*6990*/  BSYNC B1 ;  /* 0x0000000000017941 */ /* 0x000fea0003800000 */
.L_x_6562:
        /* <DEDUP_REMOVED lines=9> */
.L_x_6558:
[----:B------:R-:W-:Y:S01]  /*6a30*/  SEL R91, RZ, 0x1000000, P5 ;  /* 0x01000000ff5b7807 */ /* 0x000fe20002800000 */
[----:B------:R-:W-:Y:S01]  /*6a40*/  IMAD.SHL.U32 R148, R189, 0x8, RZ ;  /* 0x00000008bd947824 */ /* 0x000fe200078e00ff */
[----:B------:R-:W-:Y:S02]  /*6a50*/  SEL R89, RZ, 0x10000, P4 ;  /* 0x00010000ff597807 */ /* 0x000fe40002000000 */
[C---:B------:R-:W-:Y:S02]  /*6a60*/  LOP3.LUT P0, RZ, R98.reuse, 0x4, RZ, 0xc0, !PT ;  /* 0x0000000462ff7812 */ /* 0x040fe4000780c0ff */
[C---:B------:R-:W-:Y:S02]  /*6a70*/  LOP3.LUT P5, RZ, R98.reuse, 0x2, RZ, 0xc0, !PT ;  /* 0x0000000262ff7812 */ /* 0x040fe400078ac0ff */
[----:B------:R-:W-:Y:S02]  /*6a80*/  LOP3.LUT P4, RZ, R98, 0x1, RZ, 0xc0, !PT ;  /* 0x0000000162ff7812 */ /* 0x000fe4000788c0ff */
[----:B------:R-:W-:-:S02]  /*6a90*/  SEL R94, RZ, 0x100, P3 ;  /* 0x00000100ff5e7807 */ /* 0x000fc40001800000 */
[----:B------:R-:W-:Y:S02]  /*6aa0*/  SEL R92, RZ, 0x1, P4 ;  /* 0x00000001ff5c7807 */ /* 0x000fe40002000000 */
[----:B------:R-:W-:Y:S02]  /*6ab0*/  SEL R88, RZ, 0x1, P5 ;  /* 0x00000001ff587807 */ /* 0x000fe40002800000 */
[----:B------:R-:W-:Y:S01]  /*6ac0*/  SEL R90, RZ, 0x1, P0 ;  /* 0x00000001ff5a7807 */ /* 0x000fe20000000000 */
[----:B------:R-:W-:Y:S01]  /*6ad0*/  IMAD.WIDE.U32 R92, R92, 0x1000000, RZ ;  /* 0x010000005c5c7825 */ /* 0x000fe200078e00ff */
[----:B------:R-:W-:Y:S02]  /*6ae0*/  LOP3.LUT R94, R94, R91, R89, 0xfe, !PT ;  /* 0x0000005b5e5e7212 */ /* 0x000fe400078efe59 */
[----:B------:R-:W-:Y:S01]  /*6af0*/  LOP3.LUT P1, RZ, R98, 0x8, RZ, 0xc0, !PT ;  /* 0x0000000862ff7812 */ /* 0x000fe2000782c0ff */
[----:B------:R-:W-:Y:S01]  /*6b00*/  IMAD.WIDE.U32 R88, R88, 0x10000, RZ ;  /* 0x0001000058587825 */ /* 0x000fe200078e00ff */
[----:B------:R-:W-:-:S02]  /*6b10*/  SEL R149, RZ, 0x1, P2 ;  /* 0x00000001ff957807 */ /* 0x000fc40001000000 */
[----:B------:R-:W-:Y:S01]  /*6b20*/  SEL R95, RZ, 0x1, P1 ;  /* 0x00000001ff5f7807 */ /* 0x000fe20000800000 */
[----:B------:R-:W-:Y:S01]  /*6b30*/  IMAD.WIDE.U32 R90, R90, 0x100, RZ ;  /* 0x000001005a5a7825 */ /* 0x000fe200078e00ff */
[----:B------:R-:W-:Y:S02]  /*6b40*/  LOP3.LUT R149, R93, R94, R149, 0xfe, !PT ;  /* 0x0000005e5d957212 */ /* 0x000fe400078efe95 */
[C---:B------:R-:W-:Y:S02]  /*6b50*/  SHF.L.U64.HI R150, R189.reuse, 0x3, RZ ;  /* 0x00000003bd967819 */ /* 0x040fe400000102ff */
[----:B------:R-:W-:Y:S02]  /*6b60*/  LOP3.LUT R90, R90, R92, R88, 0xfe, !PT ;  /* 0x0000005c5a5a7212 */ /* 0x000fe400078efe58 */
[----:B------:R-:W-:Y:S02]  /*6b70*/  LEA R92, P0, R189, c[0x0][0x188], 0x5 ;  /* 0x00006200bd5c7a11 */ /* 0x000fe400078028ff */
[----:B------:R-:W-:-:S02]  /*6b80*/  IADD3 R88, P1, R148, c[0x0][0x190], RZ ;  /* 0x0000640094587a10 */ /* 0x000fc40007f3e0ff */
[----:B------:R-:W-:Y:S02]  /*6b90*/  LEA.HI.X R93, R189, c[0x0][0x18c], RZ, 0x5, P0 ;  /* 0x00006300bd5d7a11 */ /* 0x000fe400000f2cff */
[----:B------:R-:W-:Y:S02]  /*6ba0*/  LOP3.LUT R91, R91, R149, R89, 0xfe, !PT ;  /* 0x000000955b5b7212 */ /* 0x000fe400078efe59 */
[----:B------:R-:W-:Y:S01]  /*6bb0*/  IADD3.X R89, R150, c[0x0][0x194], RZ, P1, !PT ;  /* 0x0000650096597a10 */ /* 0x000fe20000ffe4ff */
[----:B------:R0:W-:Y:S01]  /*6bc0*/  STG.E.128 [R92.64], R64 ;  /* 0x000000405c007986 */ /* 0x0001e2000c101d04 */
[----:B------:R-:W-:Y:S02]  /*6bd0*/  LOP3.LUT R90, R90, R95, RZ, 0xfc, !PT ;  /* 0x0000005f5a5a7212 */ /* 0x000fe400078efcff */
[----:B------:R-:W-:Y:S01]  /*6be0*/  LOP3.LUT P6, RZ, R98, 0x10, RZ, 0xc0, !PT ;  /* 0x0000001062ff7812 */ /* 0x000fe200078cc0ff */
[----:B------:R0:W-:Y:S04]  /*6bf0*/  STG.E.128 [R92.64+0x10], R68 ;  /* 0x000010445c007986 */ /* 0x0001e8000c101d04 */
[----:B------:R0:W-:Y:S08]  /*6c00*/  STG.E.64 [R88.64], R90 ;  /* 0x0000005a58007986 */ /* 0x0001f0000c101b04 */
        /* <DEDUP_REMOVED lines=21> */
.L_x_6566:
[----:B------:R-:W-:Y:S02]  /*6d60*/  IADD3 R148, R189, 0x80, RZ ;  /* 0x00000080bd947810 */ /* 0x000fe40007ffe0ff */
.L_x_6437:
[----:B------:R-:W-:Y:S05]  /*6d70*/  BSYNC B0 ;  /* 0x0000000000007941 */ /* 0x000fea0003800000 */
.L_x_6436:
[----:B------:R-:W-:Y:S01]  /*6d80*/  LOP3.LUT P0, RZ, R98, 0x80, RZ, 0xc0, !PT ;  /* 0x0000008062ff7812 */ /* 0x000fe2000780c0ff */
[----:B------:R-:W-:-:S12]  /*6d90*/  BSSY B0, `(.L_x_6567) ;  /* 0x00005a9000007945 */ /* 0x000fd80003800000 */
        /* <DEDUP_REMOVED lines=19> */
[----:B0-----:R-:W-:-:S11]  /*6ed0*/  IADD3 R88, R175, 0x1, RZ ;  /* 0x00000001af587810 */ /* 0x001fd60007ffe0ff */
        /* <DEDUP_REMOVED lines=9> */
.L_x_6570:
[----:B-1----:R-:W-:Y:S02]  /*6f70*/  IMAD.MOV.U32 R92, RZ, RZ, R172 ;  /* 0x000000ffff5c7224 */ /* 0x002fe400078e00ac */
.L_x_6571:
[----:B------:R-:W-:Y:S05]  /*6f80*/  BSYNC B1 ;  /* 0x0000000000017941 */ /* 0x000fea0003800000 */
.L_x_6569:
        /* <DEDUP_REMOVED lines=16> */
.L_x_6575:
[----:B------:R-:W-:Y:S05]  /*7090*/  BSYNC B2 ;  /* 0x0000000000027941 */ /* 0x000fea0003800000 */
.L_x_6574:
        /* <DEDUP_REMOVED lines=43> */
.L_x_6573:
[----:B------:R-:W-:Y:S05]  /*7350*/  BSYNC B1 ;  /* 0x0000000000017941 */ /* 0x000fea0003800000 */
.L_x_6572:
        /* <DEDUP_REMOVED lines=17> */
.L_x_6576:
        /* <DEDUP_REMOVED lines=12> */
.L_x_6579:
[----:B------:R-:W-:Y:S02]  /*7530*/  IMAD.MOV.U32 R94, RZ, RZ, R172 ;  /* 0x000000ffff5e7224 */ /* 0x000fe400078e00ac */
.L_x_6580:
[----:B------:R-:W-:Y:S05]  /*7540*/  BSYNC B1 ;  /* 0x0000000000017941 */ /* 0x000fea0003800000 */
.L_x_6578:
        /* <DEDUP_REMOVED lines=16> */
.L_x_6584:
[----:B------:R-:W-:Y:S05]  /*7650*/  BSYNC B2 ;  /* 0x0000000000027941 */ /* 0x000fea0003800000 */
.L_x_6583:
        /* <DEDUP_REMOVED lines=43> */
.L_x_6582:
[----:B------:R-:W-:Y:S05]  /*7910*/  BSYNC B1 ;  /* 0x0000000000017941 */ /* 0x000fea0003800000 */
.L_x_6581:
        /* <DEDUP_REMOVED lines=9> */
.L_x_6577:
        /* <DEDUP_REMOVED lines=12> */
.L_x_6586:
[----:B------:R-:W-:Y:S02]  /*7a70*/  IMAD.MOV.U32 R94, RZ, RZ, R172 ;  /* 0x000000ffff5e7224 */ /* 0x000fe400078e00ac */
.L_x_6587:
[----:B------:R-:W-:Y:S05]  /*7a80*/  BSYNC B1 ;  /* 0x0000000000017941 */ /* 0x000fea0003800000 */
.L_x_6585:
        /* <DEDUP_REMOVED lines=16> */
.L_x_6591:
[----:B------:R-:W-:Y:S05]  /*7b90*/  BSYNC B2 ;  /* 0x0000000000027941 */ /* 0x000fea0003800000 */
.L_x_6590:
        /* <DEDUP_REMOVED lines=43> */
.L_x_6589:
[----:B------:R-:W-:Y:S05]  /*7e50*/  BSYNC B1 ;  /* 0x0000000000017941 */ /* 0x000fea0003800000 */
.L_x_6588:
        /* <DEDUP_REMOVED lines=14> */
.L_x_6592:
        /* <DEDUP_REMOVED lines=12> */
.L_x_6595:
[----:B------:R-:W-:Y:S02]  /*8000*/  IMAD.MOV.U32 R76, RZ, RZ, R172 ;  /* 0x000000ffff4c7224 */ /* 0x000fe400078e00ac */
.L_x_6596:
[----:B------:R-:W-:Y:S05]  /*8010*/  BSYNC B1 ;  /* 0x0000000000017941 */ /* 0x000fea0003800000 */
.L_x_6594:
        /* <DEDUP_REMOVED lines=16> */
.L_x_6600:
[----:B------:R-:W-:Y:S05]  /*8120*/  BSYNC B2 ;  /* 0x0000000000027941 */ /* 0x000fea0003800000 */
.L_x_6599:
        /* <DEDUP_REMOVED lines=43> */
.L_x_6598:
[----:B------:R-:W-:Y:S05]  /*83e0*/  BSYNC B1 ;  /* 0x0000000000017941 */ /* 0x000fea0003800000 */
.L_x_6597:
[----:B------:R0:W1:Y:S02]  /*83f0*/  I2F.U32 R74, R76 ;  /* 0x0000004c004a7306 */ /* 0x0000640000201000 */
[----:B0-----:R-:W-:-:S05]  /*8400*/  PRMT R76, RZ, 0x7610, R52 ;  /* 0x00007610ff4c7816 */ /* 0x001fca0000000034 */
[----:B------:R-:W-:Y:S02]  /*8410*/  FMUL.FTZ R88, R76, c[0x0][0x1e8] ;  /* 0x00007a004c587a20 */ /* 0x000fe40000410000 */
[----:B-1----:R-:W-:-:S05]  /*8420*/  FFMA.FTZ R74, R74, R149, 1.1641532182693481445e-10 ;  /* 0x2f0000004a4a7423 */ /* 0x002fca0000010095 */
[----:B------:R-:W-:-:S04]  /*8430*/  FSETP.GTU.FTZ.AND P2, PT, R74, c[0x0][0x1e4], PT ;  /* 0x000079004a007a0b */ /* 0x000fc80003f5c000 */
[----:B------:R-:W-:Y:S02]  /*8440*/  FSEL R74, R88, RZ, !P2 ;  /* 0x000000ff584a7208 */ /* 0x000fe40005000000 */
[----:B------:R-:W-:-:S03]  /*8450*/  SEL R182, RZ, 0x1, P2 ;  /* 0x00000001ffb67807 */ /* 0x000fc60001000000 */
[----:B------:R-:W-:-:S04]  /*8460*/  FADD.FTZ R73, R74, R73 ;  /* 0x000000494a497221 */ /* 0x000fc80000010000 */
[----:B------:R-:W-:Y:S02]  /*8470*/  @P0 FADD.FTZ R73, R57, R73 ;  /* 0x0000004939490221 */ /* 0x000fe40000010000 */
.L_x_6593:
        /* <DEDUP_REMOVED lines=12> */
.L_x_6602:
[----:B------:R-:W-:Y:S02]  /*8540*/  IMAD.MOV.U32 R94, RZ, RZ, R172 ;  /* 0x000000ffff5e7224 */ /* 0x000fe400078e00ac */
.L_x_6603:
[----:B------:R-:W-:Y:S05]  /*8550*/  BSYNC B1 ;  /* 0x0000000000017941 */ /* 0x000fea0003800000 */
.L_x_6601:
        /* <DEDUP_REMOVED lines=16> */
.L_x_6607:
[----:B------:R-:W-:Y:S05]  /*8660*/  BSYNC B2 ;  /* 0x0000000000027941 */ /* 0x000fea0003800000 */
.L_x_6606:
        /* <DEDUP_REMOVED lines=43> */
.L_x_6605:
[----:B------:R-:W-:Y:S05]  /*8920*/  BSYNC B1 ;  /* 0x0000000000017941 */ /* 0x000fea0003800000 */
.L_x_6604:
        /* <DEDUP_REMOVED lines=14> */
.L_x_6608:
        /* <DEDUP_REMOVED lines=12> */
.L_x_6611:
[----:B------:R-:W-:Y:S02]  /*8ad0*/  IMAD.MOV.U32 R150, RZ, RZ, R172 ;  /* 0x000000ffff967224 */ /* 0x000fe400078e00ac */
.L_x_6612:
[----:B------:R-:W-:Y:S05]  /*8ae0*/  BSYNC B1 ;  /* 0x0000000000017941 */ /* 0x000fea0003800000 */
.L_x_6610:
        /* <DEDUP_REMOVED lines=16> */
.L_x_6616:
[----:B------:R-:W-:Y:S05]  /*8bf0*/  BSYNC B2 ;  /* 0x0000000000027941 */ /* 0x000fea0003800000 */
.L_x_6615:
        /* <DEDUP_REMOVED lines=43> */
.L_x_6614:
[----:B------:R-:W-:Y:S05]  /*8eb0*/  BSYNC B1 ;  /* 0x0000000000017941 */ /* 0x000fea0003800000 */
.L_x_6613:
        /* <DEDUP_REMOVED lines=9> */
.L_x_6609:
        /* <DEDUP_REMOVED lines=12> */
.L_x_6618:
[----:B------:R-:W-:Y:S02]  /*9010*/  IMAD.MOV.U32 R150, RZ, RZ, R172 ;  /* 0x000000ffff967224 */ /* 0x000fe400078e00ac */
.L_x_6619:
[----:B------:R-:W-:Y:S05]  /*9020*/  BSYNC B1 ;  /* 0x0000000000017941 */ /* 0x000fea0003800000 */
.L_x_6617:
        /* <DEDUP_REMOVED lines=16> */
.L_x_6623:
[----:B------:R-:W-:Y:S05]  /*9130*/  BSYNC B2 ;  /* 0x0000000000027941 */ /* 0x000fea0003800000 */
.L_x_6622:
        /* <DEDUP_REMOVED lines=43> */
.L_x_6621:
[----:B------:R-:W-:Y:S05]  /*93f0*/  BSYNC B1 ;  /* 0x0000000000017941 */ /* 0x000fea0003800000 */
.L_x_6620:
        /* <DEDUP_REMOVED lines=14> */
.L_x_6624:
        /* <DEDUP_REMOVED lines=12> */
.L_x_6627:
[----:B------:R-:W-:Y:S02]  /*95a0*/  IMAD.MOV.U32 R94, RZ, RZ, R172 ;  /* 0x000000ffff5e7224 */ /* 0x000fe400078e00ac */
.L_x_6628:
[----:B------:R-:W-:Y:S05]  /*95b0*/  BSYNC B1 ;  /* 0x0000000000017941 */ /* 0x000fea0003800000 */
.L_x_6626:
        /* <DEDUP_REMOVED lines=16> */
.L_x_6632:
[----:B------:R-:W-:Y:S05]  /*96c0*/  BSYNC B2 ;  /* 0x0000000000027941 */ /* 0x000fea0003800000 */
.L_x_6631:
        /* <DEDUP_REMOVED lines=43> */
.L_x_6630:
[----:B------:R-:W-:Y:S05]  /*9980*/  BSYNC B1 ;  /* 0x0000000000017941 */ /* 0x000fea0003800000 */
.L_x_6629:
        /* <DEDUP_REMOVED lines=9> */
.L_x_6625:
        /* <DEDUP_REMOVED lines=12> */
.L_x_6634:
[----:B------:R-:W-:Y:S02]  /*9ae0*/  IMAD.MOV.U32 R94, RZ, RZ, R172 ;  /* 0x000000ffff5e7224 */ /* 0x000fe400078e00ac */
.L_x_6635:
[----:B------:R-:W-:Y:S05]  /*9af0*/  BSYNC B1 ;  /* 0x0000000000017941 */ /* 0x000fea0003800000 */
.L_x_6633:
        /* <DEDUP_REMOVED lines=16> */
.L_x_6639:
[----:B------:R-:W-:Y:S05]  /*9c00*/  BSYNC B2 ;  /* 0x0000000000027941 */ /* 0x000fea0003800000 */
.L_x_6638:
        /* <DEDUP_REMOVED lines=43> */
.L_x_6637:
[----:B------:R-:W-:Y:S05]  /*9ec0*/  BSYNC B1 ;  /* 0x0000000000017941 */ /* 0x000fea0003800000 */
.L_x_6636:
        /* <DEDUP_REMOVED lines=12> */
.L_x_6640:
        /* <DEDUP_REMOVED lines=12> */
.L_x_6643:
[----:B------:R-:W-:Y:S02]  /*a050*/  IMAD.MOV.U32 R150, RZ, RZ, R172 ;  /* 0x000000ffff967224 */ /* 0x000fe400078e00ac */
.L_x_6644:
[----:B------:R-:W-:Y:S05]  /*a060*/  BSYNC B1 ;  /* 0x0000000000017941 */ /* 0x000fea0003800000 */
.L_x_6642:
        /* <DEDUP_REMOVED lines=16> */
.L_x_6648:
[----:B------:R-:W-:Y:S05]  /*a170*/  BSYNC B2 ;  /* 0x0000000000027941 */ /* 0x000fea0003800000 */
.L_x_6647:
        /* <DEDUP_REMOVED lines=43> */
.L_x_6646:
[----:B------:R-:W-:Y:S05]  /*a430*/  BSYNC B1 ;  /* 0x0000000000017941 */ /* 0x000fea0003800000 */
.L_x_6645:
        /* <DEDUP_REMOVED lines=9> */
.L_x_6641:
        /* <DEDUP_REMOVED lines=12> */
.L_x_6650:
[----:B------:R-:W-:Y:S02]  /*a590*/  IMAD.MOV.U32 R150, RZ, RZ, R172 ;  /* 0x000000ffff967224 */ /* 0x000fe400078e00ac */
.L_x_6651:
[----:B------:R-:W-:Y:S05]  /*a5a0*/  BSYNC B1 ;  /* 0x0000000000017941 */ /* 0x000fea0003800000 */
.L_x_6649:
        /* <DEDUP_REMOVED lines=16> */
.L_x_6655:
[----:B------:R-:W-:Y:S05]  /*a6b0*/  BSYNC B2 ;  /* 0x0000000000027941 */ /* 0x000fea0003800000 */
.L_x_6654:
        /* <DEDUP_REMOVED lines=43> */
.L_x_6653:
[----:B------:R-:W-:Y:S05]  /*a970*/  BSYNC B1 ;  /* 0x0000000000017941 */ /* 0x000fea0003800000 */
.L_x_6652:
        /* <DEDUP_REMOVED lines=12> */
.L_x_6656:
        /* <DEDUP_REMOVED lines=12> */
.L_x_6659:
[----:B------:R-:W-:Y:S02]  /*ab00*/  IMAD.MOV.U32 R150, RZ, RZ, R172 ;  /* 0x000000ffff967224 */ /* 0x000fe400078e00ac */
.L_x_6660:
[----:B------:R-:W-:Y:S05]  /*ab10*/  BSYNC B1 ;  /* 0x0000000000017941 */ /* 0x000fea0003800000 */
.L_x_6658:
        /* <DEDUP_REMOVED lines=16> */
.L_x_6664:
[----:B------:R-:W-:Y:S05]  /*ac20*/  BSYNC B2 ;  /* 0x0000000000027941 */ /* 0x000fea0003800000 */
.L_x_6663:
        /* <DEDUP_REMOVED lines=43> */
.L_x_6662:
[----:B------:R-:W-:Y:S05]  /*aee0*/  BSYNC B1 ;  /* 0x0000000000017941 */ /* 0x000fea0003800000 */
.L_x_6661:
        /* <DEDUP_REMOVED lines=9> */
.L_x_6657:
        /* <DEDUP_REMOVED lines=12> */
.L_x_6666:
[----:B------:R-:W-:Y:S02]  /*b040*/  IMAD.MOV.U32 R150, RZ, RZ, R172 ;  /* 0x000000ffff967224 */ /* 0x000fe400078e00ac */
.L_x_6667:
[----:B------:R-:W-:Y:S05]  /*b050*/  BSYNC B1 ;  /* 0x0000000000017941 */ /* 0x000fea0003800000 */
.L_x_6665:
        /* <DEDUP_REMOVED lines=16> */
.L_x_6671:
[----:B------:R-:W-:Y:S05]  /*b160*/  BSYNC B2 ;  /* 0x0000000000027941 */ /* 0x000fea0003800000 */
.L_x_6670:
        /* <DEDUP_REMOVED lines=43> */
.L_x_6669:
[----:B------:R-:W-:Y:S05]  /*b420*/  BSYNC B1 ;  /* 0x0000000000017941 */ /* 0x000fea0003800000 */
.L_x_6668:
        /* <DEDUP_REMOVED lines=12> */
.L_x_6672:
        /* <DEDUP_REMOVED lines=12> */
.L_x_6675:
[----:B------:R-:W-:Y:S02]  /*b5b0*/  IMAD.MOV.U32 R150, RZ, RZ, R172 ;  /* 0x000000ffff967224 */ /* 0x000fe400078e00ac */
.L_x_6676:
[----:B------:R-:W-:Y:S05]  /*b5c0*/  BSYNC B1 ;  /* 0x0000000000017941 */ /* 0x000fea0003800000 */
.L_x_6674:
        /* <DEDUP_REMOVED lines=16> */
.L_x_6680:
[----:B------:R-:W-:Y:S05]  /*b6d0*/  BSYNC B2 ;  /* 0x0000000000027941 */ /* 0x000fea0003800000 */
.L_x_6679:
        /* <DEDUP_REMOVED lines=43> */
.L_x_6678:
[----:B------:R-:W-:Y:S05]  /*b990*/  BSYNC B1 ;  /* 0x0000000000017941 */ /* 0x000fea0003800000 */
.L_x_6677:
        /* <DEDUP_REMOVED lines=9> */
.L_x_6673:
        /* <DEDUP_REMOVED lines=12> */
.L_x_6682:
[----:B------:R-:W-:Y:S02]  /*baf0*/  IMAD.MOV.U32 R150, RZ, RZ, R172 ;  /* 0x000000ffff967224 */ /* 0x000fe400078e00ac */
.L_x_6683:
[----:B------:R-:W-:Y:S05]  /*bb00*/  BSYNC B1 ;  /* 0x0000000000017941 */ /* 0x000fea0003800000 */
.L_x_6681:
        /* <DEDUP_REMOVED lines=16> */
.L_x_6687:
[----:B------:R-:W-:Y:S05]  /*bc10*/  BSYNC B2 ;  /* 0x0000000000027941 */ /* 0x000fea0003800000 */
.L_x_6686:
        /* <DEDUP_REMOVED lines=43> */
.L_x_6685:
[----:B------:R-:W-:Y:S05]  /*bed0*/  BSYNC B1 ;  /* 0x0000000000017941 */ /* 0x000fea0003800000 */
.L_x_6684:
        /* <DEDUP_REMOVED lines=12> */
.L_x_6688:
        /* <DEDUP_REMOVED lines=12> */
.L_x_6691:
[----:B------:R-:W-:Y:S02]  /*c060*/  IMAD.MOV.U32 R150, RZ, RZ, R172 ;  /* 0x000000ffff967224 */ /* 0x000fe400078e00ac */
.L_x_6692:
[----:B------:R-:W-:Y:S05]  /*c070*/  BSYNC B1 ;  /* 0x0000000000017941 */ /* 0x000fea0003800000 */
.L_x_6690:
        /* <DEDUP_REMOVED lines=16> */
.L_x_6696:
[----:B------:R-:W-:Y:S05]  /*c180*/  BSYNC B2 ;  /* 0x0000000000027941 */ /* 0x000fea0003800000 */
.L_x_6695:
        /* <DEDUP_REMOVED lines=43> */
.L_x_6694:
[----:B------:R-:W-:Y:S05]  /*c440*/  BSYNC B1 ;  /* 0x0000000000017941 */ /* 0x000fea0003800000 */
.L_x_6693:
        /* <DEDUP_REMOVED lines=9> */
.L_x_6689:
[----:B------:R-:W-:Y:S02]  /*c4e0*/  SEL R89, RZ, 0x10000, P4 ;  /* 0x00010000ff597807 */ /* 0x000fe40002000000 */
[C---:B------:R-:W-:Y:S02]  /*c4f0*/  LOP3.LUT P4, RZ, R98.reuse, 0x1, RZ, 0xc0, !PT ;  /* 0x0000000162ff7812 */ /* 0x040fe4000788c0ff */
[----:B------:R-:W-:Y:S02]  /*c500*/  SEL R91, RZ, 0x1000000, P5 ;  /* 0x01000000ff5b7807 */ /* 0x000fe40002800000 */
[C---:B------:R-:W-:Y:S02]  /*c510*/  LOP3.LUT P0, RZ, R98.reuse, 0x4, RZ, 0xc0, !PT ;  /* 0x0000000462ff7812 */ /* 0x040fe4000780c0ff */
[----:B------:R-:W-:Y:S02]  /*c520*/  LOP3.LUT P5, RZ, R98, 0x2, RZ, 0xc0, !PT ;  /* 0x0000000262ff7812 */ /* 0x000fe400078ac0ff */
[----:B------:R-:W-:-:S02]  /*c530*/  SEL R92, RZ, 0x1, P4 ;  /* 0x00000001ff5c7807 */ /* 0x000fc40002000000 */
[----:B------:R-:W-:Y:S02]  /*c540*/  SEL R94, RZ, 0x100, P3 ;  /* 0x00000100ff5e7807 */ /* 0x000fe40001800000 */
[----:B------:R-:W-:Y:S01]  /*c550*/  SEL R88, RZ, 0x1, P5 ;  /* 0x00000001ff587807 */ /* 0x000fe20002800000 */
[----:B------:R-:W-:Y:S01]  /*c560*/  IMAD.WIDE.U32 R92, R92, 0x1000000, RZ ;  /* 0x010000005c5c7825 */ /* 0x000fe200078e00ff */
[----:B------:R-:W-:Y:S02]  /*c570*/  SEL R90, RZ, 0x1, P0 ;  /* 0x00000001ff5a7807 */ /* 0x000fe40000000000 */
[----:B------:R-:W-:Y:S01]  /*c580*/  LOP3.LUT R94, R94, R91, R89, 0xfe, !PT ;  /* 0x0000005b5e5e7212 */ /* 0x000fe200078efe59 */
[----:B------:R-:W-:Y:S01]  /*c590*/  IMAD.WIDE.U32 R88, R88, 0x10000, RZ ;  /* 0x0001000058587825 */ /* 0x000fe200078e00ff */
[----:B------:R-:W-:Y:S02]  /*c5a0*/  SEL R149, RZ, 0x1, P2 ;  /* 0x00000001ff957807 */ /* 0x000fe40001000000 */
[----:B------:R-:W-:Y:S01]  /*c5b0*/  LOP3.LUT P1, RZ, R98, 0x8, RZ, 0xc0, !PT ;  /* 0x0000000862ff7812 */ /* 0x000fe2000782c0ff */
[----:B------:R-:W-:Y:S01]  /*c5c0*/  IMAD.WIDE.U32 R90, R90, 0x100, RZ ;  /* 0x000001005a5a7825 */ /* 0x000fe200078e00ff */
[----:B------:R-:W-:-:S02]  /*c5d0*/  LOP3.LUT R149, R93, R94, R149, 0xfe, !PT ;  /* 0x0000005e5d957212 */ /* 0x000fc400078efe95 */
[----:B------:R-:W-:Y:S01]  /*c5e0*/  SEL R95, RZ, 0x1, P1 ;  /* 0x00000001ff5f7807 */ /* 0x000fe20000800000 */
[----:B------:R-:W-:Y:S01]  /*c5f0*/  IMAD.SHL.U32 R94, R148, 0x8, RZ ;  /* 0x00000008945e7824 */ /* 0x000fe200078e00ff */
[----:B------:R-:W-:Y:S02]  /*c600*/  LOP3.LUT R90, R90, R92, R88, 0xfe, !PT ;  /* 0x0000005c5a5a7212 */ /* 0x000fe400078efe58 */
[C---:B------:R-:W-:Y:S02]  /*c610*/  LEA R92, P0, R148.reuse, c[0x0][0x188], 0x5 ;  /* 0x00006200945c7a11 */ /* 0x040fe400078028ff */
[----:B------:R-:W-:Y:S02]  /*c620*/  SHF.L.U64.HI R151, R148, 0x3, RZ ;  /* 0x0000000394977819 */ /* 0x000fe400000102ff */
[----:B------:R-:W-:Y:S02]  /*c630*/  IADD3 R88, P1, R94, c[0x0][0x190], RZ ;  /* 0x000064005e587a10 */ /* 0x000fe40007f3e0ff */
[----:B------:R-:W-:-:S02]  /*c640*/  LEA.HI.X R93, R148, c[0x0][0x18c], RZ, 0x5, P0 ;  /* 0x00006300945d7a11 */ /* 0x000fc400000f2cff */
        /* <DEDUP_REMOVED lines=28> */
.L_x_6697:
[----:B------:R-:W-:Y:S02]  /*c810*/  IADD3 R148, R148, 0x80, RZ ;  /* 0x0000008094947810 */ /* 0x000fe40007ffe0ff */
.L_x_6568:
[----:B------:R-:W-:Y:S05]  /*c820*/  BSYNC B0 ;  /* 0x0000000000007941 */ /* 0x000fea0003800000 */
.L_x_6567:
        /* <DEDUP_REMOVED lines=31> */
.L_x_6701:
[----:B-1----:R-:W-:Y:S02]  /*ca20*/  IMAD.MOV.U32 R92, RZ, RZ, R172 ;  /* 0x000000ffff5c7224 */ /* 0x002fe400078e00ac */
.L_x_6702:
[----:B------:R-:W-:Y:S05]  /*ca30*/  BSYNC B1 ;  /* 0x0000000000017941 */ /* 0x000fea0003800000 */
.L_x_6700:
        /* <DEDUP_REMOVED lines=16> */
.L_x_6706:
[----:B------:R-:W-:Y:S05]  /*cb40*/  BSYNC B2 ;  /* 0x0000000000027941 */ /* 0x000fea0003800000 */
.L_x_6705:
        /* <DEDUP_REMOVED lines=43> */
.L_x_6704:
[----:B------:R-:W-:Y:S05]  /*ce00*/  BSYNC B1 ;  /* 0x0000000000017941 */ /* 0x000fea0003800000 */
.L_x_6703:
        /* <DEDUP_REMOVED lines=17> */
.L_x_6707:
        /* <DEDUP_REMOVED lines=12> */
.L_x_6710:
[----:B------:R-:W-:Y:S02]  /*cfe0*/  IMAD.MOV.U32 R94, RZ, RZ, R172 ;  /* 0x000000ffff5e7224 */ /* 0x000fe400078e00ac */
.L_x_6711:
[----:B------:R-:W-:Y:S05]  /*cff0*/  BSYNC B1 ;  /* 0x0000000000017941 */ /* 0x000fea0003800000 */
.L_x_6709:
        /* <DEDUP_REMOVED lines=16> */
.L_x_6715:
[----:B------:R-:W-:Y:S05]  /*d100*/  BSYNC B2 ;  /* 0x0000000000027941 */ /* 0x000fea0003800000 */
.L_x_6714:
        /* <DEDUP_REMOVED lines=43> */
.L_x_6713:
[----:B------:R-:W-:Y:S05]  /*d3c0*/  BSYNC B1 ;  /* 0x0000000000017941 */ /* 0x000fea0003800000 */
.L_x_6712:
        /* <DEDUP_REMOVED lines=9> */
.L_x_6708:
        /* <DEDUP_REMOVED lines=12> */
.L_x_6717:
[----:B------:R-:W-:Y:S02]  /*d520*/  IMAD.MOV.U32 R94, RZ, RZ, R172 ;  /* 0x000000ffff5e7224 */ /* 0x000fe400078e00ac */
.L_x_6718:
[----:B------:R-:W-:Y:S05]  /*d530*/  BSYNC B1 ;  /* 0x0000000000017941 */ /* 0x000fea0003800000 */
.L_x_6716:
        /* <DEDUP_REMOVED lines=16> */
.L_x_6722:
[----:B------:R-:W-:Y:S05]  /*d640*/  BSYNC B2 ;  /* 0x0000000000027941 */ /* 0x000fea0003800000 */
.L_x_6721:
        /* <DEDUP_REMOVED lines=43> */
.L_x_6720:
[----:B------:R-:W-:Y:S05]  /*d900*/  BSYNC B1 ;  /* 0x0000000000017941 */ /* 0x000fea0003800000 */
.L_x_6719:
        /* <DEDUP_REMOVED lines=14> */
.L_x_6723:
        /* <DEDUP_REMOVED lines=12> */
.L_x_6726:
[----:B------:R-:W-:Y:S02]  /*dab0*/  IMAD.MOV.U32 R84, RZ, RZ, R172 ;  /* 0x000000ffff547224 */ /* 0x000fe400078e00ac */
.L_x_6727:
[----:B------:R-:W-:Y:S05]  /*dac0*/  BSYNC B1 ;  /* 0x0000000000017941 */ /* 0x000fea0003800000 */
.L_x_6725:
        /* <DEDUP_REMOVED lines=16> */
.L_x_6731:
[----:B------:R-:W-:Y:S05]  /*dbd0*/  BSYNC B2 ;  /* 0x0000000000027941 */ /* 0x000fea0003800000 */
.L_x_6730:
        /* <DEDUP_REMOVED lines=43> */
.L_x_6729:
[----:B------:R-:W-:Y:S05]  /*de90*/  BSYNC B1 ;  /* 0x0000000000017941 */ /* 0x000fea0003800000 */
.L_x_6728:
        /* <DEDUP_REMOVED lines=9> */
.L_x_6724:
        /* <DEDUP_REMOVED lines=12> */
.L_x_6733:
[----:B------:R-:W-:Y:S02]  /*dff0*/  IMAD.MOV.U32 R94, RZ, RZ, R172 ;  /* 0x000000ffff5e7224 */ /* 0x000fe400078e00ac */
.L_x_6734:
[----:B------:R-:W-:Y:S05]  /*e000*/  BSYNC B1 ;  /* 0x0000000000017941 */ /* 0x000fea0003800000 */
.L_x_6732:
        /* <DEDUP_REMOVED lines=16> */
.L_x_6738:
[----:B------:R-:W-:Y:S05]  /*e110*/  BSYNC B2 ;  /* 0x0000000000027941 */ /* 0x000fea0003800000 */
.L_x_6737:
        /* <DEDUP_REMOVED lines=43> */
.L_x_6736:
[----:B------:R-:W-:Y:S05]  /*e3d0*/  BSYNC B1 ;  /* 0x0000000000017941 */ /* 0x000fea0003800000 */
.L_x_6735:
        /* <DEDUP_REMOVED lines=14> */
.L_x_6739:
        /* <DEDUP_REMOVED lines=12> */
.L_x_6742:
[----:B------:R-:W-:Y:S02]  /*e580*/  IMAD.MOV.U32 R150, RZ, RZ, R172 ;  /* 0x000000ffff967224 */ /* 0x000fe400078e00ac */
.L_x_6743:
[----:B------:R-:W-:Y:S05]  /*e590*/  BSYNC B1 ;  /* 0x0000000000017941 */ /* 0x000fea0003800000 */
.L_x_6741:
        /* <DEDUP_REMOVED lines=16> */
.L_x_6747:
[----:B------:R-:W-:Y:S05]  /*e6a0*/  BSYNC B2 ;  /* 0x0000000000027941 */ /* 0x000fea0003800000 */
.L_x_6746:
        /* <DEDUP_REMOVED lines=43> */
.L_x_6745:
[----:B------:R-:W-:Y:S05]  /*e960*/  BSYNC B1 ;  /* 0x0000000000017941 */ /* 0x000fea0003800000 */
.L_x_6744:
        /* <DEDUP_REMOVED lines=9> */
.L_x_6740:
        /* <DEDUP_REMOVED lines=12> */
.L_x_6749:
[----:B------:R-:W-:Y:S02]  /*eac0*/  IMAD.MOV.U32 R150, RZ, RZ, R172 ;  /* 0x000000ffff967224 */ /* 0x000fe400078e00ac */
.L_x_6750:
[----:B------:R-:W-:Y:S05]  /*ead0*/  BSYNC B1 ;  /* 0x0000000000017941 */ /* 0x000fea0003800000 */
.L_x_6748:
        /* <DEDUP_REMOVED lines=16> */
.L_x_6754:
[----:B------:R-:W-:Y:S05]  /*ebe0*/  BSYNC B2 ;  /* 0x0000000000027941 */ /* 0x000fea0003800000 */
.L_x_6753:
        /* <DEDUP_REMOVED lines=43> */
.L_x_6752:
[----:B------:R-:W-:Y:S05]  /*eea0*/  BSYNC B1 ;  /* 0x0000000000017941 */ /* 0x000fea0003800000 */
.L_x_6751:
        /* <DEDUP_REMOVED lines=14> */
.L_x_6755:
        /* <DEDUP_REMOVED lines=12> */
.L_x_6758:
[----:B------:R-:W-:Y:S02]  /*f050*/  IMAD.MOV.U32 R94, RZ, RZ, R172 ;  /* 0x000000ffff5e7224 */ /* 0x000fe400078e00ac */
.L_x_6759:
[----:B------:R-:W-:Y:S05]  /*f060*/  BSYNC B1 ;  /* 0x0000000000017941 */ /* 0x000fea0003800000 */
.L_x_6757:
        /* <DEDUP_REMOVED lines=16> */
.L_x_6763:
[----:B------:R-:W-:Y:S05]  /*f170*/  BSYNC B2 ;  /* 0x0000000000027941 */ /* 0x000fea0003800000 */
.L_x_6762:
        /* <DEDUP_REMOVED lines=43> */
.L_x_6761:
[----:B------:R-:W-:Y:S05]  /*f430*/  BSYNC B1 ;  /* 0x0000000000017941 */ /* 0x000fea0003800000 */
.L_x_6760:
        /* <DEDUP_REMOVED lines=9> */
.L_x_6756:
        /* <DEDUP_REMOVED lines=12> */
.L_x_6765:
[----:B------:R-:W-:Y:S02]  /*f590*/  IMAD.MOV.U32 R94, RZ, RZ, R172 ;  /* 0x000000ffff5e7224 */ /* 0x000fe400078e00ac */
.L_x_6766:
[----:B------:R-:W-:Y:S05]  /*f5a0*/  BSYNC B1 ;  /* 0x0000000000017941 */ /* 0x000fea0003800000 */
.L_x_6764:
        /* <DEDUP_REMOVED lines=16> */
.L_x_6770:
[----:B------:R-:W-:Y:S05]  /*f6b0*/  BSYNC B2 ;  /* 0x0000000000027941 */ /* 0x000fea0003800000 */
.L_x_6769:
        /* <DEDUP_REMOVED lines=43> */
.L_x_6768:
[----:B------:R-:W-:Y:S05]  /*f970*/  BSYNC B1 ;  /* 0x0000000000017941 */ /* 0x000fea0003800000 */
.L_x_6767:
        /* <DEDUP_REMOVED lines=12> */
.L_x_6771:
        /* <DEDUP_REMOVED lines=12> */
.L_x_6774:
[----:B------:R-:W-:Y:S02]  /*fb00*/  IMAD.MOV.U32 R150, RZ, RZ, R172 ;  /* 0x000000ffff967224 */ /* 0x000fe400078e00ac */
.L_x_6775:
[----:B------:R-:W-:Y:S05]  /*fb10*/  BSYNC B1 ;  /* 0x0000000000017941 */ /* 0x000fea0003800000 */
.L_x_6773:
        /* <DEDUP_REMOVED lines=16> */
.L_x_6779:
[----:B------:R-:W-:Y:S05]  /*fc20*/  BSYNC B2 ;  /* 0x0000000000027941 */ /* 0x000fea0003800000 */
.L_x_6778:
        /* <DEDUP_REMOVED lines=43> */
.L_x_6777:
[----:B------:R-:W-:Y:S05]  /*fee0*/  BSYNC B1 ;  /* 0x0000000000017941 */ /* 0x000fea0003800000 */
.L_x_6776:
        /* <DEDUP_REMOVED lines=9> */
.L_x_6772:
        /* <DEDUP_REMOVED lines=12> */
.L_x_6781:
[----:B------:R-:W-:Y:S02]  /*10040*/  IMAD.MOV.U32 R150, RZ, RZ, R172 ;  /* 0x000000ffff967224 */ /* 0x000fe400078e00ac */
.L_x_6782:
[----:B------:R-:W-:Y:S05]  /*10050*/  BSYNC B1 ;  /* 0x0000000000017941 */ /* 0x000fea0003800000 */
.L_x_6780:
        /* <DEDUP_REMOVED lines=16> */
.L_x_6786:
[----:B------:R-:W-:Y:S05]  /*10160*/  BSYNC B2 ;  /* 0x0000000000027941 */ /* 0x000fea0003800000 */
.L_x_6785:
        /* <DEDUP_REMOVED lines=43> */
.L_x_6784:
[----:B------:R-:W-:Y:S05]  /*10420*/  BSYNC B1 ;  /* 0x0000000000017941 */ /* 0x000fea0003800000 */
.L_x_6783:
        /* <DEDUP_REMOVED lines=12> */
.L_x_6787:
        /* <DEDUP_REMOVED lines=12> */
.L_x_6790:
[----:B------:R-:W-:Y:S02]  /*105b0*/  IMAD.MOV.U32 R150, RZ, RZ, R172 ;  /* 0x000000ffff967224 */ /* 0x000fe400078e00ac */
.L_x_6791:
[----:B------:R-:W-:Y:S05]  /*105c0*/  BSYNC B1 ;  /* 0x0000000000017941 */ /* 0x000fea0003800000 */
.L_x_6789:
        /* <DEDUP_REMOVED lines=16> */
.L_x_6795:
[----:B------:R-:W-:Y:S05]  /*106d0*/  BSYNC B2 ;  /* 0x0000000000027941 */ /* 0x000fea0003800000 */
.L_x_6794:
        /* <DEDUP_REMOVED lines=43> */
.L_x_6793:
[----:B------:R-:W-:Y:S05]  /*10990*/  BSYNC B1 ;  /* 0x0000000000017941 */ /* 0x000fea0003800000 */
.L_x_6792:
        /* <DEDUP_REMOVED lines=9> */
.L_x_6788:
        /* <DEDUP_REMOVED lines=12> */
.L_x_6797:
[----:B------:R-:W-:Y:S02]  /*10af0*/  IMAD.MOV.U32 R150, RZ, RZ, R172 ;  /* 0x000000ffff967224 */ /* 0x000fe400078e00ac */
.L_x_6798:
[----:B------:R-:W-:Y:S05]  /*10b00*/  BSYNC B1 ;  /* 0x0000000000017941 */ /* 0x000fea0003800000 */
.L_x_6796:
        /* <DEDUP_REMOVED lines=16> */
.L_x_6802:
[----:B------:R-:W-:Y:S05]  /*10c10*/  BSYNC B2 ;  /* 0x0000000000027941 */ /* 0x000fea0003800000 */
.L_x_6801:
        /* <DEDUP_REMOVED lines=43> */
.L_x_6800:
[----:B------:R-:W-:Y:S05]  /*10ed0*/  BSYNC B1 ;  /* 0x0000000000017941 */ /* 0x000fea0003800000 */
.L_x_6799:
        /* <DEDUP_REMOVED lines=12> */
.L_x_6803:
        /* <DEDUP_REMOVED lines=12> */
.L_x_6806:
[----:B------:R-:W-:Y:S02]  /*11060*/  IMAD.MOV.U32 R150, RZ, RZ, R172 ;  /* 0x000000ffff967224 */ /* 0x000fe400078e00ac */
.L_x_6807:
[----:B------:R-:W-:Y:S05]  /*11070*/  BSYNC B1 ;  /* 0x0000000000017941 */ /* 0x000fea0003800000 */
.L_x_6805:
        /* <DEDUP_REMOVED lines=16> */
.L_x_6811:
[----:B------:R-:W-:Y:S05]  /*11180*/  BSYNC B2 ;  /* 0x0000000000027941 */ /* 0x000fea0003800000 */
.L_x_6810:
        /* <DEDUP_REMOVED lines=43> */
.L_x_6809:
[----:B------:R-:W-:Y:S05]  /*11440*/  BSYNC B1 ;  /* 0x0000000000017941 */ /* 0x000fea0003800000 */
.L_x_6808:
        /* <DEDUP_REMOVED lines=9> */
.L_x_6804:
        /* <DEDUP_REMOVED lines=12> */
.L_x_6813:
[----:B------:R-:W-:Y:S02]  /*115a0*/  IMAD.MOV.U32 R150, RZ, RZ, R172 ;  /* 0x000000ffff967224 */ /* 0x000fe400078e00ac */
.L_x_6814:
[----:B------:R-:W-:Y:S05]  /*115b0*/  BSYNC B1 ;  /* 0x0000000000017941 */ /* 0x000fea0003800000 */
.L_x_6812:
        /* <DEDUP_REMOVED lines=16> */
.L_x_6818:
[----:B------:R-:W-:Y:S05]  /*116c0*/  BSYNC B2 ;  /* 0x0000000000027941 */ /* 0x000fea0003800000 */
.L_x_6817:
        /* <DEDUP_REMOVED lines=43> */
.L_x_6816:
[----:B------:R-:W-:Y:S05]  /*11980*/  BSYNC B1 ;  /* 0x0000000000017941 */ /* 0x000fea0003800000 */
.L_x_6815:
        /* <DEDUP_REMOVED lines=12> */
.L_x_6819:
        /* <DEDUP_REMOVED lines=12> */
.L_x_6822:
[----:B------:R-:W-:Y:S02]  /*11b10*/  IMAD.MOV.U32 R150, RZ, RZ, R172 ;  /* 0x000000ffff967224 */ /* 0x000fe400078e00ac */
.L_x_6823:
[----:B------:R-:W-:Y:S05]  /*11b20*/  BSYNC B1 ;  /* 0x0000000000017941 */ /* 0x000fea0003800000 */
.L_x_6821:
        /* <DEDUP_REMOVED lines=16> */
.L_x_6827:
[----:B------:R-:W-:Y:S05]  /*11c30*/  BSYNC B2 ;  /* 0x0000000000027941 */ /* 0x000fea0003800000 */
.L_x_6826:
        /* <DEDUP_REMOVED lines=43> */
.L_x_6825:
[----:B------:R-:W-:Y:S05]  /*11ef0*/  BSYNC B1 ;  /* 0x0000000000017941 */ /* 0x000fea0003800000 */
.L_x_6824:
        /* <DEDUP_REMOVED lines=9> */
.L_x_6820:
        /* <DEDUP_REMOVED lines=19> */
[----:B------:R-:W-:Y:S02]  /*120c0*/  LEA R92, P0, R148, c[0x0][0x188], 0x5 ;  /* 0x00006200945c7a11 */ /* 0x000fe400078028ff */
[----:B------:R-:W-:Y:S02]  /*120d0*/  SHF.R.U32.HI R150, RZ, 0x1d, R148 ;  /* 0x0000001dff967819 */ /* 0x000fe40000011694 */
        /* <DEDUP_REMOVED lines=30> */
.L_x_6699:
[----:B------:R-:W-:Y:S05]  /*122c0*/  BSYNC B0 ;  /* 0x0000000000007941 */ /* 0x000fea0003800000 */
.L_x_6698:
        /* <DEDUP_REMOVED lines=34> */
.L_x_6838:
        /* <DEDUP_REMOVED lines=70> */
.L_x_6839:
        /* <DEDUP_REMOVED lines=21> */
[----:B01----:R-:W-:-:S02]  /*12aa0*/  IMAD.IADD R95, R94, 0x1, R91 ;  /* 0x000000015e5f7824 */ /* 0x003fc400078e025b */
        /* <DEDUP_REMOVED lines=92> */
.L_x_6831:
[----:B------:R-:W-:Y:S05]  /*13070*/  BSYNC B0 ;  /* 0x0000000000007941 */ /* 0x000fea0003800000 */
.L_x_6830:
        /* <DEDUP_REMOVED lines=49> */
.L_x_6833:
[----:B------:R-:W-:Y:S05]  /*13390*/  BSYNC B0 ;  /* 0x0000000000007941 */ /* 0x000fea0003800000 */
.L_x_6832:
        /* <DEDUP_REMOVED lines=48> */
.L_x_6835:
[----:B------:R-:W-:Y:S05]  /*136a0*/  BSYNC B0 ;  /* 0x0000000000007941 */ /* 0x000fea0003800000 */
.L_x_6834:
[----:B------:R-:W-:Y:S02]  /*136b0*/  IADD3 R49, R49, c[0x0][0x160], RZ ;  /* 0x0000580031317a10 */ /* 0x000fe40007ffe0ff */
[----:B------:R-:W-:Y:S02]  /*136c0*/  LOP3.LUT P1, RZ, R168, 0xff, RZ, 0xc0, !PT ;  /* 0x000000ffa8ff7812 */ /* 0x000fe4000782c0ff */
[----:B------:R-:W-:Y:S02]  /*136d0*/  ISETP.GE.AND P0, PT, R49, c[0x0][0x164], PT ;  /* 0x0000590031007a0c */ /* 0x000fe40003f06270 */
[----:B------:R-:W-:-:S11]  /*136e0*/  SEL R168, RZ, 0x1, P1 ;  /* 0x00000001ffa87807 */ /* 0x000fd60000800000 */
[----:B01----:R-:W-:Y:S01]  /*136f0*/  @P0 CALL.REL.NOINC `(.L_x_6836) ;  /* 0x0000001000000944 */ /* 0x003fe20003c00000 */
[----:B------:R-:W-:Y:S05]  /*13700*/  BRA `(.L_x_6837) ;  /* 0xfffedb6000007947 */ /* 0x000fea000383ffff */
.L_x_6836:
[----:B------:R-:W-:Y:S05]  /*13710*/  EXIT ;  /* 0x000000000000794d */ /* 0x000fea0003800000 */
.L_x_6828:
[----:B------:R-:W-:Y:S01]  /*13720*/  IMAD.MOV.U32 R148, RZ, RZ, 0x1 ;  /* 0x00000001ff947424 */ /* 0x000fe200078e00ff */
[----:B------:R-:W-:Y:S01]  /*13730*/  MOV R90, 0x13770 ;  /* 0x00013770005a7802 */ /* 0x000fe20000000f00 */
[----:B------:R-:W-:Y:S02]  /*13740*/  IMAD.MOV.U32 R93, RZ, RZ, 0x1f ;  /* 0x0000001fff5d7424 */ /* 0x000fe400078e00ff */
[----:B------:R-:W-:Y:S02]  /*13750*/  IMAD.MOV.U32 R94, RZ, RZ, -0x1 ;  /* 0xffffffffff5e7424 */ /* 0x000fe400078e00ff */
[----:B------:R-:W-:Y:S05]  /*13760*/  CALL.REL.NOINC `($__internal_28_$__cuda_sm70_shflsync_bfly_p) ;  /* 0x000006c000007944 */ /* 0x000fea0003c00000 */
[----:B-1----:R-:W-:Y:S01]  /*13770*/  IMAD.MOV.U32 R88, RZ, RZ, R148 ;  /* 0x000000ffff587224 */ /* 0x002fe200078e0094 */
[----:B0-----:R-:W-:Y:S05]  /*13780*/  BRA `(.L_x_6838) ;  /* 0xffffed6000007947 */ /* 0x001fea000383ffff */
.L_x_6829:
[----:B------:R-:W-:Y:S01]  /*13790*/  IMAD.MOV.U32 R148, RZ, RZ, 0x2 ;  /* 0x00000002ff947424 */ /* 0x000fe200078e00ff */
[----:B------:R-:W-:Y:S01]  /*137a0*/  MOV R90, 0x137e0 ;  /* 0x000137e0005a7802 */ /* 0x000fe20000000f00 */
[----:B------:R-:W-:Y:S02]  /*137b0*/  IMAD.MOV.U32 R93, RZ, RZ, 0x1f ;  /* 0x0000001fff5d7424 */ /* 0x000fe400078e00ff */
[----:B------:R-:W-:Y:S02]  /*137c0*/  IMAD.MOV.U32 R94, RZ, RZ, -0x1 ;  /* 0xffffffffff5e7424 */ /* 0x000fe400078e00ff */
[----:B------:R-:W-:Y:S05]  /*137d0*/  CALL.REL.NOINC `($__internal_28_$__cuda_sm70_shflsync_bfly_p) ;  /* 0x0000065000007944 */ /* 0x000fea0003c00000 */
[----:B01----:R-:W-:Y:S01]  /*137e0*/  FADD.FTZ R89, R89, R148 ;  /* 0x0000009459597221 */ /* 0x003fe20000010000 */
[----:B------:R-:W-:Y:S01]  /*137f0*/  MOV R90, 0x13840 ;  /* 0x00013840005a7802 */ /* 0x000fe20000000f00 */
[----:B------:R-:W-:-:S02]  /*13800*/  IMAD.MOV.U32 R148, RZ, RZ, 0x4 ;  /* 0x00000004ff947424 */ /* 0x000fc400078e00ff */
[----:B------:R-:W-:Y:S02]  /*13810*/  IMAD.MOV.U32 R93, RZ, RZ, 0x1f ;  /* 0x0000001fff5d7424 */ /* 0x000fe400078e00ff */
[----:B------:R-:W-:Y:S02]  /*13820*/  IMAD.MOV.U32 R94, RZ, RZ, -0x1 ;  /* 0xffffffffff5e7424 */ /* 0x000fe400078e00ff */
[----:B------:R-:W-:Y:S05]  /*13830*/  CALL.REL.NOINC `($__internal_28_$__cuda_sm70_shflsync_bfly_p) ;  /* 0x000005f000007944 */ /* 0x000fea0003c00000 */
[----:B01----:R-:W-:Y:S01]  /*13840*/  FADD.FTZ R89, R89, R148 ;  /* 0x0000009459597221 */ /* 0x003fe20000010000 */
[----:B------:R-:W-:Y:S01]  /*13850*/  MOV R90, 0x138a0 ;  /* 0x000138a0005a7802 */ /* 0x000fe20000000f00 */
[----:B------:R-:W-:Y:S02]  /*13860*/  IMAD.MOV.U32 R148, RZ, RZ, 0x8 ;  /* 0x00000008ff947424 */ /* 0x000fe400078e00ff */
        /* <DEDUP_REMOVED lines=10> */
[----:B------:R-:W-:Y:S01]  /*13910*/  LOP3.LUT P0, RZ, R98, 0x20, RZ, 0xc0, !PT ;  /* 0x0000002062ff7812 */ /* 0x000fe2000780c0ff */
[----:B------:R-:W-:Y:S02]  /*13920*/  IMAD.MOV.U32 R148, RZ, RZ, 0x1 ;  /* 0x00000001ff947424 */ /* 0x000fe400078e00ff */
        /* <DEDUP_REMOVED lines=72> */
[----:B-1----:R-:W-:Y:S01]  /*13db0*/  FADD.FTZ R95, R89, R148 ;  /* 0x00000094595f7221 */ /* 0x002fe20000010000 */
[----:B------:R-:W-:Y:S01]  /*13dc0*/  MOV R90, 0x13e20 ;  /* 0x00013e20005a7802 */ /* 0x000fe20000000f00 */
[----:B------:R-:W-:-:S02]  /*13dd0*/  IMAD.MOV.U32 R148, RZ, RZ, 0x10 ;  /* 0x00000010ff947424 */ /* 0x000fc400078e00ff */
[----:B0-----:R-:W-:Y:S02]  /*13de0*/  IMAD.MOV.U32 R93, RZ, RZ, 0x1f ;  /* 0x0000001fff5d7424 */ /* 0x001fe400078e00ff */
[----:B------:R-:W-:Y:S02]  /*13df0*/  IMAD.MOV.U32 R94, RZ, RZ, -0x1 ;  /* 0xffffffffff5e7424 */ /* 0x000fe400078e00ff */
[----:B------:R-:W-:Y:S02]  /*13e00*/  IMAD.MOV.U32 R89, RZ, RZ, R95 ;  /* 0x000000ffff597224 */ /* 0x000fe400078e005f */
[----:B------:R-:W-:Y:S05]  /*13e10*/  CALL.REL.NOINC `($__internal_28_$__cuda_sm70_shflsync_bfly_p) ;  /* 0x0000001000007944 */ /* 0x000fea0003c00000 */
[----:B01----:R-:W-:Y:S05]  /*13e20*/  BRA `(.L_x_6839) ;  /* 0xffffeb2000007947 */ /* 0x003fea000383ffff */
        .weak           $__internal_28_$__cuda_sm70_shflsync_bfly_p
        .type           $__internal_28_$__cuda_sm70_shflsync_bfly_p,@function
        .size           $__internal_28_$__cuda_sm70_shflsync_bfly_p,(.L_x_20008 - $__internal_28_$__cuda_sm70_shflsync_bfly_p)
$__internal_28_$__cuda_sm70_shflsync_bfly_p:
[----:B------:R-:W-:Y:S01]  /*13e30*/  IMAD.MOV.U32 R91, RZ, RZ, 0x0 ;  /* 0x00000000ff5b7424 */ /* 0x000fe200078e00ff */
[----:B------:R-:W-:Y:S04]  /*13e40*/  WARPSYNC R94 ;  /* 0x0000005e00007348 */ /* 0x000fe80003800000 */
[----:B------:R0:W1:Y:S01]  /*13e50*/  SHFL.BFLY PT, R148, R89, R148, R93 ;  /* 0x0c00009459947389 */ /* 0x00006200000e005d */
[----:B------:R-:W-:Y:S05]  /*13e60*/  RET.REL.NODEC R90 `(_ZN10layer_norm31ln_parallel_residual_fwd_kernelINS_13Kernel_traitsI13__nv_bfloat16S2_fS2_fjLj3072ELj1ELj1ELj4ELj16ENS_18Kernel_traits_baseILj3072ES2_S2_fS2_fjLj128EEEEELb1ELb0ELb0EEEvNS_9FwdParamsE) ;  /* 0xfffec1905a007950 */ /* 0x000fea0003c3ffff */
.L_x_6840:
        /* <DEDUP_REMOVED lines=9> */
.L_x_20008:


//--------------------- .text._ZN10layer_norm31ln_parallel_residual_fwd_kernelINS_13Kernel_traitsI13__nv_bfloat16S2_fS2_fjLj3072ELj1ELj1ELj4ELj16ENS_18Kernel_traits_baseILj3072ES2_S2_fS2_fjLj128EEEEELb1ELb0ELb1EEEvNS_9FwdParamsE --------------------------
	.section	.text._ZN10layer_norm31ln_parallel_residual_fwd_kernelINS_13Kernel_traitsI13__nv_bfloat16S2_fS2_fjLj3072ELj1ELj1ELj4ELj16ENS_18Kernel_traits_baseILj3072ES2_S2_fS2_fjLj128EEEEELb1ELb0ELb1EEEvNS_9FwdParamsE,"ax",@progbits
	.sectioninfo	@"SHI_REGISTERS=167"
	.align	128
        .global         _ZN10layer_norm31ln_parallel_residual_fwd_kernelINS_13Kernel_traitsI13__nv_bfloat16S2_fS2_fjLj3072ELj1ELj1ELj4ELj16ENS_18Kernel_traits_baseILj3072ES2_S2_fS2_fjLj128EEEEELb1ELb0ELb1EEEvNS_9FwdParamsE
        .type           _ZN10layer_norm31ln_parallel_residual_fwd_kernelINS_13Kernel_traitsI13__nv_bfloat16S2_fS2_fjLj3072ELj1ELj1ELj4ELj16ENS_18Kernel_traits_baseILj3072ES2_S2_fS2_fjLj128EEEEELb1ELb0ELb1EEEvNS_9FwdParamsE,@function
        .size           _ZN10layer_norm31ln_parallel_residual_fwd_kernelINS_13Kernel_traitsI13__nv_bfloat16S2_fS2_fjLj3072ELj1ELj1ELj4ELj16ENS_18Kernel_traits_baseILj3072ES2_S2_fS2_fjLj128EEEEELb1ELb0ELb1EEEvNS_9FwdParamsE,(.L_x_20009 - _ZN10layer_norm31ln_parallel_residual_fwd_kernelINS_13Kernel_traitsI13__nv_bfloat16S2_fS2_fjLj3072ELj1ELj1ELj4ELj16ENS_18Kernel_traits_baseILj3072ES2_S2_fS2_fjLj128EEEEELb1ELb0ELb1EEEvNS_9FwdParamsE)
        .other          _ZN10layer_norm31ln_parallel_residual_fwd_kernelINS_13Kernel_traitsI13__nv_bfloat16S2_fS2_fjLj3072ELj1ELj1ELj4ELj16ENS_18Kernel_traits_baseILj3072ES2_S2_fS2_fjLj128EEEEELb1ELb0ELb1EEEvNS_9FwdParamsE,@"STO_CUDA_ENTRY STV_DEFAULT"
_ZN10layer_norm31ln_parallel_residual_fwd_kernelINS_13Kernel_traitsI13__nv_bfloat16S2_fS2_fjLj3072ELj1ELj1ELj4ELj16ENS_18Kernel_traits_baseILj3072ES2_S2_fS2_fjLj128EEEEELb1ELb0ELb1EEEvNS_9FwdParamsE:
.text._ZN10layer_norm31ln_parallel_residual_fwd_kernelINS_13Kernel_traitsI13__nv_bfloat16S2_fS2_fjLj3072ELj1ELj1ELj4ELj16ENS_18Kernel_traits_baseILj3072ES2_S2_fS2_fjLj128EEEEELb1ELb0ELb1EEEvNS_9FwdParamsE:
        /* <DEDUP_REMOVED lines=15> */
[C---:B0-----:R-:W-:Y:S01]  /*00f0*/  IMAD.SHL.U32 R0, R26.reuse, 0x10, RZ ;  /* 0x000000101a007824 */ /* 0x041fe200078e00ff */
[----:B------:R-:W-:Y:S01]  /*0100*/  LOP3.LUT R27, R26, 0x7f, RZ, 0xc0, !PT ;  /* 0x0000007f1a1b7812 */ /* 0x000fe200078ec0ff */
[----:B-1----:R-:W-:-:S03]  /*0110*/  IMAD R109, R23, c[0x0][0x0], R26 ;  /* 0x00000000176d7a24 */ /* 0x002fc600078e021a */
[----:B------:R-:W-:Y:S01]  /*0120*/  LOP3.LUT R22, R0, 0x7f0, RZ, 0xc0, !PT ;  /* 0x000007f000167812 */ /* 0x000fe200078ec0ff */
[----:B------:R-:W-:Y:S02]  /*0130*/  IMAD.SHL.U32 R0, R27, 0x10, RZ ;  /* 0x000000101b007824 */ /* 0x000fe400078e00ff */
[----:B------:R-:W-:-:S03]  /*0140*/  IMAD.WIDE.U32 R6, R109, -0x326172a9, RZ ;  /* 0xcd9e8d576d067825 */ /* 0x000fc600078e00ff */
        /* <DEDUP_REMOVED lines=8> */
[----:B--2---:R-:W-:Y:S02]  /*01d0*/  IADD3.X R3, RZ, c[0x0][0x21c], RZ, P1, !PT ;  /* 0x00008700ff037a10 */ /* 0x004fe40000ffe4ff */
[----:B------:R-:W-:Y:S02]  /*01e0*/  ISETP.NE.U32.AND P1, PT, RZ, c[0x0][0x220], PT ;  /* 0x00008800ff007a0c */ /* 0x000fe40003f25070 */
[----:B------:R-:W-:-:S02]  /*01f0*/  SHF.R.U64 R107, R132, 0x2, R133 ;  /* 0x00000002846b7819 */ /* 0x000fc40000001285 */
[----:B------:R-:W-:Y:S01]  /*0200*/  ISETP.NE.AND.EX P1, PT, RZ, c[0x0][0x224], PT, P1 ;  /* 0x00008900ff007a0c */ /* 0x000fe20003f25310 */
[----:B-1----:R-:W-:Y:S01]  /*0210*/  UIADD3 UR9, UR4, -0x61c88647, URZ ;  /* 0x9e3779b904097890 */ /* 0x002fe2000fffe03f */
[----:B------:R-:W-:Y:S01]  /*0220*/  SHF.R.U32.HI R105, RZ, 0x2, R133 ;  /* 0x00000002ff697819 */ /* 0x000fe20000011685 */
[----:B------:R-:W-:Y:S01]  /*0230*/  IMAD.WIDE.U32 R4, R107, -0x2daee0ad, RZ ;  /* 0xd2511f536b047825 */ /* 0x000fe200078e00ff */
[----:B------:R-:W-:Y:S01]  /*0240*/  UIADD3 UR11, UR4, 0x3c6ef372, URZ ;  /* 0x3c6ef372040b7890 */ /* 0x000fe2000fffe03f */
[----:B------:R-:W-:Y:S02]  /*0250*/  ISETP.NE.AND.EX P0, PT, RZ, c[0x0][0x21c], PT, P0 ;  /* 0x00008700ff007a0c */ /* 0x000fe40003f05300 */
[----:B------:R-:W-:Y:S02]  /*0260*/  LOP3.LUT R12, R7, UR4, R105, 0x96, !PT ;  /* 0x00000004070c7c12 */ /* 0x000fe4000f8e9669 */
[----:B---3--:R-:W-:Y:S01]  /*0270*/  LOP3.LUT R14, R5, UR5, RZ, 0x3c, !PT ;  /* 0x00000005050e7c12 */ /* 0x008fe2000f8e3cff */
[----:B------:R-:W-:-:S02]  /*0280*/  UIADD3 UR10, UR5, -0x4498517b, URZ ;  /* 0xbb67ae85050a7890 */ /* 0x000fc4000fffe03f */
[----:B------:R-:W-:Y:S01]  /*0290*/  IMAD.WIDE.U32 R12, R12, -0x2daee0ad, RZ ;  /* 0xd2511f530c0c7825 */ /* 0x000fe200078e00ff */
[----:B------:R0:W5:Y:S03]  /*02a0*/  @P1 LDG.E.128 R28, [R32.64] ;  /* 0x00000006201c1981 */ /* 0x000166000c1e1d00 */
[----:B------:R-:W-:Y:S01]  /*02b0*/  IMAD.WIDE.U32 R14, R14, -0x326172a9, RZ ;  /* 0xcd9e8d570e0e7825 */ /* 0x000fe200078e00ff */
[----:B------:R0:W5:Y:S01]  /*02c0*/  @P1 LDG.E.128 R36, [R32.64+0x800] ;  /* 0x0008000620241981 */ /* 0x000162000c1e1d00 */
[----:B------:R-:W-:Y:S01]  /*02d0*/  LOP3.LUT R18, R13, UR10, R4, 0x96, !PT ;  /* 0x0000000a0d127c12 */ /* 0x000fe2000f8e9604 */
        /* <DEDUP_REMOVED lines=17> */
[----:B------:R-:W-:Y:S01]  /*03f0*/  UIADD3 UR16, UR5, -0x126145ec, URZ ;  /* 0xed9eba1405107890 */ /* 0x000fe2000fffe03f */
[----:B------:R-:W-:-:S04]  /*0400*/  IMAD.WIDE.U32 R18, R19, -0x326172a9, RZ ;  /* 0xcd9e8d5713127825 */ /* 0x000fc800078e00ff */
[----:B------:R-:W-:Y:S01]  /*0410*/  IMAD.WIDE.U32 R16, R16, -0x2daee0ad, RZ ;  /* 0xd2511f5310107825 */ /* 0x000fe200078e00ff */
[----:B-1----:R-:W-:-:S04]  /*0420*/  LOP3.LUT R2, R19, UR15, R14, 0x96, !PT ;  /* 0x0000000f13027c12 */ /* 0x002fc8000f8e960e */
[----:B------:R-:W-:Y:S01]  /*0430*/  LOP3.LUT R12, R17, UR16, R12, 0x96, !PT ;  /* 0x00000010110c7c12 */ /* 0x000fe2000f8e960c */
[----:B------:R-:W-:Y:S01]  /*0440*/  UIADD3 UR17, UR4, 0x1715609d, URZ ;  /* 0x1715609d04117890 */ /* 0x000fe2000fffe03f */
[----:B------:R-:W-:Y:S01]  /*0450*/  IMAD.WIDE.U32 R2, R2, -0x2daee0ad, RZ ;  /* 0xd2511f5302027825 */ /* 0x000fe200078e00ff */
[----:B------:R-:W-:-:S03]  /*0460*/  UIADD3 UR18, UR5, -0x56f99767, URZ ;  /* 0xa906689905127890 */ /* 0x000fc6000fffe03f */
[----:B------:R-:W-:-:S03]  /*0470*/  IMAD.WIDE.U32 R12, R12, -0x326172a9, RZ ;  /* 0xcd9e8d570c0c7825 */ /* 0x000fc600078e00ff */
[----:B------:R-:W-:Y:S02]  /*0480*/  LOP3.LUT R16, R3, UR18, R16, 0x96, !PT ;  /* 0x0000001203107c12 */ /* 0x000fe4000f8e9610 */
[----:B------:R-:W-:Y:S01]  /*0490*/  LOP3.LUT R14, R13, UR17, R18, 0x96, !PT ;  /* 0x000000110d0e7c12 */ /* 0x000fe2000f8e9612 */
[----:B------:R-:W-:Y:S02]  /*04a0*/  UIADD3 UR19, UR4, -0x4ab325aa, URZ ;  /* 0xb54cda5604137890 */ /* 0x000fe4000fffe03f */
[----:B------:R-:W-:Y:S01]  /*04b0*/  UIADD3 UR20, UR5, 0x646e171e, URZ ;  /* 0x646e171e05147890 */ /* 0x000fe2000fffe03f */
[----:B------:R-:W-:-:S04]  /*04c0*/  IMAD.WIDE.U32 R16, R16, -0x326172a9, RZ ;  /* 0xcd9e8d5710107825 */ /* 0x000fc800078e00ff */
[----:B------:R-:W-:Y:S01]  /*04d0*/  IMAD.WIDE.U32 R14, R14, -0x2daee0ad, RZ ;  /* 0xd2511f530e0e7825 */ /* 0x000fe200078e00ff */
[----:B------:R-:W-:Y:S02]  /*04e0*/  LOP3.LUT R18, R17, UR19, R12, 0x96, !PT ;  /* 0x0000001311127c12 */ /* 0x000fe4000f8e960c */
[----:B------:R-:W-:Y:S02]  /*04f0*/  LEA.HI R26, R26, R23, RZ, 0x19 ;  /* 0x000000171a1a7211 */ /* 0x000fe400078fc8ff */
[----:B------:R-:W-:Y:S01]  /*0500*/  LOP3.LUT R20, R15, UR20, R2, 0x96, !PT ;  /* 0x000000140f147c12 */ /* 0x000fe2000f8e9602 */
        /* <DEDUP_REMOVED lines=28> */
[----:B------:R-:W-:Y:S01]  /*06d0*/  @!P1 CS2R R38, SRZ ;  /* 0x0000000000269805 */ /* 0x000fe2000001ff00 */
[----:B------:R-:W-:Y:S01]  /*06e0*/  PRMT R89, RZ, 0x7610, R28 ;  /* 0x00007610ff597816 */ /* 0x000fe2000000001c */
[----:B------:R-:W-:Y:S01]  /*06f0*/  UIADD3 UR25, UR4, -0x700cb87f, URZ ;  /* 0x8ff3478104197890 */ /* 0x000fe2000fffe03f */
[--C-:B------:R-:W-:Y:S01]  /*0700*/  PRMT R88, RZ, 0x5410, R29.reuse ;  /* 0x00005410ff587816 */ /* 0x100fe2000000001d */
[----:B------:R-:W-:Y:S01]  /*0710*/  UIADD3 UR26, UR5, -0x695add53, URZ ;  /* 0x96a522ad051a7890 */ /* 0x000fe2000fffe03f */
[----:B------:R-:W-:Y:S01]  /*0720*/  PRMT R91, RZ, 0x7610, R29 ;  /* 0x00007610ff5b7816 */ /* 0x000fe2000000001d */
[----:B------:R-:W-:Y:S01]  /*0730*/  @!P1 CS2R R32, SRZ ;  /* 0x0000000000209805 */ /* 0x000fe2000001ff00 */
[----:B------:R-:W-:Y:S01]  /*0740*/  @!P1 CS2R R34, SRZ ;  /* 0x0000000000229805 */ /* 0x000fe2000001ff00 */
[----:B------:R-:W-:Y:S01]  /*0750*/  IMAD R110, R110, -0x2daee0ad, RZ ;  /* 0xd2511f536e6e7824 */ /* 0x000fe200078e02ff */
[----:B------:R0:W5:Y:S01]  /*0760*/  LDG.E.128 R68, [R12.64] ;  /* 0x000000060c447981 */ /* 0x000162000c1e1d00 */
[----:B------:R-:W-:-:S02]  /*0770*/  IMAD R111, R111, -0x326172a9, RZ ;  /* 0xcd9e8d576f6f7824 */ /* 0x000fc400078e02ff */
[----:B------:R-:W-:Y:S01]  /*0780*/  IMAD.HI.U32 R28, R108, -0x326172a9, RZ ;  /* 0xcd9e8d576c1c7827 */ /* 0x000fe200078e00ff */
[----:B------:R0:W5:Y:S03]  /*0790*/  LDG.E.128 R64, [R12.64+0x800] ;  /* 0x000800060c407981 */ /* 0x000166000c1e1d00 */
[----:B------:R-:W-:Y:S01]  /*07a0*/  IMAD.HI.U32 R29, R106, -0x2daee0ad, RZ ;  /* 0xd2511f536a1d7827 */ /* 0x000fe200078e00ff */
[----:B------:R0:W5:Y:S01]  /*07b0*/  LDG.E.128 R60, [R12.64+0x1000] ;  /* 0x001000060c3c7981 */ /* 0x000162000c1e1d00 */
[--C-:B------:R-:W-:Y:S02]  /*07c0*/  PRMT R21, RZ, 0x5410, R10.reuse ;  /* 0x00005410ff157816 */ /* 0x100fe4000000000a */
[----:B------:R-:W-:Y:S01]  /*07d0*/  PRMT R20, RZ, 0x7610, R10 ;  /* 0x00007610ff147816 */ /* 0x000fe2000000000a */
[----:B------:R1:W5:Y:S01]  /*07e0*/  LDG.E.128 R80, [R2.64] ;  /* 0x0000000602507981 */ /* 0x000362000c1e1d00 */
[----:B------:R-:W-:-:S02]  /*07f0*/  PRMT R19, RZ, 0x5410, R11 ;  /* 0x00005410ff137816 */ /* 0x000fc4000000000b */
[----:B------:R-:W-:Y:S01]  /*0800*/  PRMT R18, RZ, 0x7610, R11 ;  /* 0x00007610ff127816 */ /* 0x000fe2000000000b */
[----:B------:R1:W5:Y:S01]  /*0810*/  LDG.E.128 R76, [R2.64+0x800] ;  /* 0x00080006024c7981 */ /* 0x000362000c1e1d00 */
[--C-:B------:R-:W-:Y:S01]  /*0820*/  PRMT R25, RZ, 0x5410, R8.reuse ;  /* 0x00005410ff197816 */ /* 0x100fe20000000008 */
[----:B------:R-:W-:Y:S01]  /*0830*/  IMAD R108, R108, -0x326172a9, RZ ;  /* 0xcd9e8d576c6c7824 */ /* 0x000fe200078e02ff */
[----:B------:R-:W-:Y:S01]  /*0840*/  PRMT R24, RZ, 0x7610, R8 ;  /* 0x00007610ff187816 */ /* 0x000fe20000000008 */
[----:B------:R1:W5:Y:S01]  /*0850*/  LDG.E.128 R72, [R2.64+0x1000] ;  /* 0x0010000602487981 */ /* 0x000362000c1e1d00 */
[--C-:B------:R-:W-:Y:S01]  /*0860*/  PRMT R23, RZ, 0x5410, R9.reuse ;  /* 0x00005410ff177816 */ /* 0x100fe20000000009 */
[----:B------:R-:W-:Y:S01]  /*0870*/  IMAD.MOV.U32 R116, RZ, RZ, 0x1 ;  /* 0x00000001ff747424 */ /* 0x000fe200078e00ff */
[----:B------:R-:W-:Y:S01]  /*0880*/  PRMT R22, RZ, 0x7610, R9 ;  /* 0x00007610ff167816 */ /* 0x000fe20000000009 */
[----:B------:R-:W-:Y:S01]  /*0890*/  IMAD R106, R106, -0x2daee0ad, RZ ;  /* 0xd2511f536a6a7824 */ /* 0x000fe200078e02ff */
[--C-:B------:R-:W-:Y:S01]  /*08a0*/  PRMT R17, RZ, 0x5410, R4.reuse ;  /* 0x00005410ff117816 */ /* 0x100fe20000000004 */
[----:B------:R-:W-:Y:S01]  /*08b0*/  IMAD.MOV.U32 R104, RZ, RZ, RZ ;  /* 0x000000ffff687224 */ /* 0x000fe200078e00ff */
[----:B------:R-:W-:-:S02]  /*08c0*/  PRMT R16, RZ, 0x7610, R4 ;  /* 0x00007610ff107816 */ /* 0x000fc40000000004 */
[--C-:B------:R-:W-:Y:S02]  /*08d0*/  PRMT R15, RZ, 0x5410, R5.reuse ;  /* 0x00005410ff0f7816 */ /* 0x100fe40000000005 */
[----:B------:R-:W-:Y:S02]  /*08e0*/  PRMT R14, RZ, 0x7610, R5 ;  /* 0x00007610ff0e7816 */ /* 0x000fe40000000005 */
[--C-:B0-----:R-:W-:Y:S02]  /*08f0*/  PRMT R13, RZ, 0x5410, R6.reuse ;  /* 0x00005410ff0d7816 */ /* 0x101fe40000000006 */
        /* <DEDUP_REMOVED lines=9> */
[--C-:B-1----:R-:W-:Y:S02]  /*0990*/  PRMT R3, RZ, 0x5410, R43.reuse ;  /* 0x00005410ff037816 */ /* 0x102fe4000000002b */
        /* <DEDUP_REMOVED lines=13> */
[----:B------:R-:W-:Y:S02]  /*0a70*/  LOP3.LUT R111, R28, UR25, R111, 0x96, !PT ;  /* 0x000000191c6f7c12 */ /* 0x000fe4000f8e966f */
[----:B------:R-:W-:Y:S02]  /*0a80*/  LOP3.LUT R110, R29, UR26, R110, 0x96, !PT ;  /* 0x0000001a1d6e7c12 */ /* 0x000fe4000f8e966e */
[----:B------:R-:W-:Y:S02]  /*0a90*/  LOP3.LUT R132, R132, 0x3, RZ, 0xc0, !PT ;  /* 0x0000000384847812 */ /* 0x000fe400078ec0ff */
        /* <DEDUP_REMOVED lines=8> */
.L_x_7231:
[----:B------:R-:W-:Y:S01]  /*0b20*/  ISETP.NE.U32.AND P0, PT, RZ, c[0x0][0x180], PT ;  /* 0x00006000ff007a0c */ /* 0x000fe20003f05070 */
[----:B------:R-:W-:Y:S01]  /*0b30*/  IMAD R28, R26, c[0x0][0x168], RZ ;  /* 0x00005a001a1c7a24 */ /* 0x000fe200078e02ff */
[----:B------:R-:W-:Y:S01]  /*0b40*/  ISETP.NE.U32.AND P1, PT, RZ, c[0x0][0x178], PT ;  /* 0x00005e00ff007a0c */ /* 0x000fe20003f25070 */
[----:B------:R-:W-:Y:S01]  /*0b50*/  IMAD.MOV.U32 R112, RZ, RZ, 0x10 ;  /* 0x00000010ff707424 */ /* 0x000fe200078e00ff */
[----:B------:R-:W-:Y:S02]  /*0b60*/  ISETP.NE.AND.EX P0, PT, RZ, c[0x0][0x184], PT, P0 ;  /* 0x00006100ff007a0c */ /* 0x000fe40003f05300 */
[----:B------:R-:W-:Y:S02]  /*0b70*/  SHF.R.S32.HI R29, RZ, 0x1f, R28 ;  /* 0x0000001fff1d7819 */ /* 0x000fe4000001141c */
[----:B------:R-:W-:Y:S02]  /*0b80*/  ISETP.NE.AND.EX P2, PT, RZ, c[0x0][0x17c], PT, P1 ;  /* 0x00005f00ff007a0c */ /* 0x000fe40003f45310 */
[----:B------:R-:W-:-:S07]  /*0b90*/  LEA.HI R28, R29, R28, RZ, 0x3 ;  /* 0x0000001c1d1c7211 */ /* 0x000fce00078f18ff */
[----:B------:R-:W-:Y:S01]  /*0ba0*/  @P0 IMAD.MOV.U32 R32, RZ, RZ, 0x20 ;  /* 0x00000020ff200424 */ /* 0x000fe200078e00ff */
[----:B------:R-:W-:Y:S02]  /*0bb0*/  LEA.HI.SX32 R135, R28, R27, 0x1d ;  /* 0x0000001b1c877211 */ /* 0x000fe400078feaff */
[----:B------:R-:W-:Y:S01]  /*0bc0*/  ISETP.NE.AND P1, PT, R132, 0x1, PT ;  /* 0x000000018400780c */ /* 0x000fe20003f25270 */
[----:B------:R-:W-:Y:S01]  /*0bd0*/  BSSY B0, `(.L_x_6841) ;  /* 0x0000014000007945 */ /* 0x000fe20003800000 */
[----:B------:R-:W-:Y:S01]  /*0be0*/  P2R R137, PR, RZ, 0x4 ;  /* 0x00000004ff897803 */ /* 0x000fe20000000000 */
[----:B------:R-:W-:-:S04]  /*0bf0*/  IMAD.WIDE.U32 R28, R135, R112, c[0x0][0x170] ;  /* 0x00005c00871c7625 */ /* 0x000fc800078e0070 */
[C---:B------:R-:W-:Y:S02]  /*0c00*/  @P2 IMAD.WIDE.U32 R34, R135.reuse, R112, c[0x0][0x178] ;  /* 0x00005e0087222625 */ /* 0x040fe400078e0070 */
[----:B-----5:R-:W5:Y:S02]  /*0c10*/  LDG.E.128 R28, [R28.64] ;  /* 0x000000061c1c7981 */ /* 0x020f64000c1e1d00 */
[----:B------:R-:W-:Y:S02]  /*0c20*/  @P0 IMAD.WIDE.U32 R32, R135, R32, c[0x0][0x180] ;  /* 0x0000600087200625 */ /* 0x000fe400078e0020 */
[----:B------:R0:W5:Y:S04]  /*0c30*/  @P2 LDG.E.128 R56, [R34.64] ;  /* 0x0000000622382981 */ /* 0x000168000c1e1d00 */
[----:B------:R0:W5:Y:S04]  /*0c40*/  @P0 LDG.E.128 R52, [R32.64] ;  /* 0x0000000620340981 */ /* 0x000168000c1e1d00 */
[----:B------:R0:W5:Y:S01]  /*0c50*/  @P0 LDG.E.128 R48, [R32.64+0x10] ;  /* 0x0000100620300981 */ /* 0x000162000c1e1d00 */
[----:B------:R-:W-:Y:S01]  /*0c60*/  IADD3 R36, R132, 0x1, RZ ;  /* 0x0000000184247810 */ /* 0x000fe20007ffe0ff */
        /* <DEDUP_REMOVED lines=9> */
.L_x_6842:
[----:B------:R-:W-:Y:S02]  /*0d00*/  IMAD.MOV.U32 R40, RZ, RZ, R108 ;  /* 0x000000ffff287224 */ /* 0x000fe400078e006c */
.L_x_6843:
[----:B------:R-:W-:Y:S05]  /*0d10*/  BSYNC B0 ;  /* 0x0000000000007941 */ /* 0x000fea0003800000 */
.L_x_6841:
[----:B------:R-:W-:Y:S01]  /*0d20*/  ISETP.NE.AND P1, PT, R36, 0x4, PT ;  /* 0x000000042400780c */ /* 0x000fe20003f25270 */
[----:B------:R-:W-:-:S12]  /*0d30*/  BSSY B0, `(.L_x_6844) ;  /* 0x000003c000007945 */ /* 0x000fd80003800000 */
[----:B------:R-:W-:Y:S05]  /*0d40*/  @P1 BRA `(.L_x_6845) ;  /* 0x000003a000001947 */ /* 0x000fea0003800000 */
[----:B------:R-:W-:Y:S01]  /*0d50*/  IADD3 R107, R107, 0x1, RZ ;  /* 0x000000016b6b7810 */ /* 0x000fe20007ffe0ff */
[----:B------:R-:W-:Y:S03]  /*0d60*/  BSSY B1, `(.L_x_6846) ;  /* 0x000000c000017945 */ /* 0x000fe60003800000 */
[C---:B------:R-:W-:Y:S01]  /*0d70*/  ISETP.NE.AND P1, PT, R107.reuse, RZ, PT ;  /* 0x000000ff6b00720c */ /* 0x040fe20003f25270 */
[----:B0-----:R-:W-:-:S12]  /*0d80*/  IMAD.HI.U32 R33, R107, -0x2daee0ad, RZ ;  /* 0xd2511f536b217827 */ /* 0x001fd800078e00ff */
        /* <DEDUP_REMOVED lines=9> */
.L_x_6847:
[----:B------:R-:W-:Y:S05]  /*0e20*/  BSYNC B1 ;  /* 0x0000000000017941 */ /* 0x000fea0003800000 */
.L_x_6846:
        /* <DEDUP_REMOVED lines=44> */
.L_x_6845:
[----:B------:R-:W-:Y:S05]  /*10f0*/  BSYNC B0 ;  /* 0x0000000000007941 */ /* 0x000fea0003800000 */
.L_x_6844:
[----:B0-----:R-:W0:Y:S01]  /*1100*/  I2F.U32 R33, R40 ;  /* 0x0000002800217306 */ /* 0x001e220000201000 */
        /* <DEDUP_REMOVED lines=12> */
[----:B------:R-:W-:Y:S02]  /*11d0*/  IMAD.MOV.U32 R32, RZ, RZ, R36 ;  /* 0x000000ffff207224 */ /* 0x000fe400078e0024 */
[----:B------:R-:W-:Y:S01]  /*11e0*/  FADD.FTZ R44, R52, R44 ;  /* 0x0000002c342c7221 */ /* 0x000fe20000010000 */
[----:B------:R-:W-:Y:S05]  /*11f0*/  BRA `(.L_x_6849) ;  /* 0x0000055000007947 */ /* 0x000fea0003800000 */
.L_x_6848:
        /* <DEDUP_REMOVED lines=12> */
.L_x_6851:
[----:B------:R-:W-:Y:S02]  /*12c0*/  IMAD.MOV.U32 R39, RZ, RZ, R108 ;  /* 0x000000ffff277224 */ /* 0x000fe400078e006c */
.L_x_6852:
[----:B------:R-:W-:Y:S05]  /*12d0*/  BSYNC B0 ;  /* 0x0000000000007941 */ /* 0x000fea0003800000 */
.L_x_6850:
        /* <DEDUP_REMOVED lines=16> */
.L_x_6856:
[----:B------:R-:W-:Y:S05]  /*13e0*/  BSYNC B1 ;  /* 0x0000000000017941 */ /* 0x000fea0003800000 */
.L_x_6855:
        /* <DEDUP_REMOVED lines=44> */
.L_x_6854:
[----:B------:R-:W-:Y:S05]  /*16b0*/  BSYNC B0 ;  /* 0x0000000000007941 */ /* 0x000fea0003800000 */
.L_x_6853:
        /* <DEDUP_REMOVED lines=9> */
.L_x_6849:
        /* <DEDUP_REMOVED lines=12> */
.L_x_6858:
[----:B------:R-:W-:Y:S02]  /*1810*/  IMAD.MOV.U32 R39, RZ, RZ, R108 ;  /* 0x000000ffff277224 */ /* 0x000fe400078e006c */
.L_x_6859:
[----:B------:R-:W-:Y:S05]  /*1820*/  BSYNC B0 ;  /* 0x0000000000007941 */ /* 0x000fea0003800000 */
.L_x_6857:
        /* <DEDUP_REMOVED lines=16> */
.L_x_6863:
[----:B------:R-:W-:Y:S05]  /*1930*/  BSYNC B1 ;  /* 0x0000000000017941 */ /* 0x000fea0003800000 */
.L_x_6862:
        /* <DEDUP_REMOVED lines=44> */
.L_x_6861:
[----:B------:R-:W-:Y:S05]  /*1c00*/  BSYNC B0 ;  /* 0x0000000000007941 */ /* 0x000fea0003800000 */
.L_x_6860:
        /* <DEDUP_REMOVED lines=10> */
[----:B------:R-:W-:Y:S02]  /*1cb0*/  IMAD.MOV.U32 R32, RZ, RZ, R33 ;  /* 0x000000ffff207224 */ /* 0x000fe400078e0021 */
[----:B------:R-:W-:Y:S01]  /*1cc0*/  FADD.FTZ R45, R53, R45 ;  /* 0x0000002d352d7221 */ /* 0x000fe20000010000 */
[----:B------:R-:W-:Y:S05]  /*1cd0*/  BRA `(.L_x_6865) ;  /* 0x0000055000007947 */ /* 0x000fea0003800000 */
.L_x_6864:
        /* <DEDUP_REMOVED lines=12> */
.L_x_6867:
[----:B------:R-:W-:Y:S02]  /*1da0*/  IMAD.MOV.U32 R28, RZ, RZ, R108 ;  /* 0x000000ffff1c7224 */ /* 0x000fe400078e006c */
.L_x_6868:
[----:B------:R-:W-:Y:S05]  /*1db0*/  BSYNC B0 ;  /* 0x0000000000007941 */ /* 0x000fea0003800000 */
.L_x_6866:
        /* <DEDUP_REMOVED lines=16> */
.L_x_6872:
[----:B------:R-:W-:Y:S05]  /*1ec0*/  BSYNC B1 ;  /* 0x0000000000017941 */ /* 0x000fea0003800000 */
.L_x_6871:
        /* <DEDUP_REMOVED lines=44> */
.L_x_6870:
[----:B------:R-:W-:Y:S05]  /*2190*/  BSYNC B0 ;  /* 0x0000000000007941 */ /* 0x000fea0003800000 */
.L_x_6869:
        /* <DEDUP_REMOVED lines=9> */
.L_x_6865:
        /* <DEDUP_REMOVED lines=12> */
.L_x_6874:
[----:B------:R-:W-:Y:S02]  /*22f0*/  IMAD.MOV.U32 R28, RZ, RZ, R108 ;  /* 0x000000ffff1c7224 */ /* 0x000fe400078e006c */
.L_x_6875:
[----:B------:R-:W-:Y:S05]  /*2300*/  BSYNC B0 ;  /* 0x0000000000007941 */ /* 0x000fea0003800000 */
.L_x_6873:
        /* <DEDUP_REMOVED lines=16> */
.L_x_6879:
[----:B------:R-:W-:Y:S05]  /*2410*/  BSYNC B1 ;  /* 0x0000000000017941 */ /* 0x000fea0003800000 */
.L_x_6878:
        /* <DEDUP_REMOVED lines=44> */
.L_x_6877:
[----:B------:R-:W-:Y:S05]  /*26e0*/  BSYNC B0 ;  /* 0x0000000000007941 */ /* 0x000fea0003800000 */
.L_x_6876:
        /* <DEDUP_REMOVED lines=13> */
.L_x_6880:
        /* <DEDUP_REMOVED lines=12> */
.L_x_6883:
[----:B------:R-:W-:Y:S02]  /*2880*/  IMAD.MOV.U32 R28, RZ, RZ, R108 ;  /* 0x000000ffff1c7224 */ /* 0x000fe400078e006c */
.L_x_6884:
[----:B------:R-:W-:Y:S05]  /*2890*/  BSYNC B0 ;  /* 0x0000000000007941 */ /* 0x000fea0003800000 */
.L_x_6882:
        /* <DEDUP_REMOVED lines=16> */
.L_x_6888:
[----:B------:R-:W-:Y:S05]  /*29a0*/  BSYNC B1 ;  /* 0x0000000000017941 */ /* 0x000fea0003800000 */
.L_x_6887:
        /* <DEDUP_REMOVED lines=44> */
.L_x_6886:
[----:B------:R-:W-:Y:S05]  /*2c70*/  BSYNC B0 ;  /* 0x0000000000007941 */ /* 0x000fea0003800000 */
.L_x_6885:
        /* <DEDUP_REMOVED lines=9> */
.L_x_6881:
        /* <DEDUP_REMOVED lines=12> */
.L_x_6890:
[----:B------:R-:W-:Y:S02]  /*2dd0*/  IMAD.MOV.U32 R28, RZ, RZ, R108 ;  /* 0x000000ffff1c7224 */ /* 0x000fe400078e006c */
.L_x_6891:
[----:B------:R-:W-:Y:S05]  /*2de0*/  BSYNC B0 ;  /* 0x0000000000007941 */ /* 0x000fea0003800000 */
.L_x_6889:
        /* <DEDUP_REMOVED lines=16> */
.L_x_6895:
[----:B------:R-:W-:Y:S05]  /*2ef0*/  BSYNC B1 ;  /* 0x0000000000017941 */ /* 0x000fea0003800000 */
.L_x_6894:
        /* <DEDUP_REMOVED lines=44> */
.L_x_6893:
[----:B------:R-:W-:Y:S05]  /*31c0*/  BSYNC B0 ;  /* 0x0000000000007941 */ /* 0x000fea0003800000 */
.L_x_6892:
        /* <DEDUP_REMOVED lines=13> */
.L_x_6896:
        /* <DEDUP_REMOVED lines=12> */
.L_x_6899:
[----:B------:R-:W-:Y:S02]  /*3360*/  IMAD.MOV.U32 R40, RZ, RZ, R108 ;  /* 0x000000ffff287224 */ /* 0x000fe400078e006c */
.L_x_6900:
[----:B------:R-:W-:Y:S05]  /*3370*/  BSYNC B0 ;  /* 0x0000000000007941 */ /* 0x000fea0003800000 */
.L_x_6898:
        /* <DEDUP_REMOVED lines=16> */
.L_x_6904:
[----:B------:R-:W-:Y:S05]  /*3480*/  BSYNC B1 ;  /* 0x0000000000017941 */ /* 0x000fea0003800000 */
.L_x_6903:
        /* <DEDUP_REMOVED lines=44> */
.L_x_6902:
[----:B------:R-:W-:Y:S05]  /*3750*/  BSYNC B0 ;  /* 0x0000000000007941 */ /* 0x000fea0003800000 */
.L_x_6901:
        /* <DEDUP_REMOVED lines=9> */
.L_x_6897:
        /* <DEDUP_REMOVED lines=12> */
.L_x_6906:
[----:B------:R-:W-:Y:S02]  /*38b0*/  IMAD.MOV.U32 R41, RZ, RZ, R108 ;  /* 0x000000ffff297224 */ /* 0x000fe400078e006c */
.L_x_6907:
[----:B------:R-:W-:Y:S05]  /*38c0*/  BSYNC B0 ;  /* 0x0000000000007941 */ /* 0x000fea0003800000 */
.L_x_6905:
        /* <DEDUP_REMOVED lines=16> */
.L_x_6911:
[----:B------:R-:W-:Y:S05]  /*39d0*/  BSYNC B1 ;  /* 0x0000000000017941 */ /* 0x000fea0003800000 */
.L_x_6910:
        /* <DEDUP_REMOVED lines=44> */
.L_x_6909:
[----:B------:R-:W-:Y:S05]  /*3ca0*/  BSYNC B0 ;  /* 0x0000000000007941 */ /* 0x000fea0003800000 */
.L_x_6908:
        /* <DEDUP_REMOVED lines=12> */
.L_x_6912:
        /* <DEDUP_REMOVED lines=12> */
.L_x_6915:
[----:B------:R-:W-:Y:S02]  /*3e30*/  IMAD.MOV.U32 R41, RZ, RZ, R108 ;  /* 0x000000ffff297224 */ /* 0x000fe400078e006c */
.L_x_6916:
[----:B------:R-:W-:Y:S05]  /*3e40*/  BSYNC B0 ;  /* 0x0000000000007941 */ /* 0x000fea0003800000 */
.L_x_6914:
        /* <DEDUP_REMOVED lines=16> */
.L_x_6920:
[----:B------:R-:W-:Y:S05]  /*3f50*/  BSYNC B1 ;  /* 0x0000000000017941 */ /* 0x000fea0003800000 */
.L_x_6919:
        /* <DEDUP_REMOVED lines=44> */
.L_x_6918:
[----:B------:R-:W-:Y:S05]  /*4220*/  BSYNC B0 ;  /* 0x0000000000007941 */ /* 0x000fea0003800000 */
.L_x_6917:
        /* <DEDUP_REMOVED lines=9> */
.L_x_6913:
        /* <DEDUP_REMOVED lines=12> */
.L_x_6922:
[----:B------:R-:W-:Y:S02]  /*4380*/  IMAD.MOV.U32 R42, RZ, RZ, R108 ;  /* 0x000000ffff2a7224 */ /* 0x000fe400078e006c */
.L_x_6923:
[----:B------:R-:W-:Y:S05]  /*4390*/  BSYNC B0 ;  /* 0x0000000000007941 */ /* 0x000fea0003800000 */
.L_x_6921:
        /* <DEDUP_REMOVED lines=16> */
.L_x_6927:
[----:B------:R-:W-:Y:S05]  /*44a0*/  BSYNC B1 ;  /* 0x0000000000017941 */ /* 0x000fea0003800000 */
.L_x_6926:
        /* <DEDUP_REMOVED lines=44> */
.L_x_6925:
[----:B------:R-:W-:Y:S05]  /*4770*/  BSYNC B0 ;  /* 0x0000000000007941 */ /* 0x000fea0003800000 */
.L_x_6924:
[----:B------:R-:W0:Y:S01]  /*4780*/  I2F.U32 R33, R42 ;  /* 0x0000002a00217306 */ /* 0x000e220000201000 */
[----:B------:R-:W-:-:S05]  /*4790*/  PRMT R30, RZ, 0x7610, R30 ;  /* 0x00007610ff1e7816 */ /* 0x000fca000000001e */
[----:B------:R-:W-:Y:S02]  /*47a0*/  FMUL.FTZ R30, R30, c[0x0][0x1e8] ;  /* 0x00007a001e1e7a20 */ /* 0x000fe40000410000 */
[----:B0-----:R-:W-:-:S05]  /*47b0*/  FFMA.FTZ R33, R33, R136, 1.1641532182693481445e-10 ;  /* 0x2f00000021217423 */ /* 0x001fca0000010088 */
[----:B------:R-:W-:-:S04]  /*47c0*/  FSETP.GTU.FTZ.AND P3, PT, R33, c[0x0][0x1e4], PT ;  /* 0x0000790021007a0b */ /* 0x000fc80003f7c000 */
[----:B------:R-:W-:Y:S01]  /*47d0*/  FSEL R41, R30, RZ, !P3 ;  /* 0x000000ff1e297208 */ /* 0x000fe20005800000 */
[----:B------:R-:W-:Y:S05]  /*47e0*/  @P1 BRA `(.L_x_6928) ;  /* 0x0000005000001947 */ /* 0x000fea0003800000 */
[----:B------:R-:W-:Y:S01]  /*47f0*/  MOV R28, R29 ;  /* 0x0000001d001c7202 */ /* 0x000fe20000000f00 */
[----:B------:R-:W-:Y:S05]  /*4800*/  @!P0 BRA `(.L_x_6929) ;  /* 0x0000058000008947 */ /* 0x000fea0003800000 */
[----:B------:R-:W-:Y:S02]  /*4810*/  IMAD.MOV.U32 R28, RZ, RZ, R29 ;  /* 0x000000ffff1c7224 */ /* 0x000fe400078e001d */
[----:B------:R-:W-:Y:S01]  /*4820*/  FADD.FTZ R41, R49, R41 ;  /* 0x0000002931297221 */ /* 0x000fe20000010000 */
[----:B------:R-:W-:Y:S05]  /*4830*/  BRA `(.L_x_6929) ;  /* 0x0000055000007947 */ /* 0x000fea0003800000 */
.L_x_6928:
        /* <DEDUP_REMOVED lines=12> */
.L_x_6931:
[----:B------:R-:W-:Y:S02]  /*4900*/  IMAD.MOV.U32 R30, RZ, RZ, R108 ;  /* 0x000000ffff1e7224 */ /* 0x000fe400078e006c */
.L_x_6932:
[----:B------:R-:W-:Y:S05]  /*4910*/  BSYNC B0 ;  /* 0x0000000000007941 */ /* 0x000fea0003800000 */
.L_x_6930:
        /* <DEDUP_REMOVED lines=16> */
.L_x_6936:
[----:B------:R-:W-:Y:S05]  /*4a20*/  BSYNC B1 ;  /* 0x0000000000017941 */ /* 0x000fea0003800000 */
.L_x_6935:
        /* <DEDUP_REMOVED lines=44> */
.L_x_6934:
[----:B------:R-:W-:Y:S05]  /*4cf0*/  BSYNC B0 ;  /* 0x0000000000007941 */ /* 0x000fea0003800000 */
.L_x_6933:
        /* <DEDUP_REMOVED lines=9> */
.L_x_6929:
        /* <DEDUP_REMOVED lines=12> */
.L_x_6938:
[----:B------:R-:W-:Y:S02]  /*4e50*/  IMAD.MOV.U32 R30, RZ, RZ, R108 ;  /* 0x000000ffff1e7224 */ /* 0x000fe400078e006c */
.L_x_6939:
[----:B------:R-:W-:Y:S05]  /*4e60*/  BSYNC B0 ;  /* 0x0000000000007941 */ /* 0x000fea0003800000 */
.L_x_6937:
        /* <DEDUP_REMOVED lines=16> */
.L_x_6943:
[----:B------:R-:W-:Y:S05]  /*4f70*/  BSYNC B1 ;  /* 0x0000000000017941 */ /* 0x000fea0003800000 */
.L_x_6942:
        /* <DEDUP_REMOVED lines=44> */
.L_x_6941:
[----:B------:R-:W-:Y:S05]  /*5240*/  BSYNC B0 ;  /* 0x0000000000007941 */ /* 0x000fea0003800000 */
.L_x_6940:
        /* <DEDUP_REMOVED lines=12> */
.L_x_6944:
        /* <DEDUP_REMOVED lines=12> */
.L_x_6947:
[----:B------:R-:W-:Y:S02]  /*53d0*/  IMAD.MOV.U32 R30, RZ, RZ, R108 ;  /* 0x000000ffff1e7224 */ /* 0x000fe400078e006c */
.L_x_6948:
[----:B------:R-:W-:Y:S05]  /*53e0*/  BSYNC B0 ;  /* 0x0000000000007941 */ /* 0x000fea0003800000 */
.L_x_6946:
        /* <DEDUP_REMOVED lines=16> */
.L_x_6952:
[----:B------:R-:W-:Y:S05]  /*54f0*/  BSYNC B1 ;  /* 0x0000000000017941 */ /* 0x000fea0003800000 */
.L_x_6951:
        /* <DEDUP_REMOVED lines=44> */
.L_x_6950:
[----:B------:R-:W-:Y:S05]  /*57c0*/  BSYNC B0 ;  /* 0x0000000000007941 */ /* 0x000fea0003800000 */
.L_x_6949:
        /* <DEDUP_REMOVED lines=9> */
.L_x_6945:
        /* <DEDUP_REMOVED lines=12> */
.L_x_6954:
[----:B------:R-:W-:Y:S02]  /*5920*/  IMAD.MOV.U32 R30, RZ, RZ, R108 ;  /* 0x000000ffff1e7224 */ /* 0x000fe400078e006c */
.L_x_6955:
[----:B------:R-:W-:Y:S05]  /*5930*/  BSYNC B0 ;  /* 0x0000000000007941 */ /* 0x000fea0003800000 */
.L_x_6953:
        /* <DEDUP_REMOVED lines=16> */
.L_x_6959:
[----:B------:R-:W-:Y:S05]  /*5a40*/  BSYNC B1 ;  /* 0x0000000000017941 */ /* 0x000fea0003800000 */
.L_x_6958:
        /* <DEDUP_REMOVED lines=44> */
.L_x_6957:
[----:B------:R-:W-:Y:S05]  /*5d10*/  BSYNC B0 ;  /* 0x0000000000007941 */ /* 0x000fea0003800000 */
.L_x_6956:
        /* <DEDUP_REMOVED lines=12> */
.L_x_6960:
        /* <DEDUP_REMOVED lines=12> */
.L_x_6963:
[----:B------:R-:W-:Y:S02]  /*5ea0*/  IMAD.MOV.U32 R36, RZ, RZ, R108 ;  /* 0x000000ffff247224 */ /* 0x000fe400078e006c */
.L_x_6964:
[----:B------:R-:W-:Y:S05]  /*5eb0*/  BSYNC B0 ;  /* 0x0000000000007941 */ /* 0x000fea0003800000 */
.L_x_6962:
        /* <DEDUP_REMOVED lines=18> */
.L_x_6968:
[----:B------:R-:W-:Y:S05]  /*5fe0*/  BSYNC B1 ;  /* 0x0000000000017941 */ /* 0x000fea0003800000 */
.L_x_6967:
        /* <DEDUP_REMOVED lines=44> */
.L_x_6966:
[----:B------:R-:W-:Y:S05]  /*62b0*/  BSYNC B0 ;  /* 0x0000000000007941 */ /* 0x000fea0003800000 */
.L_x_6965:
        /* <DEDUP_REMOVED lines=9> */
.L_x_6961:
[----:B------:R-:W-:Y:S01]  /*6350*/  P2R R28, PR, RZ, 0x2 ;  /* 0x00000002ff1c7803 */ /* 0x000fe20000000000 */
[----:B------:R-:W-:Y:S01]  /*6360*/  IMAD.MOV.U32 R139, RZ, RZ, 0x20 ;  /* 0x00000020ff8b7424 */ /* 0x000fe200078e00ff */
[----:B------:R-:W-:Y:S01]  /*6370*/  ISETP.NE.AND P1, PT, R85, RZ, PT ;  /* 0x000000ff5500720c */ /* 0x000fe20003f25270 */
[----:B------:R-:W-:Y:S01]  /*6380*/  IMAD.MOV.U32 R138, RZ, RZ, 0x8 ;  /* 0x00000008ff8a7424 */ /* 0x000fe200078e00ff */
[----:B------:R-:W-:Y:S02]  /*6390*/  SEL R30, RZ, 0x1000000, P5 ;  /* 0x01000000ff1e7807 */ /* 0x000fe40002800000 */
[----:B------:R-:W-:Y:S01]  /*63a0*/  SEL R29, RZ, 0x10000, P4 ;  /* 0x00010000ff1d7807 */ /* 0x000fe20002000000 */
[----:B------:R-:W-:Y:S01]  /*63b0*/  IMAD.WIDE.U32 R36, R135, R138, c[0x0][0x190] ;  /* 0x0000640087247625 */ /* 0x000fe200078e008a */
[----:B------:R-:W-:Y:S02]  /*63c0*/  SEL R34, RZ, 0x100, P3 ;  /* 0x00000100ff227807 */ /* 0x000fe40001800000 */
[----:B------:R-:W-:-:S02]  /*63d0*/  ISETP.NE.AND P4, PT, R39, RZ, PT ;  /* 0x000000ff2700720c */ /* 0x000fc40003f85270 */
[----:B------:R-:W-:Y:S02]  /*63e0*/  ISETP.NE.AND P3, PT, R84, RZ, PT ;  /* 0x000000ff5400720c */ /* 0x000fe40003f65270 */
[----:B------:R-:W-:Y:S02]  /*63f0*/  SEL R32, RZ, 0x1, P1 ;  /* 0x00000001ff207807 */ /* 0x000fe40000800000 */
[----:B------:R-:W-:Y:S02]  /*6400*/  ISETP.NE.AND P1, PT, R28, RZ, PT ;  /* 0x000000ff1c00720c */ /* 0x000fe40003f25270 */
[----:B------:R-:W-:Y:S01]  /*6410*/  LOP3.LUT R34, R34, R30, R29, 0xfe, !PT ;  /* 0x0000001e22227212 */ /* 0x000fe200078efe1d */
[----:B------:R-:W-:Y:S01]  /*6420*/  IMAD.WIDE.U32 R32, R32, 0x1000000, RZ ;  /* 0x0100000020207825 */ /* 0x000fe200078e00ff */
[----:B------:R-:W-:Y:S02]  /*6430*/  SEL R28, RZ, 0x1, P3 ;  /* 0x00000001ff1c7807 */ /* 0x000fe40001800000 */
[----:B------:R-:W-:-:S02]  /*6440*/  SEL R30, RZ, 0x1, P4 ;  /* 0x00000001ff1e7807 */ /* 0x000fc40002000000 */
[----:B------:R-:W-:Y:S01]  /*6450*/  SEL R35, RZ, 0x1, P2 ;  /* 0x00000001ff237807 */ /* 0x000fe20001000000 */
[----:B------:R-:W-:Y:S01]  /*6460*/  IMAD.WIDE.U32 R28, R28, 0x10000, RZ ;  /* 0x000100001c1c7825 */ /* 0x000fe200078e00ff */
[----:B------:R-:W-:Y:S02]  /*6470*/  ISETP.NE.AND P5, PT, R38, RZ, PT ;  /* 0x000000ff2600720c */ /* 0x000fe40003fa5270 */
[----:B------:R-:W-:Y:S01]  /*6480*/  LOP3.LUT R35, R33, R34, R35, 0xfe, !PT ;  /* 0x0000002221237212 */ /* 0x000fe200078efe23 */
[----:B------:R-:W-:Y:S01]  /*6490*/  IMAD.WIDE.U32 R30, R30, 0x100, RZ ;  /* 0x000001001e1e7825 */ /* 0x000fe200078e00ff */
[----:B------:R-:W-:Y:S02]  /*64a0*/  SEL R33, RZ, 0x1, P5 ;  /* 0x00000001ff217807 */ /* 0x000fe40002800000 */
[----:B------:R-:W-:Y:S01]  /*64b0*/  ISETP.NE.AND P6, PT, R137, RZ, PT ;  /* 0x000000ff8900720c */ /* 0x000fe20003fc5270 */
[----:B------:R-:W-:Y:S01]  /*64c0*/  IMAD.WIDE.U32 R38, R135, R139, c[0x0][0x188] ;  /* 0x0000620087267625 */ /* 0x000fe200078e008b */
[----:B------:R-:W-:-:S02]  /*64d0*/  LOP3.LUT R32, R30, R32, R28, 0xfe, !PT ;  /* 0x000000201e207212 */ /* 0x000fc400078efe1c */
[----:B------:R-:W-:Y:S02]  /*64e0*/  LOP3.LUT R31, R31, R35, R29, 0xfe, !PT ;  /* 0x000000231f1f7212 */ /* 0x000fe400078efe1d */
[----:B------:R-:W-:Y:S01]  /*64f0*/  LOP3.LUT R30, R32, R33, RZ, 0xfc, !PT ;  /* 0x00000021201e7212 */ /* 0x000fe200078efcff */
[----:B------:R0:W-:Y:S01]  /*6500*/  STG.E.128 [R38.64], R44 ;  /* 0x0000002c26007986 */ /* 0x0001e2000c101d06 */
[----:B------:R-:W-:-:S03]  /*6510*/  IADD3 R113, R135, 0x80, RZ ;  /* 0x0000008087717810 */ /* 0x000fc60007ffe0ff */
[----:B------:R0:W-:Y:S02]  /*6520*/  STG.E.128 [R38.64+0x10], R40 ;  /* 0x0000102826007986 */ /* 0x0001e4000c101d06 */
[C---:B------:R-:W-:Y:S02]  /*6530*/  @P6 IMAD.WIDE.U32 R34, R113.reuse, R112, c[0x0][0x178] ;  /* 0x00005e0071226625 */ /* 0x040fe400078e0070 */
[----:B------:R0:W-:Y:S02]  /*6540*/  STG.E.64 [R36.64], R30 ;  /* 0x0000001e24007986 */ /* 0x0001e4000c101b06 */
[----:B------:R-:W-:-:S04]  /*6550*/  @P0 IMAD.WIDE.U32 R32, R113, R139, c[0x0][0x180] ;  /* 0x0000600071200625 */ /* 0x000fc800078e008b */
[----:B------:R-:W-:Y:S01]  /*6560*/  IMAD.WIDE.U32 R28, R113, R112, c[0x0][0x170] ;  /* 0x00005c00711c7625 */ /* 0x000fe200078e0070 */
        /* <DEDUP_REMOVED lines=20> */
.L_x_6969:
[----:B------:R1:W5:Y:S04]  /*66b0*/  @P6 LDG.E.128 R56, [R34.64] ;  /* 0x0000000622386981 */ /* 0x000368000c1e1d00 */
[----:B------:R1:W5:Y:S04]  /*66c0*/  @P0 LDG.E.128 R52, [R32.64] ;  /* 0x0000000620340981 */ /* 0x000368000c1e1d00 */
[----:B------:R1:W5:Y:S04]  /*66d0*/  @P0 LDG.E.128 R48, [R32.64+0x10] ;  /* 0x0000100620300981 */ /* 0x000368000c1e1d00 */
[----:B0-----:R-:W5:Y:S01]  /*66e0*/  LDG.E.128 R28, [R28.64] ;  /* 0x000000061c1c7981 */ /* 0x001f62000c1e1d00 */
[C---:B------:R-:W-:Y:S01]  /*66f0*/  ISETP.NE.AND P2, PT, R86.reuse, 0x1, PT ;  /* 0x000000015600780c */ /* 0x040fe20003f45270 */
[----:B------:R-:W-:Y:S01]  /*6700*/  BSSY B0, `(.L_x_6970) ;  /* 0x000000c000007945 */ /* 0x000fe20003800000 */
[----:B------:R-:W-:-:S11]  /*6710*/  IADD3 R38, R86, 0x1, RZ ;  /* 0x0000000156267810 */ /* 0x000fd60007ffe0ff */
        /* <DEDUP_REMOVED lines=9> */
.L_x_6971:
[----:B-1----:R-:W-:Y:S02]  /*67b0*/  IMAD.MOV.U32 R84, RZ, RZ, R108 ;  /* 0x000000ffff547224 */ /* 0x002fe400078e006c */
.L_x_6972:
[----:B------:R-:W-:Y:S05]  /*67c0*/  BSYNC B0 ;  /* 0x0000000000007941 */ /* 0x000fea0003800000 */
.L_x_6970:
        /* <DEDUP_REMOVED lines=16> */
.L_x_6976:
[----:B------:R-:W-:Y:S05]  /*68d0*/  BSYNC B1 ;  /* 0x0000000000017941 */ /* 0x000fea0003800000 */
.L_x_6975:
        /* <DEDUP_REMOVED lines=42> */
[----:B------:R-:W-:Y:S01]  /*6b80*/  LOP3.LUT R110, R33, UR26, R110, 0x96, !PT ;  /* 0x0000001a216e7c12 */ /* 0x000fe2000f8e966e */
[----:B------:R-:W-:Y:S02]  /*6b90*/  IMAD.MOV.U32 R106, RZ, RZ, R32 ;  /* 0x000000ffff6a7224 */ /* 0x000fe400078e0020 */
.L_x_6974:
[----:B------:R-:W-:Y:S05]  /*6ba0*/  BSYNC B0 ;  /* 0x0000000000007941 */ /* 0x000fea0003800000 */
.L_x_6973:
        /* <DEDUP_REMOVED lines=10> */
[----:B------:R-:W-:Y:S01]  /*6c50*/  MOV R32, R38 ;  /* 0x0000002600207202 */ /* 0x000fe20000000f00 */
[----:B------:R-:W-:Y:S01]  /*6c60*/  FADD.FTZ R36, R52, R36 ;  /* 0x0000002434247221 */ /* 0x000fe20000010000 */
[----:B------:R-:W-:Y:S05]  /*6c70*/  BRA `(.L_x_6978) ;  /* 0x0000055000007947 */ /* 0x000fea0003800000 */
.L_x_6977:
        /* <DEDUP_REMOVED lines=12> */
.L_x_6980:
[----:B------:R-:W-:Y:S02]  /*6d40*/  IMAD.MOV.U32 R37, RZ, RZ, R108 ;  /* 0x000000ffff257224 */ /* 0x000fe400078e006c */
.L_x_6981:
[----:B------:R-:W-:Y:S05]  /*6d50*/  BSYNC B0 ;  /* 0x0000000000007941 */ /* 0x000fea0003800000 */
.L_x_6979:
        /* <DEDUP_REMOVED lines=16> */
.L_x_6985:
[----:B------:R-:W-:Y:S05]  /*6e60*/  BSYNC B1 ;  /* 0x0000000000017941 */ /* 0x000fea0003800000 */
.L_x_6984:
        /* <DEDUP_REMOVED lines=44> */
.L_x_6983:
[----:B------:R-:W-:Y:S05]  /*7130*/  BSYNC B0 ;  /* 0x0000000000007941 */ /* 0x000fea0003800000 */
.L_x_6982:
        /* <DEDUP_REMOVED lines=9> */
.L_x_6978:
        /* <DEDUP_REMOVED lines=12> */
.L_x_6987:
[----:B------:R-:W-:Y:S02]  /*7290*/  IMAD.MOV.U32 R86, RZ, RZ, R108 ;  /* 0x000000ffff567224 */ /* 0x000fe400078e006c */
.L_x_6988:
[----:B------:R-:W-:Y:S05]  /*72a0*/  BSYNC B0 ;  /* 0x0000000000007941 */ /* 0x000fea0003800000 */
.L_x_6986:
        /* <DEDUP_REMOVED lines=16> */
.L_x_6992:
[----:B------:R-:W-:Y:S05]  /*73b0*/  BSYNC B1 ;  /* 0x0000000000017941 */ /* 0x000fea0003800000 */
.L_x_6991:
        /* <DEDUP_REMOVED lines=42> */
[----:B------:R-:W-:Y:S01]  /*7660*/  IMAD.MOV.U32 R106, RZ, RZ, R32 ;  /* 0x000000ffff6a7224 */ /* 0x000fe200078e0020 */
[----:B------:R-:W-:Y:S02]  /*7670*/  MOV R33, RZ ;  /* 0x000000ff00217202 */ /* 0x000fe40000000f00 */
.L_x_6990:
[----:B------:R-:W-:Y:S05]  /*7680*/  BSYNC B0 ;  /* 0x0000000000007941 */ /* 0x000fea0003800000 */
.L_x_6989:
        /* <DEDUP_REMOVED lines=13> */
.L_x_6993:
        /* <DEDUP_REMOVED lines=12> */
.L_x_6996:
[----:B------:R-:W-:Y:S02]  /*7820*/  IMAD.MOV.U32 R28, RZ, RZ, R108 ;  /* 0x000000ffff1c7224 */ /* 0x000fe400078e006c */
.L_x_6997:
[----:B------:R-:W-:Y:S05]  /*7830*/  BSYNC B0 ;  /* 0x0000000000007941 */ /* 0x000fea0003800000 */
.L_x_6995:
        /* <DEDUP_REMOVED lines=16> */
.L_x_7001:
[----:B------:R-:W-:Y:S05]  /*7940*/  BSYNC B1 ;  /* 0x0000000000017941 */ /* 0x000fea0003800000 */
.L_x_7000:
        /* <DEDUP_REMOVED lines=44> */
.L_x_6999:
[----:B------:R-:W-:Y:S05]  /*7c10*/  BSYNC B0 ;  /* 0x0000000000007941 */ /* 0x000fea0003800000 */
.L_x_6998:
        /* <DEDUP_REMOVED lines=9> */
.L_x_6994:
        /* <DEDUP_REMOVED lines=12> */
.L_x_7003:
[----:B------:R-:W-:Y:S02]  /*7d70*/  IMAD.MOV.U32 R28, RZ, RZ, R108 ;  /* 0x000000ffff1c7224 */ /* 0x000fe400078e006c */
.L_x_7004:
[----:B------:R-:W-:Y:S05]  /*7d80*/  BSYNC B0 ;  /* 0x0000000000007941 */ /* 0x000fea0003800000 */
.L_x_7002:
        /* <DEDUP_REMOVED lines=16> */
.L_x_7008:
[----:B------:R-:W-:Y:S05]  /*7e90*/  BSYNC B1 ;  /* 0x0000000000017941 */ /* 0x000fea0003800000 */
.L_x_7007:
        /* <DEDUP_REMOVED lines=44> */
.L_x_7006:
[----:B------:R-:W-:Y:S05]  /*8160*/  BSYNC B0 ;  /* 0x0000000000007941 */ /* 0x000fea0003800000 */
.L_x_7005:
        /* <DEDUP_REMOVED lines=13> */
.L_x_7009:
        /* <DEDUP_REMOVED lines=12> */
.L_x_7012:
[----:B------:R-:W-:Y:S02]  /*8300*/  IMAD.MOV.U32 R28, RZ, RZ, R108 ;  /* 0x000000ffff1c7224 */ /* 0x000fe400078e006c */
.L_x_7013:
[----:B------:R-:W-:Y:S05]  /*8310*/  BSYNC B0 ;  /* 0x0000000000007941 */ /* 0x000fea0003800000 */
.L_x_7011:
        /* <DEDUP_REMOVED lines=16> */
.L_x_7017:
[----:B------:R-:W-:Y:S05]  /*8420*/  BSYNC B1 ;  /* 0x0000000000017941 */ /* 0x000fea0003800000 */
.L_x_7016:
        /* <DEDUP_REMOVED lines=44> */
.L_x_7015:
[----:B------:R-:W-:Y:S05]  /*86f0*/  BSYNC B0 ;  /* 0x0000000000007941 */ /* 0x000fea0003800000 */
.L_x_7014:
        /* <DEDUP_REMOVED lines=9> */
.L_x_7010:
        /* <DEDUP_REMOVED lines=12> */
.L_x_7019:
[----:B------:R-:W-:Y:S02]  /*8850*/  IMAD.MOV.U32 R28, RZ, RZ, R108 ;  /* 0x000000ffff1c7224 */ /* 0x000fe400078e006c */
.L_x_7020:
[----:B------:R-:W-:Y:S05]  /*8860*/  BSYNC B0 ;  /* 0x0000000000007941 */ /* 0x000fea0003800000 */
.L_x_7018:
        /* <DEDUP_REMOVED lines=16> */
.L_x_7024:
[----:B------:R-:W-:Y:S05]  /*8970*/  BSYNC B1 ;  /* 0x0000000000017941 */ /* 0x000fea0003800000 */
.L_x_7023:
        /* <DEDUP_REMOVED lines=44> */
.L_x_7022:
[----:B------:R-:W-:Y:S05]  /*8c40*/  BSYNC B0 ;  /* 0x0000000000007941 */ /* 0x000fea0003800000 */
.L_x_7021:
        /* <DEDUP_REMOVED lines=13> */
.L_x_7025:
        /* <DEDUP_REMOVED lines=12> */
.L_x_7028:
[----:B------:R-:W-:Y:S02]  /*8de0*/  MOV R86, R108 ;  /* 0x0000006c00567202 */ /* 0x000fe40000000f00 */
.L_x_7029:
[----:B------:R-:W-:Y:S05]  /*8df0*/  BSYNC B0 ;  /* 0x0000000000007941 */ /* 0x000fea0003800000 */
.L_x_7027:
        /* <DEDUP_REMOVED lines=16> */
.L_x_7033:
[----:B------:R-:W-:Y:S05]  /*8f00*/  BSYNC B1 ;  /* 0x0000000000017941 */ /* 0x000fea0003800000 */
.L_x_7032:
        /* <DEDUP_REMOVED lines=44> */
.L_x_7031:
[----:B------:R-:W-:Y:S05]  /*91d0*/  BSYNC B0 ;  /* 0x0000000000007941 */ /* 0x000fea0003800000 */
.L_x_7030:
        /* <DEDUP_REMOVED lines=9> */
.L_x_7026:
        /* <DEDUP_REMOVED lines=12> */
.L_x_7035:
[----:B------:R-:W-:Y:S02]  /*9330*/  MOV R86, R108 ;  /* 0x0000006c00567202 */ /* 0x000fe40000000f00 */
.L_x_7036:
[----:B------:R-:W-:Y:S05]  /*9340*/  BSYNC B0 ;  /* 0x0000000000007941 */ /* 0x000fea0003800000 */
.L_x_7034:
        /* <DEDUP_REMOVED lines=16> */
.L_x_7040:
[----:B------:R-:W-:Y:S05]  /*9450*/  BSYNC B1 ;  /* 0x0000000000017941 */ /* 0x000fea0003800000 */
.L_x_7039:
        /* <DEDUP_REMOVED lines=44> */
.L_x_7038:
[----:B------:R-:W-:Y:S05]  /*9720*/  BSYNC B0 ;  /* 0x0000000000007941 */ /* 0x000fea0003800000 */
.L_x_7037:
        /* <DEDUP_REMOVED lines=12> */
.L_x_7041:
        /* <DEDUP_REMOVED lines=12> */
.L_x_7044:
[----:B------:R-:W-:Y:S02]  /*98b0*/  IMAD.MOV.U32 R33, RZ, RZ, R108 ;  /* 0x000000ffff217224 */ /* 0x000fe400078e006c */
.L_x_7045:
[----:B------:R-:W-:Y:S05]  /*98c0*/  BSYNC B0 ;  /* 0x0000000000007941 */ /* 0x000fea0003800000 */
.L_x_7043:
        /* <DEDUP_REMOVED lines=16> */
.L_x_7049:
[----:B------:R-:W-:Y:S05]  /*99d0*/  BSYNC B1 ;  /* 0x0000000000017941 */ /* 0x000fea0003800000 */
.L_x_7048:
        /* <DEDUP_REMOVED lines=44> */
.L_x_7047:
[----:B------:R-:W-:Y:S05]  /*9ca0*/  BSYNC B0 ;  /* 0x0000000000007941 */ /* 0x000fea0003800000 */
.L_x_7046:
        /* <DEDUP_REMOVED lines=9> */
.L_x_7042:
        /* <DEDUP_REMOVED lines=12> */
.L_x_7051:
[----:B------:R-:W-:Y:S02]  /*9e00*/  IMAD.MOV.U32 R134, RZ, RZ, R108 ;  /* 0x000000ffff867224 */ /* 0x000fe400078e006c */
.L_x_7052:
[----:B------:R-:W-:Y:S05]  /*9e10*/  BSYNC B0 ;  /* 0x0000000000007941 */ /* 0x000fea0003800000 */
.L_x_7050:
        /* <DEDUP_REMOVED lines=16> */
.L_x_7056:
[----:B------:R-:W-:Y:S05]  /*9f20*/  BSYNC B1 ;  /* 0x0000000000017941 */ /* 0x000fea0003800000 */
.L_x_7055:
        /* <DEDUP_REMOVED lines=44> */
.L_x_7054:
[----:B------:R-:W-:Y:S05]  /*a1f0*/  BSYNC B0 ;  /* 0x0000000000007941 */ /* 0x000fea0003800000 */
.L_x_7053:
        /* <DEDUP_REMOVED lines=9> */
[----:B------:R-:W-:Y:S01]  /*a290*/  MOV R28, R29 ;  /* 0x0000001d001c7202 */ /* 0x000fe20000000f00 */
[----:B------:R-:W-:Y:S01]  /*a2a0*/  FADD.FTZ R33, R49, R33 ;  /* 0x0000002131217221 */ /* 0x000fe20000010000 */
[----:B------:R-:W-:Y:S05]  /*a2b0*/  BRA `(.L_x_7058) ;  /* 0x0000055000007947 */ /* 0x000fea0003800000 */
.L_x_7057:
        /* <DEDUP_REMOVED lines=12> */
.L_x_7060:
[----:B------:R-:W-:Y:S02]  /*a380*/  IMAD.MOV.U32 R30, RZ, RZ, R108 ;  /* 0x000000ffff1e7224 */ /* 0x000fe400078e006c */
.L_x_7061:
[----:B------:R-:W-:Y:S05]  /*a390*/  BSYNC B0 ;  /* 0x0000000000007941 */ /* 0x000fea0003800000 */
.L_x_7059:
        /* <DEDUP_REMOVED lines=16> */
.L_x_7065:
[----:B------:R-:W-:Y:S05]  /*a4a0*/  BSYNC B1 ;  /* 0x0000000000017941 */ /* 0x000fea0003800000 */
.L_x_7064:
        /* <DEDUP_REMOVED lines=44> */
.L_x_7063:
[----:B------:R-:W-:Y:S05]  /*a770*/  BSYNC B0 ;  /* 0x0000000000007941 */ /* 0x000fea0003800000 */
.L_x_7062:
        /* <DEDUP_REMOVED lines=9> */
.L_x_7058:
        /* <DEDUP_REMOVED lines=12> */
.L_x_7067:
[----:B------:R-:W-:Y:S02]  /*a8d0*/  IMAD.MOV.U32 R30, RZ, RZ, R108 ;  /* 0x000000ffff1e7224 */ /* 0x000fe400078e006c */
.L_x_7068:
[----:B------:R-:W-:Y:S05]  /*a8e0*/  BSYNC B0 ;  /* 0x0000000000007941 */ /* 0x000fea0003800000 */
.L_x_7066:
        /* <DEDUP_REMOVED lines=16> */
.L_x_7072:
[----:B------:R-:W-:Y:S05]  /*a9f0*/  BSYNC B1 ;  /* 0x0000000000017941 */ /* 0x000fea0003800000 */
.L_x_7071:
        /* <DEDUP_REMOVED lines=44> */
.L_x_7070:
[----:B------:R-:W-:Y:S05]  /*acc0*/  BSYNC B0 ;  /* 0x0000000000007941 */ /* 0x000fea0003800000 */
.L_x_7069:
        /* <DEDUP_REMOVED lines=12> */
.L_x_7073:
        /* <DEDUP_REMOVED lines=12> */
.L_x_7076:
[----:B------:R-:W-:Y:S02]  /*ae50*/  IMAD.MOV.U32 R30, RZ, RZ, R108 ;  /* 0x000000ffff1e7224 */ /* 0x000fe400078e006c */
.L_x_7077:
[----:B------:R-:W-:Y:S05]  /*ae60*/  BSYNC B0 ;  /* 0x0000000000007941 */ /* 0x000fea0003800000 */
.L_x_7075:
        /* <DEDUP_REMOVED lines=16> */
.L_x_7081:
[----:B------:R-:W-:Y:S05]  /*af70*/  BSYNC B1 ;  /* 0x0000000000017941 */ /* 0x000fea0003800000 */
.L_x_7080:
        /* <DEDUP_REMOVED lines=44> */
.L_x_7079:
[----:B------:R-:W-:Y:S05]  /*b240*/  BSYNC B0 ;  /* 0x0000000000007941 */ /* 0x000fea0003800000 */
.L_x_7078:
        /* <DEDUP_REMOVED lines=9> */
.L_x_7074:
        /* <DEDUP_REMOVED lines=12> */
.L_x_7083:
[----:B------:R-:W-:Y:S02]  /*b3a0*/  IMAD.MOV.U32 R30, RZ, RZ, R108 ;  /* 0x000000ffff1e7224 */ /* 0x000fe400078e006c */
.L_x_7084:
[----:B------:R-:W-:Y:S05]  /*b3b0*/  BSYNC B0 ;  /* 0x0000000000007941 */ /* 0x000fea0003800000 */
.L_x_7082:
        /* <DEDUP_REMOVED lines=16> */
.L_x_7088:
[----:B------:R-:W-:Y:S05]  /*b4c0*/  BSYNC B1 ;  /* 0x0000000000017941 */ /* 0x000fea0003800000 */
.L_x_7087:
        /* <DEDUP_REMOVED lines=44> */
.L_x_7086:
[----:B------:R-:W-:Y:S05]  /*b790*/  BSYNC B0 ;  /* 0x0000000000007941 */ /* 0x000fea0003800000 */
.L_x_7085:
        /* <DEDUP_REMOVED lines=12> */
.L_x_7089:
        /* <DEDUP_REMOVED lines=12> */
.L_x_7092:
[----:B------:R-:W-:Y:S02]  /*b920*/  IMAD.MOV.U32 R134, RZ, RZ, R108 ;  /* 0x000000ffff867224 */ /* 0x000fe400078e006c */
.L_x_7093:
[----:B------:R-:W-:Y:S05]  /*b930*/  BSYNC B0 ;  /* 0x0000000000007941 */ /* 0x000fea0003800000 */
.L_x_7091:
        /* <DEDUP_REMOVED lines=18> */
.L_x_7097:
[----:B------:R-:W-:Y:S05]  /*ba60*/  BSYNC B1 ;  /* 0x0000000000017941 */ /* 0x000fea0003800000 */
.L_x_7096:
        /* <DEDUP_REMOVED lines=44> */
.L_x_7095:
[----:B------:R-:W-:Y:S05]  /*bd30*/  BSYNC B0 ;  /* 0x0000000000007941 */ /* 0x000fea0003800000 */
.L_x_7094:
        /* <DEDUP_REMOVED lines=9> */
.L_x_7090:
[----:B------:R-:W-:Y:S01]  /*bdd0*/  P2R R28, PR, RZ, 0x2 ;  /* 0x00000002ff1c7803 */ /* 0x000fe20000000000 */
[----:B------:R-:W-:Y:S01]  /*bde0*/  IMAD.WIDE.U32 R86, R113, R139, c[0x0][0x188] ;  /* 0x0000620071567625 */ /* 0x000fe200078e008b */
[----:B------:R-:W-:Y:S02]  /*bdf0*/  SEL R31, RZ, 0x1000000, P5 ;  /* 0x01000000ff1f7807 */ /* 0x000fe40002800000 */
[----:B------:R-:W-:Y:S02]  /*be00*/  ISETP.NE.AND P1, PT, R133, RZ, PT ;  /* 0x000000ff8500720c */ /* 0x000fe40003f25270 */
[----:B------:R-:W-:Y:S01]  /*be10*/  ISETP.NE.AND P5, PT, R114, RZ, PT ;  /* 0x000000ff7200720c */ /* 0x000fe20003fa5270 */
[----:B------:R0:W-:Y:S01]  /*be20*/  STG.E.128 [R86.64], R36 ;  /* 0x0000002456007986 */ /* 0x0001e2000c101d06 */
[----:B------:R-:W-:Y:S02]  /*be30*/  SEL R29, RZ, 0x10000, P4 ;  /* 0x00010000ff1d7807 */ /* 0x000fe40002000000 */
[----:B------:R-:W-:Y:S01]  /*be40*/  SEL R114, RZ, 0x100, P3 ;  /* 0x00000100ff727807 */ /* 0x000fe20001800000 */
[----:B------:R0:W-:Y:S01]  /*be50*/  STG.E.128 [R86.64+0x10], R32 ;  /* 0x0000102056007986 */ /* 0x0001e2000c101d06 */
[----:B------:R-:W-:-:S02]  /*be60*/  ISETP.NE.AND P4, PT, R115, RZ, PT ;  /* 0x000000ff7300720c */ /* 0x000fc40003f85270 */
[----:B------:R-:W-:Y:S02]  /*be70*/  ISETP.NE.AND P3, PT, R132, RZ, PT ;  /* 0x000000ff8400720c */ /* 0x000fe40003f65270 */
[----:B------:R-:W-:Y:S02]  /*be80*/  SEL R84, RZ, 0x1, P1 ;  /* 0x00000001ff547807 */ /* 0x000fe40000800000 */
[----:B------:R-:W-:Y:S02]  /*be90*/  ISETP.NE.AND P1, PT, R28, RZ, PT ;  /* 0x000000ff1c00720c */ /* 0x000fe40003f25270 */
[----:B------:R-:W-:Y:S01]  /*bea0*/  SEL R28, RZ, 0x1, P3 ;  /* 0x00000001ff1c7807 */ /* 0x000fe20001800000 */
[----:B------:R-:W-:Y:S01]  /*beb0*/  IMAD.WIDE.U32 R84, R84, 0x1000000, RZ ;  /* 0x0100000054547825 */ /* 0x000fe200078e00ff */
[----:B------:R-:W-:Y:S02]  /*bec0*/  SEL R30, RZ, 0x1, P4 ;  /* 0x00000001ff1e7807 */ /* 0x000fe40002000000 */
[----:B------:R-:W-:Y:S01]  /*bed0*/  LOP3.LUT R114, R114, R31, R29, 0xfe, !PT ;  /* 0x0000001f72727212 */ /* 0x000fe200078efe1d */
[----:B------:R-:W-:Y:S01]  /*bee0*/  IMAD.WIDE.U32 R28, R28, 0x10000, RZ ;  /* 0x000100001c1c7825 */ /* 0x000fe200078e00ff */
[----:B------:R-:W-:-:S02]  /*bef0*/  SEL R115, RZ, 0x1, P2 ;  /* 0x00000001ff737807 */ /* 0x000fc40001000000 */
[----:B------:R-:W-:Y:S01]  /*bf00*/  ISETP.NE.AND P6, PT, R137, RZ, PT ;  /* 0x000000ff8900720c */ /* 0x000fe20003fc5270 */
[----:B------:R-:W-:Y:S01]  /*bf10*/  IMAD.WIDE.U32 R30, R30, 0x100, RZ ;  /* 0x000001001e1e7825 */ /* 0x000fe200078e00ff */
[----:B------:R-:W-:Y:S02]  /*bf20*/  LOP3.LUT R115, R85, R114, R115, 0xfe, !PT ;  /* 0x0000007255737212 */ /* 0x000fe400078efe73 */
[----:B------:R-:W-:Y:S02]  /*bf30*/  SEL R85, RZ, 0x1, P5 ;  /* 0x00000001ff557807 */ /* 0x000fe40002800000 */
[----:B------:R-:W-:Y:S02]  /*bf40*/  LOP3.LUT R84, R30, R84, R28, 0xfe, !PT ;  /* 0x000000541e547212 */ /* 0x000fe400078efe1c */
[----:B------:R-:W-:Y:S02]  /*bf50*/  LOP3.LUT R31, R31, R115, R29, 0xfe, !PT ;  /* 0x000000731f1f7212 */ /* 0x000fe400078efe1d */
[----:B------:R-:W-:Y:S01]  /*bf60*/  LOP3.LUT R30, R84, R85, RZ, 0xfc, !PT ;  /* 0x00000055541e7212 */ /* 0x000fe200078efcff */
[----:B------:R-:W-:Y:S01]  /*bf70*/  IMAD.WIDE.U32 R84, R113, R138, c[0x0][0x190] ;  /* 0x0000640071547625 */ /* 0x000fe200078e008a */
[----:B------:R-:W-:-:S04]  /*bf80*/  IADD3 R134, R135, 0x100, RZ ;  /* 0x0000010087867810 */ /* 0x000fc80007ffe0ff */
[----:B------:R0:W-:Y:S01]  /*bf90*/  STG.E.64 [R84.64], R30 ;  /* 0x0000001e54007986 */ /* 0x0001e2000c101b06 */
        /* <DEDUP_REMOVED lines=23> */
.L_x_7098:
[----:B------:R1:W5:Y:S04]  /*c110*/  @P6 LDG.E.128 R56, [R28.64] ;  /* 0x000000061c386981 */ /* 0x000368000c1e1d00 */
[----:B------:R1:W5:Y:S04]  /*c120*/  @P0 LDG.E.128 R52, [R114.64] ;  /* 0x0000000672340981 */ /* 0x000368000c1e1d00 */
[----:B------:R1:W5:Y:S04]  /*c130*/  @P0 LDG.E.128 R48, [R114.64+0x10] ;  /* 0x0000100672300981 */ /* 0x000368000c1e1d00 */
        /* <DEDUP_REMOVED lines=13> */
.L_x_7100:
[----:B-1----:R-:W-:Y:S02]  /*c210*/  IMAD.MOV.U32 R114, RZ, RZ, R108 ;  /* 0x000000ffff727224 */ /* 0x002fe400078e006c */
.L_x_7101:
[----:B------:R-:W-:Y:S05]  /*c220*/  BSYNC B0 ;  /* 0x0000000000007941 */ /* 0x000fea0003800000 */
.L_x_7099:
        /* <DEDUP_REMOVED lines=16> */
.L_x_7105:
[----:B------:R-:W-:Y:S05]  /*c330*/  BSYNC B1 ;  /* 0x0000000000017941 */ /* 0x000fea0003800000 */
.L_x_7104:
        /* <DEDUP_REMOVED lines=44> */
.L_x_7103:
[----:B------:R-:W-:Y:S05]  /*c600*/  BSYNC B0 ;  /* 0x0000000000007941 */ /* 0x000fea0003800000 */
.L_x_7102:
        /* <DEDUP_REMOVED lines=13> */
.L_x_7106:
        /* <DEDUP_REMOVED lines=12> */
.L_x_7109:
[----:B------:R-:W-:Y:S02]  /*c7a0*/  IMAD.MOV.U32 R29, RZ, RZ, R108 ;  /* 0x000000ffff1d7224 */ /* 0x000fe400078e006c */
.L_x_7110:
[----:B------:R-:W-:Y:S05]  /*c7b0*/  BSYNC B0 ;  /* 0x0000000000007941 */ /* 0x000fea0003800000 */
.L_x_7108:
        /* <DEDUP_REMOVED lines=16> */
.L_x_7114:
[----:B------:R-:W-:Y:S05]  /*c8c0*/  BSYNC B1 ;  /* 0x0000000000017941 */ /* 0x000fea0003800000 */
.L_x_7113:
        /* <DEDUP_REMOVED lines=44> */
.L_x_7112:
[----:B------:R-:W-:Y:S05]  /*cb90*/  BSYNC B0 ;  /* 0x0000000000007941 */ /* 0x000fea0003800000 */
.L_x_7111:
[----:B------:R-:W0:Y:S02]  /*cba0*/  I2F.U32 R29, R29 ;  /* 0x0000001d001d7306 */ /* 0x000e240000201000 */
[----:B0-----:R-:W-:Y:S01]  /*cbb0*/  FFMA.FTZ R30, R29, R136, 1.1641532182693481445e-10 ;  /* 0x2f0000001d1e7423 */ /* 0x001fe20000010088 */
[----:B------:R-:W-:-:S04]  /*cbc0*/  PRMT R29, RZ, 0x5410, R56 ;  /* 0x00005410ff1d7816 */ /* 0x000fc80000000038 */
[----:B------:R-:W-:Y:S01]  /*cbd0*/  FSETP.GTU.FTZ.AND P2, PT, R30, c[0x0][0x1e4], PT ;  /* 0x000079001e007a0b */ /* 0x000fe20003f5c000 */
[----:B------:R-:W-:-:S03]  /*cbe0*/  FMUL.FTZ R113, R29, c[0x0][0x1e8] ;  /* 0x00007a001d717a20 */ /* 0x000fc60000410000 */
[----:B------:R-:W-:Y:S02]  /*cbf0*/  SEL R131, RZ, 0x1, P2 ;  /* 0x00000001ff837807 */ /* 0x000fe40001000000 */
[----:B------:R-:W-:-:S05]  /*cc00*/  FSEL R113, R113, RZ, !P2 ;  /* 0x000000ff71717208 */ /* 0x000fca0005000000 */
[----:B------:R-:W-:-:S04]  /*cc10*/  FADD.FTZ R28, R28, R113 ;  /* 0x000000711c1c7221 */ /* 0x000fc80000010000 */
[----:B------:R-:W-:Y:S02]  /*cc20*/  @P0 FADD.FTZ R28, R52, R28 ;  /* 0x0000001c341c0221 */ /* 0x000fe40000010000 */
.L_x_7107:
        /* <DEDUP_REMOVED lines=12> */
.L_x_7116:
[----:B------:R-:W-:Y:S02]  /*ccf0*/  IMAD.MOV.U32 R132, RZ, RZ, R108 ;  /* 0x000000ffff847224 */ /* 0x000fe400078e006c */
.L_x_7117:
[----:B------:R-:W-:Y:S05]  /*cd00*/  BSYNC B0 ;  /* 0x0000000000007941 */ /* 0x000fea0003800000 */
.L_x_7115:
        /* <DEDUP_REMOVED lines=16> */
.L_x_7121:
[----:B------:R-:W-:Y:S05]  /*ce10*/  BSYNC B1 ;  /* 0x0000000000017941 */ /* 0x000fea0003800000 */
.L_x_7120:
        /* <DEDUP_REMOVED lines=44> */
.L_x_7119:
[----:B------:R-:W-:Y:S05]  /*d0e0*/  BSYNC B0 ;  /* 0x0000000000007941 */ /* 0x000fea0003800000 */
.L_x_7118:
        /* <DEDUP_REMOVED lines=13> */
.L_x_7122:
        /* <DEDUP_REMOVED lines=12> */
.L_x_7125:
[----:B------:R-:W-:Y:S02]  /*d280*/  IMAD.MOV.U32 R84, RZ, RZ, R108 ;  /* 0x000000ffff547224 */ /* 0x000fe400078e006c */
.L_x_7126:
[----:B------:R-:W-:Y:S05]  /*d290*/  BSYNC B0 ;  /* 0x0000000000007941 */ /* 0x000fea0003800000 */
.L_x_7124:
        /* <DEDUP_REMOVED lines=16> */
.L_x_7130:
[----:B------:R-:W-:Y:S05]  /*d3a0*/  BSYNC B1 ;  /* 0x0000000000017941 */ /* 0x000fea0003800000 */
.L_x_7129:
        /* <DEDUP_REMOVED lines=44> */
.L_x_7128:
[----:B------:R-:W-:Y:S05]  /*d670*/  BSYNC B0 ;  /* 0x0000000000007941 */ /* 0x000fea0003800000 */
.L_x_7127:
        /* <DEDUP_REMOVED lines=9> */
.L_x_7123:
        /* <DEDUP_REMOVED lines=12> */
.L_x_7132:
[----:B------:R-:W-:Y:S02]  /*d7d0*/  IMAD.MOV.U32 R84, RZ, RZ, R108 ;  /* 0x000000ffff547224 */ /* 0x000fe400078e006c */
.L_x_7133:
[----:B------:R-:W-:Y:S05]  /*d7e0*/  BSYNC B0 ;  /* 0x0000000000007941 */ /* 0x000fea0003800000 */
.L_x_7131:
        /* <DEDUP_REMOVED lines=16> */
.L_x_7137:
[----:B------:R-:W-:Y:S05]  /*d8f0*/  BSYNC B1 ;  /* 0x0000000000017941 */ /* 0x000fea0003800000 */
.L_x_7136:
        /* <DEDUP_REMOVED lines=44> */
.L_x_7135:
[----:B------:R-:W-:Y:S05]  /*dbc0*/  BSYNC B0 ;  /* 0x0000000000007941 */ /* 0x000fea0003800000 */
.L_x_7134:
        /* <DEDUP_REMOVED lines=13> */
.L_x_7138:
        /* <DEDUP_REMOVED lines=12> */
.L_x_7141:
[----:B------:R-:W-:Y:S02]  /*dd60*/  IMAD.MOV.U32 R31, RZ, RZ, R108 ;  /* 0x000000ffff1f7224 */ /* 0x000fe400078e006c */
.L_x_7142:
[----:B------:R-:W-:Y:S05]  /*dd70*/  BSYNC B0 ;  /* 0x0000000000007941 */ /* 0x000fea0003800000 */
.L_x_7140:
        /* <DEDUP_REMOVED lines=16> */
.L_x_7146:
[----:B------:R-:W-:Y:S05]  /*de80*/  BSYNC B1 ;  /* 0x0000000000017941 */ /* 0x000fea0003800000 */
.L_x_7145:
        /* <DEDUP_REMOVED lines=44> */
.L_x_7144:
[----:B------:R-:W-:Y:S05]  /*e150*/  BSYNC B0 ;  /* 0x0000000000007941 */ /* 0x000fea0003800000 */
.L_x_7143:
        /* <DEDUP_REMOVED lines=9> */
.L_x_7139:
        /* <DEDUP_REMOVED lines=12> */
.L_x_7148:
[----:B------:R-:W-:Y:S02]  /*e2b0*/  IMAD.MOV.U32 R84, RZ, RZ, R108 ;  /* 0x000000ffff547224 */ /* 0x000fe400078e006c */
.L_x_7149:
[----:B------:R-:W-:Y:S05]  /*e2c0*/  BSYNC B0 ;  /* 0x0000000000007941 */ /* 0x000fea0003800000 */
.L_x_7147:
        /* <DEDUP_REMOVED lines=16> */
.L_x_7153:
[----:B------:R-:W-:Y:S05]  /*e3d0*/  BSYNC B1 ;  /* 0x0000000000017941 */ /* 0x000fea0003800000 */
.L_x_7152:
        /* <DEDUP_REMOVED lines=44> */
.L_x_7151:
[----:B------:R-:W-:Y:S05]  /*e6a0*/  BSYNC B0 ;  /* 0x0000000000007941 */ /* 0x000fea0003800000 */
.L_x_7150:
        /* <DEDUP_REMOVED lines=13> */
.L_x_7154:
        /* <DEDUP_REMOVED lines=12> */
.L_x_7157:
[----:B------:R-:W-:Y:S02]  /*e840*/  IMAD.MOV.U32 R132, RZ, RZ, R108 ;  /* 0x000000ffff847224 */ /* 0x000fe400078e006c */
.L_x_7158:
[----:B------:R-:W-:Y:S05]  /*e850*/  BSYNC B0 ;  /* 0x0000000000007941 */ /* 0x000fea0003800000 */
.L_x_7156:
        /* <DEDUP_REMOVED lines=16> */
.L_x_7162:
[----:B------:R-:W-:Y:S05]  /*e960*/  BSYNC B1 ;  /* 0x0000000000017941 */ /* 0x000fea0003800000 */
.L_x_7161:
        /* <DEDUP_REMOVED lines=44> */
.L_x_7160:
[----:B------:R-:W-:Y:S05]  /*ec30*/  BSYNC B0 ;  /* 0x0000000000007941 */ /* 0x000fea0003800000 */
.L_x_7159:
        /* <DEDUP_REMOVED lines=9> */
.L_x_7155:
        /* <DEDUP_REMOVED lines=12> */
.L_x_7164:
[----:B------:R-:W-:Y:S02]  /*ed90*/  IMAD.MOV.U32 R132, RZ, RZ, R108 ;  /* 0x000000ffff847224 */ /* 0x000fe400078e006c */
.L_x_7165:
[----:B------:R-:W-:Y:S05]  /*eda0*/  BSYNC B0 ;  /* 0x0000000000007941 */ /* 0x000fea0003800000 */
.L_x_7163:
        /* <DEDUP_REMOVED lines=16> */
.L_x_7169:
[----:B------:R-:W-:Y:S05]  /*eeb0*/  BSYNC B1 ;  /* 0x0000000000017941 */ /* 0x000fea0003800000 */
.L_x_7168:
        /* <DEDUP_REMOVED lines=44> */
.L_x_7167:
[----:B------:R-:W-:Y:S05]  /*f180*/  BSYNC B0 ;  /* 0x0000000000007941 */ /* 0x000fea0003800000 */
.L_x_7166:
        /* <DEDUP_REMOVED lines=12> */
.L_x_7170:
        /* <DEDUP_REMOVED lines=12> */
.L_x_7173:
[----:B------:R-:W-:Y:S02]  /*f310*/  IMAD.MOV.U32 R85, RZ, RZ, R108 ;  /* 0x000000ffff557224 */ /* 0x000fe400078e006c */
.L_x_7174:
[----:B------:R-:W-:Y:S05]  /*f320*/  BSYNC B0 ;  /* 0x0000000000007941 */ /* 0x000fea0003800000 */
.L_x_7172:
        /* <DEDUP_REMOVED lines=16> */
.L_x_7178:
[----:B------:R-:W-:Y:S05]  /*f430*/  BSYNC B1 ;  /* 0x0000000000017941 */ /* 0x000fea0003800000 */
.L_x_7177:
        /* <DEDUP_REMOVED lines=44> */
.L_x_7176:
[----:B------:R-:W-:Y:S05]  /*f700*/  BSYNC B0 ;  /* 0x0000000000007941 */ /* 0x000fea0003800000 */
.L_x_7175:
        /* <DEDUP_REMOVED lines=9> */
.L_x_7171:
        /* <DEDUP_REMOVED lines=12> */
.L_x_7180:
[----:B------:R-:W-:Y:S02]  /*f860*/  IMAD.MOV.U32 R144, RZ, RZ, R108 ;  /* 0x000000ffff907224 */ /* 0x000fe400078e006c */
.L_x_7181:
[----:B------:R-:W-:Y:S05]  /*f870*/  BSYNC B0 ;  /* 0x0000000000007941 */ /* 0x000fea0003800000 */
.L_x_7179:
        /* <DEDUP_REMOVED lines=16> */
.L_x_7185:
[----:B------:R-:W-:Y:S05]  /*f980*/  BSYNC B1 ;  /* 0x0000000000017941 */ /* 0x000fea0003800000 */
.L_x_7184:
        /* <DEDUP_REMOVED lines=44> */
.L_x_7183:
[----:B------:R-:W-:Y:S05]  /*fc50*/  BSYNC B0 ;  /* 0x0000000000007941 */ /* 0x000fea0003800000 */
.L_x_7182:
        /* <DEDUP_REMOVED lines=12> */
.L_x_7186:
        /* <DEDUP_REMOVED lines=12> */
.L_x_7189:
[----:B------:R-:W-:Y:S02]  /*fde0*/  IMAD.MOV.U32 R86, RZ, RZ, R108 ;  /* 0x000000ffff567224 */ /* 0x000fe400078e006c */
.L_x_7190:
[----:B------:R-:W-:Y:S05]  /*fdf0*/  BSYNC B0 ;  /* 0x0000000000007941 */ /* 0x000fea0003800000 */
.L_x_7188:
        /* <DEDUP_REMOVED lines=16> */
.L_x_7194:
[----:B------:R-:W-:Y:S05]  /*ff00*/  BSYNC B1 ;  /* 0x0000000000017941 */ /* 0x000fea0003800000 */
.L_x_7193:
        /* <DEDUP_REMOVED lines=44> */
.L_x_7192:
[----:B------:R-:W-:Y:S05]  /*101d0*/  BSYNC B0 ;  /* 0x0000000000007941 */ /* 0x000fea0003800000 */
.L_x_7191:
        /* <DEDUP_REMOVED lines=9> */
.L_x_7187:
        /* <DEDUP_REMOVED lines=12> */
.L_x_7196:
[----:B------:R-:W-:Y:S02]  /*10330*/  IMAD.MOV.U32 R144, RZ, RZ, R108 ;  /* 0x000000ffff907224 */ /* 0x000fe400078e006c */
.L_x_7197:
[----:B------:R-:W-:Y:S05]  /*10340*/  BSYNC B0 ;  /* 0x0000000000007941 */ /* 0x000fea0003800000 */
.L_x_7195:
        /* <DEDUP_REMOVED lines=16> */
.L_x_7201:
[----:B------:R-:W-:Y:S05]  /*10450*/  BSYNC B1 ;  /* 0x0000000000017941 */ /* 0x000fea0003800000 */
.L_x_7200:
        /* <DEDUP_REMOVED lines=44> */
.L_x_7199:
[----:B------:R-:W-:Y:S05]  /*10720*/  BSYNC B0 ;  /* 0x0000000000007941 */ /* 0x000fea0003800000 */
.L_x_7198:
        /* <DEDUP_REMOVED lines=12> */
.L_x_7202:
        /* <DEDUP_REMOVED lines=12> */
.L_x_7205:
[----:B------:R-:W-:Y:S02]  /*108b0*/  IMAD.MOV.U32 R144, RZ, RZ, R108 ;  /* 0x000000ffff907224 */ /* 0x000fe400078e006c */
.L_x_7206:
[----:B------:R-:W-:Y:S05]  /*108c0*/  BSYNC B0 ;  /* 0x0000000000007941 */ /* 0x000fea0003800000 */
.L_x_7204:
        /* <DEDUP_REMOVED lines=16> */
.L_x_7210:
[----:B------:R-:W-:Y:S05]  /*109d0*/  BSYNC B1 ;  /* 0x0000000000017941 */ /* 0x000fea0003800000 */
.L_x_7209:
        /* <DEDUP_REMOVED lines=44> */
.L_x_7208:
[----:B------:R-:W-:Y:S05]  /*10ca0*/  BSYNC B0 ;  /* 0x0000000000007941 */ /* 0x000fea0003800000 */
.L_x_7207:
        /* <DEDUP_REMOVED lines=9> */
.L_x_7203:
        /* <DEDUP_REMOVED lines=12> */
.L_x_7212:
[----:B------:R-:W-:Y:S02]  /*10e00*/  IMAD.MOV.U32 R144, RZ, RZ, R108 ;  /* 0x000000ffff907224 */ /* 0x000fe400078e006c */
.L_x_7213:
[----:B------:R-:W-:Y:S05]  /*10e10*/  BSYNC B0 ;  /* 0x0000000000007941 */ /* 0x000fea0003800000 */
.L_x_7211:
        /* <DEDUP_REMOVED lines=16> */
.L_x_7217:
[----:B------:R-:W-:Y:S05]  /*10f20*/  BSYNC B1 ;  /* 0x0000000000017941 */ /* 0x000fea0003800000 */
.L_x_7216:
        /* <DEDUP_REMOVED lines=44> */
.L_x_7215:
[----:B------:R-:W-:Y:S05]  /*111f0*/  BSYNC B0 ;  /* 0x0000000000007941 */ /* 0x000fea0003800000 */
.L_x_7214:
        /* <DEDUP_REMOVED lines=12> */
.L_x_7218:
        /* <DEDUP_REMOVED lines=12> */
.L_x_7221:
[----:B------:R-:W-:Y:S02]  /*11380*/  IMAD.MOV.U32 R144, RZ, RZ, R108 ;  /* 0x000000ffff907224 */ /* 0x000fe400078e006c */
.L_x_7222:
[----:B------:R-:W-:Y:S05]  /*11390*/  BSYNC B0 ;  /* 0x0000000000007941 */ /* 0x000fea0003800000 */
.L_x_7220:
        /* <DEDUP_REMOVED lines=16> */
.L_x_7226:
[----:B------:R-:W-:Y:S05]  /*114a0*/  BSYNC B1 ;  /* 0x0000000000017941 */ /* 0x000fea0003800000 */
.L_x_7225:
        /* <DEDUP_REMOVED lines=44> */
.L_x_7224:
[----:B------:R-:W-:Y:S05]  /*11770*/  BSYNC B0 ;  /* 0x0000000000007941 */ /* 0x000fea0003800000 */
.L_x_7223:
        /* <DEDUP_REMOVED lines=9> */
.L_x_7219:
[----:B------:R-:W-:Y:S01]  /*11810*/  FADD.FTZ R112, RZ, R44 ;  /* 0x0000002cff707221 */ /* 0x000fe20000010000 */
[----:B------:R-:W-:Y:S01]  /*11820*/  ISETP.NE.AND P1, PT, R142, RZ, PT ;  /* 0x000000ff8e00720c */ /* 0x000fe20003f25270 */
[----:B------:R-:W0:Y:S01]  /*11830*/  S2R R133, SR_TID.X ;  /* 0x0000000000857919 */ /* 0x000e220000002100 */
[----:B------:R-:W-:Y:S01]  /*11840*/  SEL R115, RZ, 0x10000, P4 ;  /* 0x00010000ff737807 */ /* 0x000fe20002000000 */
[----:B------:R-:W-:Y:S01]  /*11850*/  FADD.FTZ R113, R112, R45 ;  /* 0x0000002d70717221 */ /* 0x000fe20000010000 */
[----:B------:R-:W-:Y:S02]  /*11860*/  SEL R114, RZ, 0x1000000, P5 ;  /* 0x01000000ff727807 */ /* 0x000fe40002800000 */
[----:B------:R-:W-:Y:S01]  /*11870*/  ISETP.NE.AND P4, PT, R143, RZ, PT ;  /* 0x000000ff8f00720c */ /* 0x000fe20003f85270 */
[----:B------:R-:W-:Y:S01]  /*11880*/  FADD.FTZ R112, R113, R46 ;  /* 0x0000002e71707221 */ /* 0x000fe20000010000 */
[----:B------:R-:W-:Y:S02]  /*11890*/  SEL R142, RZ, 0x100, P3 ;  /* 0x00000100ff8e7807 */ /* 0x000fe40001800000 */
[----:B------:R-:W-:Y:S01]  /*118a0*/  ISETP.NE.AND P5, PT, R141, RZ, PT ;  /* 0x000000ff8d00720c */ /* 0x000fe20003fa5270 */
[----:B------:R-:W-:Y:S01]  /*118b0*/  FADD.FTZ R113, R112, R47 ;  /* 0x0000002f70717221 */ /* 0x000fe20000010000 */
[----:B------:R-:W-:-:S02]  /*118c0*/  LOP3.LUT R142, R142, R114, R115, 0xfe, !PT ;  /* 0x000000728e8e7212 */ /* 0x000fc400078efe73 */
[----:B------:R-:W-:Y:S01]  /*118d0*/  SEL R136, RZ, 0x1, P4 ;  /* 0x00000001ff887807 */ /* 0x000fe20002000000 */
[----:B------:R-:W-:Y:S01]  /*118e0*/  FADD.FTZ R112, R113, R40 ;  /* 0x0000002871707221 */ /* 0x000fe20000010000 */
[----:B------:R-:W-:Y:S02]  /*118f0*/  SEL R114, RZ, 0x1, P5 ;  /* 0x00000001ff727807 */ /* 0x000fe40002800000 */
[----:B------:R-:W-:Y:S01]  /*11900*/  ISETP.NE.AND P0, PT, R140, RZ, PT ;  /* 0x000000ff8c00720c */ /* 0x000fe20003f05270 */
[----:B------:R-:W-:Y:S01]  /*11910*/  FADD.FTZ R113, R112, R41 ;  /* 0x0000002970717221 */ /* 0x000fe20000010000 */
[----:B------:R-:W-:Y:S01]  /*11920*/  ISETP.NE.AND P6, PT, R137, RZ, PT ;  /* 0x000000ff8900720c */ /* 0x000fe20003fc5270 */
[----:B------:R-:W-:Y:S01]  /*11930*/  IMAD.WIDE.U32 R136, R136, 0x1000000, RZ ;  /* 0x0100000088887825 */ /* 0x000fe200078e00ff */
[----:B------:R-:W-:Y:S02]  /*11940*/  SEL R145, RZ, 0x1, P2 ;  /* 0x00000001ff917807 */ /* 0x000fe40001000000 */
[----:B------:R-:W-:Y:S01]  /*11950*/  SEL R143, RZ, 0x1, P0 ;  /* 0x00000001ff8f7807 */ /* 0x000fe20000000000 */
[----:B------:R-:W-:Y:S01]  /*11960*/  FADD.FTZ R112, R113, R42 ;  /* 0x0000002a71707221 */ /* 0x000fe20000010000 */
[----:B------:R-:W-:Y:S01]  /*11970*/  LOP3.LUT R145, R137, R142, R145, 0xfe, !PT ;  /* 0x0000008e89917212 */ /* 0x000fe200078efe91 */
[----:B------:R-:W-:Y:S01]  /*11980*/  IMAD.WIDE.U32 R114, R114, 0x10000, RZ ;  /* 0x0001000072727825 */ /* 0x000fe200078e00ff */
[----:B0-----:R-:W-:-:S03]  /*11990*/  LOP3.LUT P0, RZ, R133, 0x1f, RZ, 0xc0, !PT ;  /* 0x0000001f85ff7812 */ /* 0x001fc6000780c0ff */
        /* <DEDUP_REMOVED lines=8> */
[----:B------:R-:W-:Y:S01]  /*11a20*/  LOP3.LUT P1, RZ, R116, 0xff, RZ, 0xc0, !PT ;  /* 0x000000ff74ff7812 */ /* 0x000fe2000782c0ff */
[----:B------:R-:W-:Y:S02]  /*11a30*/  FADD.FTZ R140, R113, R34 ;  /* 0x00000022718c7221 */ /* 0x000fe40000010000 */
[----:B------:R-:W-:-:S04]  /*11a40*/  IMAD.WIDE.U32 R112, R112, 0x100, RZ ;  /* 0x0000010070707825 */ /* 0x000fc800078e00ff */
[----:B------:R-:W-:Y:S01]  /*11a50*/  FADD.FTZ R141, R140, R35 ;  /* 0x000000238c8d7221 */ /* 0x000fe20000010000 */
[----:B------:R-:W-:Y:S01]  /*11a60*/  LOP3.LUT R112, R112, R136, R114, 0xfe, !PT ;  /* 0x0000008870707212 */ /* 0x000fe200078efe72 */
[----:B------:R-:W-:Y:S01]  /*11a70*/  IMAD.WIDE.U32 R136, R134, R139, c[0x0][0x188] ;  /* 0x0000620086887625 */ /* 0x000fe200078e008b */
[----:B------:R-:W-:Y:S02]  /*11a80*/  LOP3.LUT R113, R113, R145, R115, 0xfe, !PT ;  /* 0x0000009171717212 */ /* 0x000fe400078efe73 */
[----:B------:R-:W-:Y:S01]  /*11a90*/  LOP3.LUT R112, R112, R143, RZ, 0xfc, !PT ;  /* 0x0000008f70707212 */ /* 0x000fe200078efcff */
[----:B------:R-:W-:Y:S01]  /*11aa0*/  IMAD.WIDE.U32 R114, R134, R138, c[0x0][0x190] ;  /* 0x0000640086727625 */ /* 0x000fe200078e008a */
[----:B------:R0:W-:Y:S03]  /*11ab0*/  STG.E.128 [R136.64], R28 ;  /* 0x0000001c88007986 */ /* 0x0001e6000c101d06 */
[----:B------:R-:W-:Y:S01]  /*11ac0*/  FADD.FTZ R140, R141, R28 ;  /* 0x0000001c8d8c7221 */ /* 0x000fe20000010000 */
[----:B------:R0:W-:Y:S03]  /*11ad0*/  STG.E.128 [R136.64+0x10], R84 ;  /* 0x0000105488007986 */ /* 0x0001e6000c101d06 */
[----:B------:R-:W-:Y:S01]  /*11ae0*/  FADD.FTZ R141, R140, R29 ;  /* 0x0000001d8c8d7221 */ /* 0x000fe20000010000 */
[----:B------:R0:W-:Y:S03]  /*11af0*/  STG.E.64 [R114.64], R112 ;  /* 0x0000007072007986 */ /* 0x0001e6000c101b06 */
[----:B------:R-:W-:-:S04]  /*11b00*/  FADD.FTZ R140, R141, R30 ;  /* 0x0000001e8d8c7221 */ /* 0x000fc80000010000 */
[----:B------:R-:W-:Y:S01]  /*11b10*/  FADD.FTZ R139, R140, R31 ;  /* 0x0000001f8c8b7221 */ /* 0x000fe20000010000 */
[----:B------:R-:W-:-:S03]  /*11b20*/  SHF.R.U32.HI R140, RZ, 0x5, R133 ;  /* 0x00000005ff8c7819 */ /* 0x000fc60000011685 */
[----:B------:R-:W-:Y:S01]  /*11b30*/  FADD.FTZ R142, R139, R84 ;  /* 0x000000548b8e7221 */ /* 0x000fe20000010000 */
[----:B------:R-:W-:-:S03]  /*11b40*/  LOP3.LUT R140, R140, 0x7fffffc, RZ, 0xc0, !PT ;  /* 0x07fffffc8c8c7812 */ /* 0x000fc600078ec0ff */
        /* <DEDUP_REMOVED lines=22> */
.L_x_7227:
[----:B0-----:R-:W-:Y:S01]  /*11cb0*/  @!P1 IADD3 R140, R140, 0x4, RZ ;  /* 0x000000048c8c9810 */ /* 0x001fe20007ffe0ff */
[----:B------:R-:W-:Y:S01]  /*11cc0*/  FADD.FTZ R138, R142, R87 ;  /* 0x000000578e8a7221 */ /* 0x000fe20000010000 */
[----:B------:R-:W-:Y:S05]  /*11cd0*/  BRA.DIV ~URZ, `(.L_x_7228) ;  /* 0x000014e27f007947 */ /* 0x000fea000b800000 */
[----:B------:R0:W1:Y:S02]  /*11ce0*/  SHFL.BFLY PT, R112, R138, 0x1, 0x1f ;  /* 0x0c201f008a707f89 */ /* 0x00006400000e0000 */
.L_x_7232:
        /* <DEDUP_REMOVED lines=68> */
.L_x_7233:
[----:B------:R-:W2:Y:S01]  /*12130*/  S2R R136, SR_TID.X ;  /* 0x0000000000887919 */ /* 0x000ea20000002100 */
[----:B------:R-:W-:Y:S01]  /*12140*/  @!P0 SHF.R.U32.HI R115, RZ, 0x5, R133 ;  /* 0x00000005ff738819 */ /* 0x000fe20000011685 */
[----:B-1----:R-:W-:Y:S01]  /*12150*/  FADD.FTZ R113, R137, R138 ;  /* 0x0000008a89717221 */ /* 0x002fe20000010000 */
[----:B------:R-:W-:Y:S01]  /*12160*/  WARPSYNC 0xffffffff ;  /* 0xffffffff00007948 */ /* 0x000fe20003800000 */
[----:B------:R-:W-:Y:S01]  /*12170*/  IMAD.MOV.U32 R137, RZ, RZ, RZ ;  /* 0x000000ffff897224 */ /* 0x000fe200078e00ff */
[----:B------:R-:W-:Y:S01]  /*12180*/  @!P0 LOP3.LUT R115, R115, 0x3, RZ, 0xc0, !PT ;  /* 0x0000000373738812 */ /* 0x000fe200078ec0ff */
[----:B------:R-:W-:-:S03]  /*12190*/  ULDC.U8 UR8, c[0x0][0x1f0] ;  /* 0x00007c0000087ab9 */ /* 0x000fc60000000000 */
[----:B------:R-:W-:Y:S02]  /*121a0*/  @!P0 IADD3 R133, R140, R115, RZ ;  /* 0x000000738c858210 */ /* 0x000fe40007ffe0ff */
        /* <DEDUP_REMOVED lines=8> */
[----:B0-----:R-:W0:Y:S04]  /*12230*/  SHFL.DOWN PT, R138, R137, 0x2, 0x1f ;  /* 0x08401f00898a7f89 */ /* 0x001e2800000e0000 */
[----:B------:R-:W1:Y:S01]  /*12240*/  @!P1 LDS.64 R114, [R139.X8] ;  /* 0x000000008b729984 */ /* 0x000e620000008a00 */
[----:B------:R-:W-:Y:S01]  /*12250*/  ISETP.NE.AND P1, PT, RZ, UR8, PT ;  /* 0x00000008ff007c0c */ /* 0x000fe2000bf25270 */
[----:B0-----:R-:W-:Y:S02]  /*12260*/  IMAD.IADD R140, R138, 0x1, R137 ;  /* 0x000000018a8c7824 */ /* 0x001fe400078e0289 */
[----:B------:R-:W-:Y:S03]  /*12270*/  I2F R138, R138 ;  /* 0x0000008a008a7306 */ /* 0x000fe60000201400 */
[----:B------:R-:W0:Y:S05]  /*12280*/  SHFL.DOWN PT, R145, R140, 0x1, 0x1f ;  /* 0x08201f008c917f89 */ /* 0x000e2a00000e0000 */
        /* <DEDUP_REMOVED lines=12> */
[----:B------:R-:W-:Y:S01]  /*12350*/  FMUL.FTZ R141, R141, R143 ;  /* 0x0000008f8d8d7220 */ /* 0x000fe20000410000 */
[----:B------:R-:W-:Y:S01]  /*12360*/  PRMT R143, RZ, 0x5410, R82 ;  /* 0x00005410ff8f7816 */ /* 0x000fe20000000052 */
[----:B---3--:R-:W-:Y:S01]  /*12370*/  FADD.FTZ R112, R112, R115 ;  /* 0x0000007370707221 */ /* 0x008fe20000010000 */
[----:B------:R-:W1:Y:S01]  /*12380*/  SHFL.DOWN PT, R114, R133, 0x1, 0x1f ;  /* 0x08201f0085727f89 */ /* 0x000e6200000e0000 */
[----:B------:R-:W-:Y:S01]  /*12390*/  FMUL.FTZ R141, R141, R138 ;  /* 0x0000008a8d8d7220 */ /* 0x000fe20000410000 */
[----:B0-----:R0:W2:Y:S03]  /*123a0*/  MUFU.RCP R115, R137 ;  /* 0x0000008900737308 */ /* 0x0010a60000001000 */
[----:B------:R-:W-:Y:S01]  /*123b0*/  FFMA.FTZ R112, R113, R141, R112 ;  /* 0x0000008d71707223 */ /* 0x000fe20000010070 */
[----:B------:R-:W-:-:S04]  /*123c0*/  PRMT R141, RZ, 0x7610, R80 ;  /* 0x00007610ff8d7816 */ /* 0x000fc80000000050 */
[----:B------:R-:W3:Y:S01]  /*123d0*/  SHFL.DOWN PT, R113, R112, 0x1, 0x1f ;  /* 0x08201f0070717f89 */ /* 0x000ee200000e0000 */
[----:B0-----:R-:W-:Y:S02]  /*123e0*/  IMAD.MOV.U32 R137, RZ, RZ, c[0x0][0x1e0] ;  /* 0x00007800ff897624 */ /* 0x001fe400078e00ff */
[----:B-1----:R-:W-:Y:S02]  /*123f0*/  FADD.FTZ R138, R133, -R114 ;  /* 0x80000072858a7221 */ /* 0x002fe40000010000 */
[----:B------:R-:W-:Y:S02]  /*12400*/  FMUL.FTZ R114, R114, R145 ;  /* 0x0000009172727220 */ /* 0x000fe40000410000 */
[----:B------:R-:W-:Y:S01]  /*12410*/  FMUL.FTZ R139, R138, R138 ;  /* 0x0000008a8a8b7220 */ /* 0x000fe20000410000 */
[----:B------:R-:W-:Y:S01]  /*12420*/  SHF.R.U32.HI R138, RZ, 0x5, R136 ;  /* 0x00000005ff8a7819 */ /* 0x000fe20000011688 */
[C---:B------:R-:W-:Y:S02]  /*12430*/  FFMA.FTZ R114, R142.reuse, R133, R114 ;  /* 0x000000858e727223 */ /* 0x040fe40000010072 */
[----:B------:R-:W-:-:S02]  /*12440*/  FMUL.FTZ R139, R142, R139 ;  /* 0x0000008b8e8b7220 */ /* 0x000fc40000410000 */
[----:B--2---:R-:W-:Y:S02]  /*12450*/  FMUL.FTZ R133, R115, R114 ;  /* 0x0000007273857220 */ /* 0x004fe40000410000 */
[----:B---3--:R-:W-:Y:S01]  /*12460*/  FADD.FTZ R114, R112, R113 ;  /* 0x0000007170727221 */ /* 0x008fe20000010000 */
[----:B------:R-:W-:Y:S01]  /*12470*/  LOP3.LUT R113, R138, 0x3, RZ, 0xc0, !PT ;  /* 0x000000038a717812 */ /* 0x000fe200078ec0ff */
[----:B------:R-:W-:Y:S02]  /*12480*/  FMUL.FTZ R139, R139, R145 ;  /* 0x000000918b8b7220 */ /* 0x000fe40000410000 */
[----:B------:R-:W0:Y:S01]  /*12490*/  SHFL.IDX PT, R133, R133, RZ, 0x1f ;  /* 0x00001fff85857589 */ /* 0x000e2200000e0000 */
[----:B------:R-:W-:Y:S01]  /*124a0*/  LOP3.LUT P0, RZ, R113, 0x1f, R136, 0xf8, !PT ;  /* 0x0000001f71ff7812 */ /* 0x000fe2000780f888 */
[----:B------:R-:W-:-:S05]  /*124b0*/  FFMA.FTZ R139, R115, R139, R114 ;  /* 0x0000008b738b7223 */ /* 0x000fca0000010072 */
[----:B------:R-:W1:Y:S07]  /*124c0*/  SHFL.IDX PT, R142, R139, RZ, 0x1f ;  /* 0x00001fff8b8e7589 */ /* 0x000e6e00000e0000 */
[----:B------:R-:W-:-:S04]  /*124d0*/  @!P0 IMAD.MOV.U32 R113, RZ, RZ, 0x4 ;  /* 0x00000004ff718424 */ /* 0x000fc800078e00ff */
[----:B------:R-:W-:Y:S01]  /*124e0*/  @!P0 IMAD.WIDE R112, R26, R113, c[0x0][0x1a0] ;  /* 0x000068001a708625 */ /* 0x000fe200078e0271 */
[----:B0-----:R-:W-:-:S03]  /*124f0*/  FSEL R114, R133, RZ, !P1 ;  /* 0x000000ff85727208 */ /* 0x001fc60004800000 */
[----:B------:R-:W-:Y:S01]  /*12500*/  FMUL.FTZ R115, R133, R133 ;  /* 0x0000008585737220 */ /* 0x000fe20000410000 */
[----:B------:R0:W-:Y:S01]  /*12510*/  @!P0 STG.E [R112.64], R133 ;  /* 0x0000008570008986 */ /* 0x0001e2000c101906 */
[----:B------:R-:W-:-:S03]  /*12520*/  FADD.FTZ R136, -R114, R44 ;  /* 0x0000002c72887221 */ /* 0x000fc60000010100 */
[----:B------:R-:W-:Y:S01]  /*12530*/  FSEL R115, R115, RZ, P1 ;  /* 0x000000ff73737208 */ /* 0x000fe20000800000 */
[----:B-1----:R-:W-:Y:S02]  /*12540*/  FFMA.FTZ R44, R142, R137, c[0x0][0x228] ;  /* 0x00008a008e2c7623 */ /* 0x002fe40000010089 */
[C---:B------:R-:W-:Y:S02]  /*12550*/  FADD.FTZ R148, -R114.reuse, R33 ;  /* 0x0000002172947221 */ /* 0x040fe40000010100 */
[----:B------:R-:W-:Y:S02]  /*12560*/  @!P0 IMAD.MOV.U32 R33, RZ, RZ, 0x4 ;  /* 0x00000004ff218424 */ /* 0x000fe400078e00ff */
[C---:B------:R-:W-:Y:S02]  /*12570*/  FADD.FTZ R154, -R114.reuse, R28 ;  /* 0x0000001c729a7221 */ /* 0x040fe40000010100 */
[----:B0-----:R-:W-:Y:S02]  /*12580*/  FADD.FTZ R112, -R114, R43 ;  /* 0x0000002b72707221 */ /* 0x001fe40000010100 */
[----:B------:R-:W-:-:S02]  /*12590*/  FADD.FTZ R43, R44, R115 ;  /* 0x000000732c2b7221 */ /* 0x000fc40000010000 */
[----:B------:R-:W-:Y:S02]  /*125a0*/  FADD.FTZ R156, -R114, R29 ;  /* 0x0000001d729c7221 */ /* 0x000fe40000010100 */
[C---:B------:R-:W-:Y:S01]  /*125b0*/  @!P0 IMAD.WIDE R28, R26.reuse, R33, c[0x0][0x1a8] ;  /* 0x00006a001a1c8625 */ /* 0x040fe200078e0221 */
[----:B------:R-:W-:Y:S01]  /*125c0*/  IADD3 R26, R26, c[0x0][0x160], RZ ;  /* 0x000058001a1a7a10 */ /* 0x000fe20007ffe0ff */
[----:B------:R-:W0:Y:S02]  /*125d0*/  MUFU.RSQ R43, R43 ;  /* 0x0000002b002b7308 */ /* 0x000e240000001400 */
[C---:B------:R-:W-:Y:S02]  /*125e0*/  FADD.FTZ R42, -R114.reuse, R42 ;  /* 0x0000002a722a7221 */ /* 0x040fe40000010100 */
[C---:B------:R-:W-:Y:S02]  /*125f0*/  FADD.FTZ R152, -R114.reuse, R35 ;  /* 0x0000002372987221 */ /* 0x040fe40000010100 */
[----:B------:R-:W-:-:S02]  /*12600*/  FADD.FTZ R30, -R114, R30 ;  /* 0x0000001e721e7221 */ /* 0x000fc40000010100 */
[C---:B------:R-:W-:Y:S02]  /*12610*/  FADD.FTZ R142, -R114.reuse, R41 ;  /* 0x00000029728e7221 */ /* 0x040fe40000010100 */
[C---:B------:R-:W-:Y:S02]  /*12620*/  FADD.FTZ R158, -R114.reuse, R31 ;  /* 0x0000001f729e7221 */ /* 0x040fe40000010100 */
[C---:B------:R-:W-:Y:S02]  /*12630*/  FADD.FTZ R44, -R114.reuse, R37 ;  /* 0x00000025722c7221 */ /* 0x040fe40000010100 */
[----:B------:R-:W-:Y:S01]  /*12640*/  FADD.FTZ R40, -R114, R40 ;  /* 0x0000002872287221 */ /* 0x000fe20000010100 */
[----:B0-----:R0:W-:Y:S01]  /*12650*/  @!P0 STG.E [R28.64], R43 ;  /* 0x0000002b1c008986 */ /* 0x0011e2000c101906 */
[C---:B------:R-:W-:Y:S02]  /*12660*/  FMUL.FTZ R35, R43.reuse, R42 ;  /* 0x0000002a2b237220 */ /* 0x040fe40000410000 */
[C---:B------:R-:W-:Y:S01]  /*12670*/  FMUL.FTZ R133, R43.reuse, R30 ;  /* 0x0000001e2b857220 */ /* 0x040fe20000410000 */
[----:B------:R-:W-:Y:S01]  /*12680*/  PRMT R30, RZ, 0x7610, R82 ;  /* 0x00007610ff1e7816 */ /* 0x000fe20000000052 */
[----:B------:R-:W-:-:S02]  /*12690*/  FMUL.FTZ R149, R43, R142 ;  /* 0x0000008e2b957220 */ /* 0x000fc40000410000 */
[C---:B------:R-:W-:Y:S02]  /*126a0*/  FMUL.FTZ R112, R43.reuse, R112 ;  /* 0x000000702b707220 */ /* 0x040fe40000410000 */
[C---:B------:R-:W-:Y:S02]  /*126b0*/  FADD.FTZ R46, -R114.reuse, R46 ;  /* 0x0000002e722e7221 */ /* 0x040fe40000010100 */
[----:B------:R-:W-:Y:S01]  /*126c0*/  FMUL.FTZ R145, R43, R44 ;  /* 0x0000002c2b917220 */ /* 0x000fe20000410000 */
[----:B0-----:R-:W-:Y:S01]  /*126d0*/  PRMT R28, RZ, 0x5410, R83 ;  /* 0x00005410ff1c7816 */ /* 0x001fe20000000053 */
[----:B------:R-:W-:Y:S01]  /*126e0*/  FADD.FTZ R150, -R114, R34 ;  /* 0x0000002272967221 */ /* 0x000fe20000010100 */
[----:B------:R-:W-:Y:S01]  /*126f0*/  PRMT R29, RZ, 0x5410, R71 ;  /* 0x00005410ff1d7816 */ /* 0x000fe20000000047 */
[----:B------:R-:W-:Y:S02]  /*12700*/  FFMA.FTZ R30, R149, R30, R20 ;  /* 0x0000001e951e7223 */ /* 0x000fe40000010014 */
[C---:B------:R-:W-:Y:S01]  /*12710*/  FFMA.FTZ R31, R35.reuse, R28, R19 ;  /* 0x0000001c231f7223 */ /* 0x040fe20000010013 */
[----:B------:R-:W-:Y:S01]  /*12720*/  PRMT R28, RZ, 0x7610, R70 ;  /* 0x00007610ff1c7816 */ /* 0x000fe20000000046 */
[----:B------:R-:W-:Y:S01]  /*12730*/  FFMA.FTZ R35, R35, R29, R92 ;  /* 0x0000001d23237223 */ /* 0x000fe2000001005c */
[----:B------:R-:W-:Y:S01]  /*12740*/  PRMT R29, RZ, 0x7610, R83 ;  /* 0x00007610ff1d7816 */ /* 0x000fe20000000053 */
[----:B------:R-:W-:-:S02]  /*12750*/  FMUL.FTZ R34, R43, R40 ;  /* 0x000000282b227220 */ /* 0x000fc40000410000 */
[----:B------:R-:W-:Y:S01]  /*12760*/  FFMA.FTZ R149, R149, R28, R93 ;  /* 0x0000001c95957223 */ /* 0x000fe2000001005d */
[----:B------:R-:W-:Y:S01]  /*12770*/  PRMT R28, RZ, 0x5410, R81 ;  /* 0x00005410ff1c7816 */ /* 0x000fe20000000051 */
[----:B------:R-:W-:Y:S01]  /*12780*/  FFMA.FTZ R44, R112, R29, R18 ;  /* 0x0000001d702c7223 */ /* 0x000fe20000010012 */
[----:B------:R-:W-:Y:S01]  /*12790*/  PRMT R29, RZ, 0x5410, R70 ;  /* 0x00005410ff1d7816 */ /* 0x000fe20000000046 */
[----:B------:R-:W-:Y:S01]  /*127a0*/  FMUL.FTZ R33, R43, R46 ;  /* 0x0000002e2b217220 */ /* 0x000fe20000410000 */
[----:B------:R-:W-:Y:S01]  /*127b0*/  PRMT R46, RZ, 0x5410, R65 ;  /* 0x00005410ff2e7816 */ /* 0x000fe20000000041 */
[----:B------:R-:W-:Y:S01]  /*127c0*/  FADD.FTZ R140, -R114, R47 ;  /* 0x0000002f728c7221 */ /* 0x000fe20000010100 */
[----:B------:R-:W-:Y:S01]  /*127d0*/  F2FP.BF16.PACK_AB R31, R44, R31 ;  /* 0x0000001f2c1f723e */ /* 0x000fe200000010ff */
[----:B------:R-:W-:Y:S01]  /*127e0*/  FFMA.FTZ R143, R34, R143, R21 ;  /* 0x0000008f228f7223 */ /* 0x000fe20000010015 */
[----:B------:R-:W-:Y:S01]  /*127f0*/  PRMT R44, RZ, 0x5410, R72 ;  /* 0x00005410ff2c7816 */ /* 0x000fe20000000048 */
[----:B------:R-:W-:Y:S01]  /*12800*/  FADD.FTZ R144, -R114, R39 ;  /* 0x0000002772907221 */ /* 0x000fe20000010100 */
[----:B------:R-:W-:Y:S01]  /*12810*/  PRMT R39, RZ, 0x7610, R81 ;  /* 0x00007610ff277816 */ /* 0x000fe20000000051 */
[----:B------:R-:W-:Y:S01]  /*12820*/  FFMA.FTZ R34, R34, R29, R90 ;  /* 0x0000001d22227223 */ /* 0x000fe2000001005a */
[----:B------:R-:W-:Y:S01]  /*12830*/  F2FP.BF16.PACK_AB R30, R30, R143 ;  /* 0x0000008f1e1e723e */ /* 0x000fe200000010ff */
[C---:B------:R-:W-:Y:S01]  /*12840*/  FADD.FTZ R146, -R114.reuse, R32 ;  /* 0x0000002072927221 */ /* 0x040fe20000010100 */
[----:B------:R-:W-:Y:S01]  /*12850*/  PRMT R143, RZ, 0x7610, R73 ;  /* 0x00007610ff8f7816 */ /* 0x000fe20000000049 */
[----:B------:R-:W-:Y:S01]  /*12860*/  FADD.FTZ R162, -R114, R86 ;  /* 0x0000005672a27221 */ /* 0x000fe20000010100 */
[----:B------:R-:W-:Y:S01]  /*12870*/  F2FP.BF16.PACK_AB R34, R149, R34 ;  /* 0x000000229522723e */ /* 0x000fe200000010ff */
[----:B------:R-:W-:Y:S01]  /*12880*/  FFMA.FTZ R29, R33, R28, R23 ;  /* 0x0000001c211d7223 */ /* 0x000fe20000010017 */
[----:B------:R-:W-:Y:S01]  /*12890*/  PRMT R28, RZ, 0x7610, R69 ;  /* 0x00007610ff1c7816 */ /* 0x000fe20000000045 */
[----:B------:R-:W-:-:S02]  /*128a0*/  FMUL.FTZ R86, R43, R140 ;  /* 0x0000008c2b567220 */ /* 0x000fc40000410000 */
[----:B------:R-:W-:Y:S02]  /*128b0*/  FADD.FTZ R38, -R114, R38 ;  /* 0x0000002672267221 */ /* 0x000fe40000010100 */
[C---:B------:R-:W-:Y:S02]  /*128c0*/  FMUL.FTZ R42, R43.reuse, R146 ;  /* 0x000000922b2a7220 */ /* 0x040fe40000410000 */
[C---:B------:R-:W-:Y:S01]  /*128d0*/  FFMA.FTZ R146, R86.reuse, R39, R22 ;  /* 0x0000002756927223 */ /* 0x040fe20000010016 */
[----:B------:R-:W-:Y:S01]  /*128e0*/  PRMT R39, RZ, 0x5410, R68 ;  /* 0x00005410ff277816 */ /* 0x000fe20000000044 */
[C---:B------:R-:W-:Y:S01]  /*128f0*/  FMUL.FTZ R41, R43.reuse, R38 ;  /* 0x000000262b297220 */ /* 0x040fe20000410000 */
[----:B------:R-:W-:Y:S01]  /*12900*/  PRMT R38, RZ, 0x5410, R69 ;  /* 0x00005410ff267816 */ /* 0x000fe20000000045 */
[----:B------:R-:W-:Y:S01]  /*12910*/  FFMA.FTZ R86, R86, R28, R91 ;  /* 0x0000001c56567223 */ /* 0x000fe2000001005b */
[----:B------:R-:W-:Y:S01]  /*12920*/  PRMT R28, RZ, 0x5410, R80 ;  /* 0x00005410ff1c7816 */ /* 0x000fe20000000050 */
[----:B------:R-:W-:Y:S01]  /*12930*/  FADD.FTZ R36, -R114, R36 ;  /* 0x0000002472247221 */ /* 0x000fe20000010100 */
[----:B------:R-:W-:Y:S01]  /*12940*/  F2FP.BF16.PACK_AB R29, R146, R29 ;  /* 0x0000001d921d723e */ /* 0x000fe200000010ff */
[----:B------:R-:W-:Y:S01]  /*12950*/  FMUL.FTZ R32, R43, R136 ;  /* 0x000000882b207220 */ /* 0x000fe20000410000 */
[----:B------:R-:W-:Y:S01]  /*12960*/  PRMT R146, RZ, 0x5410, R73 ;  /* 0x00005410ff927816 */ /* 0x000fe20000000049 */
[----:B------:R-:W-:-:S02]  /*12970*/  FADD.FTZ R138, -R114, R45 ;  /* 0x0000002d728a7221 */ /* 0x000fc40000010100 */
[C---:B------:R-:W-:Y:S02]  /*12980*/  FADD.FTZ R84, -R114.reuse, R84 ;  /* 0x0000005472547221 */ /* 0x040fe40000010100 */
[C---:B------:R-:W-:Y:S01]  /*12990*/  FADD.FTZ R160, -R114.reuse, R85 ;  /* 0x0000005572a07221 */ /* 0x040fe20000010100 */
[----:B------:R-:W-:Y:S01]  /*129a0*/  PRMT R85, RZ, 0x7610, R76 ;  /* 0x00007610ff557816 */ /* 0x000fe2000000004c */
[----:B------:R-:W-:Y:S01]  /*129b0*/  FADD.FTZ R164, -R114, R87 ;  /* 0x0000005772a47221 */ /* 0x000fe20000010100 */
[----:B------:R-:W-:Y:S01]  /*129c0*/  PRMT R87, RZ, 0x7610, R78 ;  /* 0x00007610ff577816 */ /* 0x000fe2000000004e */
[----:B------:R-:W-:Y:S02]  /*129d0*/  FMUL.FTZ R40, R43, R36 ;  /* 0x000000242b287220 */ /* 0x000fe40000410000 */
[----:B------:R-:W-:Y:S01]  /*129e0*/  FFMA.FTZ R33, R33, R38, R88 ;  /* 0x0000002621217223 */ /* 0x000fe20000010058 */
[----:B------:R-:W-:Y:S01]  /*129f0*/  PRMT R38, RZ, 0x7610, R68 ;  /* 0x00007610ff267816 */ /* 0x000fe20000000044 */
[----:B------:R-:W-:-:S02]  /*12a00*/  FFMA.FTZ R28, R32, R28, R25 ;  /* 0x0000001c201c7223 */ /* 0x000fc40000010019 */
[C---:B------:R-:W-:Y:S01]  /*12a10*/  FMUL.FTZ R113, R43.reuse, R138 ;  /* 0x0000008a2b717220 */ /* 0x040fe20000410000 */
[----:B------:R-:W-:Y:S01]  /*12a20*/  PRMT R138, RZ, 0x7610, R71 ;  /* 0x00007610ff8a7816 */ /* 0x000fe20000000047 */
[C---:B------:R-:W-:Y:S01]  /*12a30*/  FMUL.FTZ R45, R43.reuse, R144 ;  /* 0x000000902b2d7220 */ /* 0x040fe20000410000 */
[----:B------:R-:W-:Y:S01]  /*12a40*/  F2FP.BF16.PACK_AB R33, R86, R33 ;  /* 0x000000215621723e */ /* 0x000fe200000010ff */
[C---:B------:R-:W-:Y:S01]  /*12a50*/  FMUL.FTZ R147, R43.reuse, R148 ;  /* 0x000000942b937220 */ /* 0x040fe20000410000 */
[----:B------:R-:W-:Y:S01]  /*12a60*/  PRMT R148, RZ, 0x7610, R65 ;  /* 0x00007610ff947816 */ /* 0x000fe20000000041 */
[C---:B------:R-:W-:Y:S01]  /*12a70*/  FMUL.FTZ R36, R43.reuse, R150 ;  /* 0x000000962b247220 */ /* 0x040fe20000410000 */
[----:B------:R-:W-:Y:S01]  /*12a80*/  PRMT R150, RZ, 0x7610, R67 ;  /* 0x00007610ff967816 */ /* 0x000fe20000000043 */
[----:B------:R-:W-:Y:S01]  /*12a90*/  FMUL.FTZ R37, R43, R152 ;  /* 0x000000982b257220 */ /* 0x000fe20000410000 */
[----:B------:R-:W-:Y:S01]  /*12aa0*/  SHF.L.U32 R86, R135, 0x4, RZ ;  /* 0x0000000487567819 */ /* 0x000fe200000006ff */
[----:B------:R-:W-:-:S02]  /*12ab0*/  FMUL.FTZ R114, R43, R154 ;  /* 0x0000009a2b727220 */ /* 0x000fc40000410000 */
[C---:B------:R-:W-:Y:S02]  /*12ac0*/  FMUL.FTZ R115, R43.reuse, R156 ;  /* 0x0000009c2b737220 */ /* 0x040fe40000410000 */
[C---:B------:R-:W-:Y:S02]  /*12ad0*/  FMUL.FTZ R136, R43.reuse, R158 ;  /* 0x0000009e2b887220 */ /* 0x040fe40000410000 */
[C---:B------:R-:W-:Y:S01]  /*12ae0*/  FMUL.FTZ R137, R43.reuse, R84 ;  /* 0x000000542b897220 */ /* 0x040fe20000410000 */
[----:B------:R-:W-:Y:S01]  /*12af0*/  PRMT R84, RZ, 0x7610, R77 ;  /* 0x00007610ff547816 */ /* 0x000fe2000000004d */
[C---:B------:R-:W-:Y:S02]  /*12b00*/  FMUL.FTZ R140, R43.reuse, R160 ;  /* 0x000000a02b8c7220 */ /* 0x040fe40000410000 */
[C---:B------:R-:W-:Y:S02]  /*12b10*/  FMUL.FTZ R139, R43.reuse, R162 ;  /* 0x000000a22b8b7220 */ /* 0x040fe40000410000 */
[----:B------:R-:W-:Y:S01]  /*12b20*/  FMUL.FTZ R142, R43, R164 ;  /* 0x000000a42b8e7220 */ /* 0x000fe20000410000 */
[----:B------:R-:W-:Y:S01]  /*12b30*/  PRMT R43, RZ, 0x5410, R67 ;  /* 0x00005410ff2b7816 */ /* 0x000fe20000000043 */
[----:B------:R-:W-:Y:S01]  /*12b40*/  FFMA.FTZ R32, R32, R39, R0 ;  /* 0x0000002720207223 */ /* 0x000fe20000010000 */
[----:B------:R-:W-:Y:S01]  /*12b50*/  PRMT R39, RZ, 0x5410, R79 ;  /* 0x00005410ff277816 */ /* 0x000fe2000000004f */
[----:B------:R-:W-:-:S02]  /*12b60*/  FFMA.FTZ R141, R113, R141, R24 ;  /* 0x0000008d718d7223 */ /* 0x000fc40000010018 */
[----:B------:R-:W-:Y:S01]  /*12b70*/  FFMA.FTZ R113, R113, R38, R89 ;  /* 0x0000002671717223 */ /* 0x000fe20000010059 */
[----:B------:R-:W-:Y:S01]  /*12b80*/  PRMT R38, RZ, 0x5410, R78 ;  /* 0x00005410ff267816 */ /* 0x000fe2000000004e */
[C---:B------:R-:W-:Y:S01]  /*12b90*/  FFMA.FTZ R39, R36.reuse, R39, R11 ;  /* 0x0000002724277223 */ /* 0x040fe2000001000b */
[----:B------:R-:W-:Y:S01]  /*12ba0*/  F2FP.BF16.PACK_AB R28, R141, R28 ;  /* 0x0000001c8d1c723e */ /* 0x000fe200000010ff */
[----:B------:R-:W-:Y:S01]  /*12bb0*/  FFMA.FTZ R43, R36, R43, R101 ;  /* 0x0000002b242b7223 */ /* 0x000fe20000010065 */
[----:B------:R-:W-:Y:S01]  /*12bc0*/  PRMT R36, RZ, 0x5410, R66 ;  /* 0x00005410ff247816 */ /* 0x000fe20000000042 */
[----:B------:R-:W-:Y:S01]  /*12bd0*/  FFMA.FTZ R38, R42, R38, R13 ;  /* 0x000000262a267223 */ /* 0x000fe2000001000d */
[----:B------:R-:W-:Y:S01]  /*12be0*/  PRMT R141, RZ, 0x7610, R74 ;  /* 0x00007610ff8d7816 */ /* 0x000fe2000000004a */
        /* <DEDUP_REMOVED lines=10> */
[----:B------:R-:W-:Y:S01]  /*12c90*/  FFMA.FTZ R150, R37, R150, R102 ;  /* 0x0000009625967223 */ /* 0x000fe20000010066 */
[----:B------:R-:W-:Y:S01]  /*12ca0*/  F2FP.BF16.PACK_AB R32, R113, R32 ;  /* 0x000000207120723e */ /* 0x000fe200000010ff */
[----:B------:R-:W-:Y:S01]  /*12cb0*/  FFMA.FTZ R84, R45, R84, R14 ;  /* 0x000000542d547223 */ /* 0x000fe2000001000e */
[----:B------:R-:W-:Y:S01]  /*12cc0*/  SHF.R.U32.HI R113, RZ, 0x1c, R135 ;  /* 0x0000001cff717819 */ /* 0x000fe20000011687 */
[C---:B------:R-:W-:Y:S01]  /*12cd0*/  FFMA.FTZ R37, R41.reuse, R36, R15 ;  /* 0x0000002429257223 */ /* 0x040fe2000001000f */
[----:B------:R-:W-:Y:S01]  /*12ce0*/  PRMT R36, RZ, 0x5410, R76 ;  /* 0x00005410ff247816 */ /* 0x000fe2000000004c */
[----:B------:R-:W-:Y:S01]  /*12cf0*/  FFMA.FTZ R41, R41, R46, R96 ;  /* 0x0000002e29297223 */ /* 0x000fe20000010060 */
[----:B------:R-:W-:Y:S01]  /*12d00*/  PRMT R46, RZ, 0x7610, R64 ;  /* 0x00007610ff2e7816 */ /* 0x000fe20000000040 */
[----:B------:R-:W-:Y:S01]  /*12d10*/  FFMA.FTZ R148, R45, R148, R98 ;  /* 0x000000942d947223 */ /* 0x000fe20000010062 */
[----:B------:R-:W-:Y:S01]  /*12d20*/  PRMT R45, RZ, 0x5410, R64 ;  /* 0x00005410ff2d7816 */ /* 0x000fe20000000040 */
[C---:B------:R-:W-:Y:S01]  /*12d30*/  FFMA.FTZ R85, R145.reuse, R85, R16 ;  /* 0x0000005591557223 */ /* 0x040fe20000010010 */
[----:B------:R-:W-:Y:S01]  /*12d40*/  F2FP.BF16.PACK_AB R37, R84, R37 ;  /* 0x000000255425723e */ /* 0x000fe200000010ff */
[----:B------:R-:W-:Y:S01]  /*12d50*/  FFMA.FTZ R36, R40, R36, R17 ;  /* 0x0000002428247223 */ /* 0x000fe20000010011 */
[----:B------:R-:W-:Y:S01]  /*12d60*/  IADD3 R84, P0, R86, c[0x0][0x208], RZ ;  /* 0x0000820056547a10 */ /* 0x000fe20007f1e0ff */
[----:B------:R-:W-:Y:S01]  /*12d70*/  FFMA.FTZ R145, R145, R46, R97 ;  /* 0x0000002e91917223 */ /* 0x000fe20000010061 */
[----:B------:R-:W-:Y:S01]  /*12d80*/  PRMT R46, RZ, 0x5410, R75 ;  /* 0x00005410ff2e7816 */ /* 0x000fe2000000004b */
[----:B------:R-:W-:Y:S01]  /*12d90*/  FFMA.FTZ R40, R40, R45, R94 ;  /* 0x0000002d28287223 */ /* 0x000fe2000001005e */
[----:B------:R-:W-:Y:S01]  /*12da0*/  PRMT R45, RZ, 0x5410, R63 ;  /* 0x00005410ff2d7816 */ /* 0x000fe2000000003f */
[----:B------:R-:W-:Y:S01]  /*12db0*/  FFMA.FTZ R141, R140, R141, R4 ;  /* 0x0000008d8c8d7223 */ /* 0x000fe20000010004 */
[----:B------:R-:W-:Y:S01]  /*12dc0*/  IADD3 R86, P1, R86, c[0x0][0x210], RZ ;  /* 0x0000840056567a10 */ /* 0x000fe20007f3e0ff */
[C---:B------:R-:W-:Y:S01]  /*12dd0*/  FFMA.FTZ R47, R139.reuse, R46, R3 ;  /* 0x0000002e8b2f7223 */ /* 0x040fe20000010003 */
[----:B------:R-:W-:Y:S01]  /*12de0*/  PRMT R46, RZ, 0x7610, R63 ;  /* 0x00007610ff2e7816 */ /* 0x000fe2000000003f */
[----:B------:R-:W-:Y:S01]  /*12df0*/  FFMA.FTZ R139, R139, R45, R122 ;  /* 0x0000002d8b8b7223 */ /* 0x000fe2000001007a */
[----:B------:R-:W-:Y:S01]  /*12e00*/  PRMT R45, RZ, 0x7610, R75 ;  /* 0x00007610ff2d7816 */ /* 0x000fe2000000004b */
[----:B------:R-:W-:Y:S01]  /*12e10*/  FFMA.FTZ R44, R114, R44, R9 ;  /* 0x0000002c722c7223 */ /* 0x000fe20000010009 */
[----:B------:R-:W-:-:S02]  /*12e20*/  F2FP.BF16.PACK_AB R36, R85, R36 ;  /* 0x000000245524723e */ /* 0x000fc400000010ff */
[----:B------:R-:W-:Y:S01]  /*12e30*/  IADD3 R135, R135, 0x80, RZ ;  /* 0x0000008087877810 */ /* 0x000fe20007ffe0ff */
[C---:B------:R-:W-:Y:S01]  /*12e40*/  FFMA.FTZ R144, R142.reuse, R45, R2 ;  /* 0x0000002d8e907223 */ /* 0x040fe20000010002 */
[----:B------:R-:W-:Y:S01]  /*12e50*/  PRMT R45, RZ, 0x5410, R62 ;  /* 0x00005410ff2d7816 */ /* 0x000fe2000000003e */
[----:B------:R-:W-:Y:S01]  /*12e60*/  FFMA.FTZ R142, R142, R46, R123 ;  /* 0x0000002e8e8e7223 */ /* 0x000fe2000001007b */
[----:B------:R-:W-:Y:S02]  /*12e70*/  PRMT R46, RZ, 0x5410, R74 ;  /* 0x00005410ff2e7816 */ /* 0x000fe4000000004a */
[----:B------:R-:W-:Y:S02]  /*12e80*/  IADD3.X R85, R113, c[0x0][0x20c], RZ, P0, !PT ;  /* 0x0000830071557a10 */ /* 0x000fe400007fe4ff */
[----:B------:R-:W-:Y:S01]  /*12e90*/  F2FP.BF16.PACK_AB R38, R87, R38 ;  /* 0x000000265726723e */ /* 0x000fe200000010ff */
[----:B------:R-:W-:Y:S01]  /*12ea0*/  FFMA.FTZ R46, R137, R46, R5 ;  /* 0x0000002e892e7223 */ /* 0x000fe20000010005 */
[----:B------:R-:W-:Y:S01]  /*12eb0*/  IADD3.X R87, R113, c[0x0][0x214], RZ, P1, !PT ;  /* 0x0000850071577a10 */ /* 0x000fe20000ffe4ff */
[----:B------:R-:W-:Y:S01]  /*12ec0*/  FFMA.FTZ R137, R137, R45, R120 ;  /* 0x0000002d89897223 */ /* 0x000fe20000010078 */
[----:B------:R-:W-:Y:S01]  /*12ed0*/  PRMT R45, RZ, 0x7610, R62 ;  /* 0x00007610ff2d7816 */ /* 0x000fe2000000003e */
[----:B------:R-:W-:Y:S01]  /*12ee0*/  STG.E.128 [R84.64], R28 ;  /* 0x0000001c54007986 */ /* 0x000fe2000c101d06 */
[----:B------:R-:W-:Y:S01]  /*12ef0*/  F2FP.BF16.PACK_AB R46, R141, R46 ;  /* 0x0000002e8d2e723e */ /* 0x000fe200000010ff */
[----:B------:R-:W-:Y:S01]  /*12f00*/  IMAD.SHL.U32 R141, R134, 0x10, RZ ;  /* 0x00000010868d7824 */ /* 0x000fe200078e00ff */
[----:B------:R-:W-:Y:S01]  /*12f10*/  F2FP.BF16.PACK_AB R39, R112, R39 ;  /* 0x000000277027723e */ /* 0x000fe200000010ff */
[----:B------:R-:W-:Y:S01]  /*12f20*/  FFMA.FTZ R140, R140, R45, R121 ;  /* 0x0000002d8c8c7223 */ /* 0x000fe20000010079 */
[----:B------:R0:W-:Y:S01]  /*12f30*/  STG.E.128 [R86.64], R32 ;  /* 0x0000002056007986 */ /* 0x0001e2000c101d06 */
[----:B------:R-:W-:Y:S01]  /*12f40*/  FFMA.FTZ R45, R133, R146, R7 ;  /* 0x00000092852d7223 */ /* 0x000fe20000010007 */
[----:B------:R-:W-:-:S02]  /*12f50*/  PRMT R146, RZ, 0x5410, R61 ;  /* 0x00005410ff927816 */ /* 0x000fc4000000003d */
[----:B------:R-:W-:Y:S02]  /*12f60*/  SHF.R.U32.HI R134, RZ, 0x1c, R134 ;  /* 0x0000001cff867819 */ /* 0x000fe40000011686 */
[----:B------:R-:W-:Y:S01]  /*12f70*/  F2FP.BF16.PACK_AB R43, R150, R43 ;  /* 0x0000002b962b723e */ /* 0x000fe200000010ff */
[----:B------:R-:W-:Y:S01]  /*12f80*/  FFMA.FTZ R133, R133, R146, R118 ;  /* 0x0000009285857223 */ /* 0x000fe20000010076 */
[----:B------:R-:W-:Y:S01]  /*12f90*/  F2FP.BF16.PACK_AB R42, R147, R42 ;  /* 0x0000002a932a723e */ /* 0x000fe200000010ff */
[----:B------:R-:W-:Y:S01]  /*12fa0*/  FFMA.FTZ R146, R136, R143, R6 ;  /* 0x0000008f88927223 */ /* 0x000fe20000010006 */
[----:B------:R-:W-:Y:S02]  /*12fb0*/  PRMT R143, RZ, 0x7610, R61 ;  /* 0x00007610ff8f7816 */ /* 0x000fe4000000003d */
[----:B------:R-:W-:Y:S02]  /*12fc0*/  F2FP.BF16.PACK_AB R41, R148, R41 ;  /* 0x000000299429723e */ /* 0x000fe400000010ff */
[----:B------:R-:W-:Y:S01]  /*12fd0*/  F2FP.BF16.PACK_AB R40, R145, R40 ;  /* 0x000000289128723e */ /* 0x000fe200000010ff */
[----:B------:R-:W-:Y:S01]  /*12fe0*/  FFMA.FTZ R136, R136, R143, R119 ;  /* 0x0000008f88887223 */ /* 0x000fe20000010077 */
[----:B------:R-:W-:-:S02]  /*12ff0*/  PRMT R143, RZ, 0x5410, R60 ;  /* 0x00005410ff8f7816 */ /* 0x000fc4000000003c */
[C---:B0-----:R-:W-:Y:S02]  /*13000*/  IADD3 R34, P0, R141.reuse, c[0x0][0x208], RZ ;  /* 0x000082008d227a10 */ /* 0x041fe40007f1e0ff */
[----:B------:R-:W-:Y:S01]  /*13010*/  IADD3 R32, P1, R141, c[0x0][0x210], RZ ;  /* 0x000084008d207a10 */ /* 0x000fe20007f3e0ff */
[----:B------:R-:W-:Y:S01]  /*13020*/  FFMA.FTZ R114, R114, R143, R103 ;  /* 0x0000008f72727223 */ /* 0x000fe20000010067 */
[----:B------:R-:W-:Y:S02]  /*13030*/  PRMT R143, RZ, 0x7610, R72 ;  /* 0x00007610ff8f7816 */ /* 0x000fe40000000048 */
[----:B------:R-:W-:Y:S02]  /*13040*/  F2FP.BF16.PACK_AB R45, R146, R45 ;  /* 0x0000002d922d723e */ /* 0x000fe400000010ff */
[----:B------:R-:W-:Y:S01]  /*13050*/  F2FP.BF16.PACK_AB R47, R144, R47 ;  /* 0x0000002f902f723e */ /* 0x000fe200000010ff */
[C---:B------:R-:W-:Y:S01]  /*13060*/  FFMA.FTZ R143, R115.reuse, R143, R8 ;  /* 0x0000008f738f7223 */ /* 0x040fe20000010008 */
[----:B------:R-:W-:Y:S01]  /*13070*/  IADD3.X R35, R134, c[0x0][0x20c], RZ, P0, !PT ;  /* 0x0000830086237a10 */ /* 0x000fe200007fe4ff */
[----:B------:R-:W-:Y:S01]  /*13080*/  FFMA.FTZ R115, R115, R138, R117 ;  /* 0x0000008a73737223 */ /* 0x000fe20000010075 */
[----:B------:R-:W-:Y:S01]  /*13090*/  F2FP.BF16.PACK_AB R31, R142, R139 ;  /* 0x0000008b8e1f723e */ /* 0x000fe200000010ff */
[----:B------:R-:W-:Y:S01]  /*130a0*/  IMAD.MOV.U32 R138, RZ, RZ, 0x10 ;  /* 0x00000010ff8a7424 */ /* 0x000fe200078e00ff */
[----:B------:R-:W-:-:S02]  /*130b0*/  F2FP.BF16.PACK_AB R44, R143, R44 ;  /* 0x0000002c8f2c723e */ /* 0x000fc400000010ff */
[----:B------:R-:W-:Y:S01]  /*130c0*/  F2FP.BF16.PACK_AB R30, R140, R137 ;  /* 0x000000898c1e723e */ /* 0x000fe200000010ff */
[----:B------:R-:W-:Y:S01]  /*130d0*/  IMAD.WIDE.U32 R112, R135, R138, c[0x0][0x208] ;  /* 0x0000820087707625 */ /* 0x000fe200078e008a */
[----:B------:R-:W-:Y:S02]  /*130e0*/  F2FP.BF16.PACK_AB R29, R136, R133 ;  /* 0x00000085881d723e */ /* 0x000fe400000010ff */
[----:B------:R-:W-:Y:S02]  /*130f0*/  IADD3.X R33, R134, c[0x0][0x214], RZ, P1, !PT ;  /* 0x0000850086217a10 */ /* 0x000fe40000ffe4ff */
[----:B------:R0:W-:Y:S01]  /*13100*/  STG.E.128 [R112.64], R36 ;  /* 0x0000002470007986 */ /* 0x0001e2000c101d06 */
[----:B------:R-:W-:Y:S02]  /*13110*/  F2FP.BF16.PACK_AB R28, R115, R114 ;  /* 0x00000072731c723e */ /* 0x000fe400000010ff */
[----:B------:R-:W-:Y:S02]  /*13120*/  ISETP.GE.AND P0, PT, R26, c[0x0][0x164], PT ;  /* 0x000059001a007a0c */ /* 0x000fe40003f06270 */
[----:B------:R-:W-:-:S04]  /*13130*/  LOP3.LUT P1, RZ, R116, 0xff, RZ, 0xc0, !PT ;  /* 0x000000ff74ff7812 */ /* 0x000fc8000782c0ff */
[----:B------:R-:W-:Y:S01]  /*13140*/  SEL R116, RZ, 0x1, P1 ;  /* 0x00000001ff747807 */ /* 0x000fe20000800000 */
[----:B0-----:R-:W-:-:S05]  /*13150*/  IMAD.WIDE.U32 R36, R135, R138, c[0x0][0x210] ;  /* 0x0000840087247625 */ /* 0x001fca00078e008a */
[----:B------:R0:W-:Y:S04]  /*13160*/  STG.E.128 [R36.64], R40 ;  /* 0x0000002824007986 */ /* 0x0001e8000c101d06 */
[----:B------:R0:W-:Y:S04]  /*13170*/  STG.E.128 [R34.64], R44 ;  /* 0x0000002c22007986 */ /* 0x0001e8000c101d06 */
[----:B------:R0:W-:Y:S02]  /*13180*/  STG.E.128 [R32.64], R28 ;  /* 0x0000001c20007986 */ /* 0x0001e4000c101d06 */
[----:B0-----:R-:W-:Y:S01]  /*13190*/  @P0 CALL.REL.NOINC `(.L_x_7230) ;  /* 0x0000001000000944 */ /* 0x001fe20003c00000 */
[----:B------:R-:W-:Y:S05]  /*131a0*/  BRA `(.L_x_7231) ;  /* 0xfffed97000007947 */ /* 0x000fea000383ffff */
.L_x_7230:
[----:B------:R-:W-:Y:S05]  /*131b0*/  EXIT ;  /* 0x000000000000794d */ /* 0x000fea0003800000 */
.L_x_7228:
[----:B------:R-:W-:Y:S01]  /*131c0*/  IMAD.MOV.U32 R137, RZ, RZ, 0x1 ;  /* 0x00000001ff897424 */ /* 0x000fe200078e00ff */
[----:B------:R-:W-:Y:S01]  /*131d0*/  MOV R114, 0x13210 ;  /* 0x0001321000727802 */ /* 0x000fe20000000f00 */
[----:B------:R-:W-:-:S02]  /*131e0*/  IMAD.MOV.U32 R113, RZ, RZ, 0x1f ;  /* 0x0000001fff717424 */ /* 0x000fc400078e00ff */
[----:B------:R-:W-:Y:S02]  /*131f0*/  IMAD.MOV.U32 R136, RZ, RZ, -0x1 ;  /* 0xffffffffff887424 */ /* 0x000fe400078e00ff */
[----:B------:R-:W-:Y:S05]  /*13200*/  CALL.REL.NOINC `($__internal_29_$__cuda_sm70_shflsync_bfly_p) ;  /* 0x0000069000007944 */ /* 0x000fea0003c00000 */
[----:B-1----:R-:W-:Y:S01]  /*13210*/  IMAD.MOV.U32 R112, RZ, RZ, R137 ;  /* 0x000000ffff707224 */ /* 0x002fe200078e0089 */
[----:B0-----:R-:W-:Y:S05]  /*13220*/  BRA `(.L_x_7232) ;  /* 0xffffeac000007947 */ /* 0x001fea000383ffff */
.L_x_7229:
[----:B------:R-:W-:Y:S01]  /*13230*/  IMAD.MOV.U32 R137, RZ, RZ, 0x2 ;  /* 0x00000002ff897424 */ /* 0x000fe200078e00ff */
[----:B------:R-:W-:Y:S01]  /*13240*/  MOV R136, 0xffffffff ;  /* 0xffffffff00887802 */ /* 0x000fe20000000f00 */
[----:B------:R-:W-:Y:S01]  /*13250*/  IMAD.MOV.U32 R113, RZ, RZ, 0x1f ;  /* 0x0000001fff717424 */ /* 0x000fe200078e00ff */
[----:B------:R-:W-:Y:S02]  /*13260*/  MOV R114, 0x13280 ;  /* 0x0001328000727802 */ /* 0x000fe40000000f00 */
[----:B------:R-:W-:Y:S05]  /*13270*/  CALL.REL.NOINC `($__internal_29_$__cuda_sm70_shflsync_bfly_p) ;  /* 0x0000062000007944 */ /* 0x000fea0003c00000 */
[----:B01----:R-:W-:Y:S01]  /*13280*/  FADD.FTZ R138, R138, R137 ;  /* 0x000000898a8a7221 */ /* 0x003fe20000010000 */
[----:B------:R-:W-:Y:S01]  /*13290*/  MOV R114, 0x132e0 ;  /* 0x000132e000727802 */ /* 0x000fe20000000f00 */
[----:B------:R-:W-:Y:S02]  /*132a0*/  IMAD.MOV.U32 R137, RZ, RZ, 0x4 ;  /* 0x00000004ff897424 */ /* 0x000fe400078e00ff */
[----:B------:R-:W-:Y:S02]  /*132b0*/  IMAD.MOV.U32 R113, RZ, RZ, 0x1f ;  /* 0x0000001fff717424 */ /* 0x000fe400078e00ff */
[----:B------:R-:W-:-:S02]  /*132c0*/  IMAD.MOV.U32 R136, RZ, RZ, -0x1 ;  /* 0xffffffffff887424 */ /* 0x000fc400078e00ff */
[----:B------:R-:W-:Y:S05]  /*132d0*/  CALL.REL.NOINC `($__internal_29_$__cuda_sm70_shflsync_bfly_p) ;  /* 0x000005c000007944 */ /* 0x000fea0003c00000 */
[----:B01----:R-:W-:Y:S01]  /*132e0*/  FADD.FTZ R138, R138, R137 ;  /* 0x000000898a8a7221 */ /* 0x003fe20000010000 */
[----:B------:R-:W-:Y:S01]  /*132f0*/  MOV R114, 0x13340 ;  /* 0x0001334000727802 */ /* 0x000fe20000000f00 */
[----:B------:R-:W-:-:S02]  /*13300*/  IMAD.MOV.U32 R137, RZ, RZ, 0x8 ;  /* 0x00000008ff897424 */ /* 0x000fc400078e00ff */
[----:B------:R-:W-:Y:S02]  /*13310*/  IMAD.MOV.U32 R113, RZ, RZ, 0x1f ;  /* 0x0000001fff717424 */ /* 0x000fe400078e00ff */
[----:B------:R-:W-:Y:S02]  /*13320*/  IMAD.MOV.U32 R136, RZ, RZ, -0x1 ;  /* 0xffffffffff887424 */ /* 0x000fe400078e00ff */
[----:B------:R-:W-:Y:S05]  /*13330*/  CALL.REL.NOINC `($__internal_29_$__cuda_sm70_shflsync_bfly_p) ;  /* 0x0000056000007944 */ /* 0x000fea0003c00000 */
[----:B01----:R-:W-:Y:S01]  /*13340*/  FADD.FTZ R138, R138, R137 ;  /* 0x000000898a8a7221 */ /* 0x003fe20000010000 */
[----:B------:R-:W-:Y:S01]  /*13350*/  MOV R136, 0xffffffff ;  /* 0xffffffff00887802 */ /* 0x000fe20000000f00 */
[----:B------:R-:W-:Y:S01]  /*13360*/  IMAD.MOV.U32 R137, RZ, RZ, 0x10 ;  /* 0x00000010ff897424 */ /* 0x000fe200078e00ff */
[----:B------:R-:W-:Y:S01]  /*13370*/  MOV R114, 0x133a0 ;  /* 0x000133a000727802 */ /* 0x000fe20000000f00 */
[----:B------:R-:W-:Y:S02]  /*13380*/  IMAD.MOV.U32 R113, RZ, RZ, 0x1f ;  /* 0x0000001fff717424 */ /* 0x000fe400078e00ff */
[----:B------:R-:W-:Y:S05]  /*13390*/  CALL.REL.NOINC `($__internal_29_$__cuda_sm70_shflsync_bfly_p) ;  /* 0x0000050000007944 */ /* 0x000fea0003c00000 */
        /* <DEDUP_REMOVED lines=54> */
[----:B------:R-:W-:Y:S05]  /*13700*/  CALL.REL.NOINC `($__internal_29_$__cuda_sm70_shflsync_bfly_p) ;  /* 0x0000019000007944 */ /* 0x000fea0003c00000 */
[----:B01----:R-:W-:Y:S01]  /*13710*/  FADD.FTZ R138, R138, R137 ;  /* 0x000000898a8a7221 */ /* 0x003fe20000010000 */
[----:B------:R-:W-:Y:S01]  /*13720*/  MOV R114, 0x13770 ;  /* 0x0001377000727802 */ /* 0x000fe20000000f00 */
[----:B------:R-:W-:Y:S02]  /*13730*/  IMAD.MOV.U32 R137, RZ, RZ, 0x2 ;  /* 0x00000002ff897424 */ /* 0x000fe400078e00ff */
[----:B------:R-:W-:Y:S02]  /*13740*/  IMAD.MOV.U32 R113, RZ, RZ, 0x1f ;  /* 0x0000001fff717424 */ /* 0x000fe400078e00ff */
[----:B------:R-:W-:Y:S02]  /*13750*/  IMAD.MOV.U32 R136, RZ, RZ, -0x1 ;  /* 0xffffffffff887424 */ /* 0x000fe400078e00ff */
[----:B------:R-:W-:Y:S05]  /*13760*/  CALL.REL.NOINC `($__internal_29_$__cuda_sm70_shflsync_bfly_p) ;  /* 0x0000013000007944 */ /* 0x000fea0003c00000 */
[----:B01----:R-:W-:Y:S01]  /*13770*/  FADD.FTZ R138, R138, R137 ;  /* 0x000000898a8a7221 */ /* 0x003fe20000010000 */
[----:B------:R-:W-:Y:S01]  /*13780*/  MOV R136, 0xffffffff ;  /* 0xffffffff00887802 */ /* 0x000fe20000000f00 */
[----:B------:R-:W-:Y:S01]  /*13790*/  IMAD.MOV.U32 R137, RZ, RZ, 0x4 ;  /* 0x00000004ff897424 */ /* 0x000fe200078e00ff */
[----:B------:R-:W-:Y:S01]  /*137a0*/  MOV R114, 0x137d0 ;  /* 0x000137d000727802 */ /* 0x000fe20000000f00 */
[----:B------:R-:W-:-:S02]  /*137b0*/  IMAD.MOV.U32 R113, RZ, RZ, 0x1f ;  /* 0x0000001fff717424 */ /* 0x000fc400078e00ff */
        /* <DEDUP_REMOVED lines=9> */
[----:B------:R-:W-:Y:S02]  /*13850*/  IMAD.MOV.U32 R137, RZ, RZ, 0x10 ;  /* 0x00000010ff897424 */ /* 0x000fe400078e00ff */
[----:B------:R-:W-:Y:S02]  /*13860*/  IMAD.MOV.U32 R113, RZ, RZ, 0x1f ;  /* 0x0000001fff717424 */ /* 0x000fe400078e00ff */
[----:B------:R-:W-:Y:S02]  /*13870*/  IMAD.MOV.U32 R136, RZ, RZ, -0x1 ;  /* 0xffffffffff887424 */ /* 0x000fe400078e00ff */
[----:B------:R-:W-:Y:S05]  /*13880*/  CALL.REL.NOINC `($__internal_29_$__cuda_sm70_shflsync_bfly_p) ;  /* 0x0000001000007944 */ /* 0x000fea0003c00000 */
[----:B01----:R-:W-:Y:S05]  /*13890*/  BRA `(.L_x_7233) ;  /* 0xffffe89000007947 */ /* 0x003fea000383ffff */
        .weak           $__internal_29_$__cuda_sm70_shflsync_bfly_p
        .type           $__internal_29_$__cuda_sm70_shflsync_bfly_p,@function
        .size           $__internal_29_$__cuda_sm70_shflsync_bfly_p,(.L_x_20009 - $__internal_29_$__cuda_sm70_shflsync_bfly_p)
$__internal_29_$__cuda_sm70_shflsync_bfly_p:
[----:B------:R-:W-:Y:S01]  /*138a0*/  IMAD.MOV.U32 R115, RZ, RZ, 0x0 ;  /* 0x00000000ff737424 */ /* 0x000fe200078e00ff */
[----:B------:R-:W-:Y:S04]  /*138b0*/  WARPSYNC R136 ;  /* 0x0000008800007348 */ /* 0x000fe80003800000 */
[----:B------:R0:W1:Y:S01]  /*138c0*/  SHFL.BFLY PT, R137, R138, R137, R113 ;  /* 0x0c0000898a897389 */ /* 0x00006200000e0071 */
[----:B------:R-:W-:Y:S05]  /*138d0*/  RET.REL.NODEC R114 `(_ZN10layer_norm31ln_parallel_residual_fwd_kernelINS_13Kernel_traitsI13__nv_bfloat16S2_fS2_fjLj3072ELj1ELj1ELj4ELj16ENS_18Kernel_traits_baseILj3072ES2_S2_fS2_fjLj128EEEEELb1ELb0ELb1EEEvNS_9FwdParamsE) ;  /* 0xfffec72072007950 */ /* 0x000fea0003c3ffff */
.L_x_7234:
        /* <DEDUP_REMOVED lines=10> */
.L_x_20009:


//--------------------- .text._ZN10layer_norm31ln_parallel_residual_fwd_kernelINS_13Kernel_traitsI13__nv_bfloat16S2_fS2_fjLj3072ELj1ELj1ELj4ELj16ENS_18Kernel_traits_baseILj3072ES2_S2_fS2_fjLj128EEEEELb1ELb1ELb0EEEvNS_9FwdParamsE --------------------------
	.section	.text._ZN10layer_norm31ln_parallel_residual_fwd_kernelINS_13Kernel_traitsI13__nv_bfloat16S2_fS2_fjLj3072ELj1ELj1ELj4ELj16ENS_18Kernel_traits_baseILj3072ES2_S2_fS2_fjLj128EEEEELb1ELb1ELb0EEEvNS_9FwdParamsE,"ax",@progbits
	.sectioninfo	@"SHI_REGISTERS=127"
	.align	128
        .global         _ZN10layer_norm31ln_parallel_residual_fwd_kernelINS_13Kernel_traitsI13__nv_bfloat16S2_fS2_fjLj3072ELj1ELj1ELj4ELj16ENS_18Kernel_traits_baseILj3072ES2_S2_fS2_fjLj128EEEEELb1ELb1ELb0EEEvNS_9FwdParamsE
        .type           _ZN10layer_norm31ln_parallel_residual_fwd_kernelINS_13Kernel_traitsI13__nv_bfloat16S2_fS2_fjLj3072ELj1ELj1ELj4ELj16ENS_18Kernel_traits_baseILj3072ES2_S2_fS2_fjLj128EEEEELb1ELb1ELb0EEEvNS_9FwdParamsE,@function
        .size           _ZN10layer_norm31ln_parallel_residual_fwd_kernelINS_13Kernel_traitsI13__nv_bfloat16S2_fS2_fjLj3072ELj1ELj1ELj4ELj16ENS_18Kernel_traits_baseILj3072ES2_S2_fS2_fjLj128EEEEELb1ELb1ELb0EEEvNS_9FwdParamsE,(.L_x_20010 - _ZN10layer_norm31ln_parallel_residual_fwd_kernelINS_13Kernel_traitsI13__nv_bfloat16S2_fS2_fjLj3072ELj1ELj1ELj4ELj16ENS_18Kernel_traits_baseILj3072ES2_S2_fS2_fjLj128EEEEELb1ELb1ELb0EEEvNS_9FwdParamsE)
        .other          _ZN10layer_norm31ln_parallel_residual_fwd_kernelINS_13Kernel_traitsI13__nv_bfloat16S2_fS2_fjLj3072ELj1ELj1ELj4ELj16ENS_18Kernel_traits_baseILj3072ES2_S2_fS2_fjLj128EEEEELb1ELb1ELb0EEEvNS_9FwdParamsE,@"STO_CUDA_ENTRY STV_DEFAULT"
_ZN10layer_norm31ln_parallel_residual_fwd_kernelINS_13Kernel_traitsI13__nv_bfloat16S2_fS2_fjLj3072ELj1ELj1ELj4ELj16ENS_18Kernel_traits_baseILj3072ES2_S2_fS2_fjLj128EEEEELb1ELb1ELb0EEEvNS_9FwdParamsE:
.text._ZN10layer_norm31ln_parallel_residual_fwd_kernelINS_13Kernel_traitsI13__nv_bfloat16S2_fS2_fjLj3072ELj1ELj1ELj4ELj16ENS_18Kernel_traits_baseILj3072ES2_S2_fS2_fjLj128EEEEELb1ELb1ELb0EEEvNS_9FwdParamsE:
        /* <DEDUP_REMOVED lines=15> */
[----:B------:R-:W0:Y:S01]  /*00f0*/  S2R R15, SR_CTAID.X ;  /* 0x00000000000f7919 */ /* 0x000e220000002500 */
[----:B--2---:R-:W1:Y:S08]  /*0100*/  @P0 R2UR UR4, R6 ;  /* 0x00000000060403c2 */ /* 0x004e7000000e0000 */
[----:B------:R2:W4:Y:S01]  /*0110*/  @P0 R2UR UR5, R7 ;  /* 0x00000000070503c2 */ /* 0x00052200000e0000 */
[----:B---3--:R-:W-:Y:S01]  /*0120*/  @P0 IADD3 R20, P1, R2, c[0x0][0x240], RZ ;  /* 0x0000900002140a10 */ /* 0x008fe20007f3e0ff */
[----:B0-----:R-:W-:-:S04]  /*0130*/  IMAD R2, R15, c[0x0][0x0], R0 ;  /* 0x000000000f027a24 */ /* 0x001fc800078e0200 */
        /* <DEDUP_REMOVED lines=8> */
[----:B--2---:R-:W-:Y:S01]  /*01c0*/  IMAD.WIDE.U32 R6, R5, -0x2daee0ad, RZ ;  /* 0xd2511f5305067825 */ /* 0x004fe200078e00ff */
[----:B------:R-:W-:Y:S01]  /*01d0*/  UIADD3 UR13, UR4, -0x255992d5, URZ ;  /* 0xdaa66d2b040d7890 */ /* 0x000fe2000fffe03f */
[----:B----4-:R-:W-:Y:S01]  /*01e0*/  LOP3.LUT R12, R9, UR5, RZ, 0x3c, !PT ;  /* 0x00000005090c7c12 */ /* 0x010fe2000f8e3cff */
        /* <DEDUP_REMOVED lines=50> */
[----:B------:R-:W-:Y:S02]  /*0510*/  P2R R23, PR, RZ, 0x10 ;  /* 0x00000010ff177803 */ /* 0x000fe40000000000 */
[----:B------:R-:W-:Y:S01]  /*0520*/  LOP3.LUT R34, R31, UR21, R10, 0x96, !PT ;  /* 0x000000151f227c12 */ /* 0x000fe2000f8e960a */
[----:B------:R-:W-:Y:S01]  /*0530*/  IMAD.HI.U32 R35, R36, -0x326172a9, RZ ;  /* 0xcd9e8d5724237827 */ /* 0x000fe200078e00ff */
[----:B------:R-:W-:Y:S02]  /*0540*/  P2R R73, PR, RZ, 0x8 ;  /* 0x00000008ff497803 */ /* 0x000fe40000000000 */
[----:B------:R-:W-:Y:S01]  /*0550*/  LEA.HI R6, R0, R15, RZ, 0x19 ;  /* 0x0000000f00067211 */ /* 0x000fe200078fc8ff */
[----:B------:R-:W-:Y:S01]  /*0560*/  IMAD.HI.U32 R21, R34, -0x2daee0ad, RZ ;  /* 0xd2511f5322157827 */ /* 0x000fe200078e00ff */
[----:B------:R-:W-:Y:S01]  /*0570*/  P2R R74, PR, RZ, 0x4 ;  /* 0x00000004ff4a7803 */ /* 0x000fe20000000000 */
        /* <DEDUP_REMOVED lines=12> */
.L_x_7236:
[----:B0-----:R-:W-:Y:S05]  /*0640*/  BSYNC B0 ;  /* 0x0000000000007941 */ /* 0x001fea0003800000 */
.L_x_7235:
        /* <DEDUP_REMOVED lines=13> */
.L_x_7238:
[----:B0-----:R-:W-:Y:S05]  /*0720*/  BSYNC B0 ;  /* 0x0000000000007941 */ /* 0x001fea0003800000 */
.L_x_7237:
        /* <DEDUP_REMOVED lines=10> */
[----:B------:R-:W-:Y:S01]  /*07d0*/  @!P0 CS2R R24, SRZ ;  /* 0x0000000000188805 */ /* 0x000fe2000001ff00 */
[----:B------:R-:W-:Y:S02]  /*07e0*/  @!P0 CS2R R26, SRZ ;  /* 0x00000000001a8805 */ /* 0x000fe4000001ff00 */
.L_x_7240:
[----:B0-----:R-:W-:Y:S05]  /*07f0*/  BSYNC B0 ;  /* 0x0000000000007941 */ /* 0x001fea0003800000 */
.L_x_7239:
[----:B------:R-:W-:Y:S02]  /*0800*/  ISETP.GE.AND P0, PT, R6, c[0x0][0x164], PT ;  /* 0x0000590006007a0c */ /* 0x000fe40003f06270 */
[----:B------:R-:W-:Y:S02]  /*0810*/  LOP3.LUT R35, R35, UR23, R30, 0x96, !PT ;  /* 0x0000001723237c12 */ /* 0x000fe4000f8e961e */
[----:B------:R-:W-:-:S09]  /*0820*/  LOP3.LUT R21, R21, UR24, R28, 0x96, !PT ;  /* 0x0000001815157c12 */ /* 0x000fd2000f8e961c */
[----:B------:R-:W-:Y:S05]  /*0830*/  @P0 EXIT ;  /* 0x000000000000094d */ /* 0x000fea0003800000 */
[----:B------:R-:W-:Y:S01]  /*0840*/  SHF.R.S32.HI R22, RZ, 0x3, R22 ;  /* 0x00000003ff167819 */ /* 0x000fe20000011416 */
[----:B------:R-:W-:Y:S01]  /*0850*/  IMAD.HI.U32 R76, R35, -0x2daee0ad, RZ ;  /* 0xd2511f53234c7827 */ /* 0x000fe200078e00ff */
[--C-:B-----5:R-:W-:Y:S01]  /*0860*/  PRMT R123, RZ, 0x5410, R16.reuse ;  /* 0x00005410ff7b7816 */ /* 0x120fe20000000010 */
[----:B------:R-:W-:Y:S01]  /*0870*/  ULDC.U8 UR8, c[0x0][0x1f0] ;  /* 0x00007c0000087ab9 */ /* 0x000fe20000000000 */
[----:B------:R-:W-:Y:S01]  /*0880*/  PRMT R121, RZ, 0x7610, R16 ;  /* 0x00007610ff797816 */ /* 0x000fe20000000010 */
[C---:B------:R-:W-:Y:S01]  /*0890*/  IMAD.HI.U32 R80, R21.reuse, -0x326172a9, RZ ;  /* 0xcd9e8d5715507827 */ /* 0x040fe200078e00ff */
[----:B------:R-:W-:Y:S02]  /*08a0*/  LOP3.LUT R16, R0, 0x60, RZ, 0xc0, !PT ;  /* 0x0000006000107812 */ /* 0x000fe400078ec0ff */
[----:B------:R-:W-:Y:S01]  /*08b0*/  LOP3.LUT R7, R22, 0x7f, RZ, 0xc0, !PT ;  /* 0x0000007f16077812 */ /* 0x000fe200078ec0ff */
[----:B------:R-:W-:Y:S01]  /*08c0*/  IMAD R86, R21, -0x326172a9, RZ ;  /* 0xcd9e8d5715567824 */ /* 0x000fe200078e02ff */
[----:B------:R-:W-:Y:S01]  /*08d0*/  SHF.R.U32.HI R22, RZ, 0x2, R22 ;  /* 0x00000002ff167819 */ /* 0x000fe20000011616 */
[----:B------:R-:W-:Y:S01]  /*08e0*/  IMAD R78, R35, -0x2daee0ad, RZ ;  /* 0xd2511f53234e7824 */ /* 0x000fe200078e02ff */
[--C-:B------:R-:W-:Y:S01]  /*08f0*/  PRMT R119, RZ, 0x5410, R17.reuse ;  /* 0x00005410ff777816 */ /* 0x100fe20000000011 */
[----:B------:R-:W-:Y:S01]  /*0900*/  IMAD.IADD R16, R7, 0x1, -R16 ;  /* 0x0000000107107824 */ /* 0x000fe200078e0a10 */
[----:B------:R-:W-:-:S02]  /*0910*/  PRMT R117, RZ, 0x7610, R17 ;  /* 0x00007610ff757816 */ /* 0x000fc40000000011 */
[----:B------:R-:W-:Y:S02]  /*0920*/  LOP3.LUT R17, R22, 0x3fffffe0, RZ, 0xc0, !PT ;  /* 0x3fffffe016117812 */ /* 0x000fe400078ec0ff */
[----:B------:R-:W-:Y:S02]  /*0930*/  IMNMX R16, RZ, R16, !PT ;  /* 0x00000010ff107217 */ /* 0x000fe40007800200 */
[--C-:B------:R-:W-:Y:S02]  /*0940*/  PRMT R107, RZ, 0x5410, R8.reuse ;  /* 0x00005410ff6b7816 */ /* 0x100fe40000000008 */
[----:B------:R-:W-:Y:S02]  /*0950*/  IMNMX R16, R16, 0x20, PT ;  /* 0x0000002010107817 */ /* 0x000fe40003800200 */
[----:B------:R-:W-:Y:S01]  /*0960*/  PRMT R105, RZ, 0x7610, R8 ;  /* 0x00007610ff697816 */ /* 0x000fe20000000008 */
[----:B------:R-:W-:Y:S01]  /*0970*/  IMAD.SHL.U32 R8, R0, 0x20, RZ ;  /* 0x0000002000087824 */ /* 0x000fe200078e00ff */
[--C-:B------:R-:W-:Y:S01]  /*0980*/  PRMT R124, RZ, 0x5410, R112.reuse ;  /* 0x00005410ff7c7816 */ /* 0x100fe20000000070 */
[----:B------:R-:W-:Y:S01]  /*0990*/  IMAD.IADD R16, R16, 0x1, R17 ;  /* 0x0000000110107824 */ /* 0x000fe200078e0211 */
[----:B------:R-:W-:-:S02]  /*09a0*/  PRMT R122, RZ, 0x7610, R112 ;  /* 0x00007610ff7a7816 */ /* 0x000fc40000000070 */
[----:B------:R-:W-:Y:S01]  /*09b0*/  LOP3.LUT R8, R8, 0x3e0, RZ, 0xc0, !PT ;  /* 0x000003e008087812 */ /* 0x000fe200078ec0ff */
[----:B------:R-:W-:Y:S01]  /*09c0*/  IMAD.SHL.U32 R16, R16, 0x8, RZ ;  /* 0x0000000810107824 */ /* 0x000fe200078e00ff */
[--C-:B------:R-:W-:Y:S02]  /*09d0*/  PRMT R120, RZ, 0x5410, R113.reuse ;  /* 0x00005410ff787816 */ /* 0x100fe40000000071 */
[----:B------:R-:W-:Y:S02]  /*09e0*/  PRMT R118, RZ, 0x7610, R113 ;  /* 0x00007610ff767816 */ /* 0x000fe40000000071 */
[--C-:B------:R-:W-:Y:S02]  /*09f0*/  PRMT R112, RZ, 0x5410, R115.reuse ;  /* 0x00005410ff707816 */ /* 0x100fe40000000073 */
[----:B------:R-:W-:Y:S02]  /*0a00*/  PRMT R110, RZ, 0x7610, R115 ;  /* 0x00007610ff6e7816 */ /* 0x000fe40000000073 */
[----:B------:R-:W-:-:S02]  /*0a10*/  PRMT R94, RZ, 0x5410, R11 ;  /* 0x00005410ff5e7816 */ /* 0x000fc4000000000b */
[----:B------:R-:W-:Y:S01]  /*0a20*/  PRMT R92, RZ, 0x7610, R11 ;  /* 0x00007610ff5c7816 */ /* 0x000fe2000000000b */
[----:B------:R-:W-:Y:S01]  /*0a30*/  IMAD.IADD R11, R7, 0x1, -R8 ;  /* 0x00000001070b7824 */ /* 0x000fe200078e0a08 */
[--C-:B------:R-:W-:Y:S02]  /*0a40*/  PRMT R115, RZ, 0x5410, R18.reuse ;  /* 0x00005410ff737816 */ /* 0x100fe40000000012 */
[----:B------:R-:W-:Y:S02]  /*0a50*/  PRMT R113, RZ, 0x7610, R18 ;  /* 0x00007610ff717816 */ /* 0x000fe40000000012 */
[----:B------:R0:W1:Y:S01]  /*0a60*/  I2F.U32 R18, R16 ;  /* 0x0000001000127306 */ /* 0x0000620000201000 */
[--C-:B------:R-:W-:Y:S02]  /*0a70*/  PRMT R91, RZ, 0x5410, R12.reuse ;  /* 0x00005410ff5b7816 */ /* 0x100fe4000000000c */
[----:B------:R-:W-:Y:S02]  /*0a80*/  PRMT R89, RZ, 0x7610, R12 ;  /* 0x00007610ff597816 */ /* 0x000fe4000000000c */
[----:B------:R-:W-:-:S02]  /*0a90*/  PRMT R108, RZ, 0x5410, R96 ;  /* 0x00005410ff6c7816 */ /* 0x000fc40000000060 */
[----:B------:R-:W-:Y:S02]  /*0aa0*/  PRMT R106, RZ, 0x7610, R96 ;  /* 0x00007610ff6a7816 */ /* 0x000fe40000000060 */
[----:B------:R-:W-:Y:S01]  /*0ab0*/  IMNMX R12, RZ, R11, !PT ;  /* 0x0000000bff0c7217 */ /* 0x000fe20007800200 */
[----:B0-----:R-:W-:Y:S01]  /*0ac0*/  IMAD.MOV.U32 R16, RZ, RZ, 0x1 ;  /* 0x00000001ff107424 */ /* 0x001fe200078e00ff */
        /* <DEDUP_REMOVED lines=10> */
[----:B------:R-:W-:Y:S02]  /*0b70*/  IMNMX R14, R12, 0x20, PT ;  /* 0x000000200c0e7817 */ /* 0x000fe40003800200 */
[--C-:B------:R-:W-:Y:S02]  /*0b80*/  PRMT R7, RZ, 0x5410, R13.reuse ;  /* 0x00005410ff077816 */ /* 0x100fe4000000000d */
[----:B------:R-:W-:Y:S01]  /*0b90*/  PRMT R8, RZ, 0x7610, R13 ;  /* 0x00007610ff087816 */ /* 0x000fe2000000000d */
[----:B------:R-:W-:Y:S01]  /*0ba0*/  IMAD R13, R34, -0x2daee0ad, RZ ;  /* 0xd2511f53220d7824 */ /* 0x000fe200078e02ff */
[--C-:B------:R-:W-:Y:S01]  /*0bb0*/  PRMT R111, RZ, 0x5410, R19.reuse ;  /* 0x00005410ff6f7816 */ /* 0x100fe20000000013 */
[----:B------:R-:W-:Y:S01]  /*0bc0*/  IMAD.IADD R88, R17, 0x1, R14 ;  /* 0x0000000111587824 */ /* 0x000fe200078e020e */
[----:B------:R-:W-:Y:S01]  /*0bd0*/  PRMT R109, RZ, 0x7610, R19 ;  /* 0x00007610ff6d7816 */ /* 0x000fe20000000013 */
[----:B------:R-:W-:Y:S01]  /*0be0*/  IMAD R19, R36, -0x326172a9, RZ ;  /* 0xcd9e8d5724137824 */ /* 0x000fe200078e02ff */
[----:B------:R-:W-:Y:S01]  /*0bf0*/  LOP3.LUT R76, R76, UR26, R13, 0x96, !PT ;  /* 0x0000001a4c4c7c12 */ /* 0x000fe2000f8e960d */
[----:B------:R-:W-:Y:S01]  /*0c00*/  IMAD.SHL.U32 R88, R88, 0x8, RZ ;  /* 0x0000000858587824 */ /* 0x000fe200078e00ff */
[----:B------:R-:W-:Y:S01]  /*0c10*/  PRMT R116, RZ, 0x5410, R114 ;  /* 0x00005410ff747816 */ /* 0x000fe20000000072 */
[----:B-1----:R0:W1:Y:S01]  /*0c20*/  MUFU.RCP R13, R18 ;  /* 0x00000012000d7308 */ /* 0x0020620000001000 */
[----:B------:R-:W-:-:S02]  /*0c30*/  PRMT R100, RZ, 0x5410, R98 ;  /* 0x00005410ff647816 */ /* 0x000fc40000000062 */
[--C-:B------:R-:W-:Y:S02]  /*0c40*/  PRMT R11, RZ, 0x5410, R15.reuse ;  /* 0x00005410ff0b7816 */ /* 0x100fe4000000000f */
[----:B------:R-:W-:Y:S01]  /*0c50*/  PRMT R12, RZ, 0x7610, R15 ;  /* 0x00007610ff0c7816 */ /* 0x000fe2000000000f */
[----:B------:R-:W-:Y:S01]  /*0c60*/  IMAD.MOV.U32 R15, RZ, RZ, RZ ;  /* 0x000000ffff0f7224 */ /* 0x000fe200078e00ff */
[----:B------:R-:W-:Y:S02]  /*0c70*/  LOP3.LUT R80, R80, UR25, R19, 0x96, !PT ;  /* 0x0000001950507c12 */ /* 0x000fe4000f8e9613 */
[----:B------:R-:W-:Y:S02]  /*0c80*/  LOP3.LUT R77, R20, 0x3, RZ, 0xc0, !PT ;  /* 0x00000003144d7812 */ /* 0x000fe400078ec0ff */
[----:B------:R-:W-:Y:S02]  /*0c90*/  PRMT R114, RZ, 0x7610, R114 ;  /* 0x00007610ff727816 */ /* 0x000fe40000000072 */
[----:B------:R-:W-:-:S02]  /*0ca0*/  PRMT R98, RZ, 0x7610, R98 ;  /* 0x00007610ff627816 */ /* 0x000fc40000000062 */
[--C-:B------:R-:W-:Y:S02]  /*0cb0*/  PRMT R90, RZ, 0x5410, R24.reuse ;  /* 0x00005410ff5a7816 */ /* 0x100fe40000000018 */
[----:B------:R-:W-:Y:S02]  /*0cc0*/  PRMT R14, RZ, 0x7610, R24 ;  /* 0x00007610ff0e7816 */ /* 0x000fe40000000018 */
[--C-:B------:R-:W-:Y:S02]  /*0cd0*/  PRMT R17, RZ, 0x5410, R25.reuse ;  /* 0x00005410ff117816 */ /* 0x100fe40000000019 */
[----:B0-----:R-:W-:Y:S02]  /*0ce0*/  PRMT R18, RZ, 0x7610, R25 ;  /* 0x00007610ff127816 */ /* 0x001fe40000000019 */
[--C-:B------:R-:W-:Y:S02]  /*0cf0*/  PRMT R19, RZ, 0x5410, R26.reuse ;  /* 0x00005410ff137816 */ /* 0x100fe4000000001a */
[----:B------:R-:W-:-:S02]  /*0d00*/  PRMT R20, RZ, 0x7610, R26 ;  /* 0x00007610ff147816 */ /* 0x000fc4000000001a */
[--C-:B------:R-:W-:Y:S02]  /*0d10*/  PRMT R21, RZ, 0x5410, R27.reuse ;  /* 0x00005410ff157816 */ /* 0x100fe4000000001b */
[----:B-1----:R-:W-:Y:S02]  /*0d20*/  PRMT R22, RZ, 0x7610, R27 ;  /* 0x00007610ff167816 */ /* 0x002fe4000000001b */
.L_x_7642:
        /* <DEDUP_REMOVED lines=23> */
[----:B------:R0:W5:Y:S04]  /*0ea0*/  @P0 LDG.E.128 R28, [R38.64] ;  /* 0x00000006261c0981 */ /* 0x000168000c1e1d00 */
[----:B------:R0:W5:Y:S01]  /*0eb0*/  @P0 LDG.E.128 R32, [R38.64+0x10] ;  /* 0x0000100626200981 */ /* 0x000162000c1e1d00 */
        /* <DEDUP_REMOVED lines=11> */
.L_x_7244:
[----:B0-----:R-:W-:Y:S02]  /*0f70*/  IMAD.MOV.U32 R63, RZ, RZ, R86 ;  /* 0x000000ffff3f7224 */ /* 0x001fe400078e0056 */
.L_x_7245:
[----:B------:R-:W-:Y:S05]  /*0f80*/  BSYNC B1 ;  /* 0x0000000000017941 */ /* 0x000fea0003800000 */
.L_x_7243:
        /* <DEDUP_REMOVED lines=16> */
.L_x_7249:
[----:B------:R-:W-:Y:S05]  /*1090*/  BSYNC B2 ;  /* 0x0000000000027941 */ /* 0x000fea0003800000 */
.L_x_7248:
        /* <DEDUP_REMOVED lines=42> */
.L_x_7247:
[----:B------:R-:W-:Y:S05]  /*1340*/  BSYNC B1 ;  /* 0x0000000000017941 */ /* 0x000fea0003800000 */
.L_x_7246:
        /* <DEDUP_REMOVED lines=16> */
.L_x_7250:
        /* <DEDUP_REMOVED lines=12> */
.L_x_7253:
[----:B------:R-:W-:Y:S02]  /*1510*/  IMAD.MOV.U32 R37, RZ, RZ, R86 ;  /* 0x000000ffff257224 */ /* 0x000fe400078e0056 */
.L_x_7254:
[----:B------:R-:W-:Y:S05]  /*1520*/  BSYNC B1 ;  /* 0x0000000000017941 */ /* 0x000fea0003800000 */
.L_x_7252:
        /* <DEDUP_REMOVED lines=16> */
.L_x_7258:
[----:B------:R-:W-:Y:S05]  /*1630*/  BSYNC B2 ;  /* 0x0000000000027941 */ /* 0x000fea0003800000 */
.L_x_7257:
        /* <DEDUP_REMOVED lines=42> */
.L_x_7256:
[----:B------:R-:W-:Y:S05]  /*18e0*/  BSYNC B1 ;  /* 0x0000000000017941 */ /* 0x000fea0003800000 */
.L_x_7255:
        /* <DEDUP_REMOVED lines=9> */
.L_x_7251:
        /* <DEDUP_REMOVED lines=12> */
.L_x_7260:
[----:B------:R-:W-:Y:S02]  /*1a40*/  IMAD.MOV.U32 R37, RZ, RZ, R86 ;  /* 0x000000ffff257224 */ /* 0x000fe400078e0056 */
.L_x_7261:
[----:B------:R-:W-:Y:S05]  /*1a50*/  BSYNC B1 ;  /* 0x0000000000017941 */ /* 0x000fea0003800000 */
.L_x_7259:
        /* <DEDUP_REMOVED lines=16> */
.L_x_7265:
[----:B------:R-:W-:Y:S05]  /*1b60*/  BSYNC B2 ;  /* 0x0000000000027941 */ /* 0x000fea0003800000 */
.L_x_7264:
        /* <DEDUP_REMOVED lines=42> */
.L_x_7263:
[----:B------:R-:W-:Y:S05]  /*1e10*/  BSYNC B1 ;  /* 0x0000000000017941 */ /* 0x000fea0003800000 */
.L_x_7262:
        /* <DEDUP_REMOVED lines=13> */
.L_x_7266:
        /* <DEDUP_REMOVED lines=12> */
.L_x_7269:
[----:B------:R-:W-:Y:S02]  /*1fb0*/  IMAD.MOV.U32 R40, RZ, RZ, R86 ;  /* 0x000000ffff287224 */ /* 0x000fe400078e0056 */
.L_x_7270:
[----:B------:R-:W-:Y:S05]  /*1fc0*/  BSYNC B1 ;  /* 0x0000000000017941 */ /* 0x000fea0003800000 */
.L_x_7268:
        /* <DEDUP_REMOVED lines=16> */
.L_x_7274:
[----:B------:R-:W-:Y:S05]  /*20d0*/  BSYNC B2 ;  /* 0x0000000000027941 */ /* 0x000fea0003800000 */
.L_x_7273:
        /* <DEDUP_REMOVED lines=42> */
.L_x_7272:
[----:B------:R-:W-:Y:S05]  /*2380*/  BSYNC B1 ;  /* 0x0000000000017941 */ /* 0x000fea0003800000 */
.L_x_7271:
        /* <DEDUP_REMOVED lines=9> */
.L_x_7267:
        /* <DEDUP_REMOVED lines=12> */
.L_x_7276:
[----:B------:R-:W-:Y:S02]  /*24e0*/  IMAD.MOV.U32 R40, RZ, RZ, R86 ;  /* 0x000000ffff287224 */ /* 0x000fe400078e0056 */
.L_x_7277:
[----:B------:R-:W-:Y:S05]  /*24f0*/  BSYNC B1 ;  /* 0x0000000000017941 */ /* 0x000fea0003800000 */
.L_x_7275:
        /* <DEDUP_REMOVED lines=16> */
.L_x_7281:
[----:B------:R-:W-:Y:S05]  /*2600*/  BSYNC B2 ;  /* 0x0000000000027941 */ /* 0x000fea0003800000 */
.L_x_7280:
        /* <DEDUP_REMOVED lines=42> */
.L_x_7279:
[----:B------:R-:W-:Y:S05]  /*28b0*/  BSYNC B1 ;  /* 0x0000000000017941 */ /* 0x000fea0003800000 */
.L_x_7278:
        /* <DEDUP_REMOVED lines=13> */
.L_x_7282:
        /* <DEDUP_REMOVED lines=12> */
.L_x_7285:
[----:B------:R-:W-:Y:S02]  /*2a50*/  IMAD.MOV.U32 R39, RZ, RZ, R86 ;  /* 0x000000ffff277224 */ /* 0x000fe400078e0056 */
.L_x_7286:
[----:B------:R-:W-:Y:S05]  /*2a60*/  BSYNC B1 ;  /* 0x0000000000017941 */ /* 0x000fea0003800000 */
.L_x_7284:
        /* <DEDUP_REMOVED lines=16> */
.L_x_7290:
[----:B------:R-:W-:Y:S05]  /*2b70*/  BSYNC B2 ;  /* 0x0000000000027941 */ /* 0x000fea0003800000 */
.L_x_7289:
        /* <DEDUP_REMOVED lines=42> */
.L_x_7288:
[----:B------:R-:W-:Y:S05]  /*2e20*/  BSYNC B1 ;  /* 0x0000000000017941 */ /* 0x000fea0003800000 */
.L_x_7287:
        /* <DEDUP_REMOVED lines=9> */
.L_x_7283:
        /* <DEDUP_REMOVED lines=12> */
.L_x_7292:
[----:B------:R-:W-:Y:S02]  /*2f80*/  IMAD.MOV.U32 R39, RZ, RZ, R86 ;  /* 0x000000ffff277224 */ /* 0x000fe400078e0056 */
.L_x_7293:
[----:B------:R-:W-:Y:S05]  /*2f90*/  BSYNC B1 ;  /* 0x0000000000017941 */ /* 0x000fea0003800000 */
.L_x_7291:
        /* <DEDUP_REMOVED lines=16> */
.L_x_7297:
[----:B------:R-:W-:Y:S05]  /*30a0*/  BSYNC B2 ;  /* 0x0000000000027941 */ /* 0x000fea0003800000 */
.L_x_7296:
        /* <DEDUP_REMOVED lines=42> */
.L_x_7295:
[----:B------:R-:W-:Y:S05]  /*3350*/  BSYNC B1 ;  /* 0x0000000000017941 */ /* 0x000fea0003800000 */
.L_x_7294:
        /* <DEDUP_REMOVED lines=13> */
.L_x_7298:
        /* <DEDUP_REMOVED lines=12> */
.L_x_7301:
[----:B------:R-:W-:Y:S02]  /*34f0*/  IMAD.MOV.U32 R68, RZ, RZ, R86 ;  /* 0x000000ffff447224 */ /* 0x000fe400078e0056 */
.L_x_7302:
[----:B------:R-:W-:Y:S05]  /*3500*/  BSYNC B1 ;  /* 0x0000000000017941 */ /* 0x000fea0003800000 */
.L_x_7300:
        /* <DEDUP_REMOVED lines=16> */
.L_x_7306:
[----:B------:R-:W-:Y:S05]  /*3610*/  BSYNC B2 ;  /* 0x0000000000027941 */ /* 0x000fea0003800000 */
.L_x_7305:
        /* <DEDUP_REMOVED lines=42> */
.L_x_7304:
[----:B------:R-:W-:Y:S05]  /*38c0*/  BSYNC B1 ;  /* 0x0000000000017941 */ /* 0x000fea0003800000 */
.L_x_7303:
        /* <DEDUP_REMOVED lines=8> */
[----:B------:R-:W-:-:S03]  /*3950*/  PRMT R68, R41, 0x7610, R68 ;  /* 0x0000761029447816 */ /* 0x000fc60000000044 */
[----:B------:R-:W-:Y:S02]  /*3960*/  @P0 FADD.FTZ R39, R31, R39 ;  /* 0x000000271f270221 */ /* 0x000fe40000010000 */
.L_x_7299:
        /* <DEDUP_REMOVED lines=12> */
.L_x_7308:
[----:B------:R-:W-:Y:S02]  /*3a30*/  IMAD.MOV.U32 R82, RZ, RZ, R86 ;  /* 0x000000ffff527224 */ /* 0x000fe400078e0056 */
.L_x_7309:
[----:B------:R-:W-:Y:S05]  /*3a40*/  BSYNC B1 ;  /* 0x0000000000017941 */ /* 0x000fea0003800000 */
.L_x_7307:
        /* <DEDUP_REMOVED lines=16> */
.L_x_7313:
[----:B------:R-:W-:Y:S05]  /*3b50*/  BSYNC B2 ;  /* 0x0000000000027941 */ /* 0x000fea0003800000 */
.L_x_7312:
        /* <DEDUP_REMOVED lines=42> */
.L_x_7311:
[----:B------:R-:W-:Y:S05]  /*3e00*/  BSYNC B1 ;  /* 0x0000000000017941 */ /* 0x000fea0003800000 */
.L_x_7310:
        /* <DEDUP_REMOVED lines=12> */
.L_x_7314:
        /* <DEDUP_REMOVED lines=12> */
.L_x_7317:
[----:B------:R-:W-:Y:S02]  /*3f90*/  IMAD.MOV.U32 R41, RZ, RZ, R86 ;  /* 0x000000ffff297224 */ /* 0x000fe400078e0056 */
.L_x_7318:
[----:B------:R-:W-:Y:S05]  /*3fa0*/  BSYNC B1 ;  /* 0x0000000000017941 */ /* 0x000fea0003800000 */
.L_x_7316:
        /* <DEDUP_REMOVED lines=16> */
.L_x_7322:
[----:B------:R-:W-:Y:S05]  /*40b0*/  BSYNC B2 ;  /* 0x0000000000027941 */ /* 0x000fea0003800000 */
.L_x_7321:
        /* <DEDUP_REMOVED lines=42> */
.L_x_7320:
[----:B------:R-:W-:Y:S05]  /*4360*/  BSYNC B1 ;  /* 0x0000000000017941 */ /* 0x000fea0003800000 */
.L_x_7319:
        /* <DEDUP_REMOVED lines=9> */
.L_x_7315:
        /* <DEDUP_REMOVED lines=12> */
.L_x_7324:
[----:B------:R-:W-:Y:S02]  /*44c0*/  IMAD.MOV.U32 R41, RZ, RZ, R86 ;  /* 0x000000ffff297224 */ /* 0x000fe400078e0056 */
.L_x_7325:
[----:B------:R-:W-:Y:S05]  /*44d0*/  BSYNC B1 ;  /* 0x0000000000017941 */ /* 0x000fea0003800000 */
.L_x_7323:
        /* <DEDUP_REMOVED lines=16> */
.L_x_7329:
[----:B------:R-:W-:Y:S05]  /*45e0*/  BSYNC B2 ;  /* 0x0000000000027941 */ /* 0x000fea0003800000 */
.L_x_7328:
        /* <DEDUP_REMOVED lines=42> */
.L_x_7327:
[----:B------:R-:W-:Y:S05]  /*4890*/  BSYNC B1 ;  /* 0x0000000000017941 */ /* 0x000fea0003800000 */
.L_x_7326:
        /* <DEDUP_REMOVED lines=12> */
.L_x_7330:
        /* <DEDUP_REMOVED lines=12> */
.L_x_7333:
[----:B------:R-:W-:Y:S02]  /*4a20*/  IMAD.MOV.U32 R42, RZ, RZ, R86 ;  /* 0x000000ffff2a7224 */ /* 0x000fe400078e0056 */
.L_x_7334:
[----:B------:R-:W-:Y:S05]  /*4a30*/  BSYNC B1 ;  /* 0x0000000000017941 */ /* 0x000fea0003800000 */
.L_x_7332:
        /* <DEDUP_REMOVED lines=16> */
.L_x_7338:
[----:B------:R-:W-:Y:S05]  /*4b40*/  BSYNC B2 ;  /* 0x0000000000027941 */ /* 0x000fea0003800000 */
.L_x_7337:
        /* <DEDUP_REMOVED lines=42> */
.L_x_7336:
[----:B------:R-:W-:Y:S05]  /*4df0*/  BSYNC B1 ;  /* 0x0000000000017941 */ /* 0x000fea0003800000 */
.L_x_7335:
        /* <DEDUP_REMOVED lines=9> */
.L_x_7331:
        /* <DEDUP_REMOVED lines=12> */
.L_x_7340:
[----:B------:R-:W-:Y:S02]  /*4f50*/  IMAD.MOV.U32 R42, RZ, RZ, R86 ;  /* 0x000000ffff2a7224 */ /* 0x000fe400078e0056 */
.L_x_7341:
[----:B------:R-:W-:Y:S05]  /*4f60*/  BSYNC B1 ;  /* 0x0000000000017941 */ /* 0x000fea0003800000 */
.L_x_7339:
        /* <DEDUP_REMOVED lines=16> */
.L_x_7345:
[----:B------:R-:W-:Y:S05]  /*5070*/  BSYNC B2 ;  /* 0x0000000000027941 */ /* 0x000fea0003800000 */
.L_x_7344:
        /* <DEDUP_REMOVED lines=42> */
.L_x_7343:
[----:B------:R-:W-:Y:S05]  /*5320*/  BSYNC B1 ;  /* 0x0000000000017941 */ /* 0x000fea0003800000 */
.L_x_7342:
        /* <DEDUP_REMOVED lines=12> */
.L_x_7346:
        /* <DEDUP_REMOVED lines=12> */
.L_x_7349:
[----:B------:R-:W-:Y:S02]  /*54b0*/  IMAD.MOV.U32 R71, RZ, RZ, R86 ;  /* 0x000000ffff477224 */ /* 0x000fe400078e0056 */
.L_x_7350:
[----:B------:R-:W-:Y:S05]  /*54c0*/  BSYNC B1 ;  /* 0x0000000000017941 */ /* 0x000fea0003800000 */
.L_x_7348:
        /* <DEDUP_REMOVED lines=16> */
.L_x_7354:
[----:B------:R-:W-:Y:S05]  /*55d0*/  BSYNC B2 ;  /* 0x0000000000027941 */ /* 0x000fea0003800000 */
.L_x_7353:
        /* <DEDUP_REMOVED lines=42> */
.L_x_7352:
[----:B------:R-:W-:Y:S05]  /*5880*/  BSYNC B1 ;  /* 0x0000000000017941 */ /* 0x000fea0003800000 */
.L_x_7351:
        /* <DEDUP_REMOVED lines=8> */
[----:B------:R-:W-:-:S04]  /*5910*/  FADD.FTZ R42, R81, R42 ;  /* 0x0000002a512a7221 */ /* 0x000fc80000010000 */
[----:B------:R-:W-:Y:S02]  /*5920*/  @P0 FADD.FTZ R42, R34, R42 ;  /* 0x0000002a222a0221 */ /* 0x000fe40000010000 */
.L_x_7347:
        /* <DEDUP_REMOVED lines=12> */
.L_x_7356:
[----:B------:R-:W-:Y:S02]  /*59f0*/  IMAD.MOV.U32 R85, RZ, RZ, R86 ;  /* 0x000000ffff557224 */ /* 0x000fe400078e0056 */
.L_x_7357:
[----:B------:R-:W-:Y:S05]  /*5a00*/  BSYNC B1 ;  /* 0x0000000000017941 */ /* 0x000fea0003800000 */
.L_x_7355:
        /* <DEDUP_REMOVED lines=16> */
.L_x_7361:
[----:B------:R-:W-:Y:S05]  /*5b10*/  BSYNC B2 ;  /* 0x0000000000027941 */ /* 0x000fea0003800000 */
.L_x_7360:
        /* <DEDUP_REMOVED lines=42> */
.L_x_7359:
[----:B------:R-:W-:Y:S05]  /*5dc0*/  BSYNC B1 ;  /* 0x0000000000017941 */ /* 0x000fea0003800000 */
.L_x_7358:
        /* <DEDUP_REMOVED lines=12> */
.L_x_7362:
        /* <DEDUP_REMOVED lines=12> */
.L_x_7365:
[----:B------:R-:W-:Y:S02]  /*5f50*/  IMAD.MOV.U32 R72, RZ, RZ, R86 ;  /* 0x000000ffff487224 */ /* 0x000fe400078e0056 */
.L_x_7366:
[----:B------:R-:W-:Y:S05]  /*5f60*/  BSYNC B1 ;  /* 0x0000000000017941 */ /* 0x000fea0003800000 */
.L_x_7364:
        /* <DEDUP_REMOVED lines=16> */
.L_x_7370:
[----:B------:R-:W-:Y:S05]  /*6070*/  BSYNC B2 ;  /* 0x0000000000027941 */ /* 0x000fea0003800000 */
.L_x_7369:
        /* <DEDUP_REMOVED lines=42> */
.L_x_7368:
[----:B------:R-:W-:Y:S05]  /*6320*/  BSYNC B1 ;  /* 0x0000000000017941 */ /* 0x000fea0003800000 */
.L_x_7367:
[----:B------:R-:W0:Y:S02]  /*6330*/  I2F.U32 R79, R72 ;  /* 0x00000048004f7306 */ /* 0x000e240000201000 */
[----:B0-----:R-:W-:Y:S01]  /*6340*/  FFMA.FTZ R79, R79, R60, 1.1641532182693481445e-10 ;  /* 0x2f0000004f4f7423 */ /* 0x001fe2000001003c */
[----:B------:R-:W-:-:S04]  /*6350*/  PRMT R60, RZ, 0x7610, R27 ;  /* 0x00007610ff3c7816 */ /* 0x000fc8000000001b */
[----:B------:R-:W-:Y:S01]  /*6360*/  FSETP.GTU.FTZ.AND P1, PT, R79, c[0x0][0x1e4], PT ;  /* 0x000079004f007a0b */ /* 0x000fe20003f3c000 */
[----:B------:R-:W-:-:S05]  /*6370*/  FMUL.FTZ R60, R60, c[0x0][0x1e8] ;  /* 0x00007a003c3c7a20 */ /* 0x000fca0000410000 */
[----:B------:R-:W-:Y:S02]  /*6380*/  FSEL R82, R60, RZ, !P1 ;  /* 0x000000ff3c527208 */ /* 0x000fe40004800000 */
[----:B------:R-:W-:-:S03]  /*6390*/  SEL R60, RZ, 0x1, P1 ;  /* 0x00000001ff3c7807 */ /* 0x000fc60000800000 */
[----:B------:R-:W-:Y:S01]  /*63a0*/  FADD.FTZ R43, R82, R43 ;  /* 0x0000002b522b7221 */ /* 0x000fe20000010000 */
[----:B------:R-:W-:-:S03]  /*63b0*/  PRMT R72, R60, 0x7610, R72 ;  /* 0x000076103c487816 */ /* 0x000fc60000000048 */
[----:B------:R-:W-:Y:S02]  /*63c0*/  @P0 FADD.FTZ R43, R35, R43 ;  /* 0x0000002b232b0221 */ /* 0x000fe40000010000 */
.L_x_7363:
[----:B------:R-:W-:Y:S01]  /*63d0*/  ISETP.NE.AND P1, PT, R62, RZ, PT ;  /* 0x000000ff3e00720c */ /* 0x000fe20003f25270 */
[----:B------:R-:W-:Y:S01]  /*63e0*/  IMAD.SHL.U32 R79, R64, 0x8, RZ ;  /* 0x00000008404f7824 */ /* 0x000fe200078e00ff */
[----:B------:R-:W-:Y:S02]  /*63f0*/  SEL R62, RZ, 0x10000, P4 ;  /* 0x00010000ff3e7807 */ /* 0x000fe40002000000 */
[----:B------:R-:W-:Y:S02]  /*6400*/  ISETP.NE.AND P4, PT, R84, RZ, PT ;  /* 0x000000ff5400720c */ /* 0x000fe40003f85270 */
[----:B------:R-:W-:Y:S02]  /*6410*/  ISETP.NE.AND P6, PT, R61, RZ, PT ;  /* 0x000000ff3d00720c */ /* 0x000fe40003fc5270 */
[----:B------:R-:W-:Y:S02]  /*6420*/  SEL R61, RZ, 0x1000000, P5 ;  /* 0x01000000ff3d7807 */ /* 0x000fe40002800000 */
[----:B------:R-:W-:-:S02]  /*6430*/  ISETP.NE.AND P5, PT, R75, RZ, PT ;  /* 0x000000ff4b00720c */ /* 0x000fc40003fa5270 */
[----:B------:R-:W-:Y:S02]  /*6440*/  SEL R75, RZ, 0x100, P3 ;  /* 0x00000100ff4b7807 */ /* 0x000fe40001800000 */
[----:B------:R-:W-:Y:S02]  /*6450*/  SEL R60, RZ, 0x1, P4 ;  /* 0x00000001ff3c7807 */ /* 0x000fe40002000000 */
[----:B------:R-:W-:Y:S02]  /*6460*/  ISETP.NE.AND P0, PT, R63, RZ, PT ;  /* 0x000000ff3f00720c */ /* 0x000fe40003f05270 */
[----:B------:R-:W-:Y:S01]  /*6470*/  LOP3.LUT R75, R75, R61, R62, 0xfe, !PT ;  /* 0x0000003d4b4b7212 */ /* 0x000fe200078efe3e */
[----:B------:R-:W-:Y:S01]  /*6480*/  IMAD.WIDE.U32 R60, R60, 0x1000000, RZ ;  /* 0x010000003c3c7825 */ /* 0x000fe200078e00ff */
[----:B------:R-:W-:Y:S02]  /*6490*/  SEL R63, RZ, 0x1, P2 ;  /* 0x00000001ff3f7807 */ /* 0x000fe40001000000 */
[----:B------:R-:W-:-:S02]  /*64a0*/  SEL R62, RZ, 0x1, P5 ;  /* 0x00000001ff3e7807 */ /* 0x000fc40002800000 */
[----:B------:R-:W-:Y:S02]  /*64b0*/  SEL R82, RZ, 0x1, P0 ;  /* 0x00000001ff527807 */ /* 0x000fe40000000000 */
[----:B------:R-:W-:Y:S01]  /*64c0*/  LOP3.LUT R61, R61, R75, R63, 0xfe, !PT ;  /* 0x0000004b3d3d7212 */ /* 0x000fe200078efe3f */
[----:B------:R-:W-:Y:S01]  /*64d0*/  IMAD.WIDE.U32 R62, R62, 0x10000, RZ ;  /* 0x000100003e3e7825 */ /* 0x000fe200078e00ff */
[----:B------:R-:W-:Y:S02]  /*64e0*/  SEL R81, RZ, 0x1, P6 ;  /* 0x00000001ff517807 */ /* 0x000fe40003000000 */
[----:B------:R-:W-:Y:S01]  /*64f0*/  SHF.L.U64.HI R75, R64, 0x3, RZ ;  /* 0x00000003404b7819 */ /* 0x000fe200000102ff */
[----:B------:R-:W-:-:S05]  /*6500*/  IMAD.WIDE.U32 R82, R82, 0x100, RZ ;  /* 0x0000010052527825 */ /* 0x000fca00078e00ff */
[----:B------:R-:W-:Y:S02]  /*6510*/  LOP3.LUT R62, R82, R60, R62, 0xfe, !PT ;  /* 0x0000003c523e7212 */ /* 0x000fe400078efe3e */
[C---:B------:R-:W-:Y:S02]  /*6520*/  LEA R60, P0, R64.reuse, c[0x0][0x188], 0x5 ;  /* 0x00006200403c7a11 */ /* 0x040fe400078028ff */
[----:B------:R-:W-:Y:S02]  /*6530*/  LOP3.LUT R63, R83, R61, R63, 0xfe, !PT ;  /* 0x0000003d533f7212 */ /* 0x000fe400078efe3f */
[----:B------:R-:W-:Y:S02]  /*6540*/  LEA.HI.X R61, R64, c[0x0][0x18c], RZ, 0x5, P0 ;  /* 0x00006300403d7a11 */ /* 0x000fe400000f2cff */
[----:B------:R-:W-:-:S03]  /*6550*/  LOP3.LUT R62, R62, R81, RZ, 0xfc, !PT ;  /* 0x000000513e3e7212 */ /* 0x000fc600078efcff */
[----:B------:R-:W-:Y:S04]  /*6560*/  STG.E.128 [R60.64], R36 ;  /* 0x000000243c007986 */ /* 0x000fe8000c101d06 */
[----:B------:R0:W-:Y:S02]  /*6570*/  STG.E.128 [R60.64+0x10], R40 ;  /* 0x000010283c007986 */ /* 0x0001e4000c101d06 */
[----:B0-----:R-:W-:-:S04]  /*6580*/  IADD3 R60, P0, R79, c[0x0][0x190], RZ ;  /* 0x000064004f3c7a10 */ /* 0x001fc80007f1e0ff */
[----:B------:R-:W-:-:S05]  /*6590*/  IADD3.X R61, R75, c[0x0][0x194], RZ, P0, !PT ;  /* 0x000065004b3d7a10 */ /* 0x000fca00007fe4ff */
[----:B------:R0:W-:Y:S01]  /*65a0*/  STG.E.64 [R60.64], R62 ;  /* 0x0000003e3c007986 */ /* 0x0001e2000c101b06 */
[----:B------:R-:W-:Y:S05]  /*65b0*/  @!P1 BRA `(.L_x_7371) ;  /* 0x0000014000009947 */ /* 0x000fea0003800000 */
[----:B0-----:R-:W-:Y:S01]  /*65c0*/  IMAD.U32 R61, R71, 0x10000, RZ ;  /* 0x00010000473d7824 */ /* 0x001fe200078e00ff */
[----:B------:R-:W-:Y:S02]  /*65d0*/  LOP3.LUT R60, R72, 0xffff, RZ, 0xc0, !PT ;  /* 0x0000ffff483c7812 */ /* 0x000fe400078ec0ff */
[----:B------:R-:W-:Y:S02]  /*65e0*/  LOP3.LUT R62, R67, 0xff, RZ, 0xc0, !PT ;  /* 0x000000ff433e7812 */ /* 0x000fe400078ec0ff */
[----:B------:R-:W-:Y:S02]  /*65f0*/  LOP3.LUT R63, R61, 0xff0000, RZ, 0xc0, !PT ;  /* 0x00ff00003d3f7812 */ /* 0x000fe400078ec0ff */
[----:B------:R-:W-:Y:S02]  /*6600*/  PRMT R61, R70, 0x7104, RZ ;  /* 0x00007104463d7816 */ /* 0x000fe400000000ff */
[----:B------:R-:W-:Y:S01]  /*6610*/  PRMT R84, R63, 0x4210, R60 ;  /* 0x000042103f547816 */ /* 0x000fe2000000003c */
[----:B------:R-:W-:Y:S01]  /*6620*/  IMAD.WIDE.U32 R62, R62, 0x10000, RZ ;  /* 0x000100003e3e7825 */ /* 0x000fe200078e00ff */
[----:B------:R-:W-:-:S02]  /*6630*/  LOP3.LUT R60, R68, 0xff, RZ, 0xc0, !PT ;  /* 0x000000ff443c7812 */ /* 0x000fc400078ec0ff */
[----:B------:R-:W-:Y:S02]  /*6640*/  LOP3.LUT R82, R66, 0xff, RZ, 0xc0, !PT ;  /* 0x000000ff42527812 */ /* 0x000fe400078ec0ff */
[----:B------:R-:W-:Y:S01]  /*6650*/  LOP3.LUT R84, R84, 0xff00, R61, 0xf8, !PT ;  /* 0x0000ff0054547812 */ /* 0x000fe200078ef83d */
[----:B------:R-:W-:-:S03]  /*6660*/  IMAD.WIDE.U32 R60, R60, 0x1000000, RZ ;  /* 0x010000003c3c7825 */ /* 0x000fc600078e00ff */
[----:B------:R-:W-:Y:S01]  /*6670*/  LOP3.LUT R81, R84, 0xff, R69, 0xf8, !PT ;  /* 0x000000ff54517812 */ /* 0x000fe200078ef845 */
[----:B------:R-:W-:-:S03]  /*6680*/  IMAD.WIDE.U32 R82, R82, 0x100, RZ ;  /* 0x0000010052527825 */ /* 0x000fc600078e00ff */
[----:B------:R-:W-:Y:S02]  /*6690*/  LOP3.LUT R61, R63, R81, R61, 0xfe, !PT ;  /* 0x000000513f3d7212 */ /* 0x000fe400078efe3d */
[----:B------:R-:W-:Y:S02]  /*66a0*/  LOP3.LUT R62, R82, R60, R62, 0xfe, !PT ;  /* 0x0000003c523e7212 */ /* 0x000fe400078efe3e */
[----:B------:R-:W-:Y:S02]  /*66b0*/  IADD3 R60, P0, R79, c[0x0][0x198], RZ ;  /* 0x000066004f3c7a10 */ /* 0x000fe40007f1e0ff */
[----:B------:R-:W-:Y:S02]  /*66c0*/  LOP3.LUT R83, R61, R83, RZ, 0xfc, !PT ;  /* 0x000000533d537212 */ /* 0x000fe400078efcff */
[----:B------:R-:W-:Y:S02]  /*66d0*/  IADD3.X R61, R75, c[0x0][0x19c], RZ, P0, !PT ;  /* 0x000067004b3d7a10 */ /* 0x000fe400007fe4ff */
[----:B------:R-:W-:-:S05]  /*66e0*/  LOP3.LUT R82, R62, 0xff, R65, 0xf8, !PT ;  /* 0x000000ff3e527812 */ /* 0x000fca00078ef841 */
[----:B------:R0:W-:Y:S02]  /*66f0*/  STG.E.64 [R60.64], R82 ;  /* 0x000000523c007986 */ /* 0x0001e4000c101b06 */
.L_x_7371:
[----:B0-----:R-:W-:Y:S02]  /*6700*/  IADD3 R60, R64, 0x80, RZ ;  /* 0x00000080403c7810 */ /* 0x001fe40007ffe0ff */
.L_x_7242:
[----:B------:R-:W-:Y:S05]  /*6710*/  BSYNC B0 ;  /* 0x0000000000007941 */ /* 0x000fea0003800000 */
.L_x_7241:
[----:B------:R-:W-:Y:S01]  /*6720*/  ISETP.NE.AND P0, PT, R73, RZ, PT ;  /* 0x000000ff4900720c */ /* 0x000fe20003f05270 */
[----:B------:R-:W-:-:S12]  /*6730*/  BSSY B0, `(.L_x_7372) ;  /* 0x0000598000007945 */ /* 0x000fd80003800000 */
        /* <DEDUP_REMOVED lines=28> */
.L_x_7375:
[----:B0-----:R-:W-:Y:S02]  /*6900*/  IMAD.MOV.U32 R61, RZ, RZ, R86 ;  /* 0x000000ffff3d7224 */ /* 0x001fe400078e0056 */
.L_x_7376:
[----:B------:R-:W-:Y:S05]  /*6910*/  BSYNC B1 ;  /* 0x0000000000017941 */ /* 0x000fea0003800000 */
.L_x_7374:
        /* <DEDUP_REMOVED lines=16> */
.L_x_7380:
[----:B------:R-:W-:Y:S05]  /*6a20*/  BSYNC B2 ;  /* 0x0000000000027941 */ /* 0x000fea0003800000 */
.L_x_7379:
        /* <DEDUP_REMOVED lines=42> */
.L_x_7378:
[----:B------:R-:W-:Y:S05]  /*6cd0*/  BSYNC B1 ;  /* 0x0000000000017941 */ /* 0x000fea0003800000 */
.L_x_7377:
        /* <DEDUP_REMOVED lines=16> */
.L_x_7381:
        /* <DEDUP_REMOVED lines=12> */
.L_x_7384:
[----:B------:R-:W-:Y:S02]  /*6ea0*/  IMAD.MOV.U32 R45, RZ, RZ, R86 ;  /* 0x000000ffff2d7224 */ /* 0x000fe400078e0056 */
.L_x_7385:
[----:B------:R-:W-:Y:S05]  /*6eb0*/  BSYNC B1 ;  /* 0x0000000000017941 */ /* 0x000fea0003800000 */
.L_x_7383:
        /* <DEDUP_REMOVED lines=16> */
.L_x_7389:
[----:B------:R-:W-:Y:S05]  /*6fc0*/  BSYNC B2 ;  /* 0x0000000000027941 */ /* 0x000fea0003800000 */
.L_x_7388:
        /* <DEDUP_REMOVED lines=42> */
.L_x_7387:
[----:B------:R-:W-:Y:S05]  /*7270*/  BSYNC B1 ;  /* 0x0000000000017941 */ /* 0x000fea0003800000 */
.L_x_7386:
        /* <DEDUP_REMOVED lines=9> */
.L_x_7382:
        /* <DEDUP_REMOVED lines=12> */
.L_x_7391:
[----:B------:R-:W-:Y:S02]  /*73d0*/  IMAD.MOV.U32 R45, RZ, RZ, R86 ;  /* 0x000000ffff2d7224 */ /* 0x000fe400078e0056 */
.L_x_7392:
[----:B------:R-:W-:Y:S05]  /*73e0*/  BSYNC B1 ;  /* 0x0000000000017941 */ /* 0x000fea0003800000 */
.L_x_7390:
        /* <DEDUP_REMOVED lines=16> */
.L_x_7396:
[----:B------:R-:W-:Y:S05]  /*74f0*/  BSYNC B2 ;  /* 0x0000000000027941 */ /* 0x000fea0003800000 */
.L_x_7395:
        /* <DEDUP_REMOVED lines=42> */
.L_x_7394:
[----:B------:R-:W-:Y:S05]  /*77a0*/  BSYNC B1 ;  /* 0x0000000000017941 */ /* 0x000fea0003800000 */
.L_x_7393:
        /* <DEDUP_REMOVED lines=13> */
.L_x_7397:
        /* <DEDUP_REMOVED lines=12> */
.L_x_7400:
[----:B------:R-:W-:Y:S02]  /*7940*/  IMAD.MOV.U32 R48, RZ, RZ, R86 ;  /* 0x000000ffff307224 */ /* 0x000fe400078e0056 */
.L_x_7401:
[----:B------:R-:W-:Y:S05]  /*7950*/  BSYNC B1 ;  /* 0x0000000000017941 */ /* 0x000fea0003800000 */
.L_x_7399:
        /* <DEDUP_REMOVED lines=16> */
.L_x_7405:
[----:B------:R-:W-:Y:S05]  /*7a60*/  BSYNC B2 ;  /* 0x0000000000027941 */ /* 0x000fea0003800000 */
.L_x_7404:
        /* <DEDUP_REMOVED lines=42> */
.L_x_7403:
[----:B------:R-:W-:Y:S05]  /*7d10*/  BSYNC B1 ;  /* 0x0000000000017941 */ /* 0x000fea0003800000 */
.L_x_7402:
        /* <DEDUP_REMOVED lines=9> */
.L_x_7398:
        /* <DEDUP_REMOVED lines=12> */
.L_x_7407:
[----:B------:R-:W-:Y:S02]  /*7e70*/  IMAD.MOV.U32 R48, RZ, RZ, R86 ;  /* 0x000000ffff307224 */ /* 0x000fe400078e0056 */
.L_x_7408:
[----:B------:R-:W-:Y:S05]  /*7e80*/  BSYNC B1 ;  /* 0x0000000000017941 */ /* 0x000fea0003800000 */
.L_x_7406:
        /* <DEDUP_REMOVED lines=16> */
.L_x_7412:
[----:B------:R-:W-:Y:S05]  /*7f90*/  BSYNC B2 ;  /* 0x0000000000027941 */ /* 0x000fea0003800000 */
.L_x_7411:
        /* <DEDUP_REMOVED lines=42> */
.L_x_7410:
[----:B------:R-:W-:Y:S05]  /*8240*/  BSYNC B1 ;  /* 0x0000000000017941 */ /* 0x000fea0003800000 */
.L_x_7409:
        /* <DEDUP_REMOVED lines=13> */
.L_x_7413:
        /* <DEDUP_REMOVED lines=12> */
.L_x_7416:
[----:B------:R-:W-:Y:S02]  /*83e0*/  IMAD.MOV.U32 R47, RZ, RZ, R86 ;  /* 0x000000ffff2f7224 */ /* 0x000fe400078e0056 */
.L_x_7417:
[----:B------:R-:W-:Y:S05]  /*83f0*/  BSYNC B1 ;  /* 0x0000000000017941 */ /* 0x000fea0003800000 */
.L_x_7415:
        /* <DEDUP_REMOVED lines=16> */
.L_x_7421:
[----:B------:R-:W-:Y:S05]  /*8500*/  BSYNC B2 ;  /* 0x0000000000027941 */ /* 0x000fea0003800000 */
.L_x_7420:
        /* <DEDUP_REMOVED lines=42> */
.L_x_7419:
[----:B------:R-:W-:Y:S05]  /*87b0*/  BSYNC B1 ;  /* 0x0000000000017941 */ /* 0x000fea0003800000 */
.L_x_7418:
        /* <DEDUP_REMOVED lines=9> */
.L_x_7414:
        /* <DEDUP_REMOVED lines=12> */
.L_x_7423:
[----:B------:R-:W-:Y:S02]  /*8910*/  IMAD.MOV.U32 R47, RZ, RZ, R86 ;  /* 0x000000ffff2f7224 */ /* 0x000fe400078e0056 */
.L_x_7424:
[----:B------:R-:W-:Y:S05]  /*8920*/  BSYNC B1 ;  /* 0x0000000000017941 */ /* 0x000fea0003800000 */
.L_x_7422:
        /* <DEDUP_REMOVED lines=16> */
.L_x_7428:
[----:B------:R-:W-:Y:S05]  /*8a30*/  BSYNC B2 ;  /* 0x0000000000027941 */ /* 0x000fea0003800000 */
.L_x_7427:
        /* <DEDUP_REMOVED lines=42> */
.L_x_7426:
[----:B------:R-:W-:Y:S05]  /*8ce0*/  BSYNC B1 ;  /* 0x0000000000017941 */ /* 0x000fea0003800000 */
.L_x_7425:
        /* <DEDUP_REMOVED lines=13> */
.L_x_7429:
        /* <DEDUP_REMOVED lines=12> */
.L_x_7432:
[----:B------:R-:W-:Y:S02]  /*8e80*/  IMAD.MOV.U32 R68, RZ, RZ, R86 ;  /* 0x000000ffff447224 */ /* 0x000fe400078e0056 */
.L_x_7433:
[----:B------:R-:W-:Y:S05]  /*8e90*/  BSYNC B1 ;  /* 0x0000000000017941 */ /* 0x000fea0003800000 */
.L_x_7431:
        /* <DEDUP_REMOVED lines=16> */
.L_x_7437:
[----:B------:R-:W-:Y:S05]  /*8fa0*/  BSYNC B2 ;  /* 0x0000000000027941 */ /* 0x000fea0003800000 */
.L_x_7436:
        /* <DEDUP_REMOVED lines=42> */
.L_x_7435:
[----:B------:R-:W-:Y:S05]  /*9250*/  BSYNC B1 ;  /* 0x0000000000017941 */ /* 0x000fea0003800000 */
.L_x_7434:
        /* <DEDUP_REMOVED lines=10> */
.L_x_7430:
        /* <DEDUP_REMOVED lines=12> */
.L_x_7439:
[----:B------:R-:W-:Y:S02]  /*93c0*/  IMAD.MOV.U32 R82, RZ, RZ, R86 ;  /* 0x000000ffff527224 */ /* 0x000fe400078e0056 */
.L_x_7440:
[----:B------:R-:W-:Y:S05]  /*93d0*/  BSYNC B1 ;  /* 0x0000000000017941 */ /* 0x000fea0003800000 */
.L_x_7438:
        /* <DEDUP_REMOVED lines=16> */
.L_x_7444:
[----:B------:R-:W-:Y:S05]  /*94e0*/  BSYNC B2 ;  /* 0x0000000000027941 */ /* 0x000fea0003800000 */
.L_x_7443:
        /* <DEDUP_REMOVED lines=43> */
.L_x_7442:
[----:B------:R-:W-:Y:S05]  /*97a0*/  BSYNC B1 ;  /* 0x0000000000017941 */ /* 0x000fea0003800000 */
.L_x_7441:
        /* <DEDUP_REMOVED lines=12> */
.L_x_7445:
        /* <DEDUP_REMOVED lines=12> */
.L_x_7448:
[----:B------:R-:W-:Y:S02]  /*9930*/  IMAD.MOV.U32 R49, RZ, RZ, R86 ;  /* 0x000000ffff317224 */ /* 0x000fe400078e0056 */
.L_x_7449:
[----:B------:R-:W-:Y:S05]  /*9940*/  BSYNC B1 ;  /* 0x0000000000017941 */ /* 0x000fea0003800000 */
.L_x_7447:
        /* <DEDUP_REMOVED lines=16> */
.L_x_7453:
[----:B------:R-:W-:Y:S05]  /*9a50*/  BSYNC B2 ;  /* 0x0000000000027941 */ /* 0x000fea0003800000 */
.L_x_7452:
        /* <DEDUP_REMOVED lines=42> */
.L_x_7451:
[----:B------:R-:W-:Y:S05]  /*9d00*/  BSYNC B1 ;  /* 0x0000000000017941 */ /* 0x000fea0003800000 */
.L_x_7450:
        /* <DEDUP_REMOVED lines=9> */
.L_x_7446:
        /* <DEDUP_REMOVED lines=12> */
.L_x_7455:
[----:B------:R-:W-:Y:S02]  /*9e60*/  IMAD.MOV.U32 R49, RZ, RZ, R86 ;  /* 0x000000ffff317224 */ /* 0x000fe400078e0056 */
.L_x_7456:
[----:B------:R-:W-:Y:S05]  /*9e70*/  BSYNC B1 ;  /* 0x0000000000017941 */ /* 0x000fea0003800000 */
.L_x_7454:
        /* <DEDUP_REMOVED lines=16> */
.L_x_7460:
[----:B------:R-:W-:Y:S05]  /*9f80*/  BSYNC B2 ;  /* 0x0000000000027941 */ /* 0x000fea0003800000 */
.L_x_7459:
        /* <DEDUP_REMOVED lines=42> */
.L_x_7458:
[----:B------:R-:W-:Y:S05]  /*a230*/  BSYNC B1 ;  /* 0x0000000000017941 */ /* 0x000fea0003800000 */
.L_x_7457:
        /* <DEDUP_REMOVED lines=12> */
.L_x_7461:
        /* <DEDUP_REMOVED lines=12> */
.L_x_7464:
[----:B------:R-:W-:Y:S02]  /*a3c0*/  IMAD.MOV.U32 R50, RZ, RZ, R86 ;  /* 0x000000ffff327224 */ /* 0x000fe400078e0056 */
.L_x_7465:
[----:B------:R-:W-:Y:S05]  /*a3d0*/  BSYNC B1 ;  /* 0x0000000000017941 */ /* 0x000fea0003800000 */
.L_x_7463:
        /* <DEDUP_REMOVED lines=16> */
.L_x_7469:
[----:B------:R-:W-:Y:S05]  /*a4e0*/  BSYNC B2 ;  /* 0x0000000000027941 */ /* 0x000fea0003800000 */
.L_x_7468:
        /* <DEDUP_REMOVED lines=42> */
.L_x_7467:
[----:B------:R-:W-:Y:S05]  /*a790*/  BSYNC B1 ;  /* 0x0000000000017941 */ /* 0x000fea0003800000 */
.L_x_7466:
        /* <DEDUP_REMOVED lines=9> */
.L_x_7462:
        /* <DEDUP_REMOVED lines=12> */
.L_x_7471:
[----:B------:R-:W-:Y:S02]  /*a8f0*/  IMAD.MOV.U32 R50, RZ, RZ, R86 ;  /* 0x000000ffff327224 */ /* 0x000fe400078e0056 */
.L_x_7472:
[----:B------:R-:W-:Y:S05]  /*a900*/  BSYNC B1 ;  /* 0x0000000000017941 */ /* 0x000fea0003800000 */
.L_x_7470:
        /* <DEDUP_REMOVED lines=16> */
.L_x_7476:
[----:B------:R-:W-:Y:S05]  /*aa10*/  BSYNC B2 ;  /* 0x0000000000027941 */ /* 0x000fea0003800000 */
.L_x_7475:
        /* <DEDUP_REMOVED lines=42> */
.L_x_7474:
[----:B------:R-:W-:Y:S05]  /*acc0*/  BSYNC B1 ;  /* 0x0000000000017941 */ /* 0x000fea0003800000 */
.L_x_7473:
        /* <DEDUP_REMOVED lines=9> */
[----:B------:R-:W-:Y:S02]  /*ad60*/  IMAD.MOV.U32 R79, RZ, RZ, R77 ;  /* 0x000000ffff4f7224 */ /* 0x000fe400078e004d */
[----:B------:R-:W-:Y:S01]  /*ad70*/  FADD.FTZ R50, R34, R50 ;  /* 0x0000003222327221 */ /* 0x000fe20000010000 */
[----:B------:R-:W-:Y:S05]  /*ad80*/  BRA `(.L_x_7478) ;  /* 0x0000054000007947 */ /* 0x000fea0003800000 */
.L_x_7477:
        /* <DEDUP_REMOVED lines=12> */
.L_x_7480:
[----:B------:R-:W-:Y:S02]  /*ae50*/  IMAD.MOV.U32 R71, RZ, RZ, R86 ;  /* 0x000000ffff477224 */ /* 0x000fe400078e0056 */
.L_x_7481:
[----:B------:R-:W-:Y:S05]  /*ae60*/  BSYNC B1 ;  /* 0x0000000000017941 */ /* 0x000fea0003800000 */
.L_x_7479:
        /* <DEDUP_REMOVED lines=16> */
.L_x_7485:
[----:B------:R-:W-:Y:S05]  /*af70*/  BSYNC B2 ;  /* 0x0000000000027941 */ /* 0x000fea0003800000 */
.L_x_7484:
        /* <DEDUP_REMOVED lines=42> */
.L_x_7483:
[----:B------:R-:W-:Y:S05]  /*b220*/  BSYNC B1 ;  /* 0x0000000000017941 */ /* 0x000fea0003800000 */
.L_x_7482:
        /* <DEDUP_REMOVED lines=10> */
.L_x_7478:
        /* <DEDUP_REMOVED lines=12> */
.L_x_7487:
[----:B------:R-:W-:Y:S02]  /*b390*/  IMAD.MOV.U32 R95, RZ, RZ, R86 ;  /* 0x000000ffff5f7224 */ /* 0x000fe400078e0056 */
.L_x_7488:
[----:B------:R-:W-:Y:S05]  /*b3a0*/  BSYNC B1 ;  /* 0x0000000000017941 */ /* 0x000fea0003800000 */
.L_x_7486:
        /* <DEDUP_REMOVED lines=16> */
.L_x_7492:
[----:B------:R-:W-:Y:S05]  /*b4b0*/  BSYNC B2 ;  /* 0x0000000000027941 */ /* 0x000fea0003800000 */
.L_x_7491:
        /* <DEDUP_REMOVED lines=42> */
.L_x_7490:
[----:B------:R-:W-:Y:S05]  /*b760*/  BSYNC B1 ;  /* 0x0000000000017941 */ /* 0x000fea0003800000 */
.L_x_7489:
        /* <DEDUP_REMOVED lines=12> */
.L_x_7493:
        /* <DEDUP_REMOVED lines=12> */
.L_x_7496:
[----:B------:R-:W-:Y:S02]  /*b8f0*/  IMAD.MOV.U32 R72, RZ, RZ, R86 ;  /* 0x000000ffff487224 */ /* 0x000fe400078e0056 */
.L_x_7497:
[----:B------:R-:W-:Y:S05]  /*b900*/  BSYNC B1 ;  /* 0x0000000000017941 */ /* 0x000fea0003800000 */
.L_x_7495:
        /* <DEDUP_REMOVED lines=16> */
.L_x_7501:
[----:B------:R-:W-:Y:S05]  /*ba10*/  BSYNC B2 ;  /* 0x0000000000027941 */ /* 0x000fea0003800000 */
.L_x_7500:
        /* <DEDUP_REMOVED lines=42> */
.L_x_7499:
[----:B------:R-:W-:Y:S05]  /*bcc0*/  BSYNC B1 ;  /* 0x0000000000017941 */ /* 0x000fea0003800000 */
.L_x_7498:
        /* <DEDUP_REMOVED lines=10> */
.L_x_7494:
[----:B------:R-:W-:Y:S02]  /*bd70*/  ISETP.NE.AND P0, PT, R63, RZ, PT ;  /* 0x000000ff3f00720c */ /* 0x000fe40003f05270 */
[----:B------:R-:W-:Y:S02]  /*bd80*/  SEL R63, RZ, 0x1000000, P5 ;  /* 0x01000000ff3f7807 */ /* 0x000fe40002800000 */
[----:B------:R-:W-:Y:S02]  /*bd90*/  ISETP.NE.AND P5, PT, R75, RZ, PT ;  /* 0x000000ff4b00720c */ /* 0x000fe40003fa5270 */
[----:B------:R-:W-:Y:S02]  /*bda0*/  SEL R82, RZ, 0x10000, P4 ;  /* 0x00010000ff527807 */ /* 0x000fe40002000000 */
[----:B------:R-:W-:Y:S02]  /*bdb0*/  SEL R75, RZ, 0x100, P3 ;  /* 0x00000100ff4b7807 */ /* 0x000fe40001800000 */
[----:B------:R-:W-:-:S02]  /*bdc0*/  ISETP.NE.AND P4, PT, R84, RZ, PT ;  /* 0x000000ff5400720c */ /* 0x000fc40003f85270 */
[----:B------:R-:W-:Y:S02]  /*bdd0*/  ISETP.NE.AND P1, PT, R62, RZ, PT ;  /* 0x000000ff3e00720c */ /* 0x000fe40003f25270 */
[----:B------:R-:W-:Y:S02]  /*bde0*/  LOP3.LUT R75, R75, R63, R82, 0xfe, !PT ;  /* 0x0000003f4b4b7212 */ /* 0x000fe400078efe52 */
[----:B------:R-:W-:Y:S02]  /*bdf0*/  SEL R62, RZ, 0x1, P4 ;  /* 0x00000001ff3e7807 */ /* 0x000fe40002000000 */
[----:B------:R-:W-:Y:S02]  /*be00*/  SEL R82, RZ, 0x1, P5 ;  /* 0x00000001ff527807 */ /* 0x000fe40002800000 */
[----:B------:R-:W-:Y:S01]  /*be10*/  SEL R84, RZ, 0x1, P0 ;  /* 0x00000001ff547807 */ /* 0x000fe20000000000 */
[----:B------:R-:W-:Y:S01]  /*be20*/  IMAD.WIDE.U32 R62, R62, 0x1000000, RZ ;  /* 0x010000003e3e7825 */ /* 0x000fe200078e00ff */
[----:B------:R-:W-:-:S02]  /*be30*/  ISETP.NE.AND P6, PT, R61, RZ, PT ;  /* 0x000000ff3d00720c */ /* 0x000fc40003fc5270 */
[----:B------:R-:W-:Y:S01]  /*be40*/  SEL R61, RZ, 0x1, P2 ;  /* 0x00000001ff3d7807 */ /* 0x000fe20001000000 */
[----:B------:R-:W-:-:S03]  /*be50*/  IMAD.WIDE.U32 R82, R82, 0x10000, RZ ;  /* 0x0001000052527825 */ /* 0x000fc600078e00ff */
[----:B------:R-:W-:Y:S01]  /*be60*/  LOP3.LUT R61, R63, R75, R61, 0xfe, !PT ;  /* 0x0000004b3f3d7212 */ /* 0x000fe200078efe3d */
[----:B------:R-:W-:-:S04]  /*be70*/  IMAD.WIDE.U32 R84, R84, 0x100, RZ ;  /* 0x0000010054547825 */ /* 0x000fc800078e00ff */
[----:B------:R-:W-:Y:S01]  /*be80*/  IMAD.SHL.U32 R75, R60, 0x8, RZ ;  /* 0x000000083c4b7824 */ /* 0x000fe200078e00ff */
[----:B------:R-:W-:Y:S02]  /*be90*/  LOP3.LUT R79, R84, R62, R82, 0xfe, !PT ;  /* 0x0000003e544f7212 */ /* 0x000fe400078efe52 */
[C---:B------:R-:W-:Y:S02]  /*bea0*/  LEA R62, P0, R60.reuse, c[0x0][0x188], 0x5 ;  /* 0x000062003c3e7a11 */ /* 0x040fe400078028ff */
[----:B------:R-:W-:Y:S02]  /*beb0*/  LOP3.LUT R83, R85, R61, R83, 0xfe, !PT ;  /* 0x0000003d55537212 */ /* 0x000fe400078efe53 */
[C---:B------:R-:W-:Y:S02]  /*bec0*/  LEA.HI.X R63, R60.reuse, c[0x0][0x18c], RZ, 0x5, P0 ;  /* 0x000063003c3f7a11 */ /* 0x040fe400000f2cff */
[----:B------:R-:W-:Y:S02]  /*bed0*/  SEL R82, RZ, 0x1, P6 ;  /* 0x00000001ff527807 */ /* 0x000fe40003000000 */
[----:B------:R-:W-:Y:S01]  /*bee0*/  SHF.L.U64.HI R61, R60, 0x3, RZ ;  /* 0x000000033c3d7819 */ /* 0x000fe200000102ff */
[----:B------:R-:W-:Y:S01]  /*bef0*/  STG.E.128 [R62.64], R44 ;  /* 0x0000002c3e007986 */ /* 0x000fe2000c101d06 */
[----:B------:R-:W-:-:S03]  /*bf00*/  LOP3.LUT R82, R79, R82, RZ, 0xfc, !PT ;  /* 0x000000524f527212 */ /* 0x000fc600078efcff */
        /* <DEDUP_REMOVED lines=9> */
[----:B------:R-:W-:Y:S01]  /*bfa0*/  LOP3.LUT R84, R66, 0xff, RZ, 0xc0, !PT ;  /* 0x000000ff42547812 */ /* 0x000fe200078ec0ff */
[----:B------:R-:W-:Y:S01]  /*bfb0*/  IMAD.WIDE.U32 R82, R82, 0x10000, RZ ;  /* 0x0001000052527825 */ /* 0x000fe200078e00ff */
[----:B------:R-:W-:-:S02]  /*bfc0*/  PRMT R62, R63, 0x4210, R62 ;  /* 0x000042103f3e7816 */ /* 0x000fc4000000003e */
[----:B------:R-:W-:Y:S01]  /*bfd0*/  PRMT R63, R70, 0x7104, RZ ;  /* 0x00007104463f7816 */ /* 0x000fe200000000ff */
[----:B------:R-:W-:-:S03]  /*bfe0*/  IMAD.WIDE.U32 R84, R84, 0x100, RZ ;  /* 0x0000010054547825 */ /* 0x000fc600078e00ff */
[----:B------:R-:W-:Y:S02]  /*bff0*/  LOP3.LUT R62, R62, 0xff00, R63, 0xf8, !PT ;  /* 0x0000ff003e3e7812 */ /* 0x000fe400078ef83f */
[----:B------:R-:W-:Y:S02]  /*c000*/  LOP3.LUT R63, R68, 0xff, RZ, 0xc0, !PT ;  /* 0x000000ff443f7812 */ /* 0x000fe400078ec0ff */
[----:B------:R-:W-:-:S03]  /*c010*/  LOP3.LUT R79, R62, 0xff, R69, 0xf8, !PT ;  /* 0x000000ff3e4f7812 */ /* 0x000fc600078ef845 */
[----:B------:R-:W-:-:S05]  /*c020*/  IMAD.WIDE.U32 R62, R63, 0x1000000, RZ ;  /* 0x010000003f3e7825 */ /* 0x000fca00078e00ff */
[----:B------:R-:W-:Y:S02]  /*c030*/  LOP3.LUT R82, R84, R62, R82, 0xfe, !PT ;  /* 0x0000003e54527212 */ /* 0x000fe400078efe52 */
[----:B------:R-:W-:Y:S02]  /*c040*/  LOP3.LUT R79, R83, R79, R63, 0xfe, !PT ;  /* 0x0000004f534f7212 */ /* 0x000fe400078efe3f */
[----:B------:R-:W-:Y:S02]  /*c050*/  IADD3 R62, P0, R75, c[0x0][0x198], RZ ;  /* 0x000066004b3e7a10 */ /* 0x000fe40007f1e0ff */
[----:B------:R-:W-:Y:S02]  /*c060*/  LOP3.LUT R85, R79, R85, RZ, 0xfc, !PT ;  /* 0x000000554f557212 */ /* 0x000fe400078efcff */
[----:B------:R-:W-:Y:S02]  /*c070*/  IADD3.X R63, R61, c[0x0][0x19c], RZ, P0, !PT ;  /* 0x000067003d3f7a10 */ /* 0x000fe400007fe4ff */
[----:B------:R-:W-:-:S05]  /*c080*/  LOP3.LUT R84, R82, 0xff, R65, 0xf8, !PT ;  /* 0x000000ff52547812 */ /* 0x000fca00078ef841 */
[----:B------:R0:W-:Y:S02]  /*c090*/  STG.E.64 [R62.64], R84 ;  /* 0x000000543e007986 */ /* 0x0001e4000c101b06 */
.L_x_7502:
[----:B------:R-:W-:Y:S02]  /*c0a0*/  IADD3 R60, R60, 0x80, RZ ;  /* 0x000000803c3c7810 */ /* 0x000fe40007ffe0ff */
.L_x_7373:
[----:B------:R-:W-:Y:S05]  /*c0b0*/  BSYNC B0 ;  /* 0x0000000000007941 */ /* 0x000fea0003800000 */
.L_x_7372:
        /* <DEDUP_REMOVED lines=10> */
[----:B0-----:R-:W-:-:S03]  /*c160*/  P2R R62, PR, RZ, 0x8 ;  /* 0x00000008ff3e7803 */ /* 0x001fc60000000000 */
        /* <DEDUP_REMOVED lines=19> */
.L_x_7506:
[----:B0-----:R-:W-:Y:S02]  /*c2a0*/  IMAD.MOV.U32 R61, RZ, RZ, R86 ;  /* 0x000000ffff3d7224 */ /* 0x001fe400078e0056 */
.L_x_7507:
[----:B------:R-:W-:Y:S05]  /*c2b0*/  BSYNC B1 ;  /* 0x0000000000017941 */ /* 0x000fea0003800000 */
.L_x_7505:
        /* <DEDUP_REMOVED lines=16> */
.L_x_7511:
[----:B------:R-:W-:Y:S05]  /*c3c0*/  BSYNC B2 ;  /* 0x0000000000027941 */ /* 0x000fea0003800000 */
.L_x_7510:
        /* <DEDUP_REMOVED lines=42> */
.L_x_7509:
[----:B------:R-:W-:Y:S05]  /*c670*/  BSYNC B1 ;  /* 0x0000000000017941 */ /* 0x000fea0003800000 */
.L_x_7508:
        /* <DEDUP_REMOVED lines=16> */
.L_x_7512:
        /* <DEDUP_REMOVED lines=12> */
.L_x_7515:
[----:B------:R-:W-:Y:S02]  /*c840*/  IMAD.MOV.U32 R53, RZ, RZ, R86 ;  /* 0x000000ffff357224 */ /* 0x000fe400078e0056 */
.L_x_7516:
[----:B------:R-:W-:Y:S05]  /*c850*/  BSYNC B1 ;  /* 0x0000000000017941 */ /* 0x000fea0003800000 */
.L_x_7514:
        /* <DEDUP_REMOVED lines=16> */
.L_x_7520:
[----:B------:R-:W-:Y:S05]  /*c960*/  BSYNC B2 ;  /* 0x0000000000027941 */ /* 0x000fea0003800000 */
.L_x_7519:
        /* <DEDUP_REMOVED lines=42> */
.L_x_7518:
[----:B------:R-:W-:Y:S05]  /*cc10*/  BSYNC B1 ;  /* 0x0000000000017941 */ /* 0x000fea0003800000 */
.L_x_7517:
        /* <DEDUP_REMOVED lines=9> */
.L_x_7513:
        /* <DEDUP_REMOVED lines=12> */
.L_x_7522:
[----:B------:R-:W-:Y:S02]  /*cd70*/  IMAD.MOV.U32 R53, RZ, RZ, R86 ;  /* 0x000000ffff357224 */ /* 0x000fe400078e0056 */
.L_x_7523:
[----:B------:R-:W-:Y:S05]  /*cd80*/  BSYNC B1 ;  /* 0x0000000000017941 */ /* 0x000fea0003800000 */
.L_x_7521:
        /* <DEDUP_REMOVED lines=16> */
.L_x_7527:
[----:B------:R-:W-:Y:S05]  /*ce90*/  BSYNC B2 ;  /* 0x0000000000027941 */ /* 0x000fea0003800000 */
.L_x_7526:
        /* <DEDUP_REMOVED lines=42> */
.L_x_7525:
[----:B------:R-:W-:Y:S05]  /*d140*/  BSYNC B1 ;  /* 0x0000000000017941 */ /* 0x000fea0003800000 */
.L_x_7524:
        /* <DEDUP_REMOVED lines=13> */
.L_x_7528:
        /* <DEDUP_REMOVED lines=12> */
.L_x_7531:
[----:B------:R-:W-:Y:S02]  /*d2e0*/  IMAD.MOV.U32 R56, RZ, RZ, R86 ;  /* 0x000000ffff387224 */ /* 0x000fe400078e0056 */
.L_x_7532:
[----:B------:R-:W-:Y:S05]  /*d2f0*/  BSYNC B1 ;  /* 0x0000000000017941 */ /* 0x000fea0003800000 */
.L_x_7530:
        /* <DEDUP_REMOVED lines=16> */
.L_x_7536:
[----:B------:R-:W-:Y:S05]  /*d400*/  BSYNC B2 ;  /* 0x0000000000027941 */ /* 0x000fea0003800000 */
.L_x_7535:
        /* <DEDUP_REMOVED lines=42> */
.L_x_7534:
[----:B------:R-:W-:Y:S05]  /*d6b0*/  BSYNC B1 ;  /* 0x0000000000017941 */ /* 0x000fea0003800000 */
.L_x_7533:
        /* <DEDUP_REMOVED lines=9> */
.L_x_7529:
        /* <DEDUP_REMOVED lines=12> */
.L_x_7538:
[----:B------:R-:W-:Y:S02]  /*d810*/  IMAD.MOV.U32 R56, RZ, RZ, R86 ;  /* 0x000000ffff387224 */ /* 0x000fe400078e0056 */
.L_x_7539:
[----:B------:R-:W-:Y:S05]  /*d820*/  BSYNC B1 ;  /* 0x0000000000017941 */ /* 0x000fea0003800000 */
.L_x_7537:
        /* <DEDUP_REMOVED lines=16> */
.L_x_7543:
[----:B------:R-:W-:Y:S05]  /*d930*/  BSYNC B2 ;  /* 0x0000000000027941 */ /* 0x000fea0003800000 */
.L_x_7542:
        /* <DEDUP_REMOVED lines=42> */
.L_x_7541:
[----:B------:R-:W-:Y:S05]  /*dbe0*/  BSYNC B1 ;  /* 0x0000000000017941 */ /* 0x000fea0003800000 */
.L_x_7540:
        /* <DEDUP_REMOVED lines=13> */
.L_x_7544:
        /* <DEDUP_REMOVED lines=12> */
.L_x_7547:
[----:B------:R-:W-:Y:S02]  /*dd80*/  IMAD.MOV.U32 R55, RZ, RZ, R86 ;  /* 0x000000ffff377224 */ /* 0x000fe400078e0056 */
.L_x_7548:
[----:B------:R-:W-:Y:S05]  /*dd90*/  BSYNC B1 ;  /* 0x0000000000017941 */ /* 0x000fea0003800000 */
.L_x_7546:
        /* <DEDUP_REMOVED lines=16> */
.L_x_7552:
[----:B------:R-:W-:Y:S05]  /*dea0*/  BSYNC B2 ;  /* 0x0000000000027941 */ /* 0x000fea0003800000 */
.L_x_7551:
        /* <DEDUP_REMOVED lines=42> */
.L_x_7550:
[----:B------:R-:W-:Y:S05]  /*e150*/  BSYNC B1 ;  /* 0x0000000000017941 */ /* 0x000fea0003800000 */
.L_x_7549:
        /* <DEDUP_REMOVED lines=9> */
.L_x_7545:
        /* <DEDUP_REMOVED lines=12> */
.L_x_7554:
[----:B------:R-:W-:Y:S02]  /*e2b0*/  IMAD.MOV.U32 R55, RZ, RZ, R86 ;  /* 0x000000ffff377224 */ /* 0x000fe400078e0056 */
.L_x_7555:
[----:B------:R-:W-:Y:S05]  /*e2c0*/  BSYNC B1 ;  /* 0x0000000000017941 */ /* 0x000fea0003800000 */
.L_x_7553:
        /* <DEDUP_REMOVED lines=16> */
.L_x_7559:
[----:B------:R-:W-:Y:S05]  /*e3d0*/  BSYNC B2 ;  /* 0x0000000000027941 */ /* 0x000fea0003800000 */
.L_x_7558:
        /* <DEDUP_REMOVED lines=42> */
.L_x_7557:
[----:B------:R-:W-:Y:S05]  /*e680*/  BSYNC B1 ;  /* 0x0000000000017941 */ /* 0x000fea0003800000 */
.L_x_7556:
        /* <DEDUP_REMOVED lines=13> */
.L_x_7560:
        /* <DEDUP_REMOVED lines=12> */
.L_x_7563:
[----:B------:R-:W-:Y:S02]  /*e820*/  IMAD.MOV.U32 R68, RZ, RZ, R86 ;  /* 0x000000ffff447224 */ /* 0x000fe400078e0056 */
.L_x_7564:
[----:B------:R-:W-:Y:S05]  /*e830*/  BSYNC B1 ;  /* 0x0000000000017941 */ /* 0x000fea0003800000 */
.L_x_7562:
        /* <DEDUP_REMOVED lines=16> */
.L_x_7568:
[----:B------:R-:W-:Y:S05]  /*e940*/  BSYNC B2 ;  /* 0x0000000000027941 */ /* 0x000fea0003800000 */
.L_x_7567:
        /* <DEDUP_REMOVED lines=42> */
.L_x_7566:
[----:B------:R-:W-:Y:S05]  /*ebf0*/  BSYNC B1 ;  /* 0x0000000000017941 */ /* 0x000fea0003800000 */
.L_x_7565:
        /* <DEDUP_REMOVED lines=10> */
.L_x_7561:
        /* <DEDUP_REMOVED lines=12> */
.L_x_7570:
[----:B------:R-:W-:Y:S02]  /*ed60*/  IMAD.MOV.U32 R82, RZ, RZ, R86 ;  /* 0x000000ffff527224 */ /* 0x000fe400078e0056 */
.L_x_7571:
[----:B------:R-:W-:Y:S05]  /*ed70*/  BSYNC B1 ;  /* 0x0000000000017941 */ /* 0x000fea0003800000 */
.L_x_7569:
        /* <DEDUP_REMOVED lines=16> */
.L_x_7575:
[----:B------:R-:W-:Y:S05]  /*ee80*/  BSYNC B2 ;  /* 0x0000000000027941 */ /* 0x000fea0003800000 */
.L_x_7574:
        /* <DEDUP_REMOVED lines=43> */
.L_x_7573:
[----:B------:R-:W-:Y:S05]  /*f140*/  BSYNC B1 ;  /* 0x0000000000017941 */ /* 0x000fea0003800000 */
.L_x_7572:
        /* <DEDUP_REMOVED lines=12> */
.L_x_7576:
        /* <DEDUP_REMOVED lines=12> */
.L_x_7579:
[----:B------:R-:W-:Y:S02]  /*f2d0*/  IMAD.MOV.U32 R57, RZ, RZ, R86 ;  /* 0x000000ffff397224 */ /* 0x000fe400078e0056 */
.L_x_7580:
[----:B------:R-:W-:Y:S05]  /*f2e0*/  BSYNC B1 ;  /* 0x0000000000017941 */ /* 0x000fea0003800000 */
.L_x_7578:
        /* <DEDUP_REMOVED lines=16> */
.L_x_7584:
[----:B------:R-:W-:Y:S05]  /*f3f0*/  BSYNC B2 ;  /* 0x0000000000027941 */ /* 0x000fea0003800000 */
.L_x_7583:
        /* <DEDUP_REMOVED lines=42> */
.L_x_7582:
[----:B------:R-:W-:Y:S05]  /*f6a0*/  BSYNC B1 ;  /* 0x0000000000017941 */ /* 0x000fea0003800000 */
.L_x_7581:
        /* <DEDUP_REMOVED lines=9> */
.L_x_7577:
        /* <DEDUP_REMOVED lines=12> */
.L_x_7586:
[----:B------:R-:W-:Y:S02]  /*f800*/  IMAD.MOV.U32 R57, RZ, RZ, R86 ;  /* 0x000000ffff397224 */ /* 0x000fe400078e0056 */
.L_x_7587:
[----:B------:R-:W-:Y:S05]  /*f810*/  BSYNC B1 ;  /* 0x0000000000017941 */ /* 0x000fea0003800000 */
.L_x_7585:
        /* <DEDUP_REMOVED lines=16> */
.L_x_7591:
[----:B------:R-:W-:Y:S05]  /*f920*/  BSYNC B2 ;  /* 0x0000000000027941 */ /* 0x000fea0003800000 */
.L_x_7590:
        /* <DEDUP_REMOVED lines=44> */
.L_x_7589:
[----:B------:R-:W-:Y:S05]  /*fbf0*/  BSYNC B1 ;  /* 0x0000000000017941 */ /* 0x000fea0003800000 */
.L_x_7588:
        /* <DEDUP_REMOVED lines=12> */
.L_x_7592:
        /* <DEDUP_REMOVED lines=12> */
.L_x_7595:
[----:B------:R-:W-:Y:S02]  /*fd80*/  IMAD.MOV.U32 R58, RZ, RZ, R86 ;  /* 0x000000ffff3a7224 */ /* 0x000fe400078e0056 */
.L_x_7596:
[----:B------:R-:W-:Y:S05]  /*fd90*/  BSYNC B1 ;  /* 0x0000000000017941 */ /* 0x000fea0003800000 */
.L_x_7594:
        /* <DEDUP_REMOVED lines=16> */
.L_x_7600:
[----:B------:R-:W-:Y:S05]  /*fea0*/  BSYNC B2 ;  /* 0x0000000000027941 */ /* 0x000fea0003800000 */
.L_x_7599:
        /* <DEDUP_REMOVED lines=42> */
.L_x_7598:
[----:B------:R-:W-:Y:S05]  /*10150*/  BSYNC B1 ;  /* 0x0000000000017941 */ /* 0x000fea0003800000 */
.L_x_7597:
        /* <DEDUP_REMOVED lines=9> */
.L_x_7593:
        /* <DEDUP_REMOVED lines=12> */
.L_x_7602:
[----:B------:R-:W-:Y:S02]  /*102b0*/  IMAD.MOV.U32 R58, RZ, RZ, R86 ;  /* 0x000000ffff3a7224 */ /* 0x000fe400078e0056 */
.L_x_7603:
[----:B------:R-:W-:Y:S05]  /*102c0*/  BSYNC B1 ;  /* 0x0000000000017941 */ /* 0x000fea0003800000 */
.L_x_7601:
        /* <DEDUP_REMOVED lines=16> */
.L_x_7607:
[----:B------:R-:W-:Y:S05]  /*103d0*/  BSYNC B2 ;  /* 0x0000000000027941 */ /* 0x000fea0003800000 */
.L_x_7606:
        /* <DEDUP_REMOVED lines=44> */
.L_x_7605:
[----:B------:R-:W-:Y:S05]  /*106a0*/  BSYNC B1 ;  /* 0x0000000000017941 */ /* 0x000fea0003800000 */
.L_x_7604:
        /* <DEDUP_REMOVED lines=12> */
.L_x_7608:
        /* <DEDUP_REMOVED lines=12> */
.L_x_7611:
[----:B------:R-:W-:Y:S02]  /*10830*/  IMAD.MOV.U32 R71, RZ, RZ, R86 ;  /* 0x000000ffff477224 */ /* 0x000fe400078e0056 */
.L_x_7612:
[----:B------:R-:W-:Y:S05]  /*10840*/  BSYNC B1 ;  /* 0x0000000000017941 */ /* 0x000fea0003800000 */
.L_x_7610:
        /* <DEDUP_REMOVED lines=16> */
.L_x_7616:
[----:B------:R-:W-:Y:S05]  /*10950*/  BSYNC B2 ;  /* 0x0000000000027941 */ /* 0x000fea0003800000 */
.L_x_7615:
        /* <DEDUP_REMOVED lines=44> */
.L_x_7614:
[----:B------:R-:W-:Y:S05]  /*10c20*/  BSYNC B1 ;  /* 0x0000000000017941 */ /* 0x000fea0003800000 */
.L_x_7613:
        /* <DEDUP_REMOVED lines=10> */
.L_x_7609:
        /* <DEDUP_REMOVED lines=12> */
.L_x_7618:
[----:B------:R-:W-:Y:S02]  /*10d90*/  IMAD.MOV.U32 R87, RZ, RZ, R86 ;  /* 0x000000ffff577224 */ /* 0x000fe400078e0056 */
.L_x_7619:
[----:B------:R-:W-:Y:S05]  /*10da0*/  BSYNC B1 ;  /* 0x0000000000017941 */ /* 0x000fea0003800000 */
.L_x_7617:
        /* <DEDUP_REMOVED lines=16> */
.L_x_7623:
[----:B------:R-:W-:Y:S05]  /*10eb0*/  BSYNC B2 ;  /* 0x0000000000027941 */ /* 0x000fea0003800000 */
.L_x_7622:
        /* <DEDUP_REMOVED lines=43> */
.L_x_7621:
[----:B------:R-:W-:Y:S05]  /*11170*/  BSYNC B1 ;  /* 0x0000000000017941 */ /* 0x000fea0003800000 */
.L_x_7620:
        /* <DEDUP_REMOVED lines=12> */
.L_x_7624:
        /* <DEDUP_REMOVED lines=12> */
.L_x_7627:
[----:B------:R-:W-:Y:S02]  /*11300*/  IMAD.MOV.U32 R72, RZ, RZ, R86 ;  /* 0x000000ffff487224 */ /* 0x000fe400078e0056 */
.L_x_7628:
[----:B------:R-:W-:Y:S05]  /*11310*/  BSYNC B1 ;  /* 0x0000000000017941 */ /* 0x000fea0003800000 */
.L_x_7626:
        /* <DEDUP_REMOVED lines=16> */
.L_x_7632:
[----:B------:R-:W-:Y:S05]  /*11420*/  BSYNC B2 ;  /* 0x0000000000027941 */ /* 0x000fea0003800000 */
.L_x_7631:
        /* <DEDUP_REMOVED lines=42> */
.L_x_7630:
[----:B------:R-:W-:Y:S05]  /*116d0*/  BSYNC B1 ;  /* 0x0000000000017941 */ /* 0x000fea0003800000 */
.L_x_7629:
        /* <DEDUP_REMOVED lines=10> */
.L_x_7625:
[----:B------:R-:W-:Y:S02]  /*11780*/  ISETP.NE.AND P0, PT, R75, RZ, PT ;  /* 0x000000ff4b00720c */ /* 0x000fe40003f05270 */
[----:B------:R-:W-:Y:S02]  /*11790*/  SEL R82, RZ, 0x10000, P4 ;  /* 0x00010000ff527807 */ /* 0x000fe40002000000 */
[----:B------:R-:W-:Y:S02]  /*117a0*/  SEL R79, RZ, 0x1000000, P5 ;  /* 0x01000000ff4f7807 */ /* 0x000fe40002800000 */
[----:B------:R-:W-:Y:S02]  /*117b0*/  ISETP.NE.AND P4, PT, R84, RZ, PT ;  /* 0x000000ff5400720c */ /* 0x000fe40003f85270 */
[----:B------:R-:W-:Y:S02]  /*117c0*/  SEL R75, RZ, 0x100, P3 ;  /* 0x00000100ff4b7807 */ /* 0x000fe40001800000 */
[----:B------:R-:W-:-:S02]  /*117d0*/  ISETP.NE.AND P5, PT, R63, RZ, PT ;  /* 0x000000ff3f00720c */ /* 0x000fc40003fa5270 */
[----:B------:R-:W-:Y:S02]  /*117e0*/  ISETP.NE.AND P1, PT, R62, RZ, PT ;  /* 0x000000ff3e00720c */ /* 0x000fe40003f25270 */
[----:B------:R-:W-:Y:S02]  /*117f0*/  SEL R62, RZ, 0x1, P4 ;  /* 0x00000001ff3e7807 */ /* 0x000fe40002000000 */
[----:B------:R-:W-:Y:S01]  /*11800*/  LOP3.LUT R75, R75, R79, R82, 0xfe, !PT ;  /* 0x0000004f4b4b7212 */ /* 0x000fe200078efe52 */
[----:B------:R-:W-:Y:S01]  /*11810*/  IMAD.SHL.U32 R79, R60, 0x8, RZ ;  /* 0x000000083c4f7824 */ /* 0x000fe200078e00ff */
[----:B------:R-:W-:Y:S01]  /*11820*/  SEL R82, RZ, 0x1, P5 ;  /* 0x00000001ff527807 */ /* 0x000fe20002800000 */
[----:B------:R-:W-:Y:S01]  /*11830*/  IMAD.WIDE.U32 R62, R62, 0x1000000, RZ ;  /* 0x010000003e3e7825 */ /* 0x000fe200078e00ff */
[----:B------:R-:W-:Y:S02]  /*11840*/  SEL R84, RZ, 0x1, P0 ;  /* 0x00000001ff547807 */ /* 0x000fe40000000000 */
[----:B------:R-:W-:Y:S01]  /*11850*/  ISETP.NE.AND P6, PT, R61, RZ, PT ;  /* 0x000000ff3d00720c */ /* 0x000fe20003fc5270 */
[----:B------:R-:W-:Y:S01]  /*11860*/  IMAD.WIDE.U32 R82, R82, 0x10000, RZ ;  /* 0x0001000052527825 */ /* 0x000fe200078e00ff */
[----:B------:R-:W-:-:S03]  /*11870*/  SEL R61, RZ, 0x1, P2 ;  /* 0x00000001ff3d7807 */ /* 0x000fc60001000000 */
[----:B------:R-:W-:Y:S01]  /*11880*/  IMAD.WIDE.U32 R84, R84, 0x100, RZ ;  /* 0x0000010054547825 */ /* 0x000fe200078e00ff */
[----:B------:R-:W-:Y:S02]  /*11890*/  LOP3.LUT R63, R63, R75, R61, 0xfe, !PT ;  /* 0x0000004b3f3f7212 */ /* 0x000fe400078efe3d */
[----:B------:R-:W-:Y:S02]  /*118a0*/  SHF.R.U32.HI R75, RZ, 0x1d, R60 ;  /* 0x0000001dff4b7819 */ /* 0x000fe4000001163c */
[----:B------:R-:W-:Y:S02]  /*118b0*/  LOP3.LUT R61, R84, R62, R82, 0xfe, !PT ;  /* 0x0000003e543d7212 */ /* 0x000fe400078efe52 */
[C---:B------:R-:W-:Y:S02]  /*118c0*/  LEA R62, P0, R60.reuse, c[0x0][0x188], 0x5 ;  /* 0x000062003c3e7a11 */ /* 0x040fe400078028ff */
[----:B------:R-:W-:Y:S02]  /*118d0*/  LOP3.LUT R83, R85, R63, R83, 0xfe, !PT ;  /* 0x0000003f55537212 */ /* 0x000fe400078efe53 */
[----:B------:R-:W-:-:S02]  /*118e0*/  LEA.HI.X R63, R60, c[0x0][0x18c], RZ, 0x5, P0 ;  /* 0x000063003c3f7a11 */ /* 0x000fc400000f2cff */
[----:B------:R-:W-:Y:S02]  /*118f0*/  SEL R82, RZ, 0x1, P6 ;  /* 0x00000001ff527807 */ /* 0x000fe40003000000 */
[----:B------:R-:W-:Y:S01]  /*11900*/  IADD3 R60, P0, R79, c[0x0][0x190], RZ ;  /* 0x000064004f3c7a10 */ /* 0x000fe20007f1e0ff */
[----:B------:R0:W-:Y:S01]  /*11910*/  STG.E.128 [R62.64], R52 ;  /* 0x000000343e007986 */ /* 0x0001e2000c101d06 */
[----:B------:R-:W-:Y:S02]  /*11920*/  LOP3.LUT R82, R61, R82, RZ, 0xfc, !PT ;  /* 0x000000523d527212 */ /* 0x000fe400078efcff */
[----:B------:R-:W-:Y:S01]  /*11930*/  IADD3.X R61, R75, c[0x0][0x194], RZ, P0, !PT ;  /* 0x000065004b3d7a10 */ /* 0x000fe200007fe4ff */
[----:B------:R0:W-:Y:S04]  /*11940*/  STG.E.128 [R62.64+0x10], R56 ;  /* 0x000010383e007986 */ /* 0x0001e8000c101d06 */
[----:B------:R0:W-:Y:S01]  /*11950*/  STG.E.64 [R60.64], R82 ;  /* 0x000000523c007986 */ /* 0x0001e2000c101b06 */
        /* <DEDUP_REMOVED lines=8> */
[----:B------:R-:W-:Y:S01]  /*119e0*/  LOP3.LUT R60, R60, 0xff00, R63, 0xf8, !PT ;  /* 0x0000ff003c3c7812 */ /* 0x000fe200078ef83f */
[----:B------:R-:W-:Y:S01]  /*119f0*/  IMAD.WIDE.U32 R62, R62, 0x10000, RZ ;  /* 0x000100003e3e7825 */ /* 0x000fe200078e00ff */
[----:B------:R-:W-:-:S02]  /*11a00*/  LOP3.LUT R82, R66, 0xff, RZ, 0xc0, !PT ;  /* 0x000000ff42527812 */ /* 0x000fc400078ec0ff */
[----:B------:R-:W-:Y:S01]  /*11a10*/  LOP3.LUT R81, R60, 0xff, R69, 0xf8, !PT ;  /* 0x000000ff3c517812 */ /* 0x000fe200078ef845 */
[----:B------:R-:W-:-:S04]  /*11a20*/  IMAD.WIDE.U32 R60, R61, 0x1000000, RZ ;  /* 0x010000003d3c7825 */ /* 0x000fc800078e00ff */
[----:B------:R-:W-:Y:S01]  /*11a30*/  IMAD.WIDE.U32 R82, R82, 0x100, RZ ;  /* 0x0000010052527825 */ /* 0x000fe200078e00ff */
[----:B------:R-:W-:-:S04]  /*11a40*/  LOP3.LUT R81, R63, R81, R61, 0xfe, !PT ;  /* 0x000000513f517212 */ /* 0x000fc800078efe3d */
[----:B------:R-:W-:Y:S02]  /*11a50*/  LOP3.LUT R62, R82, R60, R62, 0xfe, !PT ;  /* 0x0000003c523e7212 */ /* 0x000fe400078efe3e */
[----:B------:R-:W-:Y:S02]  /*11a60*/  IADD3 R60, P0, R79, c[0x0][0x198], RZ ;  /* 0x000066004f3c7a10 */ /* 0x000fe40007f1e0ff */
[----:B------:R-:W-:Y:S02]  /*11a70*/  LOP3.LUT R83, R81, R83, RZ, 0xfc, !PT ;  /* 0x0000005351537212 */ /* 0x000fe400078efcff */
[----:B------:R-:W-:Y:S02]  /*11a80*/  IADD3.X R61, R75, c[0x0][0x19c], RZ, P0, !PT ;  /* 0x000067004b3d7a10 */ /* 0x000fe400007fe4ff */
[----:B------:R-:W-:-:S05]  /*11a90*/  LOP3.LUT R82, R62, 0xff, R65, 0xf8, !PT ;  /* 0x000000ff3e527812 */ /* 0x000fca00078ef841 */
[----:B------:R0:W-:Y:S02]  /*11aa0*/  STG.E.64 [R60.64], R82 ;  /* 0x000000523c007986 */ /* 0x0001e4000c101b06 */
.L_x_7504:
[----:B------:R-:W-:Y:S05]  /*11ab0*/  BSYNC B0 ;  /* 0x0000000000007941 */ /* 0x000fea0003800000 */
.L_x_7503:
        /* <DEDUP_REMOVED lines=34> */
.L_x_7643:
[----:B01----:R-:W-:Y:S01]  /*11ce0*/  FADD.FTZ R61, R61, R84 ;  /* 0x000000543d3d7221 */ /* 0x003fe20000010000 */
[----:B------:R-:W-:Y:S05]  /*11cf0*/  BRA.DIV ~URZ, `(.L_x_7634) ;  /* 0x00000fd27f007947 */ /* 0x000fea000b800000 */
[----:B------:R-:W0:Y:S01]  /*11d00*/  SHFL.BFLY PT, R60, R61, 0x2, 0x1f ;  /* 0x0c401f003d3c7f89 */ /* 0x000e2200000e0000 */
        /* <DEDUP_REMOVED lines=26> */
[----:B------:R-:W-:-:S03]  /*11eb0*/  FADD.FTZ R63, R45, -R60 ;  /* 0x8000003c2d3f7221 */ /* 0x000fc60000010000 */
[----:B------:R-:W-:-:S05]  /*11ec0*/  FSEL R61, R75, RZ, P0 ;  /* 0x000000ff4b3d7208 */ /* 0x000fca0000000000 */
[----:B------:R-:W-:-:S04]  /*11ed0*/  FFMA.FTZ R62, R62, R62, R61 ;  /* 0x0000003e3e3e7223 */ /* 0x000fc8000001003d */
[----:B------:R-:W-:Y:S02]  /*11ee0*/  FFMA.FTZ R62, R63, R63, R62 ;  /* 0x0000003f3f3e7223 */ /* 0x000fe4000001003e */
[----:B------:R-:W-:-:S04]  /*11ef0*/  FADD.FTZ R63, R46, -R60 ;  /* 0x8000003c2e3f7221 */ /* 0x000fc80000010000 */
        /* <DEDUP_REMOVED lines=10> */
[----:B------:R-:W-:Y:S02]  /*11fa0*/  @P1 FFMA.FTZ R61, R63, R63, R62 ;  /* 0x0000003f3f3d1223 */ /* 0x000fe4000001003e */
[--C-:B------:R-:W-:Y:S02]  /*11fb0*/  FADD.FTZ R62, R52, -R60.reuse ;  /* 0x8000003c343e7221 */ /* 0x100fe40000010000 */
[----:B------:R-:W-:Y:S02]  /*11fc0*/  FADD.FTZ R63, R53, -R60 ;  /* 0x8000003c353f7221 */ /* 0x000fe40000010000 */
        /* <DEDUP_REMOVED lines=23> */
.L_x_7644:
        /* <DEDUP_REMOVED lines=14> */
[----:B------:R-:W-:Y:S01]  /*12220*/  ISETP.NE.AND P2, PT, R23, RZ, PT ;  /* 0x000000ff1700720c */ /* 0x000fe20003f45270 */
[----:B------:R-:W-:Y:S01]  /*12230*/  @!P0 IMAD.MOV.U32 R85, RZ, RZ, R88 ;  /* 0x000000ffff558224 */ /* 0x000fe200078e0058 */
[----:B------:R-:W-:Y:S03]  /*12240*/  BSSY B0, `(.L_x_7635) ;  /* 0x0000054000007945 */ /* 0x000fe60003800000 */
[----:B------:R-:W-:Y:S01]  /*12250*/  I2F R83, R85 ;  /* 0x0000005500537306 */ /* 0x000fe20000201400 */
[----:B0-----:R-:W0:Y:S04]  /*12260*/  SHFL.DOWN PT, R81, R85, 0x2, 0x1f ;  /* 0x08401f0055517f89 */ /* 0x001e2800000e0000 */
[----:B------:R-:W1:Y:S01]  /*12270*/  @!P0 LDS.64 R60, [R84.X8] ;  /* 0x00000000543c8984 */ /* 0x000e620000008a00 */
[----:B------:R-:W-:Y:S01]  /*12280*/  LOP3.LUT P0, RZ, R63, 0x1f, R0, 0xf8, !PT ;  /* 0x0000001f3fff7812 */ /* 0x000fe2000780f800 */
[----:B0-----:R-:W-:-:S02]  /*12290*/  IMAD.IADD R82, R81, 0x1, R85 ;  /* 0x0000000151527824 */ /* 0x001fc400078e0255 */
[----:B------:R-:W-:Y:S10]  /*122a0*/  I2F R81, R81 ;  /* 0x0000005100517306 */ /* 0x000ff40000201400 */
[----:B------:R-:W-:Y:S01]  /*122b0*/  @!P0 IMAD.MOV.U32 R63, RZ, RZ, 0x4 ;  /* 0x00000004ff3f8424 */ /* 0x000fe200078e00ff */
[----:B------:R-:W0:Y:S01]  /*122c0*/  SHFL.DOWN PT, R75, R82, 0x1, 0x1f ;  /* 0x08201f00524b7f89 */ /* 0x000e2200000e0000 */
[----:B------:R-:W2:Y:S08]  /*122d0*/  I2F R62, R82 ;  /* 0x00000052003e7306 */ /* 0x000eb00000201400 */
[----:B--2---:R-:W-:Y:S01]  /*122e0*/  MUFU.RCP R79, R62 ;  /* 0x0000003e004f7308 */ /* 0x004fe20000001000 */
[----:B-1----:R-:W1:Y:S01]  /*122f0*/  SHFL.DOWN PT, R87, R60, 0x2, 0x1f ;  /* 0x08401f003c577f89 */ /* 0x002e6200000e0000 */
        /* <DEDUP_REMOVED lines=21> */
[----:B--2---:R-:W-:-:S02]  /*12450*/  FADD.FTZ R82, R79, R82 ;  /* 0x000000524f527221 */ /* 0x004fc40000010000 */
[----:B------:R-:W-:Y:S02]  /*12460*/  FMUL.FTZ R60, R81, R75 ;  /* 0x0000004b513c7220 */ /* 0x000fe40000410000 */
[C---:B0-----:R-:W-:Y:S02]  /*12470*/  FMUL.FTZ R81, R61.reuse, R84 ;  /* 0x000000543d517220 */ /* 0x041fe40000410000 */
[----:B------:R-:W-:Y:S02]  /*12480*/  FFMA.FTZ R60, R61, R60, R82 ;  /* 0x0000003c3d3c7223 */ /* 0x000fe40000010052 */
[----:B------:R-:W-:Y:S02]  /*12490*/  IMAD.MOV.U32 R75, RZ, RZ, c[0x0][0x1e0] ;  /* 0x00007800ff4b7624 */ /* 0x000fe400078e00ff */
        /* <DEDUP_REMOVED lines=15> */
[----:B------:R-:W-:Y:S02]  /*12590*/  FADD.FTZ R62, R37, -R79 ;  /* 0x8000004f253e7221 */ /* 0x000fe40000010000 */
[C---:B------:R-:W-:Y:S02]  /*125a0*/  FMUL.FTZ R60, R75.reuse, R60 ;  /* 0x0000003c4b3c7220 */ /* 0x040fe40000410000 */
[----:B------:R-:W-:-:S02]  /*125b0*/  FMUL.FTZ R62, R75, R62 ;  /* 0x0000003e4b3e7220 */ /* 0x000fc40000410000 */
[----:B------:R-:W-:Y:S02]  /*125c0*/  FFMA.FTZ R60, R124, R60, R123 ;  /* 0x0000003c7c3c7223 */ /* 0x000fe4000001007b */
[----:B------:R-:W-:Y:S02]  /*125d0*/  FFMA.FTZ R61, R122, R62, R121 ;  /* 0x0000003e7a3d7223 */ /* 0x000fe40000010079 */
[--C-:B------:R-:W-:Y:S02]  /*125e0*/  FADD.FTZ R62, R38, -R79.reuse ;  /* 0x8000004f263e7221 */ /* 0x100fe40000010000 */
[--C-:B------:R-:W-:Y:S01]  /*125f0*/  FADD.FTZ R82, R39, -R79.reuse ;  /* 0x8000004f27527221 */ /* 0x100fe20000010000 */
[----:B------:R-:W-:Y:S01]  /*12600*/  F2FP.BF16.PACK_AB R60, R61, R60 ;  /* 0x0000003c3d3c723e */ /* 0x000fe200000010ff */
        /* <DEDUP_REMOVED lines=18> */
[----:B------:R-:W-:-:S03]  /*12730*/  IMAD.MOV.U32 R83, RZ, RZ, 0x10 ;  /* 0x00000010ff537424 */ /* 0x000fc600078e00ff */
[----:B------:R-:W-:Y:S01]  /*12740*/  F2FP.BF16.PACK_AB R63, R84, R81 ;  /* 0x00000051543f723e */ /* 0x000fe200000010ff */
[C---:B------:R-:W-:Y:S01]  /*12750*/  IMAD.WIDE.U32 R82, R64.reuse, R83, c[0x0][0x208] ;  /* 0x0000820040527625 */ /* 0x040fe200078e0053 */
[----:B------:R-:W-:-:S04]  /*12760*/  IADD3 R64, R64, 0x80, RZ ;  /* 0x0000008040407810 */ /* 0x000fc80007ffe0ff */
[----:B------:R0:W-:Y:S03]  /*12770*/  STG.E.128 [R82.64], R60 ;  /* 0x0000003c52007986 */ /* 0x0001e6000c101d06 */
.L_x_7636:
[----:B------:R-:W-:Y:S05]  /*12780*/  BSYNC B0 ;  /* 0x0000000000007941 */ /* 0x000fea0003800000 */
.L_x_7635:
[----:B------:R-:W-:Y:S01]  /*12790*/  ISETP.NE.AND P0, PT, R73, RZ, PT ;  /* 0x000000ff4900720c */ /* 0x000fe20003f05270 */
[----:B------:R-:W-:-:S12]  /*127a0*/  BSSY B0, `(.L_x_7637) ;  /* 0x0000022000007945 */ /* 0x000fd80003800000 */
[----:B------:R-:W-:Y:S05]  /*127b0*/  @!P0 BRA `(.L_x_7638) ;  /* 0x0000020000008947 */ /* 0x000fea0003800000 */
[--C-:B01----:R-:W-:Y:S02]  /*127c0*/  FADD.FTZ R60, R44, -R79.reuse ;  /* 0x8000004f2c3c7221 */ /* 0x103fe40000010000 */
[----:B------:R-:W-:Y:S02]  /*127d0*/  FADD.FTZ R62, R45, -R79 ;  /* 0x8000004f2d3e7221 */ /* 0x000fe40000010000 */
[C---:B------:R-:W-:Y:S02]  /*127e0*/  FMUL.FTZ R60, R75.reuse, R60 ;  /* 0x0000003c4b3c7220 */ /* 0x040fe40000410000 */
[----:B------:R-:W-:Y:S02]  /*127f0*/  FMUL.FTZ R62, R75, R62 ;  /* 0x0000003e4b3e7220 */ /* 0x000fe40000410000 */
[----:B------:R-:W-:Y:S02]  /*12800*/  FFMA.FTZ R60, R108, R60, R107 ;  /* 0x0000003c6c3c7223 */ /* 0x000fe4000001006b */
        /* <DEDUP_REMOVED lines=27> */
.L_x_7638:
[----:B------:R-:W-:Y:S05]  /*129c0*/  BSYNC B0 ;  /* 0x0000000000007941 */ /* 0x000fea0003800000 */
.L_x_7637:
        /* <DEDUP_REMOVED lines=32> */
[----:B------:R-:W-:-:S05]  /*12bd0*/  IMAD.WIDE.U32 R82, R64, R83, c[0x0][0x208] ;  /* 0x0000820040527625 */ /* 0x000fca00078e0053 */
[----:B------:R0:W-:Y:S02]  /*12be0*/  STG.E.128 [R82.64], R60 ;  /* 0x0000003c52007986 */ /* 0x0001e4000c101d06 */
.L_x_7640:
[----:B------:R-:W-:Y:S05]  /*12bf0*/  BSYNC B0 ;  /* 0x0000000000007941 */ /* 0x000fea0003800000 */
.L_x_7639:
[----:B------:R-:W-:Y:S02]  /*12c00*/  IADD3 R6, R6, c[0x0][0x160], RZ ;  /* 0x0000580006067a10 */ /* 0x000fe40007ffe0ff */
[----:B------:R-:W-:Y:S02]  /*12c10*/  LOP3.LUT P1, RZ, R16, 0xff, RZ, 0xc0, !PT ;  /* 0x000000ff10ff7812 */ /* 0x000fe4000782c0ff */
[----:B------:R-:W-:Y:S02]  /*12c20*/  ISETP.GE.AND P0, PT, R6, c[0x0][0x164], PT ;  /* 0x0000590006007a0c */ /* 0x000fe40003f06270 */
[----:B------:R-:W-:-:S11]  /*12c30*/  SEL R16, RZ, 0x1, P1 ;  /* 0x00000001ff107807 */ /* 0x000fd60000800000 */
[----:B01----:R-:W-:Y:S01]  /*12c40*/  @P0 CALL.REL.NOINC `(.L_x_7641) ;  /* 0x0000001000000944 */ /* 0x003fe20003c00000 */
[----:B------:R-:W-:Y:S05]  /*12c50*/  BRA `(.L_x_7642) ;  /* 0xfffee0d000007947 */ /* 0x000fea000383ffff */
.L_x_7641:
[----:B------:R-:W-:Y:S05]  /*12c60*/  EXIT ;  /* 0x000000000000794d */ /* 0x000fea0003800000 */
.L_x_7633:
[----:B------:R-:W-:Y:S01]  /*12c70*/  IMAD.MOV.U32 R79, RZ, RZ, 0x1 ;  /* 0x00000001ff4f7424 */ /* 0x000fe200078e00ff */
[----:B------:R-:W-:Y:S01]  /*12c80*/  MOV R62, 0x12cc0 ;  /* 0x00012cc0003e7802 */ /* 0x000fe20000000f00 */
[----:B------:R-:W-:Y:S02]  /*12c90*/  IMAD.MOV.U32 R75, RZ, RZ, 0x1f ;  /* 0x0000001fff4b7424 */ /* 0x000fe400078e00ff */
[----:B------:R-:W-:Y:S02]  /*12ca0*/  IMAD.MOV.U32 R84, RZ, RZ, -0x1 ;  /* 0xffffffffff547424 */ /* 0x000fe400078e00ff */
[----:B------:R-:W-:Y:S05]  /*12cb0*/  CALL.REL.NOINC `($__internal_30_$__cuda_sm70_shflsync_bfly_p) ;  /* 0x000006b000007944 */ /* 0x000fea0003c00000 */
[----:B01----:R-:W-:Y:S05]  /*12cc0*/  BRA `(.L_x_7643) ;  /* 0xfffff01000007947 */ /* 0x003fea000383ffff */
.L_x_7634:
[----:B------:R-:W-:Y:S01]  /*12cd0*/  IMAD.MOV.U32 R79, RZ, RZ, 0x2 ;  /* 0x00000002ff4f7424 */ /* 0x000fe200078e00ff */
[----:B------:R-:W-:Y:S01]  /*12ce0*/  MOV R62, 0x12d20 ;  /* 0x00012d20003e7802 */ /* 0x000fe20000000f00 */
[----:B------:R-:W-:Y:S02]  /*12cf0*/  IMAD.MOV.U32 R75, RZ, RZ, 0x1f ;  /* 0x0000001fff4b7424 */ /* 0x000fe400078e00ff */
[----:B------:R-:W-:Y:S02]  /*12d00*/  IMAD.MOV.U32 R84, RZ, RZ, -0x1 ;  /* 0xffffffffff547424 */ /* 0x000fe400078e00ff */
[----:B------:R-:W-:Y:S05]  /*12d10*/  CALL.REL.NOINC `($__internal_30_$__cuda_sm70_shflsync_bfly_p) ;  /* 0x0000065000007944 */ /* 0x000fea0003c00000 */
[----:B01----:R-:W-:Y:S01]  /*12d20*/  FADD.FTZ R61, R61, R84 ;  /* 0x000000543d3d7221 */ /* 0x003fe20000010000 */
[----:B------:R-:W-:Y:S01]  /*12d30*/  MOV R62, 0x12d80 ;  /* 0x00012d80003e7802 */ /* 0x000fe20000000f00 */
[----:B------:R-:W-:-:S02]  /*12d40*/  IMAD.MOV.U32 R79, RZ, RZ, 0x4 ;  /* 0x00000004ff4f7424 */ /* 0x000fc400078e00ff */
[----:B------:R-:W-:Y:S02]  /*12d50*/  IMAD.MOV.U32 R75, RZ, RZ, 0x1f ;  /* 0x0000001fff4b7424 */ /* 0x000fe400078e00ff */
[----:B------:R-:W-:Y:S02]  /*12d60*/  IMAD.MOV.U32 R84, RZ, RZ, -0x1 ;  /* 0xffffffffff547424 */ /* 0x000fe400078e00ff */
[----:B------:R-:W-:Y:S05]  /*12d70*/  CALL.REL.NOINC `($__internal_30_$__cuda_sm70_shflsync_bfly_p) ;  /* 0x000005f000007944 */ /* 0x000fea0003c00000 */
[----:B01----:R-:W-:Y:S01]  /*12d80*/  FADD.FTZ R61, R61, R84 ;  /* 0x000000543d3d7221 */ /* 0x003fe20000010000 */
[----:B------:R-:W-:Y:S01]  /*12d90*/  MOV R62, 0x12de0 ;  /* 0x00012de0003e7802 */ /* 0x000fe20000000f00 */
[----:B------:R-:W-:Y:S02]  /*12da0*/  IMAD.MOV.U32 R79, RZ, RZ, 0x8 ;  /* 0x00000008ff4f7424 */ /* 0x000fe400078e00ff */
        /* <DEDUP_REMOVED lines=9> */
[----:B-1----:R-:W-:Y:S01]  /*12e40*/  FADD.FTZ R60, R61, R84 ;  /* 0x000000543d3c7221 */ /* 0x002fe20000010000 */
[----:B------:R-:W-:Y:S01]  /*12e50*/  ISETP.NE.AND P0, PT, R23, RZ, PT ;  /* 0x000000ff1700720c */ /* 0x000fe20003f05270 */
[----:B0-----:R-:W-:Y:S02]  /*12e60*/  IMAD.MOV.U32 R79, RZ, RZ, 0x1 ;  /* 0x00000001ff4f7424 */ /* 0x001fe400078e00ff */
[----:B------:R-:W-:Y:S02]  /*12e70*/  FMUL.FTZ R60, R13, R60 ;  /* 0x0000003c0d3c7220 */ /* 0x000fe40000410000 */
[----:B------:R-:W-:Y:S02]  /*12e80*/  IMAD.MOV.U32 R75, RZ, RZ, 0x1f ;  /* 0x0000001fff4b7424 */ /* 0x000fe400078e00ff */
        /* <DEDUP_REMOVED lines=18> */
[----:B------:R-:W-:Y:S01]  /*12fb0*/  IMAD.MOV.U32 R84, RZ, RZ, -0x1 ;  /* 0xffffffffff547424 */ /* 0x000fe200078e00ff */
        /* <DEDUP_REMOVED lines=30> */
[----:B------:R-:W-:Y:S01]  /*131a0*/  @P2 FFMA.FTZ R61, R63, R63, R62 ;  /* 0x0000003f3f3d2223 */ /* 0x000fe2000001003e */
[----:B------:R-:W-:Y:S02]  /*131b0*/  MOV R62, 0x131d0 ;  /* 0x000131d0003e7802 */ /* 0x000fe40000000f00 */
        /* <DEDUP_REMOVED lines=9> */
[----:B------:R-:W-:Y:S02]  /*13250*/  IMAD.MOV.U32 R79, RZ, RZ, 0x4 ;  /* 0x00000004ff4f7424 */ /* 0x000fe400078e00ff */
[----:B------:R-:W-:-:S02]  /*13260*/  IMAD.MOV.U32 R75, RZ, RZ, 0x1f ;  /* 0x0000001fff4b7424 */ /* 0x000fc400078e00ff */
        /* <DEDUP_REMOVED lines=8> */
[----:B-1----:R-:W-:Y:S01]  /*132f0*/  FADD.FTZ R81, R61, R84 ;  /* 0x000000543d517221 */ /* 0x002fe20000010000 */
[----:B------:R-:W-:Y:S01]  /*13300*/  MOV R62, 0x13360 ;  /* 0x00013360003e7802 */ /* 0x000fe20000000f00 */
[----:B0-----:R-:W-:Y:S02]  /*13310*/  IMAD.MOV.U32 R79, RZ, RZ, 0x10 ;  /* 0x00000010ff4f7424 */ /* 0x001fe400078e00ff */
[----:B------:R-:W-:-:S02]  /*13320*/  IMAD.MOV.U32 R75, RZ, RZ, 0x1f ;  /* 0x0000001fff4b7424 */ /* 0x000fc400078e00ff */
[----:B------:R-:W-:Y:S02]  /*13330*/  IMAD.MOV.U32 R84, RZ, RZ, -0x1 ;  /* 0xffffffffff547424 */ /* 0x000fe400078e00ff */
[----:B------:R-:W-:Y:S02]  /*13340*/  IMAD.MOV.U32 R61, RZ, RZ, R81 ;  /* 0x000000ffff3d7224 */ /* 0x000fe400078e0051 */
[----:B------:R-:W-:Y:S05]  /*13350*/  CALL.REL.NOINC `($__internal_30_$__cuda_sm70_shflsync_bfly_p) ;  /* 0x0000001000007944 */ /* 0x000fea0003c00000 */
[----:B01----:R-:W-:Y:S05]  /*13360*/  BRA `(.L_x_7644) ;  /* 0xffffedd000007947 */ /* 0x003fea000383ffff */
        .weak           $__internal_30_$__cuda_sm70_shflsync_bfly_p
        .type           $__internal_30_$__cuda_sm70_shflsync_bfly_p,@function
        .size           $__internal_30_$__cuda_sm70_shflsync_bfly_p,(.L_x_20010 - $__internal_30_$__cuda_sm70_shflsync_bfly_p)
$__internal_30_$__cuda_sm70_shflsync_bfly_p:
[----:B------:R-:W-:Y:S01]  /*13370*/  IMAD.MOV.U32 R63, RZ, RZ, 0x0 ;  /* 0x00000000ff3f7424 */ /* 0x000fe200078e00ff */
[----:B------:R-:W-:Y:S04]  /*13380*/  WARPSYNC R84 ;  /* 0x0000005400007348 */ /* 0x000fe80003800000 */
[----:B------:R0:W1:Y:S01]  /*13390*/  SHFL.BFLY PT, R84, R61, R79, R75 ;  /* 0x0c00004f3d547389 */ /* 0x00006200000e004b */
[----:B------:R-:W-:Y:S05]  /*133a0*/  RET.REL.NODEC R62 `(_ZN10layer_norm31ln_parallel_residual_fwd_kernelINS_13Kernel_traitsI13__nv_bfloat16S2_fS2_fjLj3072ELj1ELj1ELj4ELj16ENS_18Kernel_traits_baseILj3072ES2_S2_fS2_fjLj128EEEEELb1ELb1ELb0EEEvNS_9FwdParamsE) ;  /* 0xfffecc503e007950 */ /* 0x000fea0003c3ffff */
.L_x_7645:
        /* <DEDUP_REMOVED lines=13> */
.L_x_20010:


//--------------------- .text._ZN10layer_norm31ln_parallel_residual_fwd_kernelINS_13Kernel_traitsI13__nv_bfloat16S2_fS2_fjLj3072ELj1ELj1ELj4ELj16ENS_18Kernel_traits_baseILj3072ES2_S2_fS2_fjLj128EEEEELb1ELb1ELb1EEEvNS_9FwdParamsE --------------------------
	.section	.text._ZN10layer_norm31ln_parallel_residual_fwd_kernelINS_13Kernel_traitsI13__nv_bfloat16S2_fS2_fjLj3072ELj1ELj1ELj4ELj16ENS_18Kernel_traits_baseILj3072ES2_S2_fS2_fjLj128EEEEELb1ELb1ELb1EEEvNS_9FwdParamsE,"ax",@progbits
	.sectioninfo	@"SHI_REGISTERS=127"
	.align	128
        .global         _ZN10layer_norm31ln_parallel_residual_fwd_kernelINS_13Kernel_traitsI13__nv_bfloat16S2_fS2_fjLj3072ELj1ELj1ELj4ELj16ENS_18Kernel_traits_baseILj3072ES2_S2_fS2_fjLj128EEEEELb1ELb1ELb1EEEvNS_9FwdParamsE
        .type           _ZN10layer_norm31ln_parallel_residual_fwd_kernelINS_13Kernel_traitsI13__nv_bfloat16S2_fS2_fjLj3072ELj1ELj1ELj4ELj16ENS_18Kernel_traits_baseILj3072ES2_S2_fS2_fjLj128EEEEELb1ELb1ELb1EEEvNS_9FwdParamsE,@function
        .size           _ZN10layer_norm31ln_parallel_residual_fwd_kernelINS_13Kernel_traitsI13__nv_bfloat16S2_fS2_fjLj3072ELj1ELj1ELj4ELj16ENS_18Kernel_traits_baseILj3072ES2_S2_fS2_fjLj128EEEEELb1ELb1ELb1EEEvNS_9FwdParamsE,(.L_x_20011 - _ZN10layer_norm31ln_parallel_residual_fwd_kernelINS_13Kernel_traitsI13__nv_bfloat16S2_fS2_fjLj3072ELj1ELj1ELj4ELj16ENS_18Kernel_traits_baseILj3072ES2_S2_fS2_fjLj128EEEEELb1ELb1ELb1EEEvNS_9FwdParamsE)
        .other          _ZN10layer_norm31ln_parallel_residual_fwd_kernelINS_13Kernel_traitsI13__nv_bfloat16S2_fS2_fjLj3072ELj1ELj1ELj4ELj16ENS_18Kernel_traits_baseILj3072ES2_S2_fS2_fjLj128EEEEELb1ELb1ELb1EEEvNS_9FwdParamsE,@"STO_CUDA_ENTRY STV_DEFAULT"
_ZN10layer_norm31ln_parallel_residual_fwd_kernelINS_13Kernel_traitsI13__nv_bfloat16S2_fS2_fjLj3072ELj1ELj1ELj4ELj16ENS_18Kernel_traits_baseILj3072ES2_S2_fS2_fjLj128EEEEELb1ELb1ELb1EEEvNS_9FwdParamsE:
.text._ZN10layer_norm31ln_parallel_residual_fwd_kernelINS_13Kernel_traitsI13__nv_bfloat16S2_fS2_fjLj3072ELj1ELj1ELj4ELj16ENS_18Kernel_traits_baseILj3072ES2_S2_fS2_fjLj128EEEEELb1ELb1ELb1EEEvNS_9FwdParamsE:
        /* <DEDUP_REMOVED lines=60> */
[----:B------:R-:W-:Y:S01]  /*03c0*/  UIADD3 UR17, UR4, 0x1715609d, URZ ;  /* 0x1715609d04117890 */ /* 0x000fe2000fffe03f */
[----:B------:R-:W-:Y:S01]  /*03d0*/  LEA.HI R19, R0, R19, RZ, 0x19 ;  /* 0x0000001300137211 */ /* 0x000fe200078fc8ff */
        /* <DEDUP_REMOVED lines=13> */
[----:B------:R-:W-:-:S03]  /*04b0*/  ISETP.GE.AND P1, PT, R19, c[0x0][0x164], PT ;  /* 0x0000590013007a0c */ /* 0x000fc60003f26270 */
[----:B------:R-:W-:Y:S01]  /*04c0*/  IMAD.WIDE.U32 R14, R14, -0x326172a9, RZ ;  /* 0xcd9e8d570e0e7825 */ /* 0x000fe200078e00ff */
[----:B------:R-:W-:-:S04]  /*04d0*/  LOP3.LUT R29, R13, UR22, R4, 0x96, !PT ;  /* 0x000000160d1d7c12 */ /* 0x000fc8000f8e9604 */
        /* <DEDUP_REMOVED lines=14> */
[----:B------:R-:W-:Y:S01]  /*05c0*/  UIADD3 UR25, UR4, -0x700cb87f, URZ ;  /* 0x8ff3478104197890 */ /* 0x000fe2000fffe03f */
[----:B------:R-:W-:Y:S01]  /*05d0*/  @!P0 CS2R R20, SRZ ;  /* 0x0000000000148805 */ /* 0x000fe2000001ff00 */
[--C-:B------:R-:W-:Y:S01]  /*05e0*/  PRMT R12, RZ, 0x5410, R25.reuse ;  /* 0x00005410ff0c7816 */ /* 0x100fe20000000019 */
[----:B------:R-:W-:Y:S01]  /*05f0*/  UIADD3 UR26, UR5, -0x695add53, URZ ;  /* 0x96a522ad051a7890 */ /* 0x000fe2000fffe03f */
[----:B------:R-:W-:Y:S01]  /*0600*/  PRMT R13, RZ, 0x7610, R25 ;  /* 0x00007610ff0d7816 */ /* 0x000fe20000000019 */
[----:B------:R-:W-:Y:S01]  /*0610*/  @!P0 CS2R R22, SRZ ;  /* 0x0000000000168805 */ /* 0x000fe2000001ff00 */
[----:B------:R-:W-:Y:S01]  /*0620*/  IMAD R29, R29, -0x326172a9, RZ ;  /* 0xcd9e8d571d1d7824 */ /* 0x000fe200078e02ff */
[----:B------:R0:W5:Y:S01]  /*0630*/  LDG.E.128 R60, [R2.64] ;  /* 0x00000006023c7981 */ /* 0x000162000c1e1d00 */
[----:B------:R-:W-:Y:S01]  /*0640*/  IMAD.HI.U32 R74, R90, -0x326172a9, RZ ;  /* 0xcd9e8d575a4a7827 */ /* 0x000fe200078e00ff */
[----:B------:R-:W-:-:S02]  /*0650*/  PRMT R4, RZ, 0x5410, R9 ;  /* 0x00005410ff047816 */ /* 0x000fc40000000009 */
[----:B------:R0:W5:Y:S01]  /*0660*/  LDG.E.128 R56, [R2.64+0x800] ;  /* 0x0008000602387981 */ /* 0x000162000c1e1d00 */
[----:B------:R-:W-:Y:S02]  /*0670*/  IMAD R25, R17, -0x2daee0ad, RZ ;  /* 0xd2511f5311197824 */ /* 0x000fe400078e02ff */
[----:B------:R-:W-:Y:S01]  /*0680*/  IMAD.WIDE.U32 R88, R88, -0x2daee0ad, RZ ;  /* 0xd2511f5358587825 */ /* 0x000fe200078e00ff */
[----:B------:R0:W5:Y:S01]  /*0690*/  LDG.E.128 R52, [R2.64+0x1000] ;  /* 0x0010000602347981 */ /* 0x000162000c1e1d00 */
[----:B------:R-:W-:Y:S01]  /*06a0*/  PRMT R5, RZ, 0x7610, R9 ;  /* 0x00007610ff057816 */ /* 0x000fe20000000009 */
[----:B------:R-:W-:Y:S01]  /*06b0*/  ULDC.U8 UR8, c[0x0][0x1f0] ;  /* 0x00007c0000087ab9 */ /* 0x000fe20000000000 */
[--C-:B------:R-:W-:Y:S01]  /*06c0*/  PRMT R6, RZ, 0x5410, R10.reuse ;  /* 0x00005410ff067816 */ /* 0x100fe2000000000a */
[----:B------:R-:W-:Y:S01]  /*06d0*/  IMAD.MOV.U32 R68, RZ, RZ, 0x1 ;  /* 0x00000001ff447424 */ /* 0x000fe200078e00ff */
[----:B------:R-:W-:Y:S01]  /*06e0*/  PRMT R7, RZ, 0x7610, R10 ;  /* 0x00007610ff077816 */ /* 0x000fe2000000000a */
[----:B------:R-:W-:Y:S01]  /*06f0*/  IMAD R90, R90, -0x326172a9, RZ ;  /* 0xcd9e8d575a5a7824 */ /* 0x000fe200078e02ff */
[----:B------:R-:W-:Y:S01]  /*0700*/  PRMT R9, RZ, 0x7610, R11 ;  /* 0x00007610ff097816 */ /* 0x000fe2000000000b */
[----:B------:R-:W-:Y:S01]  /*0710*/  IMAD.MOV.U32 R71, RZ, RZ, RZ ;  /* 0x000000ffff477224 */ /* 0x000fe200078e00ff */
[----:B------:R-:W-:-:S02]  /*0720*/  PRMT R10, RZ, 0x5410, R24 ;  /* 0x00005410ff0a7816 */ /* 0x000fc40000000018 */
[--C-:B0-----:R-:W-:Y:S02]  /*0730*/  PRMT R2, RZ, 0x5410, R8.reuse ;  /* 0x00005410ff027816 */ /* 0x101fe40000000008 */
[----:B------:R-:W-:Y:S02]  /*0740*/  PRMT R3, RZ, 0x7610, R8 ;  /* 0x00007610ff037816 */ /* 0x000fe40000000008 */
[----:B------:R-:W-:Y:S02]  /*0750*/  PRMT R8, RZ, 0x5410, R11 ;  /* 0x00005410ff087816 */ /* 0x000fe4000000000b */
[----:B------:R-:W-:Y:S02]  /*0760*/  PRMT R11, RZ, 0x7610, R24 ;  /* 0x00007610ff0b7816 */ /* 0x000fe40000000018 */
[--C-:B------:R-:W-:Y:S02]  /*0770*/  PRMT R14, RZ, 0x5410, R26.reuse ;  /* 0x00005410ff0e7816 */ /* 0x100fe4000000001a */
[----:B------:R-:W-:-:S02]  /*0780*/  PRMT R15, RZ, 0x7610, R26 ;  /* 0x00007610ff0f7816 */ /* 0x000fc4000000001a */
[--C-:B------:R-:W-:Y:S02]  /*0790*/  PRMT R16, RZ, 0x5410, R27.reuse ;  /* 0x00005410ff107816 */ /* 0x100fe4000000001b */
[----:B------:R-:W-:Y:S02]  /*07a0*/  PRMT R17, RZ, 0x7610, R27 ;  /* 0x00007610ff117816 */ /* 0x000fe4000000001b */
[----:B------:R-:W-:Y:S02]  /*07b0*/  LOP3.LUT R74, R74, UR25, R29, 0x96, !PT ;  /* 0x000000194a4a7c12 */ /* 0x000fe4000f8e961d */
        /* <DEDUP_REMOVED lines=10> */
.L_x_8036:
[----:B------:R-:W-:Y:S01]  /*0860*/  ISETP.NE.U32.AND P0, PT, RZ, c[0x0][0x180], PT ;  /* 0x00006000ff007a0c */ /* 0x000fe20003f05070 */
[----:B------:R-:W-:Y:S01]  /*0870*/  IMAD R20, R19, c[0x0][0x168], RZ ;  /* 0x00005a0013147a24 */ /* 0x000fe200078e02ff */
[----:B------:R-:W-:Y:S01]  /*0880*/  ISETP.NE.U32.AND P1, PT, RZ, c[0x0][0x178], PT ;  /* 0x00005e00ff007a0c */ /* 0x000fe20003f25070 */
[----:B------:R-:W-:Y:S01]  /*0890*/  IMAD.MOV.U32 R86, RZ, RZ, 0x10 ;  /* 0x00000010ff567424 */ /* 0x000fe200078e00ff */
[----:B------:R-:W-:Y:S02]  /*08a0*/  ISETP.NE.AND.EX P0, PT, RZ, c[0x0][0x184], PT, P0 ;  /* 0x00006100ff007a0c */ /* 0x000fe40003f05300 */
[----:B------:R-:W-:Y:S02]  /*08b0*/  SHF.R.S32.HI R21, RZ, 0x1f, R20 ;  /* 0x0000001fff157819 */ /* 0x000fe40000011414 */
[----:B------:R-:W-:Y:S02]  /*08c0*/  ISETP.NE.AND.EX P2, PT, RZ, c[0x0][0x17c], PT, P1 ;  /* 0x00005f00ff007a0c */ /* 0x000fe40003f45310 */
[----:B------:R-:W-:-:S02]  /*08d0*/  LEA.HI R21, R21, R20, RZ, 0x3 ;  /* 0x0000001415157211 */ /* 0x000fc400078f18ff */
[----:B------:R-:W-:-:S05]  /*08e0*/  LOP3.LUT R20, R0, 0x7f, RZ, 0xc0, !PT ;  /* 0x0000007f00147812 */ /* 0x000fca00078ec0ff */
        /* <DEDUP_REMOVED lines=22> */
.L_x_7647:
[----:B------:R-:W-:Y:S02]  /*0a50*/  IMAD.MOV.U32 R32, RZ, RZ, R90 ;  /* 0x000000ffff207224 */ /* 0x000fe400078e005a */
.L_x_7648:
[----:B------:R-:W-:Y:S05]  /*0a60*/  BSYNC B0 ;  /* 0x0000000000007941 */ /* 0x000fea0003800000 */
.L_x_7646:
        /* <DEDUP_REMOVED lines=16> */
.L_x_7652:
[----:B------:R-:W-:Y:S05]  /*0b70*/  BSYNC B1 ;  /* 0x0000000000017941 */ /* 0x000fea0003800000 */
.L_x_7651:
        /* <DEDUP_REMOVED lines=42> */
.L_x_7650:
[----:B------:R-:W-:Y:S05]  /*0e20*/  BSYNC B0 ;  /* 0x0000000000007941 */ /* 0x000fea0003800000 */
.L_x_7649:
        /* <DEDUP_REMOVED lines=16> */
.L_x_7653:
        /* <DEDUP_REMOVED lines=12> */
.L_x_7656:
[----:B------:R-:W-:Y:S02]  /*0ff0*/  IMAD.MOV.U32 R31, RZ, RZ, R90 ;  /* 0x000000ffff1f7224 */ /* 0x000fe400078e005a */
.L_x_7657:
[----:B------:R-:W-:Y:S05]  /*1000*/  BSYNC B0 ;  /* 0x0000000000007941 */ /* 0x000fea0003800000 */
.L_x_7655:
        /* <DEDUP_REMOVED lines=16> */
.L_x_7661:
[----:B------:R-:W-:Y:S05]  /*1110*/  BSYNC B1 ;  /* 0x0000000000017941 */ /* 0x000fea0003800000 */
.L_x_7660:
        /* <DEDUP_REMOVED lines=42> */
.L_x_7659:
[----:B------:R-:W-:Y:S05]  /*13c0*/  BSYNC B0 ;  /* 0x0000000000007941 */ /* 0x000fea0003800000 */
.L_x_7658:
        /* <DEDUP_REMOVED lines=9> */
.L_x_7654:
        /* <DEDUP_REMOVED lines=12> */
.L_x_7663:
[----:B------:R-:W-:Y:S02]  /*1520*/  IMAD.MOV.U32 R31, RZ, RZ, R90 ;  /* 0x000000ffff1f7224 */ /* 0x000fe400078e005a */
.L_x_7664:
[----:B------:R-:W-:Y:S05]  /*1530*/  BSYNC B0 ;  /* 0x0000000000007941 */ /* 0x000fea0003800000 */
.L_x_7662:
        /* <DEDUP_REMOVED lines=16> */
.L_x_7668:
[----:B------:R-:W-:Y:S05]  /*1640*/  BSYNC B1 ;  /* 0x0000000000017941 */ /* 0x000fea0003800000 */
.L_x_7667:
        /* <DEDUP_REMOVED lines=42> */
.L_x_7666:
[----:B------:R-:W-:Y:S05]  /*18f0*/  BSYNC B0 ;  /* 0x0000000000007941 */ /* 0x000fea0003800000 */
.L_x_7665:
        /* <DEDUP_REMOVED lines=13> */
.L_x_7669:
        /* <DEDUP_REMOVED lines=12> */
.L_x_7672:
[----:B------:R-:W-:Y:S02]  /*1a90*/  IMAD.MOV.U32 R20, RZ, RZ, R90 ;  /* 0x000000ffff147224 */ /* 0x000fe400078e005a */
.L_x_7673:
[----:B------:R-:W-:Y:S05]  /*1aa0*/  BSYNC B0 ;  /* 0x0000000000007941 */ /* 0x000fea0003800000 */
.L_x_7671:
        /* <DEDUP_REMOVED lines=16> */
.L_x_7677:
[----:B------:R-:W-:Y:S05]  /*1bb0*/  BSYNC B1 ;  /* 0x0000000000017941 */ /* 0x000fea0003800000 */
.L_x_7676:
        /* <DEDUP_REMOVED lines=42> */
.L_x_7675:
[----:B------:R-:W-:Y:S05]  /*1e60*/  BSYNC B0 ;  /* 0x0000000000007941 */ /* 0x000fea0003800000 */
.L_x_7674:
        /* <DEDUP_REMOVED lines=9> */
.L_x_7670:
        /* <DEDUP_REMOVED lines=12> */
.L_x_7679:
[----:B------:R-:W-:Y:S02]  /*1fc0*/  IMAD.MOV.U32 R20, RZ, RZ, R90 ;  /* 0x000000ffff147224 */ /* 0x000fe400078e005a */
.L_x_7680:
[----:B------:R-:W-:Y:S05]  /*1fd0*/  BSYNC B0 ;  /* 0x0000000000007941 */ /* 0x000fea0003800000 */
.L_x_7678:
        /* <DEDUP_REMOVED lines=16> */
.L_x_7684:
[----:B------:R-:W-:Y:S05]  /*20e0*/  BSYNC B1 ;  /* 0x0000000000017941 */ /* 0x000fea0003800000 */
.L_x_7683:
        /* <DEDUP_REMOVED lines=42> */
.L_x_7682:
[----:B------:R-:W-:Y:S05]  /*2390*/  BSYNC B0 ;  /* 0x0000000000007941 */ /* 0x000fea0003800000 */
.L_x_7681:
        /* <DEDUP_REMOVED lines=13> */
.L_x_7685:
        /* <DEDUP_REMOVED lines=12> */
.L_x_7688:
[----:B------:R-:W-:Y:S02]  /*2530*/  IMAD.MOV.U32 R20, RZ, RZ, R90 ;  /* 0x000000ffff147224 */ /* 0x000fe400078e005a */
.L_x_7689:
[----:B------:R-:W-:Y:S05]  /*2540*/  BSYNC B0 ;  /* 0x0000000000007941 */ /* 0x000fea0003800000 */
.L_x_7687:
        /* <DEDUP_REMOVED lines=16> */
.L_x_7693:
[----:B------:R-:W-:Y:S05]  /*2650*/  BSYNC B1 ;  /* 0x0000000000017941 */ /* 0x000fea0003800000 */
.L_x_7692:
        /* <DEDUP_REMOVED lines=42> */
.L_x_7691:
[----:B------:R-:W-:Y:S05]  /*2900*/  BSYNC B0 ;  /* 0x0000000000007941 */ /* 0x000fea0003800000 */
.L_x_7690:
        /* <DEDUP_REMOVED lines=9> */
.L_x_7686:
        /* <DEDUP_REMOVED lines=12> */
.L_x_7695:
[----:B------:R-:W-:Y:S02]  /*2a60*/  IMAD.MOV.U32 R20, RZ, RZ, R90 ;  /* 0x000000ffff147224 */ /* 0x000fe400078e005a */
.L_x_7696:
[----:B------:R-:W-:Y:S05]  /*2a70*/  BSYNC B0 ;  /* 0x0000000000007941 */ /* 0x000fea0003800000 */
.L_x_7694:
        /* <DEDUP_REMOVED lines=16> */
.L_x_7700:
[----:B------:R-:W-:Y:S05]  /*2b80*/  BSYNC B1 ;  /* 0x0000000000017941 */ /* 0x000fea0003800000 */
.L_x_7699:
        /* <DEDUP_REMOVED lines=42> */
.L_x_7698:
[----:B------:R-:W-:Y:S05]  /*2e30*/  BSYNC B0 ;  /* 0x0000000000007941 */ /* 0x000fea0003800000 */
.L_x_7697:
        /* <DEDUP_REMOVED lines=13> */
.L_x_7701:
        /* <DEDUP_REMOVED lines=12> */
.L_x_7704:
[----:B------:R-:W-:Y:S02]  /*2fd0*/  IMAD.MOV.U32 R32, RZ, RZ, R90 ;  /* 0x000000ffff207224 */ /* 0x000fe400078e005a */
.L_x_7705:
[----:B------:R-:W-:Y:S05]  /*2fe0*/  BSYNC B0 ;  /* 0x0000000000007941 */ /* 0x000fea0003800000 */
.L_x_7703:
        /* <DEDUP_REMOVED lines=16> */
.L_x_7709:
[----:B------:R-:W-:Y:S05]  /*30f0*/  BSYNC B1 ;  /* 0x0000000000017941 */ /* 0x000fea0003800000 */
.L_x_7708:
        /* <DEDUP_REMOVED lines=42> */
.L_x_7707:
[----:B------:R-:W-:Y:S05]  /*33a0*/  BSYNC B0 ;  /* 0x0000000000007941 */ /* 0x000fea0003800000 */
.L_x_7706:
        /* <DEDUP_REMOVED lines=9> */
.L_x_7702:
        /* <DEDUP_REMOVED lines=12> */
.L_x_7711:
[----:B------:R-:W-:Y:S02]  /*3500*/  IMAD.MOV.U32 R33, RZ, RZ, R90 ;  /* 0x000000ffff217224 */ /* 0x000fe400078e005a */
.L_x_7712:
[----:B------:R-:W-:Y:S05]  /*3510*/  BSYNC B0 ;  /* 0x0000000000007941 */ /* 0x000fea0003800000 */
.L_x_7710:
        /* <DEDUP_REMOVED lines=16> */
.L_x_7716:
[----:B------:R-:W-:Y:S05]  /*3620*/  BSYNC B1 ;  /* 0x0000000000017941 */ /* 0x000fea0003800000 */
.L_x_7715:
        /* <DEDUP_REMOVED lines=42> */
.L_x_7714:
[----:B------:R-:W-:Y:S05]  /*38d0*/  BSYNC B0 ;  /* 0x0000000000007941 */ /* 0x000fea0003800000 */
.L_x_7713:
        /* <DEDUP_REMOVED lines=12> */
.L_x_7717:
        /* <DEDUP_REMOVED lines=12> */
.L_x_7720:
[----:B------:R-:W-:Y:S02]  /*3a60*/  IMAD.MOV.U32 R33, RZ, RZ, R90 ;  /* 0x000000ffff217224 */ /* 0x000fe400078e005a */
.L_x_7721:
[----:B------:R-:W-:Y:S05]  /*3a70*/  BSYNC B0 ;  /* 0x0000000000007941 */ /* 0x000fea0003800000 */
.L_x_7719:
        /* <DEDUP_REMOVED lines=16> */
.L_x_7725:
[----:B------:R-:W-:Y:S05]  /*3b80*/  BSYNC B1 ;  /* 0x0000000000017941 */ /* 0x000fea0003800000 */
.L_x_7724:
        /* <DEDUP_REMOVED lines=42> */
.L_x_7723:
[----:B------:R-:W-:Y:S05]  /*3e30*/  BSYNC B0 ;  /* 0x0000000000007941 */ /* 0x000fea0003800000 */
.L_x_7722:
        /* <DEDUP_REMOVED lines=9> */
.L_x_7718:
        /* <DEDUP_REMOVED lines=12> */
.L_x_7727:
[----:B------:R-:W-:Y:S02]  /*3f90*/  IMAD.MOV.U32 R34, RZ, RZ, R90 ;  /* 0x000000ffff227224 */ /* 0x000fe400078e005a */
.L_x_7728:
[----:B------:R-:W-:Y:S05]  /*3fa0*/  BSYNC B0 ;  /* 0x0000000000007941 */ /* 0x000fea0003800000 */
.L_x_7726:
        /* <DEDUP_REMOVED lines=16> */
.L_x_7732:
[----:B------:R-:W-:Y:S05]  /*40b0*/  BSYNC B1 ;  /* 0x0000000000017941 */ /* 0x000fea0003800000 */
.L_x_7731:
        /* <DEDUP_REMOVED lines=42> */
.L_x_7730:
[----:B------:R-:W-:Y:S05]  /*4360*/  BSYNC B0 ;  /* 0x0000000000007941 */ /* 0x000fea0003800000 */
.L_x_7729:
        /* <DEDUP_REMOVED lines=12> */
.L_x_7733:
        /* <DEDUP_REMOVED lines=12> */
.L_x_7736:
[----:B------:R-:W-:Y:S02]  /*44f0*/  IMAD.MOV.U32 R22, RZ, RZ, R90 ;  /* 0x000000ffff167224 */ /* 0x000fe400078e005a */
.L_x_7737:
[----:B------:R-:W-:Y:S05]  /*4500*/  BSYNC B0 ;  /* 0x0000000000007941 */ /* 0x000fea0003800000 */
.L_x_7735:
        /* <DEDUP_REMOVED lines=16> */
.L_x_7741:
[----:B------:R-:W-:Y:S05]  /*4610*/  BSYNC B1 ;  /* 0x0000000000017941 */ /* 0x000fea0003800000 */
.L_x_7740:
        /* <DEDUP_REMOVED lines=42> */
.L_x_7739:
[----:B------:R-:W-:Y:S05]  /*48c0*/  BSYNC B0 ;  /* 0x0000000000007941 */ /* 0x000fea0003800000 */
.L_x_7738:
        /* <DEDUP_REMOVED lines=9> */
.L_x_7734:
        /* <DEDUP_REMOVED lines=12> */
.L_x_7743:
[----:B------:R-:W-:Y:S02]  /*4a20*/  IMAD.MOV.U32 R22, RZ, RZ, R90 ;  /* 0x000000ffff167224 */ /* 0x000fe400078e005a */
.L_x_7744:
[----:B------:R-:W-:Y:S05]  /*4a30*/  BSYNC B0 ;  /* 0x0000000000007941 */ /* 0x000fea0003800000 */
.L_x_7742:
        /* <DEDUP_REMOVED lines=16> */
.L_x_7748:
[----:B------:R-:W-:Y:S05]  /*4b40*/  BSYNC B1 ;  /* 0x0000000000017941 */ /* 0x000fea0003800000 */
.L_x_7747:
        /* <DEDUP_REMOVED lines=42> */
.L_x_7746:
[----:B------:R-:W-:Y:S05]  /*4df0*/  BSYNC B0 ;  /* 0x0000000000007941 */ /* 0x000fea0003800000 */
.L_x_7745:
        /* <DEDUP_REMOVED lines=12> */
.L_x_7749:
        /* <DEDUP_REMOVED lines=12> */
.L_x_7752:
[----:B------:R-:W-:Y:S02]  /*4f80*/  IMAD.MOV.U32 R22, RZ, RZ, R90 ;  /* 0x000000ffff167224 */ /* 0x000fe400078e005a */
.L_x_7753:
[----:B------:R-:W-:Y:S05]  /*4f90*/  BSYNC B0 ;  /* 0x0000000000007941 */ /* 0x000fea0003800000 */
.L_x_7751:
        /* <DEDUP_REMOVED lines=16> */
.L_x_7757:
[----:B------:R-:W-:Y:S05]  /*50a0*/  BSYNC B1 ;  /* 0x0000000000017941 */ /* 0x000fea0003800000 */
.L_x_7756:
        /* <DEDUP_REMOVED lines=42> */
.L_x_7755:
[----:B------:R-:W-:Y:S05]  /*5350*/  BSYNC B0 ;  /* 0x0000000000007941 */ /* 0x000fea0003800000 */
.L_x_7754:
        /* <DEDUP_REMOVED lines=9> */
.L_x_7750:
        /* <DEDUP_REMOVED lines=12> */
.L_x_7759:
[----:B------:R-:W-:Y:S02]  /*54b0*/  IMAD.MOV.U32 R22, RZ, RZ, R90 ;  /* 0x000000ffff167224 */ /* 0x000fe400078e005a */
.L_x_7760:
[----:B------:R-:W-:Y:S05]  /*54c0*/  BSYNC B0 ;  /* 0x0000000000007941 */ /* 0x000fea0003800000 */
.L_x_7758:
        /* <DEDUP_REMOVED lines=16> */
.L_x_7764:
[----:B------:R-:W-:Y:S05]  /*55d0*/  BSYNC B1 ;  /* 0x0000000000017941 */ /* 0x000fea0003800000 */
.L_x_7763:
        /* <DEDUP_REMOVED lines=42> */
.L_x_7762:
[----:B------:R-:W-:Y:S05]  /*5880*/  BSYNC B0 ;  /* 0x0000000000007941 */ /* 0x000fea0003800000 */
.L_x_7761:
        /* <DEDUP_REMOVED lines=12> */
.L_x_7765:
        /* <DEDUP_REMOVED lines=12> */
.L_x_7768:
[----:B------:R-:W-:Y:S02]  /*5a10*/  IMAD.MOV.U32 R28, RZ, RZ, R90 ;  /* 0x000000ffff1c7224 */ /* 0x000fe400078e005a */
.L_x_7769:
[----:B------:R-:W-:Y:S05]  /*5a20*/  BSYNC B0 ;  /* 0x0000000000007941 */ /* 0x000fea0003800000 */
.L_x_7767:
        /* <DEDUP_REMOVED lines=18> */
.L_x_7773:
[----:B------:R-:W-:Y:S05]  /*5b50*/  BSYNC B1 ;  /* 0x0000000000017941 */ /* 0x000fea0003800000 */
.L_x_7772:
        /* <DEDUP_REMOVED lines=42> */
.L_x_7771:
[----:B------:R-:W-:Y:S05]  /*5e00*/  BSYNC B0 ;  /* 0x0000000000007941 */ /* 0x000fea0003800000 */
.L_x_7770:
        /* <DEDUP_REMOVED lines=9> */
.L_x_7766:
        /* <DEDUP_REMOVED lines=54> */
.L_x_7774:
        /* <DEDUP_REMOVED lines=16> */
.L_x_7776:
[----:B-1----:R-:W-:Y:S02]  /*6300*/  IMAD.MOV.U32 R64, RZ, RZ, R90 ;  /* 0x000000ffff407224 */ /* 0x002fe400078e005a */
.L_x_7777:
[----:B------:R-:W-:Y:S05]  /*6310*/  BSYNC B0 ;  /* 0x0000000000007941 */ /* 0x000fea0003800000 */
.L_x_7775:
        /* <DEDUP_REMOVED lines=16> */
.L_x_7781:
[----:B------:R-:W-:Y:S05]  /*6420*/  BSYNC B1 ;  /* 0x0000000000017941 */ /* 0x000fea0003800000 */
.L_x_7780:
        /* <DEDUP_REMOVED lines=42> */
.L_x_7779:
[----:B------:R-:W-:Y:S05]  /*66d0*/  BSYNC B0 ;  /* 0x0000000000007941 */ /* 0x000fea0003800000 */
.L_x_7778:
        /* <DEDUP_REMOVED lines=13> */
.L_x_7782:
        /* <DEDUP_REMOVED lines=12> */
.L_x_7785:
[----:B------:R-:W-:Y:S02]  /*6870*/  IMAD.MOV.U32 R29, RZ, RZ, R90 ;  /* 0x000000ffff1d7224 */ /* 0x000fe400078e005a */
.L_x_7786:
[----:B------:R-:W-:Y:S05]  /*6880*/  BSYNC B0 ;  /* 0x0000000000007941 */ /* 0x000fea0003800000 */
.L_x_7784:
        /* <DEDUP_REMOVED lines=16> */
.L_x_7790:
[----:B------:R-:W-:Y:S05]  /*6990*/  BSYNC B1 ;  /* 0x0000000000017941 */ /* 0x000fea0003800000 */
.L_x_7789:
        /* <DEDUP_REMOVED lines=42> */
.L_x_7788:
[----:B------:R-:W-:Y:S05]  /*6c40*/  BSYNC B0 ;  /* 0x0000000000007941 */ /* 0x000fea0003800000 */
.L_x_7787:
        /* <DEDUP_REMOVED lines=9> */
.L_x_7783:
        /* <DEDUP_REMOVED lines=12> */
.L_x_7792:
[----:B------:R-:W-:Y:S02]  /*6da0*/  IMAD.MOV.U32 R66, RZ, RZ, R90 ;  /* 0x000000ffff427224 */ /* 0x000fe400078e005a */
.L_x_7793:
[----:B------:R-:W-:Y:S05]  /*6db0*/  BSYNC B0 ;  /* 0x0000000000007941 */ /* 0x000fea0003800000 */
.L_x_7791:
        /* <DEDUP_REMOVED lines=16> */
.L_x_7797:
[----:B------:R-:W-:Y:S05]  /*6ec0*/  BSYNC B1 ;  /* 0x0000000000017941 */ /* 0x000fea0003800000 */
.L_x_7796:
        /* <DEDUP_REMOVED lines=42> */
.L_x_7795:
[----:B------:R-:W-:Y:S05]  /*7170*/  BSYNC B0 ;  /* 0x0000000000007941 */ /* 0x000fea0003800000 */
.L_x_7794:
        /* <DEDUP_REMOVED lines=13> */
.L_x_7798:
        /* <DEDUP_REMOVED lines=12> */
.L_x_7801:
[----:B------:R-:W-:Y:S02]  /*7310*/  IMAD.MOV.U32 R20, RZ, RZ, R90 ;  /* 0x000000ffff147224 */ /* 0x000fe400078e005a */
.L_x_7802:
[----:B------:R-:W-:Y:S05]  /*7320*/  BSYNC B0 ;  /* 0x0000000000007941 */ /* 0x000fea0003800000 */
.L_x_7800:
        /* <DEDUP_REMOVED lines=16> */
.L_x_7806:
[----:B------:R-:W-:Y:S05]  /*7430*/  BSYNC B1 ;  /* 0x0000000000017941 */ /* 0x000fea0003800000 */
.L_x_7805:
        /* <DEDUP_REMOVED lines=42> */
.L_x_7804:
[----:B------:R-:W-:Y:S05]  /*76e0*/  BSYNC B0 ;  /* 0x0000000000007941 */ /* 0x000fea0003800000 */
.L_x_7803:
        /* <DEDUP_REMOVED lines=9> */
.L_x_7799:
        /* <DEDUP_REMOVED lines=12> */
.L_x_7808:
[----:B------:R-:W-:Y:S02]  /*7840*/  IMAD.MOV.U32 R20, RZ, RZ, R90 ;  /* 0x000000ffff147224 */ /* 0x000fe400078e005a */
.L_x_7809:
[----:B------:R-:W-:Y:S05]  /*7850*/  BSYNC B0 ;  /* 0x0000000000007941 */ /* 0x000fea0003800000 */
.L_x_7807:
        /* <DEDUP_REMOVED lines=16> */
.L_x_7813:
[----:B------:R-:W-:Y:S05]  /*7960*/  BSYNC B1 ;  /* 0x0000000000017941 */ /* 0x000fea0003800000 */
.L_x_7812:
        /* <DEDUP_REMOVED lines=42> */
.L_x_7811:
[----:B------:R-:W-:Y:S05]  /*7c10*/  BSYNC B0 ;  /* 0x0000000000007941 */ /* 0x000fea0003800000 */
.L_x_7810:
        /* <DEDUP_REMOVED lines=13> */
.L_x_7814:
        /* <DEDUP_REMOVED lines=12> */
.L_x_7817:
[----:B------:R-:W-:Y:S02]  /*7db0*/  IMAD.MOV.U32 R20, RZ, RZ, R90 ;  /* 0x000000ffff147224 */ /* 0x000fe400078e005a */
.L_x_7818:
[----:B------:R-:W-:Y:S05]  /*7dc0*/  BSYNC B0 ;  /* 0x0000000000007941 */ /* 0x000fea0003800000 */
.L_x_7816:
        /* <DEDUP_REMOVED lines=16> */
.L_x_7822:
[----:B------:R-:W-:Y:S05]  /*7ed0*/  BSYNC B1 ;  /* 0x0000000000017941 */ /* 0x000fea0003800000 */
.L_x_7821:
        /* <DEDUP_REMOVED lines=42> */
.L_x_7820:
[----:B------:R-:W-:Y:S05]  /*8180*/  BSYNC B0 ;  /* 0x0000000000007941 */ /* 0x000fea0003800000 */
.L_x_7819:
        /* <DEDUP_REMOVED lines=9> */
.L_x_7815:
        /* <DEDUP_REMOVED lines=12> */
.L_x_7824:
[----:B------:R-:W-:Y:S02]  /*82e0*/  IMAD.MOV.U32 R20, RZ, RZ, R90 ;  /* 0x000000ffff147224 */ /* 0x000fe400078e005a */
.L_x_7825:
[----:B------:R-:W-:Y:S05]  /*82f0*/  BSYNC B0 ;  /* 0x0000000000007941 */ /* 0x000fea0003800000 */
.L_x_7823:
        /* <DEDUP_REMOVED lines=16> */
.L_x_7829:
[----:B------:R-:W-:Y:S05]  /*8400*/  BSYNC B1 ;  /* 0x0000000000017941 */ /* 0x000fea0003800000 */
.L_x_7828:
        /* <DEDUP_REMOVED lines=42> */
.L_x_7827:
[----:B------:R-:W-:Y:S05]  /*86b0*/  BSYNC B0 ;  /* 0x0000000000007941 */ /* 0x000fea0003800000 */
.L_x_7826:
        /* <DEDUP_REMOVED lines=13> */
.L_x_7830:
        /* <DEDUP_REMOVED lines=12> */
.L_x_7833:
[----:B------:R-:W-:Y:S02]  /*8850*/  IMAD.MOV.U32 R66, RZ, RZ, R90 ;  /* 0x000000ffff427224 */ /* 0x000fe400078e005a */
.L_x_7834:
[----:B------:R-:W-:Y:S05]  /*8860*/  BSYNC B0 ;  /* 0x0000000000007941 */ /* 0x000fea0003800000 */
.L_x_7832:
        /* <DEDUP_REMOVED lines=16> */
.L_x_7838:
[----:B------:R-:W-:Y:S05]  /*8970*/  BSYNC B1 ;  /* 0x0000000000017941 */ /* 0x000fea0003800000 */
.L_x_7837:
        /* <DEDUP_REMOVED lines=42> */
.L_x_7836:
[----:B------:R-:W-:Y:S05]  /*8c20*/  BSYNC B0 ;  /* 0x0000000000007941 */ /* 0x000fea0003800000 */
.L_x_7835:
        /* <DEDUP_REMOVED lines=9> */
.L_x_7831:
        /* <DEDUP_REMOVED lines=12> */
.L_x_7840:
[----:B------:R-:W-:Y:S02]  /*8d80*/  IMAD.MOV.U32 R66, RZ, RZ, R90 ;  /* 0x000000ffff427224 */ /* 0x000fe400078e005a */
.L_x_7841:
[----:B------:R-:W-:Y:S05]  /*8d90*/  BSYNC B0 ;  /* 0x0000000000007941 */ /* 0x000fea0003800000 */
.L_x_7839:
        /* <DEDUP_REMOVED lines=16> */
.L_x_7845:
[----:B------:R-:W-:Y:S05]  /*8ea0*/  BSYNC B1 ;  /* 0x0000000000017941 */ /* 0x000fea0003800000 */
.L_x_7844:
        /* <DEDUP_REMOVED lines=42> */
.L_x_7843:
[----:B------:R-:W-:Y:S05]  /*9150*/  BSYNC B0 ;  /* 0x0000000000007941 */ /* 0x000fea0003800000 */
.L_x_7842:
        /* <DEDUP_REMOVED lines=12> */
.L_x_7846:
        /* <DEDUP_REMOVED lines=12> */
.L_x_7849:
[----:B------:R-:W-:Y:S02]  /*92e0*/  IMAD.MOV.U32 R25, RZ, RZ, R90 ;  /* 0x000000ffff197224 */ /* 0x000fe400078e005a */
.L_x_7850:
[----:B------:R-:W-:Y:S05]  /*92f0*/  BSYNC B0 ;  /* 0x0000000000007941 */ /* 0x000fea0003800000 */
.L_x_7848:
        /* <DEDUP_REMOVED lines=16> */
.L_x_7854:
[----:B------:R-:W-:Y:S05]  /*9400*/  BSYNC B1 ;  /* 0x0000000000017941 */ /* 0x000fea0003800000 */
.L_x_7853:
        /* <DEDUP_REMOVED lines=42> */
.L_x_7852:
[----:B------:R-:W-:Y:S05]  /*96b0*/  BSYNC B0 ;  /* 0x0000000000007941 */ /* 0x000fea0003800000 */
.L_x_7851:
        /* <DEDUP_REMOVED lines=9> */
.L_x_7847:
        /* <DEDUP_REMOVED lines=12> */
.L_x_7856:
[----:B------:R-:W-:Y:S02]  /*9810*/  IMAD.MOV.U32 R84, RZ, RZ, R90 ;  /* 0x000000ffff547224 */ /* 0x000fe400078e005a */
.L_x_7857:
[----:B------:R-:W-:Y:S05]  /*9820*/  BSYNC B0 ;  /* 0x0000000000007941 */ /* 0x000fea0003800000 */
.L_x_7855:
        /* <DEDUP_REMOVED lines=16> */
.L_x_7861:
[----:B------:R-:W-:Y:S05]  /*9930*/  BSYNC B1 ;  /* 0x0000000000017941 */ /* 0x000fea0003800000 */
.L_x_7860:
        /* <DEDUP_REMOVED lines=42> */
.L_x_7859:
[----:B------:R-:W-:Y:S05]  /*9be0*/  BSYNC B0 ;  /* 0x0000000000007941 */ /* 0x000fea0003800000 */
.L_x_7858:
        /* <DEDUP_REMOVED lines=12> */
.L_x_7862:
        /* <DEDUP_REMOVED lines=12> */
.L_x_7865:
[----:B------:R-:W-:Y:S02]  /*9d70*/  IMAD.MOV.U32 R22, RZ, RZ, R90 ;  /* 0x000000ffff167224 */ /* 0x000fe400078e005a */
.L_x_7866:
[----:B------:R-:W-:Y:S05]  /*9d80*/  BSYNC B0 ;  /* 0x0000000000007941 */ /* 0x000fea0003800000 */
.L_x_7864:
        /* <DEDUP_REMOVED lines=16> */
.L_x_7870:
[----:B------:R-:W-:Y:S05]  /*9e90*/  BSYNC B1 ;  /* 0x0000000000017941 */ /* 0x000fea0003800000 */
.L_x_7869:
        /* <DEDUP_REMOVED lines=42> */
.L_x_7868:
[----:B------:R-:W-:Y:S05]  /*a140*/  BSYNC B0 ;  /* 0x0000000000007941 */ /* 0x000fea0003800000 */
.L_x_7867:
        /* <DEDUP_REMOVED lines=9> */
.L_x_7863:
        /* <DEDUP_REMOVED lines=12> */
.L_x_7872:
[----:B------:R-:W-:Y:S02]  /*a2a0*/  IMAD.MOV.U32 R22, RZ, RZ, R90 ;  /* 0x000000ffff167224 */ /* 0x000fe400078e005a */
.L_x_7873:
[----:B------:R-:W-:Y:S05]  /*a2b0*/  BSYNC B0 ;  /* 0x0000000000007941 */ /* 0x000fea0003800000 */
.L_x_7871:
        /* <DEDUP_REMOVED lines=16> */
.L_x_7877:
[----:B------:R-:W-:Y:S05]  /*a3c0*/  BSYNC B1 ;  /* 0x0000000000017941 */ /* 0x000fea0003800000 */
.L_x_7876:
        /* <DEDUP_REMOVED lines=42> */
.L_x_7875:
[----:B------:R-:W-:Y:S05]  /*a670*/  BSYNC B0 ;  /* 0x0000000000007941 */ /* 0x000fea0003800000 */
.L_x_7874:
        /* <DEDUP_REMOVED lines=12> */
.L_x_7878:
        /* <DEDUP_REMOVED lines=12> */
.L_x_7881:
[----:B------:R-:W-:Y:S02]  /*a800*/  IMAD.MOV.U32 R22, RZ, RZ, R90 ;  /* 0x000000ffff167224 */ /* 0x000fe400078e005a */
.L_x_7882:
[----:B------:R-:W-:Y:S05]  /*a810*/  BSYNC B0 ;  /* 0x0000000000007941 */ /* 0x000fea0003800000 */
.L_x_7880:
        /* <DEDUP_REMOVED lines=16> */
.L_x_7886:
[----:B------:R-:W-:Y:S05]  /*a920*/  BSYNC B1 ;  /* 0x0000000000017941 */ /* 0x000fea0003800000 */
.L_x_7885:
        /* <DEDUP_REMOVED lines=42> */
.L_x_7884:
[----:B------:R-:W-:Y:S05]  /*abd0*/  BSYNC B0 ;  /* 0x0000000000007941 */ /* 0x000fea0003800000 */
.L_x_7883:
        /* <DEDUP_REMOVED lines=9> */
.L_x_7879:
        /* <DEDUP_REMOVED lines=12> */
.L_x_7888:
[----:B------:R-:W-:Y:S02]  /*ad30*/  IMAD.MOV.U32 R22, RZ, RZ, R90 ;  /* 0x000000ffff167224 */ /* 0x000fe400078e005a */
.L_x_7889:
[----:B------:R-:W-:Y:S05]  /*ad40*/  BSYNC B0 ;  /* 0x0000000000007941 */ /* 0x000fea0003800000 */
.L_x_7887:
        /* <DEDUP_REMOVED lines=16> */
.L_x_7893:
[----:B------:R-:W-:Y:S05]  /*ae50*/  BSYNC B1 ;  /* 0x0000000000017941 */ /* 0x000fea0003800000 */
.L_x_7892:
        /* <DEDUP_REMOVED lines=42> */
.L_x_7891:
[----:B------:R-:W-:Y:S05]  /*b100*/  BSYNC B0 ;  /* 0x0000000000007941 */ /* 0x000fea0003800000 */
.L_x_7890:
        /* <DEDUP_REMOVED lines=12> */
.L_x_7894:
        /* <DEDUP_REMOVED lines=12> */
.L_x_7897:
[----:B------:R-:W-:Y:S02]  /*b290*/  IMAD.MOV.U32 R84, RZ, RZ, R90 ;  /* 0x000000ffff547224 */ /* 0x000fe400078e005a */
.L_x_7898:
[----:B------:R-:W-:Y:S05]  /*b2a0*/  BSYNC B0 ;  /* 0x0000000000007941 */ /* 0x000fea0003800000 */
.L_x_7896:
        /* <DEDUP_REMOVED lines=18> */
.L_x_7902:
[----:B------:R-:W-:Y:S05]  /*b3d0*/  BSYNC B1 ;  /* 0x0000000000017941 */ /* 0x000fea0003800000 */
.L_x_7901:
        /* <DEDUP_REMOVED lines=42> */
.L_x_7900:
[----:B------:R-:W-:Y:S05]  /*b680*/  BSYNC B0 ;  /* 0x0000000000007941 */ /* 0x000fea0003800000 */
.L_x_7899:
        /* <DEDUP_REMOVED lines=9> */
.L_x_7895:
[----:B------:R-:W-:Y:S01]  /*b720*/  P2R R20, PR, RZ, 0x2 ;  /* 0x00000002ff147803 */ /* 0x000fe20000000000 */
[----:B------:R-:W-:Y:S01]  /*b730*/  IMAD.WIDE.U32 R66, R87, R101, c[0x0][0x188] ;  /* 0x0000620057427625 */ /* 0x000fe200078e0065 */
[----:B------:R-:W-:Y:S02]  /*b740*/  ISETP.NE.AND P1, PT, R105, RZ, PT ;  /* 0x000000ff6900720c */ /* 0x000fe40003f25270 */
[----:B------:R-:W-:Y:S02]  /*b750*/  SEL R21, RZ, 0x10000, P4 ;  /* 0x00010000ff157807 */ /* 0x000fe40002000000 */
[----:B------:R-:W-:Y:S01]  /*b760*/  SEL R84, RZ, 0x100, P3 ;  /* 0x00000100ff547807 */ /* 0x000fe20001800000 */
[----:B------:R0:W-:Y:S01]  /*b770*/  STG.E.128 [R66.64], R28 ;  /* 0x0000001c42007986 */ /* 0x0001e2000c101d06 */
[----:B------:R-:W-:Y:S02]  /*b780*/  ISETP.NE.AND P4, PT, R103, RZ, PT ;  /* 0x000000ff6700720c */ /* 0x000fe40003f85270 */
[----:B------:R-:W-:Y:S01]  /*b790*/  ISETP.NE.AND P3, PT, R104, RZ, PT ;  /* 0x000000ff6800720c */ /* 0x000fe20003f65270 */
[----:B------:R0:W-:Y:S01]  /*b7a0*/  STG.E.128 [R66.64+0x10], R24 ;  /* 0x0000101842007986 */ /* 0x0001e2000c101d06 */
[----:B------:R-:W-:-:S02]  /*b7b0*/  SEL R64, RZ, 0x1, P1 ;  /* 0x00000001ff407807 */ /* 0x000fc40000800000 */
[----:B------:R-:W-:Y:S02]  /*b7c0*/  ISETP.NE.AND P1, PT, R20, RZ, PT ;  /* 0x000000ff1400720c */ /* 0x000fe40003f25270 */
[----:B------:R-:W-:Y:S01]  /*b7d0*/  SEL R23, RZ, 0x1000000, P5 ;  /* 0x01000000ff177807 */ /* 0x000fe20002800000 */
[----:B------:R-:W-:Y:S01]  /*b7e0*/  IMAD.WIDE.U32 R64, R64, 0x1000000, RZ ;  /* 0x0100000040407825 */ /* 0x000fe200078e00ff */
[----:B------:R-:W-:Y:S02]  /*b7f0*/  SEL R20, RZ, 0x1, P3 ;  /* 0x00000001ff147807 */ /* 0x000fe40001800000 */
        /* <DEDUP_REMOVED lines=12> */
[----:B------:R-:W-:-:S02]  /*b8c0*/  ISETP.NE.AND P6, PT, R100, RZ, PT ;  /* 0x000000ff6400720c */ /* 0x000fc40003fc5270 */
[----:B------:R-:W-:Y:S02]  /*b8d0*/  IADD3 R98, R97, 0x100, RZ ;  /* 0x0000010061627810 */ /* 0x000fe40007ffe0ff */
[----:B------:R0:W-:Y:S03]  /*b8e0*/  STG.E.64 [R64.64], R22 ;  /* 0x0000001640007986 */ /* 0x0001e6000c101b06 */
[----:B------:R-:W-:-:S04]  /*b8f0*/  IMAD.WIDE.U32 R104, R98, R86, c[0x0][0x170] ;  /* 0x00005c0062687625 */ /* 0x000fc800078e0056 */
[----:B------:R-:W-:-:S04]  /*b900*/  @P0 IMAD.WIDE.U32 R84, R98, R101, c[0x0][0x180] ;  /* 0x0000600062540625 */ /* 0x000fc800078e0065 */
        /* <DEDUP_REMOVED lines=21> */
.L_x_7903:
        /* <DEDUP_REMOVED lines=16> */
.L_x_7905:
[----:B-1----:R-:W-:Y:S02]  /*bb60*/  IMAD.MOV.U32 R103, RZ, RZ, R90 ;  /* 0x000000ffff677224 */ /* 0x002fe400078e005a */
.L_x_7906:
[----:B------:R-:W-:Y:S05]  /*bb70*/  BSYNC B0 ;  /* 0x0000000000007941 */ /* 0x000fea0003800000 */
.L_x_7904:
        /* <DEDUP_REMOVED lines=16> */
.L_x_7910:
[----:B------:R-:W-:Y:S05]  /*bc80*/  BSYNC B1 ;  /* 0x0000000000017941 */ /* 0x000fea0003800000 */
.L_x_7909:
        /* <DEDUP_REMOVED lines=42> */
.L_x_7908:
[----:B------:R-:W-:Y:S05]  /*bf30*/  BSYNC B0 ;  /* 0x0000000000007941 */ /* 0x000fea0003800000 */
.L_x_7907:
        /* <DEDUP_REMOVED lines=13> */
.L_x_7911:
        /* <DEDUP_REMOVED lines=12> */
.L_x_7914:
[----:B------:R-:W-:Y:S02]  /*c0d0*/  IMAD.MOV.U32 R21, RZ, RZ, R90 ;  /* 0x000000ffff157224 */ /* 0x000fe400078e005a */
.L_x_7915:
[----:B------:R-:W-:Y:S05]  /*c0e0*/  BSYNC B0 ;  /* 0x0000000000007941 */ /* 0x000fea0003800000 */
.L_x_7913:
        /* <DEDUP_REMOVED lines=16> */
.L_x_7919:
[----:B------:R-:W-:Y:S05]  /*c1f0*/  BSYNC B1 ;  /* 0x0000000000017941 */ /* 0x000fea0003800000 */
.L_x_7918:
        /* <DEDUP_REMOVED lines=42> */
.L_x_7917:
[----:B------:R-:W-:Y:S05]  /*c4a0*/  BSYNC B0 ;  /* 0x0000000000007941 */ /* 0x000fea0003800000 */
.L_x_7916:
        /* <DEDUP_REMOVED lines=9> */
.L_x_7912:
        /* <DEDUP_REMOVED lines=12> */
.L_x_7921:
[----:B------:R-:W-:Y:S02]  /*c600*/  MOV R104, R90 ;  /* 0x0000005a00687202 */ /* 0x000fe40000000f00 */
.L_x_7922:
[----:B------:R-:W-:Y:S05]  /*c610*/  BSYNC B0 ;  /* 0x0000000000007941 */ /* 0x000fea0003800000 */
.L_x_7920:
        /* <DEDUP_REMOVED lines=16> */
.L_x_7926:
[----:B------:R-:W-:Y:S05]  /*c720*/  BSYNC B1 ;  /* 0x0000000000017941 */ /* 0x000fea0003800000 */
.L_x_7925:
        /* <DEDUP_REMOVED lines=42> */
.L_x_7924:
[----:B------:R-:W-:Y:S05]  /*c9d0*/  BSYNC B0 ;  /* 0x0000000000007941 */ /* 0x000fea0003800000 */
.L_x_7923:
        /* <DEDUP_REMOVED lines=13> */
.L_x_7927:
        /* <DEDUP_REMOVED lines=12> */
.L_x_7930:
[----:B------:R-:W-:Y:S02]  /*cb70*/  IMAD.MOV.U32 R64, RZ, RZ, R90 ;  /* 0x000000ffff407224 */ /* 0x000fe400078e005a */
.L_x_7931:
[----:B------:R-:W-:Y:S05]  /*cb80*/  BSYNC B0 ;  /* 0x0000000000007941 */ /* 0x000fea0003800000 */
.L_x_7929:
        /* <DEDUP_REMOVED lines=16> */
.L_x_7935:
[----:B------:R-:W-:Y:S05]  /*cc90*/  BSYNC B1 ;  /* 0x0000000000017941 */ /* 0x000fea0003800000 */
.L_x_7934:
        /* <DEDUP_REMOVED lines=37> */
[----:B------:R-:W-:Y:S01]  /*cef0*/  LOP3.LUT R88, R85, UR23, R86, 0x96, !PT ;  /* 0x0000001755587c12 */ /* 0x000fe2000f8e9656 */
[----:B------:R-:W-:-:S04]  /*cf00*/  IMAD.WIDE.U32 R90, R90, -0x326172a9, RZ ;  /* 0xcd9e8d575a5a7825 */ /* 0x000fc800078e00ff */
[----:B------:R-:W-:Y:S01]  /*cf10*/  IMAD.WIDE.U32 R88, R88, -0x2daee0ad, RZ ;  /* 0xd2511f5358587825 */ /* 0x000fe200078e00ff */
[----:B------:R-:W-:-:S04]  /*cf20*/  LOP3.LUT R74, R91, UR25, R84, 0x96, !PT ;  /* 0x000000195b4a7c12 */ /* 0x000fc8000f8e9654 */
[----:B------:R-:W-:Y:S02]  /*cf30*/  LOP3.LUT R89, R89, UR26, R22, 0x96, !PT ;  /* 0x0000001a59597c12 */ /* 0x000fe4000f8e9616 */
.L_x_7933:
[----:B------:R-:W-:Y:S05]  /*cf40*/  BSYNC B0 ;  /* 0x0000000000007941 */ /* 0x000fea0003800000 */
.L_x_7932:
        /* <DEDUP_REMOVED lines=9> */
.L_x_7928:
        /* <DEDUP_REMOVED lines=12> */
.L_x_7937:
[----:B------:R-:W-:Y:S02]  /*d0a0*/  IMAD.MOV.U32 R64, RZ, RZ, R90 ;  /* 0x000000ffff407224 */ /* 0x000fe400078e005a */
.L_x_7938:
[----:B------:R-:W-:Y:S05]  /*d0b0*/  BSYNC B0 ;  /* 0x0000000000007941 */ /* 0x000fea0003800000 */
.L_x_7936:
        /* <DEDUP_REMOVED lines=16> */
.L_x_7942:
[----:B------:R-:W-:Y:S05]  /*d1c0*/  BSYNC B1 ;  /* 0x0000000000017941 */ /* 0x000fea0003800000 */
.L_x_7941:
        /* <DEDUP_REMOVED lines=42> */
.L_x_7940:
[----:B------:R-:W-:Y:S05]  /*d470*/  BSYNC B0 ;  /* 0x0000000000007941 */ /* 0x000fea0003800000 */
.L_x_7939:
        /* <DEDUP_REMOVED lines=13> */
.L_x_7943:
        /* <DEDUP_REMOVED lines=12> */
.L_x_7946:
[----:B------:R-:W-:Y:S02]  /*d610*/  MOV R23, R90 ;  /* 0x0000005a00177202 */ /* 0x000fe40000000f00 */
.L_x_7947:
[----:B------:R-:W-:Y:S05]  /*d620*/  BSYNC B0 ;  /* 0x0000000000007941 */ /* 0x000fea0003800000 */
.L_x_7945:
        /* <DEDUP_REMOVED lines=16> */
.L_x_7951:
[----:B------:R-:W-:Y:S05]  /*d730*/  BSYNC B1 ;  /* 0x0000000000017941 */ /* 0x000fea0003800000 */
.L_x_7950:
        /* <DEDUP_REMOVED lines=42> */
.L_x_7949:
[----:B------:R-:W-:Y:S05]  /*d9e0*/  BSYNC B0 ;  /* 0x0000000000007941 */ /* 0x000fea0003800000 */
.L_x_7948:
        /* <DEDUP_REMOVED lines=9> */
.L_x_7944:
        /* <DEDUP_REMOVED lines=12> */
.L_x_7953:
[----:B------:R-:W-:Y:S02]  /*db40*/  IMAD.MOV.U32 R64, RZ, RZ, R90 ;  /* 0x000000ffff407224 */ /* 0x000fe400078e005a */
.L_x_7954:
[----:B------:R-:W-:Y:S05]  /*db50*/  BSYNC B0 ;  /* 0x0000000000007941 */ /* 0x000fea0003800000 */
.L_x_7952:
        /* <DEDUP_REMOVED lines=16> */
.L_x_7958:
[----:B------:R-:W-:Y:S05]  /*dc60*/  BSYNC B1 ;  /* 0x0000000000017941 */ /* 0x000fea0003800000 */
.L_x_7957:
        /* <DEDUP_REMOVED lines=42> */
.L_x_7956:
[----:B------:R-:W-:Y:S05]  /*df10*/  BSYNC B0 ;  /* 0x0000000000007941 */ /* 0x000fea0003800000 */
.L_x_7955:
        /* <DEDUP_REMOVED lines=13> */
.L_x_7959:
        /* <DEDUP_REMOVED lines=12> */
.L_x_7962:
[----:B------:R-:W-:Y:S02]  /*e0b0*/  IMAD.MOV.U32 R107, RZ, RZ, R90 ;  /* 0x000000ffff6b7224 */ /* 0x000fe400078e005a */
.L_x_7963:
[----:B------:R-:W-:Y:S05]  /*e0c0*/  BSYNC B0 ;  /* 0x0000000000007941 */ /* 0x000fea0003800000 */
.L_x_7961:
        /* <DEDUP_REMOVED lines=16> */
.L_x_7967:
[----:B------:R-:W-:Y:S05]  /*e1d0*/  BSYNC B1 ;  /* 0x0000000000017941 */ /* 0x000fea0003800000 */
.L_x_7966:
        /* <DEDUP_REMOVED lines=42> */
.L_x_7965:
[----:B------:R-:W-:Y:S05]  /*e480*/  BSYNC B0 ;  /* 0x0000000000007941 */ /* 0x000fea0003800000 */
.L_x_7964:
        /* <DEDUP_REMOVED lines=9> */
.L_x_7960:
        /* <DEDUP_REMOVED lines=12> */
.L_x_7969:
[----:B------:R-:W-:Y:S02]  /*e5e0*/  IMAD.MOV.U32 R107, RZ, RZ, R90 ;  /* 0x000000ffff6b7224 */ /* 0x000fe400078e005a */
.L_x_7970:
[----:B------:R-:W-:Y:S05]  /*e5f0*/  BSYNC B0 ;  /* 0x0000000000007941 */ /* 0x000fea0003800000 */
.L_x_7968:
        /* <DEDUP_REMOVED lines=16> */
.L_x_7974:
[----:B------:R-:W-:Y:S05]  /*e700*/  BSYNC B1 ;  /* 0x0000000000017941 */ /* 0x000fea0003800000 */
.L_x_7973:
        /* <DEDUP_REMOVED lines=42> */
.L_x_7972:
[----:B------:R-:W-:Y:S05]  /*e9b0*/  BSYNC B0 ;  /* 0x0000000000007941 */ /* 0x000fea0003800000 */
.L_x_7971:
        /* <DEDUP_REMOVED lines=12> */
.L_x_7975:
        /* <DEDUP_REMOVED lines=12> */
.L_x_7978:
[----:B------:R-:W-:Y:S02]  /*eb40*/  IMAD.MOV.U32 R65, RZ, RZ, R90 ;  /* 0x000000ffff417224 */ /* 0x000fe400078e005a */
.L_x_7979:
[----:B------:R-:W-:Y:S05]  /*eb50*/  BSYNC B0 ;  /* 0x0000000000007941 */ /* 0x000fea0003800000 */
.L_x_7977:
        /* <DEDUP_REMOVED lines=16> */
.L_x_7983:
[----:B------:R-:W-:Y:S05]  /*ec60*/  BSYNC B1 ;  /* 0x0000000000017941 */ /* 0x000fea0003800000 */
.L_x_7982:
        /* <DEDUP_REMOVED lines=42> */
.L_x_7981:
[----:B------:R-:W-:Y:S05]  /*ef10*/  BSYNC B0 ;  /* 0x0000000000007941 */ /* 0x000fea0003800000 */
.L_x_7980:
        /* <DEDUP_REMOVED lines=9> */
.L_x_7976:
        /* <DEDUP_REMOVED lines=12> */
.L_x_7985:
[----:B------:R-:W-:Y:S02]  /*f070*/  IMAD.MOV.U32 R107, RZ, RZ, R90 ;  /* 0x000000ffff6b7224 */ /* 0x000fe400078e005a */
.L_x_7986:
[----:B------:R-:W-:Y:S05]  /*f080*/  BSYNC B0 ;  /* 0x0000000000007941 */ /* 0x000fea0003800000 */
.L_x_7984:
        /* <DEDUP_REMOVED lines=16> */
.L_x_7990:
[----:B------:R-:W-:Y:S05]  /*f190*/  BSYNC B1 ;  /* 0x0000000000017941 */ /* 0x000fea0003800000 */
.L_x_7989:
        /* <DEDUP_REMOVED lines=42> */
.L_x_7988:
[----:B------:R-:W-:Y:S05]  /*f440*/  BSYNC B0 ;  /* 0x0000000000007941 */ /* 0x000fea0003800000 */
.L_x_7987:
        /* <DEDUP_REMOVED lines=12> */
.L_x_7991:
        /* <DEDUP_REMOVED lines=12> */
.L_x_7994:
[----:B------:R-:W-:Y:S02]  /*f5d0*/  IMAD.MOV.U32 R66, RZ, RZ, R90 ;  /* 0x000000ffff427224 */ /* 0x000fe400078e005a */
.L_x_7995:
[----:B------:R-:W-:Y:S05]  /*f5e0*/  BSYNC B0 ;  /* 0x0000000000007941 */ /* 0x000fea0003800000 */
.L_x_7993:
        /* <DEDUP_REMOVED lines=16> */
.L_x_7999:
[----:B------:R-:W-:Y:S05]  /*f6f0*/  BSYNC B1 ;  /* 0x0000000000017941 */ /* 0x000fea0003800000 */
.L_x_7998:
        /* <DEDUP_REMOVED lines=42> */
.L_x_7997:
[----:B------:R-:W-:Y:S05]  /*f9a0*/  BSYNC B0 ;  /* 0x0000000000007941 */ /* 0x000fea0003800000 */
.L_x_7996:
        /* <DEDUP_REMOVED lines=9> */
.L_x_7992:
        /* <DEDUP_REMOVED lines=12> */
.L_x_8001:
[----:B------:R-:W-:Y:S02]  /*fb00*/  IMAD.MOV.U32 R107, RZ, RZ, R90 ;  /* 0x000000ffff6b7224 */ /* 0x000fe400078e005a */
.L_x_8002:
[----:B------:R-:W-:Y:S05]  /*fb10*/  BSYNC B0 ;  /* 0x0000000000007941 */ /* 0x000fea0003800000 */
.L_x_8000:
        /* <DEDUP_REMOVED lines=16> */
.L_x_8006:
[----:B------:R-:W-:Y:S05]  /*fc20*/  BSYNC B1 ;  /* 0x0000000000017941 */ /* 0x000fea0003800000 */
.L_x_8005:
        /* <DEDUP_REMOVED lines=42> */
.L_x_8004:
[----:B------:R-:W-:Y:S05]  /*fed0*/  BSYNC B0 ;  /* 0x0000000000007941 */ /* 0x000fea0003800000 */
.L_x_8003:
        /* <DEDUP_REMOVED lines=12> */
.L_x_8007:
        /* <DEDUP_REMOVED lines=12> */
.L_x_8010:
[----:B------:R-:W-:Y:S02]  /*10060*/  IMAD.MOV.U32 R107, RZ, RZ, R90 ;  /* 0x000000ffff6b7224 */ /* 0x000fe400078e005a */
.L_x_8011:
[----:B------:R-:W-:Y:S05]  /*10070*/  BSYNC B0 ;  /* 0x0000000000007941 */ /* 0x000fea0003800000 */
.L_x_8009:
        /* <DEDUP_REMOVED lines=16> */
.L_x_8015:
[----:B------:R-:W-:Y:S05]  /*10180*/  BSYNC B1 ;  /* 0x0000000000017941 */ /* 0x000fea0003800000 */
.L_x_8014:
        /* <DEDUP_REMOVED lines=42> */
.L_x_8013:
[----:B------:R-:W-:Y:S05]  /*10430*/  BSYNC B0 ;  /* 0x0000000000007941 */ /* 0x000fea0003800000 */
.L_x_8012:
        /* <DEDUP_REMOVED lines=9> */
.L_x_8008:
        /* <DEDUP_REMOVED lines=12> */
.L_x_8017:
[----:B------:R-:W-:Y:S02]  /*10590*/  IMAD.MOV.U32 R107, RZ, RZ, R90 ;  /* 0x000000ffff6b7224 */ /* 0x000fe400078e005a */
.L_x_8018:
[----:B------:R-:W-:Y:S05]  /*105a0*/  BSYNC B0 ;  /* 0x0000000000007941 */ /* 0x000fea0003800000 */
.L_x_8016:
        /* <DEDUP_REMOVED lines=16> */
.L_x_8022:
[----:B------:R-:W-:Y:S05]  /*106b0*/  BSYNC B1 ;  /* 0x0000000000017941 */ /* 0x000fea0003800000 */
.L_x_8021:
        /* <DEDUP_REMOVED lines=40> */
[----:B------:R-:W-:Y:S02]  /*10940*/  MOV R90, R86 ;  /* 0x00000056005a7202 */ /* 0x000fe40000000f00 */
[----:B------:R-:W-:Y:S01]  /*10950*/  LOP3.LUT R89, R89, UR26, R84, 0x96, !PT ;  /* 0x0000001a59597c12 */ /* 0x000fe2000f8e9654 */
[----:B------:R-:W-:Y:S02]  /*10960*/  IMAD.MOV.U32 R84, RZ, RZ, RZ ;  /* 0x000000ffff547224 */ /* 0x000fe400078e00ff */
.L_x_8020:
[----:B------:R-:W-:Y:S05]  /*10970*/  BSYNC B0 ;  /* 0x0000000000007941 */ /* 0x000fea0003800000 */
.L_x_8019:
        /* <DEDUP_REMOVED lines=12> */
.L_x_8023:
        /* <DEDUP_REMOVED lines=12> */
.L_x_8026:
[----:B------:R-:W-:Y:S02]  /*10b00*/  IMAD.MOV.U32 R107, RZ, RZ, R90 ;  /* 0x000000ffff6b7224 */ /* 0x000fe400078e005a */
.L_x_8027:
[----:B------:R-:W-:Y:S05]  /*10b10*/  BSYNC B0 ;  /* 0x0000000000007941 */ /* 0x000fea0003800000 */
.L_x_8025:
        /* <DEDUP_REMOVED lines=16> */
.L_x_8031:
[----:B------:R-:W-:Y:S05]  /*10c20*/  BSYNC B1 ;  /* 0x0000000000017941 */ /* 0x000fea0003800000 */
.L_x_8030:
        /* <DEDUP_REMOVED lines=42> */
.L_x_8029:
[----:B------:R-:W-:Y:S05]  /*10ed0*/  BSYNC B0 ;  /* 0x0000000000007941 */ /* 0x000fea0003800000 */
.L_x_8028:
        /* <DEDUP_REMOVED lines=9> */
.L_x_8024:
[----:B------:R-:W-:Y:S01]  /*10f70*/  FADD.FTZ R84, RZ, R36 ;  /* 0x00000024ff547221 */ /* 0x000fe20000010000 */
[----:B------:R-:W-:Y:S02]  /*10f80*/  ISETP.NE.AND P6, PT, R106, RZ, PT ;  /* 0x000000ff6a00720c */ /* 0x000fe40003fc5270 */
[----:B------:R-:W-:Y:S01]  /*10f90*/  SEL R86, RZ, 0x1000000, P5 ;  /* 0x01000000ff567807 */ /* 0x000fe20002800000 */
[----:B------:R-:W-:Y:S01]  /*10fa0*/  FADD.FTZ R85, R84, R37 ;  /* 0x0000002554557221 */ /* 0x000fe20000010000 */
[----:B------:R-:W-:Y:S02]  /*10fb0*/  SEL R87, RZ, 0x10000, P4 ;  /* 0x00010000ff577807 */ /* 0x000fe40002000000 */
[----:B------:R-:W-:Y:S01]  /*10fc0*/  SEL R106, RZ, 0x100, P3 ;  /* 0x00000100ff6a7807 */ /* 0x000fe20001800000 */
[----:B------:R-:W-:Y:S01]  /*10fd0*/  FADD.FTZ R84, R85, R38 ;  /* 0x0000002655547221 */ /* 0x000fe20000010000 */
[----:B------:R-:W-:Y:S02]  /*10fe0*/  ISETP.NE.AND P1, PT, R104, RZ, PT ;  /* 0x000000ff6800720c */ /* 0x000fe40003f25270 */
[----:B------:R-:W-:Y:S01]  /*10ff0*/  ISETP.NE.AND P5, PT, R105, RZ, PT ;  /* 0x000000ff6900720c */ /* 0x000fe20003fa5270 */
[----:B------:R-:W-:Y:S01]  /*11000*/  FADD.FTZ R85, R84, R39 ;  /* 0x0000002754557221 */ /* 0x000fe20000010000 */
[----:B------:R-:W-:-:S02]  /*11010*/  SEL R104, RZ, 0x1, P6 ;  /* 0x00000001ff687807 */ /* 0x000fc40003000000 */
[----:B------:R-:W-:Y:S01]  /*11020*/  LOP3.LUT R106, R106, R86, R87, 0xfe, !PT ;  /* 0x000000566a6a7212 */ /* 0x000fe200078efe57 */
[----:B------:R-:W-:Y:S01]  /*11030*/  FADD.FTZ R84, R85, R32 ;  /* 0x0000002055547221 */ /* 0x000fe20000010000 */
[----:B------:R-:W-:Y:S01]  /*11040*/  ISETP.NE.AND P6, PT, R100, RZ, PT ;  /* 0x000000ff6400720c */ /* 0x000fe20003fc5270 */
[----:B------:R-:W-:Y:S01]  /*11050*/  IMAD.WIDE.U32 R104, R104, 0x1000000, RZ ;  /* 0x0100000068687825 */ /* 0x000fe200078e00ff */
[----:B------:R-:W-:Y:S02]  /*11060*/  SEL R86, RZ, 0x1, P5 ;  /* 0x00000001ff567807 */ /* 0x000fe40002800000 */
[----:B------:R-:W-:Y:S01]  /*11070*/  ISETP.NE.AND P0, PT, R103, RZ, PT ;  /* 0x000000ff6700720c */ /* 0x000fe20003f05270 */
[----:B------:R-:W-:Y:S01]  /*11080*/  FADD.FTZ R85, R84, R33 ;  /* 0x0000002154557221 */ /* 0x000fe20000010000 */
[----:B------:R-:W-:Y:S01]  /*11090*/  SEL R103, RZ, 0x1, P2 ;  /* 0x00000001ff677807 */ /* 0x000fe20001000000 */
[----:B------:R-:W-:-:S03]  /*110a0*/  IMAD.WIDE.U32 R86, R86, 0x10000, RZ ;  /* 0x0001000056567825 */ /* 0x000fc600078e00ff */
[----:B------:R-:W-:Y:S01]  /*110b0*/  LOP3.LUT R103, R105, R106, R103, 0xfe, !PT ;  /* 0x0000006a69677212 */ /* 0x000fe200078efe67 */
        /* <DEDUP_REMOVED lines=13> */
[----:B------:R-:W-:Y:S02]  /*11190*/  LOP3.LUT R105, R84, R104, R86, 0xfe, !PT ;  /* 0x0000006854697212 */ /* 0x000fe400078efe56 */
[----:B------:R-:W-:Y:S01]  /*111a0*/  SEL R84, RZ, 0x1, P0 ;  /* 0x00000001ff547807 */ /* 0x000fe20000000000 */
[----:B------:R-:W-:Y:S01]  /*111b0*/  FADD.FTZ R100, R99, R20 ;  /* 0x0000001463647221 */ /* 0x000fe20000010000 */
[----:B------:R-:W-:Y:S01]  /*111c0*/  LOP3.LUT R85, R85, R103, R87, 0xfe, !PT ;  /* 0x0000006755557212 */ /* 0x000fe200078efe57 */
[----:B------:R-:W-:Y:S01]  /*111d0*/  IMAD.WIDE.U32 R86, R98, R102, c[0x0][0x190] ;  /* 0x0000640062567625 */ /* 0x000fe200078e0066 */
[----:B------:R-:W-:Y:S02]  /*111e0*/  LOP3.LUT R84, R105, R84, RZ, 0xfc, !PT ;  /* 0x0000005469547212 */ /* 0x000fe400078efcff */
[----:B------:R-:W-:Y:S01]  /*111f0*/  LOP3.LUT P0, RZ, R0, 0x1f, RZ, 0xc0, !PT ;  /* 0x0000001f00ff7812 */ /* 0x000fe2000780c0ff */
[----:B------:R-:W-:-:S02]  /*11200*/  FADD.FTZ R99, R100, R21 ;  /* 0x0000001564637221 */ /* 0x000fc40000010000 */
[----:B------:R-:W-:-:S04]  /*11210*/  IMAD.WIDE.U32 R100, R98, R101, c[0x0][0x188] ;  /* 0x0000620062647625 */ /* 0x000fc800078e0065 */
[----:B------:R-:W-:Y:S01]  /*11220*/  FADD.FTZ R104, R99, R22 ;  /* 0x0000001663687221 */ /* 0x000fe20000010000 */
[----:B------:R0:W-:Y:S03]  /*11230*/  STG.E.128 [R100.64], R20 ;  /* 0x0000001464007986 */ /* 0x0001e6000c101d06 */
[----:B------:R-:W-:Y:S01]  /*11240*/  FADD.FTZ R99, R104, R23 ;  /* 0x0000001768637221 */ /* 0x000fe20000010000 */
[----:B------:R0:W-:Y:S03]  /*11250*/  STG.E.128 [R100.64+0x10], R64 ;  /* 0x0000104064007986 */ /* 0x0001e6000c101d06 */
[----:B------:R-:W-:Y:S01]  /*11260*/  FADD.FTZ R104, R99, R64 ;  /* 0x0000004063687221 */ /* 0x000fe20000010000 */
[----:B------:R0:W-:Y:S01]  /*11270*/  STG.E.64 [R86.64], R84 ;  /* 0x0000005456007986 */ /* 0x0001e2000c101b06 */
[----:B------:R-:W-:-:S02]  /*11280*/  SHF.R.U32.HI R99, RZ, 0x5, R0 ;  /* 0x00000005ff637819 */ /* 0x000fc40000011600 */
[----:B------:R-:W-:Y:S02]  /*11290*/  FADD.FTZ R103, R104, R65 ;  /* 0x0000004168677221 */ /* 0x000fe40000010000 */
[----:B------:R-:W-:Y:S02]  /*112a0*/  LOP3.LUT R99, R99, 0x7fffffc, RZ, 0xc0, !PT ;  /* 0x07fffffc63637812 */ /* 0x000fe400078ec0ff */
[----:B------:R-:W-:Y:S01]  /*112b0*/  FADD.FTZ R104, R103, R66 ;  /* 0x0000004267687221 */ /* 0x000fe20000010000 */
[----:B------:R-:W-:Y:S05]  /*112c0*/  @!P6 BRA `(.L_x_8032) ;  /* 0x000001300000e947 */ /* 0x000fea0003800000 */
[----:B0-----:R-:W-:Y:S01]  /*112d0*/  IMAD.U32 R85, R95, 0x10000, RZ ;  /* 0x000100005f557824 */ /* 0x001fe200078e00ff */
[----:B------:R-:W-:Y:S02]  /*112e0*/  LOP3.LUT R84, R96, 0xffff, RZ, 0xc0, !PT ;  /* 0x0000ffff60547812 */ /* 0x000fe400078ec0ff */
[----:B------:R-:W-:Y:S02]  /*112f0*/  PRMT R87, R94, 0x7104, RZ ;  /* 0x000071045e577816 */ /* 0x000fe400000000ff */
[----:B------:R-:W-:-:S02]  /*11300*/  LOP3.LUT R85, R85, 0xff0000, RZ, 0xc0, !PT ;  /* 0x00ff000055557812 */ /* 0x000fc400078ec0ff */
[----:B------:R-:W-:Y:S02]  /*11310*/  LOP3.LUT R100, R92, 0xff, RZ, 0xc0, !PT ;  /* 0x000000ff5c647812 */ /* 0x000fe400078ec0ff */
[----:B------:R-:W-:Y:S02]  /*11320*/  PRMT R84, R85, 0x4210, R84 ;  /* 0x0000421055547816 */ /* 0x000fe40000000054 */
        /* <DEDUP_REMOVED lines=13> */
.L_x_8032:
[----:B------:R-:W-:Y:S01]  /*11400*/  @!P1 IADD3 R99, R99, 0x4, RZ ;  /* 0x0000000463639810 */ /* 0x000fe20007ffe0ff */
[----:B0-----:R-:W-:Y:S01]  /*11410*/  FADD.FTZ R102, R104, R67 ;  /* 0x0000004368667221 */ /* 0x001fe20000010000 */
[----:B------:R-:W-:Y:S05]  /*11420*/  BRA.DIV ~URZ, `(.L_x_8033) ;  /* 0x000010227f007947 */ /* 0x000fea000b800000 */
[----:B------:R0:W1:Y:S02]  /*11430*/  SHFL.BFLY PT, R84, R102, 0x1, 0x1f ;  /* 0x0c201f0066547f89 */ /* 0x00006400000e0000 */
.L_x_8037:
        /* <DEDUP_REMOVED lines=68> */
.L_x_8038:
        /* <DEDUP_REMOVED lines=13> */
[----:B------:R-:W-:-:S03]  /*11950*/  LOP3.LUT P0, RZ, R100, 0x1f, R0, 0xf8, !PT ;  /* 0x0000001f64ff7812 */ /* 0x000fc6000780f800 */
[----:B------:R-:W-:Y:S01]  /*11960*/  I2F R107, R99 ;  /* 0x00000063006b7306 */ /* 0x000fe20000201400 */
[----:B------:R-:W0:Y:S04]  /*11970*/  SHFL.DOWN PT, R104, R99, 0x2, 0x1f ;  /* 0x08401f0063687f89 */ /* 0x000e2800000e0000 */
[----:B------:R-:W1:Y:S01]  /*11980*/  @!P1 LDS.64 R86, [R102.X8] ;  /* 0x0000000066569984 */ /* 0x000e620000008a00 */
[----:B------:R-:W-:Y:S01]  /*11990*/  ISETP.NE.AND P1, PT, RZ, UR8, PT ;  /* 0x00000008ff007c0c */ /* 0x000fe2000bf25270 */
[----:B0-----:R-:W-:Y:S02]  /*119a0*/  IMAD.IADD R105, R104, 0x1, R99 ;  /* 0x0000000168697824 */ /* 0x001fe400078e0263 */
        /* <DEDUP_REMOVED lines=26> */
[----:B0-----:R-:W-:Y:S02]  /*11b50*/  IMAD.MOV.U32 R101, RZ, RZ, c[0x0][0x1e0] ;  /* 0x00007800ff657624 */ /* 0x001fe400078e00ff */
[----:B------:R-:W-:-:S02]  /*11b60*/  FMUL.FTZ R103, R103, R108 ;  /* 0x0000006c67677220 */ /* 0x000fc40000410000 */
[C---:B-1----:R-:W-:Y:S02]  /*11b70*/  FMUL.FTZ R99, R87.reuse, R86 ;  /* 0x0000005657637220 */ /* 0x042fe40000410000 */
[----:B--2---:R-:W-:Y:S02]  /*11b80*/  FADD.FTZ R86, R84, R85 ;  /* 0x0000005554567221 */ /* 0x004fe40000010000 */
[----:B------:R-:W-:Y:S02]  /*11b90*/  @!P0 IMAD.MOV.U32 R84, RZ, RZ, 0x4 ;  /* 0x00000004ff548424 */ /* 0x000fe400078e00ff */
[----:B------:R-:W0:Y:S01]  /*11ba0*/  SHFL.IDX PT, R99, R99, RZ, 0x1f ;  /* 0x00001fff63637589 */ /* 0x000e2200000e0000 */
[----:B------:R-:W-:Y:S02]  /*11bb0*/  FFMA.FTZ R103, R87, R103, R86 ;  /* 0x0000006757677223 */ /* 0x000fe40000010056 */
[----:B------:R-:W-:-:S03]  /*11bc0*/  @!P0 IMAD.WIDE R84, R19, R84, c[0x0][0x1a0] ;  /* 0x0000680013548625 */ /* 0x000fc600078e0254 */
[----:B------:R-:W1:Y:S01]  /*11bd0*/  SHFL.IDX PT, R104, R103, RZ, 0x1f ;  /* 0x00001fff67687589 */ /* 0x000e6200000e0000 */
[C---:B0-----:R-:W-:Y:S01]  /*11be0*/  FSEL R86, R99.reuse, RZ, !P1 ;  /* 0x000000ff63567208 */ /* 0x041fe20004800000 */
[----:B------:R-:W-:Y:S02]  /*11bf0*/  FMUL.FTZ R87, R99, R99 ;  /* 0x0000006363577220 */ /* 0x000fe40000410000 */
[----:B------:R0:W-:Y:S02]  /*11c00*/  @!P0 STG.E [R84.64], R99 ;  /* 0x0000006354008986 */ /* 0x0001e4000c101906 */
[----:B------:R-:W-:Y:S02]  /*11c10*/  FADD.FTZ R100, -R86, R37 ;  /* 0x0000002556647221 */ /* 0x000fe40000010100 */
[----:B-1----:R-:W-:Y:S01]  /*11c20*/  FFMA.FTZ R37, R104, R101, c[0x0][0x228] ;  /* 0x00008a0068257623 */ /* 0x002fe20000010065 */
[----:B------:R-:W-:Y:S01]  /*11c30*/  FSEL R104, R87, RZ, P1 ;  /* 0x000000ff57687208 */ /* 0x000fe20000800000 */
[----:B------:R-:W-:-:S02]  /*11c40*/  FADD.FTZ R26, -R86, R26 ;  /* 0x0000001a561a7221 */ /* 0x000fc40000010100 */
[C---:B------:R-:W-:Y:S02]  /*11c50*/  FADD.FTZ R66, -R86.reuse, R66 ;  /* 0x0000004256427221 */ /* 0x040fe40000010100 */
[----:B------:R-:W-:Y:S02]  /*11c60*/  FADD.FTZ R37, R37, R104 ;  /* 0x0000006825257221 */ /* 0x000fe40000010000 */
[C---:B------:R-:W-:Y:S02]  /*11c70*/  FADD.FTZ R104, -R86.reuse, R29 ;  /* 0x0000001d56687221 */ /* 0x040fe40000010100 */
[----:B------:R-:W0:Y:S01]  /*11c80*/  MUFU.RSQ R29, R37 ;  /* 0x00000025001d7308 */ /* 0x000e220000001400 */
        /* <DEDUP_REMOVED lines=8> */
[----:B0-----:R-:W-:-:S02]  /*11d10*/  FMUL.FTZ R85, R29, R26 ;  /* 0x0000001a1d557220 */ /* 0x001fc40000410000 */
        /* <DEDUP_REMOVED lines=11> */
[----:B------:R-:W-:Y:S01]  /*11dd0*/  FMUL.FTZ R26, R29, R66 ;  /* 0x000000421d1a7220 */ /* 0x000fe20000410000 */
[----:B------:R-:W-:Y:S01]  /*11de0*/  PRMT R66, RZ, 0x5410, R58 ;  /* 0x00005410ff427816 */ /* 0x000fe2000000003a */
[----:B------:R-:W-:-:S02]  /*11df0*/  FADD.FTZ R86, -R86, R67 ;  /* 0x0000004356567221 */ /* 0x000fc40000010100 */
[C---:B------:R-:W-:Y:S02]  /*11e00*/  FMUL.FTZ R67, R29.reuse, R24 ;  /* 0x000000181d437220 */ /* 0x040fe40000410000 */
[----:B------:R-:W-:Y:S02]  /*11e10*/  FMUL.FTZ R65, R29, R38 ;  /* 0x000000261d417220 */ /* 0x000fe40000410000 */
[----:B------:R-:W-:Y:S01]  /*11e20*/  FFMA.FTZ R66, R67, R66, R14 ;  /* 0x0000004243427223 */ /* 0x000fe2000001000e */
[----:B------:R-:W-:Y:S01]  /*11e30*/  PRMT R67, RZ, 0x7610, R58 ;  /* 0x00007610ff437816 */ /* 0x000fe2000000003a */
[C---:B------:R-:W-:Y:S02]  /*11e40*/  FMUL.FTZ R38, R29.reuse, R112 ;  /* 0x000000701d267220 */ /* 0x040fe40000410000 */
[C---:B------:R-:W-:Y:S01]  /*11e50*/  FMUL.FTZ R33, R29.reuse, R30 ;  /* 0x0000001e1d217220 */ /* 0x040fe20000410000 */
[----:B------:R-:W-:Y:S01]  /*11e60*/  PRMT R30, RZ, 0x5410, R63 ;  /* 0x00005410ff1e7816 */ /* 0x000fe2000000003f */
[----:B------:R-:W-:Y:S01]  /*11e70*/  FFMA.FTZ R87, R38, R67, R15 ;  /* 0x0000004326577223 */ /* 0x000fe2000001000f */
[----:B------:R-:W-:Y:S01]  /*11e80*/  PRMT R38, RZ, 0x5410, R57 ;  /* 0x00005410ff267816 */ /* 0x000fe20000000039 */
[----:B------:R-:W-:-:S02]  /*11e90*/  FMUL.FTZ R23, R29, R28 ;  /* 0x0000001c1d177220 */ /* 0x000fc40000410000 */
[----:B------:R-:W-:Y:S02]  /*11ea0*/  FMUL.FTZ R28, R29, R110 ;  /* 0x0000006e1d1c7220 */ /* 0x000fe40000410000 */
[----:B------:R-:W-:Y:S01]  /*11eb0*/  FFMA.FTZ R38, R33, R38, R12 ;  /* 0x0000002621267223 */ /* 0x000fe2000001000c */
[----:B------:R-:W-:Y:S01]  /*11ec0*/  PRMT R33, RZ, 0x7610, R57 ;  /* 0x00007610ff217816 */ /* 0x000fe20000000039 */
[----:B------:R-:W-:Y:S02]  /*11ed0*/  FMUL.FTZ R22, R29, R104 ;  /* 0x000000681d167220 */ /* 0x000fe40000410000 */
[----:B------:R-:W-:Y:S02]  /*11ee0*/  @!P0 IMAD.MOV.U32 R32, RZ, RZ, 0x4 ;  /* 0x00000004ff208424 */ /* 0x000fe400078e00ff */
[----:B------:R-:W-:Y:S01]  /*11ef0*/  FFMA.FTZ R67, R28, R33, R13 ;  /* 0x000000211c437223 */ /* 0x000fe2000001000d */
[----:B------:R-:W-:Y:S01]  /*11f00*/  PRMT R28, RZ, 0x5410, R56 ;  /* 0x00005410ff1c7816 */ /* 0x000fe20000000038 */
[C---:B------:R-:W-:Y:S01]  /*11f10*/  @!P0 IMAD.WIDE R20, R19.reuse, R32, c[0x0][0x1a8] ;  /* 0x00006a0013148625 */ /* 0x040fe200078e0220 */
[----:B------:R-:W-:-:S03]  /*11f20*/  IADD3 R19, R19, c[0x0][0x160], RZ ;  /* 0x0000580013137a10 */ /* 0x000fc60007ffe0ff */
[----:B------:R-:W-:Y:S01]  /*11f30*/  FFMA.FTZ R28, R23, R28, R10 ;  /* 0x0000001c171c7223 */ /* 0x000fe2000001000a */
[----:B------:R-:W-:Y:S01]  /*11f40*/  PRMT R23, RZ, 0x7610, R56 ;  /* 0x00007610ff177816 */ /* 0x000fe20000000038 */
[C---:B------:R-:W-:Y:S01]  /*11f50*/  FMUL.FTZ R64, R29.reuse, R102 ;  /* 0x000000661d407220 */ /* 0x040fe20000410000 */
[----:B------:R0:W-:Y:S01]  /*11f60*/  @!P0 STG.E [R20.64], R29 ;  /* 0x0000001d14008986 */ /* 0x0001e2000c101906 */
[C---:B------:R-:W-:Y:S01]  /*11f70*/  FMUL.FTZ R37, R29.reuse, R36 ;  /* 0x000000241d257220 */ /* 0x040fe20000410000 */
[----:B------:R-:W-:Y:S01]  /*11f80*/  PRMT R36, RZ, 0x5410, R61 ;  /* 0x00005410ff247816 */ /* 0x000fe2000000003d */
[----:B------:R-:W-:Y:S01]  /*11f90*/  FFMA.FTZ R33, R22, R23, R11 ;  /* 0x0000001716217223 */ /* 0x000fe2000001000b */
[----:B------:R-:W-:Y:S01]  /*11fa0*/  PRMT R22, RZ, 0x5410, R55 ;  /* 0x00005410ff167816 */ /* 0x000fe20000000037 */
[C---:B------:R-:W-:Y:S02]  /*11fb0*/  FMUL.FTZ R32, R29.reuse, R100 ;  /* 0x000000641d207220 */ /* 0x040fe40000410000 */
[----:B------:R-:W-:-:S02]  /*11fc0*/  FMUL.FTZ R39, R29, R106 ;  /* 0x0000006a1d277220 */ /* 0x000fc40000410000 */
[----:B------:R-:W-:Y:S01]  /*11fd0*/  FFMA.FTZ R102, R26, R22, R79 ;  /* 0x000000161a667223 */ /* 0x000fe2000001004f */
[----:B------:R-:W-:Y:S01]  /*11fe0*/  PRMT R22, RZ, 0x7610, R55 ;  /* 0x00007610ff167816 */ /* 0x000fe20000000037 */
[----:B------:R-:W-:Y:S01]  /*11ff0*/  FMUL.FTZ R108, R29, R108 ;  /* 0x0000006c1d6c7220 */ /* 0x000fe20000410000 */
[----:B------:R-:W-:Y:S01]  /*12000*/  F2FP.BF16.PACK_AB R26, R87, R66 ;  /* 0x00000042571a723e */ /* 0x000fe200000010ff */
[C---:B------:R-:W-:Y:S01]  /*12010*/  FMUL.FTZ R35, R29.reuse, R34 ;  /* 0x000000221d237220 */ /* 0x040fe20000410000 */
[----:B------:R-:W-:Y:S01]  /*12020*/  PRMT R34, RZ, 0x5410, R62 ;  /* 0x00005410ff227816 */ /* 0x000fe2000000003e */
[C---:B------:R-:W-:Y:S02]  /*12030*/  FMUL.FTZ R84, R29.reuse, R84 ;  /* 0x000000541d547220 */ /* 0x040fe40000410000 */
[C---:B------:R-:W-:Y:S02]  /*12040*/  FMUL.FTZ R114, R29.reuse, R114 ;  /* 0x000000721d727220 */ /* 0x040fe40000410000 */
[----:B0-----:R-:W-:-:S02]  /*12050*/  FMUL.FTZ R21, R29, R116 ;  /* 0x000000741d157220 */ /* 0x001fc40000410000 */
[C---:B------:R-:W-:Y:S02]  /*12060*/  FMUL.FTZ R20, R29.reuse, R118 ;  /* 0x000000761d147220 */ /* 0x040fe40000410000 */
[C---:B------:R-:W-:Y:S02]  /*12070*/  FMUL.FTZ R25, R29.reuse, R120 ;  /* 0x000000781d197220 */ /* 0x040fe40000410000 */
[C---:B------:R-:W-:Y:S02]  /*12080*/  FMUL.FTZ R27, R29.reuse, R122 ;  /* 0x0000007a1d1b7220 */ /* 0x040fe40000410000 */
[C---:B------:R-:W-:Y:S02]  /*12090*/  FMUL.FTZ R24, R29.reuse, R124 ;  /* 0x0000007c1d187220 */ /* 0x040fe40000410000 */
[C---:B------:R-:W-:Y:S02]  /*120a0*/  FMUL.FTZ R31, R29.reuse, R31 ;  /* 0x0000001f1d1f7220 */ /* 0x040fe40000410000 */
[----:B------:R-:W-:-:S02]  /*120b0*/  FMUL.FTZ R29, R29, R86 ;  /* 0x000000561d1d7220 */ /* 0x000fc40000410000 */
        /* <DEDUP_REMOVED lines=27> */
[----:B------:R-:W-:-:S02]  /*12270*/  PRMT R22, RZ, 0x5410, R52 ;  /* 0x00005410ff167816 */ /* 0x000fc40000000034 */
[----:B------:R-:W-:Y:S01]  /*12280*/  F2FP.BF16.PACK_AB R25, R67, R38 ;  /* 0x000000264319723e */ /* 0x000fe200000010ff */
[----:B------:R-:W-:Y:S01]  /*12290*/  FFMA.FTZ R85, R114, R85, R17 ;  /* 0x0000005572557223 */ /* 0x000fe20000010011 */
[----:B------:R-:W-:Y:S01]  /*122a0*/  F2FP.BF16.PACK_AB R31, R103, R102 ;  /* 0x00000066671f723e */ /* 0x000fe200000010ff */
[----:B------:R-:W-:Y:S01]  /*122b0*/  FFMA.FTZ R84, R21, R22, R18 ;  /* 0x0000001615547223 */ /* 0x000fe20000010012 */
[----:B------:R-:W-:Y:S02]  /*122c0*/  PRMT R21, RZ, 0x7610, R52 ;  /* 0x00007610ff157816 */ /* 0x000fe40000000034 */
[----:B------:R-:W-:Y:S02]  /*122d0*/  F2FP.BF16.PACK_AB R22, R39, R34 ;  /* 0x000000222716723e */ /* 0x000fe400000010ff */
[----:B------:R-:W-:Y:S01]  /*122e0*/  LEA R34, P0, R97, c[0x0][0x208], 0x4 ;  /* 0x0000820061227a11 */ /* 0x000fe200078020ff */
[----:B------:R-:W-:Y:S01]  /*122f0*/  FFMA.FTZ R99, R20, R21, R69 ;  /* 0x0000001514637223 */ /* 0x000fe20000010045 */
[----:B------:R-:W-:-:S02]  /*12300*/  F2FP.BF16.PACK_AB R21, R65, R36 ;  /* 0x000000244115723e */ /* 0x000fc400000010ff */
[----:B------:R-:W-:Y:S01]  /*12310*/  F2FP.BF16.PACK_AB R20, R32, R37 ;  /* 0x000000252014723e */ /* 0x000fe200000010ff */
[----:B------:R-:W-:Y:S01]  /*12320*/  IMAD.MOV.U32 R37, RZ, RZ, 0x10 ;  /* 0x00000010ff257424 */ /* 0x000fe200078e00ff */
[C---:B------:R-:W-:Y:S02]  /*12330*/  IADD3 R36, R97.reuse, 0x80, RZ ;  /* 0x0000008061247810 */ /* 0x040fe40007ffe0ff */
[----:B------:R-:W-:Y:S02]  /*12340*/  LEA R32, P1, R98, c[0x0][0x208], 0x4 ;  /* 0x0000820062207a11 */ /* 0x000fe400078220ff */
[----:B------:R-:W-:Y:S01]  /*12350*/  LEA.HI.X R35, R97, c[0x0][0x20c], RZ, 0x4, P0 ;  /* 0x0000830061237a11 */ /* 0x000fe200000f24ff */
[----:B------:R-:W-:Y:S01]  /*12360*/  IMAD.WIDE.U32 R36, R36, R37, c[0x0][0x208] ;  /* 0x0000820024247625 */ /* 0x000fe200078e0025 */
[----:B------:R-:W-:Y:S02]  /*12370*/  F2FP.BF16.PACK_AB R27, R85, R64 ;  /* 0x00000040551b723e */ /* 0x000fe400000010ff */
[----:B------:R-:W-:Y:S01]  /*12380*/  F2FP.BF16.PACK_AB R30, R101, R100 ;  /* 0x00000064651e723e */ /* 0x000fe200000010ff */
[----:B------:R0:W-:Y:S01]  /*12390*/  STG.E.128 [R34.64], R20 ;  /* 0x0000001422007986 */ /* 0x0001e2000c101d06 */
[----:B------:R-:W-:-:S02]  /*123a0*/  F2FP.BF16.PACK_AB R29, R86, R29 ;  /* 0x0000001d561d723e */ /* 0x000fc400000010ff */
[----:B------:R-:W-:Y:S01]  /*123b0*/  LEA.HI.X R33, R98, c[0x0][0x20c], RZ, 0x4, P1 ;  /* 0x0000830062217a11 */ /* 0x000fe200008f24ff */
[----:B------:R0:W-:Y:S01]  /*123c0*/  STG.E.128 [R36.64], R24 ;  /* 0x0000001824007986 */ /* 0x0001e2000c101d06 */
[----:B------:R-:W-:Y:S02]  /*123d0*/  F2FP.BF16.PACK_AB R28, R99, R84 ;  /* 0x00000054631c723e */ /* 0x000fe400000010ff */
[----:B------:R-:W-:Y:S02]  /*123e0*/  ISETP.GE.AND P0, PT, R19, c[0x0][0x164], PT ;  /* 0x0000590013007a0c */ /* 0x000fe40003f06270 */
[----:B------:R-:W-:Y:S01]  /*123f0*/  LOP3.LUT P1, RZ, R68, 0xff, RZ, 0xc0, !PT ;  /* 0x000000ff44ff7812 */ /* 0x000fe2000782c0ff */
[----:B------:R0:W-:Y:S03]  /*12400*/  STG.E.128 [R32.64], R28 ;  /* 0x0000001c20007986 */ /* 0x0001e6000c101d06 */
[----:B------:R-:W-:-:S07]  /*12410*/  SEL R68, RZ, 0x1, P1 ;  /* 0x00000001ff447807 */ /* 0x000fce0000800000 */
[----:B0-----:R-:W-:Y:S01]  /*12420*/  @P0 CALL.REL.NOINC `(.L_x_8035) ;  /* 0x0000001000000944 */ /* 0x001fe20003c00000 */
[----:B------:R-:W-:Y:S05]  /*12430*/  BRA `(.L_x_8036) ;  /* 0xfffee42000007947 */ /* 0x000fea000383ffff */
.L_x_8035:
[----:B------:R-:W-:Y:S05]  /*12440*/  EXIT ;  /* 0x000000000000794d */ /* 0x000fea0003800000 */
.L_x_8033:
[----:B------:R-:W-:Y:S01]  /*12450*/  IMAD.MOV.U32 R101, RZ, RZ, 0x1 ;  /* 0x00000001ff657424 */ /* 0x000fe200078e00ff */
[----:B------:R-:W-:Y:S01]  /*12460*/  MOV R86, 0x124a0 ;  /* 0x000124a000567802 */ /* 0x000fe20000000f00 */
[----:B------:R-:W-:Y:S02]  /*12470*/  IMAD.MOV.U32 R85, RZ, RZ, 0x1f ;  /* 0x0000001fff557424 */ /* 0x000fe400078e00ff */
[----:B------:R-:W-:Y:S02]  /*12480*/  IMAD.MOV.U32 R100, RZ, RZ, -0x1 ;  /* 0xffffffffff647424 */ /* 0x000fe400078e00ff */
[----:B------:R-:W-:Y:S05]  /*12490*/  CALL.REL.NOINC `($__internal_31_$__cuda_sm70_shflsync_bfly_p) ;  /* 0x0000069000007944 */ /* 0x000fea0003c00000 */
[----:B-1----:R-:W-:Y:S01]  /*124a0*/  IMAD.MOV.U32 R84, RZ, RZ, R101 ;  /* 0x000000ffff547224 */ /* 0x002fe200078e0065 */
[----:B0-----:R-:W-:Y:S05]  /*124b0*/  BRA `(.L_x_8037) ;  /* 0xffffef8000007947 */ /* 0x001fea000383ffff */
.L_x_8034:
[----:B------:R-:W-:Y:S01]  /*124c0*/  HFMA2.MMA R85, -RZ, RZ, 0, 1.847743988037109375e-06 ;  /* 0x0000001fff557435 */ /* 0x000fe200000001ff */
[----:B------:R-:W-:Y:S01]  /*124d0*/  IMAD.MOV.U32 R101, RZ, RZ, 0x2 ;  /* 0x00000002ff657424 */ /* 0x000fe200078e00ff */
[----:B------:R-:W-:Y:S01]  /*124e0*/  MOV R86, 0x12510 ;  /* 0x0001251000567802 */ /* 0x000fe20000000f00 */
[----:B------:R-:W-:-:S03]  /*124f0*/  IMAD.MOV.U32 R100, RZ, RZ, -0x1 ;  /* 0xffffffffff647424 */ /* 0x000fc600078e00ff */
[----:B------:R-:W-:Y:S05]  /*12500*/  CALL.REL.NOINC `($__internal_31_$__cuda_sm70_shflsync_bfly_p) ;  /* 0x0000062000007944 */ /* 0x000fea0003c00000 */
[----:B01----:R-:W-:Y:S01]  /*12510*/  FADD.FTZ R102, R102, R101 ;  /* 0x0000006566667221 */ /* 0x003fe20000010000 */
[----:B------:R-:W-:Y:S01]  /*12520*/  MOV R86, 0x12570 ;  /* 0x0001257000567802 */ /* 0x000fe20000000f00 */
[----:B------:R-:W-:-:S02]  /*12530*/  IMAD.MOV.U32 R101, RZ, RZ, 0x4 ;  /* 0x00000004ff657424 */ /* 0x000fc400078e00ff */
[----:B------:R-:W-:Y:S02]  /*12540*/  IMAD.MOV.U32 R85, RZ, RZ, 0x1f ;  /* 0x0000001fff557424 */ /* 0x000fe400078e00ff */
[----:B------:R-:W-:Y:S02]  /*12550*/  IMAD.MOV.U32 R100, RZ, RZ, -0x1 ;  /* 0xffffffffff647424 */ /* 0x000fe400078e00ff */
[----:B------:R-:W-:Y:S05]  /*12560*/  CALL.REL.NOINC `($__internal_31_$__cuda_sm70_shflsync_bfly_p) ;  /* 0x000005c000007944 */ /* 0x000fea0003c00000 */
[----:B01----:R-:W-:Y:S01]  /*12570*/  FADD.FTZ R102, R102, R101 ;  /* 0x0000006566667221 */ /* 0x003fe20000010000 */
[----:B------:R-:W-:Y:S01]  /*12580*/  MOV R86, 0x125d0 ;  /* 0x000125d000567802 */ /* 0x000fe20000000f00 */
[----:B------:R-:W-:Y:S02]  /*12590*/  IMAD.MOV.U32 R101, RZ, RZ, 0x8 ;  /* 0x00000008ff657424 */ /* 0x000fe400078e00ff */
[----:B------:R-:W-:Y:S02]  /*125a0*/  IMAD.MOV.U32 R85, RZ, RZ, 0x1f ;  /* 0x0000001fff557424 */ /* 0x000fe400078e00ff */
[----:B------:R-:W-:Y:S02]  /*125b0*/  IMAD.MOV.U32 R100, RZ, RZ, -0x1 ;  /* 0xffffffffff647424 */ /* 0x000fe400078e00ff */
[----:B------:R-:W-:Y:S05]  /*125c0*/  CALL.REL.NOINC `($__internal_31_$__cuda_sm70_shflsync_bfly_p) ;  /* 0x0000056000007944 */ /* 0x000fea0003c00000 */
[----:B01----:R-:W-:Y:S01]  /*125d0*/  FADD.FTZ R102, R102, R101 ;  /* 0x0000006566667221 */ /* 0x003fe20000010000 */
[----:B------:R-:W-:Y:S01]  /*125e0*/  MOV R86, 0x12630 ;  /* 0x0001263000567802 */ /* 0x000fe20000000f00 */
[----:B------:R-:W-:-:S02]  /*125f0*/  IMAD.MOV.U32 R101, RZ, RZ, 0x10 ;  /* 0x00000010ff657424 */ /* 0x000fc400078e00ff */
[----:B------:R-:W-:Y:S02]  /*12600*/  IMAD.MOV.U32 R85, RZ, RZ, 0x1f ;  /* 0x0000001fff557424 */ /* 0x000fe400078e00ff */
[----:B------:R-:W-:Y:S02]  /*12610*/  IMAD.MOV.U32 R100, RZ, RZ, -0x1 ;  /* 0xffffffffff647424 */ /* 0x000fe400078e00ff */
[----:B------:R-:W-:Y:S05]  /*12620*/  CALL.REL.NOINC `($__internal_31_$__cuda_sm70_shflsync_bfly_p) ;  /* 0x0000050000007944 */ /* 0x000fea0003c00000 */
        /* <DEDUP_REMOVED lines=54> */
[----:B------:R-:W-:Y:S05]  /*12990*/  CALL.REL.NOINC `($__internal_31_$__cuda_sm70_shflsync_bfly_p) ;  /* 0x0000019000007944 */ /* 0x000fea0003c00000 */
[----:B01----:R-:W-:Y:S01]  /*129a0*/  FADD.FTZ R102, R102, R101 ;  /* 0x0000006566667221 */ /* 0x003fe20000010000 */
[----:B------:R-:W-:Y:S01]  /*129b0*/  MOV R101, 0x2 ;  /* 0x0000000200657802 */ /* 0x000fe20000000f00 */
[----:B------:R-:W-:Y:S01]  /*129c0*/  IMAD.MOV.U32 R85, RZ, RZ, 0x1f ;  /* 0x0000001fff557424 */ /* 0x000fe200078e00ff */
[----:B------:R-:W-:Y:S01]  /*129d0*/  MOV R86, 0x12a00 ;  /* 0x00012a0000567802 */ /* 0x000fe20000000f00 */
[----:B------:R-:W-:Y:S02]  /*129e0*/  IMAD.MOV.U32 R100, RZ, RZ, -0x1 ;  /* 0xffffffffff647424 */ /* 0x000fe400078e00ff */
[----:B------:R-:W-:Y:S05]  /*129f0*/  CALL.REL.NOINC `($__internal_31_$__cuda_sm70_shflsync_bfly_p) ;  /* 0x0000013000007944 */ /* 0x000fea0003c00000 */
[----:B01----:R-:W-:Y:S01]  /*12a00*/  FADD.FTZ R102, R102, R101 ;  /* 0x0000006566667221 */ /* 0x003fe20000010000 */
[----:B------:R-:W-:Y:S01]  /*12a10*/  MOV R86, 0x12a60 ;  /* 0x00012a6000567802 */ /* 0x000fe20000000f00 */
[----:B------:R-:W-:Y:S02]  /*12a20*/  IMAD.MOV.U32 R101, RZ, RZ, 0x4 ;  /* 0x00000004ff657424 */ /* 0x000fe400078e00ff */
[----:B------:R-:W-:-:S02]  /*12a30*/  IMAD.MOV.U32 R85, RZ, RZ, 0x1f ;  /* 0x0000001fff557424 */ /* 0x000fc400078e00ff */
        /* <DEDUP_REMOVED lines=14> */
[----:B01----:R-:W-:Y:S05]  /*12b20*/  BRA `(.L_x_8038) ;  /* 0xffffed5000007947 */ /* 0x003fea000383ffff */
        .weak           $__internal_31_$__cuda_sm70_shflsync_bfly_p
        .type           $__internal_31_$__cuda_sm70_shflsync_bfly_p,@function
        .size           $__internal_31_$__cuda_sm70_shflsync_bfly_p,(.L_x_20011 - $__internal_31_$__cuda_sm70_shflsync_bfly_p)
$__internal_31_$__cuda_sm70_shflsync_bfly_p:
[----:B------:R-:W-:Y:S01]  /*12b30*/  IMAD.MOV.U32 R87, RZ, RZ, 0x0 ;  /* 0x00000000ff577424 */ /* 0x000fe200078e00ff */
[----:B------:R-:W-:Y:S04]  /*12b40*/  WARPSYNC R100 ;  /* 0x0000006400007348 */ /* 0x000fe80003800000 */
[----:B------:R0:W1:Y:S01]  /*12b50*/  SHFL.BFLY PT, R101, R102, R101, R85 ;  /* 0x0c00006566657389 */ /* 0x00006200000e0055 */
[----:B------:R-:W-:Y:S05]  /*12b60*/  RET.REL.NODEC R86 `(_ZN10layer_norm31ln_parallel_residual_fwd_kernelINS_13Kernel_traitsI13__nv_bfloat16S2_fS2_fjLj3072ELj1ELj1ELj4ELj16ENS_18Kernel_traits_baseILj3072ES2_S2_fS2_fjLj128EEEEELb1ELb1ELb1EEEvNS_9FwdParamsE) ;  /* 0xfffed49056007950 */ /* 0x000fea0003c3ffff */
.L_x_8039:
        /* <DEDUP_REMOVED lines=9> */
.L_x_20011:


//--------------------- .text._ZN10layer_norm31ln_parallel_residual_fwd_kernelINS_13Kernel_traitsIf13__nv_bfloat16fS2_fjLj3072ELj1ELj1ELj4ELj16ENS_18Kernel_traits_baseILj3072EfS2_fS2_fjLj128EEEEELb0ELb0ELb0EEEvNS_9FwdParamsE --------------------------
	.section	.text._ZN10layer_norm31ln_parallel_residual_fwd_kernelINS_13Kernel_traitsIf13__nv_bfloat16fS2_fjLj3072ELj1ELj1ELj4ELj16ENS_18Kernel_traits_baseILj3072EfS2_fS2_fjLj128EEEEELb0ELb0ELb0EEEvNS_9FwdParamsE,"ax",@progbits
	.sectioninfo	@"SHI_REGISTERS=161"
	.align	128
        .global         _ZN10layer_norm31ln_parallel_residual_fwd_kernelINS_13Kernel_traitsIf13__nv_bfloat16fS2_fjLj3072ELj1ELj1ELj4ELj16ENS_18Kernel_traits_baseILj3072EfS2_fS2_fjLj128EEEEELb0ELb0ELb0EEEvNS_9FwdParamsE
        .type           _ZN10layer_norm31ln_parallel_residual_fwd_kernelINS_13Kernel_traitsIf13__nv_bfloat16fS2_fjLj3072ELj1ELj1ELj4ELj16ENS_18Kernel_traits_baseILj3072EfS2_fS2_fjLj128EEEEELb0ELb0ELb0EEEvNS_9FwdParamsE,@function
        .size           _ZN10layer_norm31ln_parallel_residual_fwd_kernelINS_13Kernel_traitsIf13__nv_bfloat16fS2_fjLj3072ELj1ELj1ELj4ELj16ENS_18Kernel_traits_baseILj3072EfS2_fS2_fjLj128EEEEELb0ELb0ELb0EEEvNS_9FwdParamsE,(.L_x_20012 - _ZN10layer_norm31ln_parallel_residual_fwd_kernelINS_13Kernel_traitsIf13__nv_bfloat16fS2_fjLj3072ELj1ELj1ELj4ELj16ENS_18Kernel_traits_baseILj3072EfS2_fS2_fjLj128EEEEELb0ELb0ELb0EEEvNS_9FwdParamsE)
        .other          _ZN10layer_norm31ln_parallel_residual_fwd_kernelINS_13Kernel_traitsIf13__nv_bfloat16fS2_fjLj3072ELj1ELj1ELj4ELj16ENS_18Kernel_traits_baseILj3072EfS2_fS2_fjLj128EEEEELb0ELb0ELb0EEEvNS_9FwdParamsE,@"STO_CUDA_ENTRY STV_DEFAULT"
_ZN10layer_norm31ln_parallel_residual_fwd_kernelINS_13Kernel_traitsIf13__nv_bfloat16fS2_fjLj3072ELj1ELj1ELj4ELj16ENS_18Kernel_traits_baseILj3072EfS2_fS2_fjLj128EEEEELb0ELb0ELb0EEEvNS_9FwdParamsE:
.text._ZN10layer_norm31ln_parallel_residual_fwd_kernelINS_13Kernel_traitsIf13__nv_bfloat16fS2_fjLj3072ELj1ELj1ELj4ELj16ENS_18Kernel_traits_baseILj3072EfS2_fS2_fjLj128EEEEELb0ELb0ELb0EEEvNS_9FwdParamsE:
        /* <DEDUP_REMOVED lines=22> */
[----:B------:R-:W-:Y:S01]  /*0160*/  HFMA2.MMA R37, -RZ, RZ, 0, 1.9073486328125e-06 ;  /* 0x00000020ff257435 */ /* 0x000fe200000001ff */
[----:B------:R-:W-:-:S08]  /*0170*/  SHF.L.U32 R38, R100, 0x5, RZ ;  /* 0x0000000564267819 */ /* 0x000fd000000006ff */
[----:B------:R-:W-:-:S04]  /*0180*/  @P0 LEA R16, P5, R100, c[0x0][0x218], 0x5 ;  /* 0x0000860064100a11 */ /* 0x000fc800078a28ff */
[----:B------:R-:W-:Y:S02]  /*0190*/  @P0 LEA.HI.X R17, R100, c[0x0][0x21c], RZ, 0x5, P5 ;  /* 0x0000870064110a11 */ /* 0x000fe400028f2cff */
        /* <DEDUP_REMOVED lines=19> */
.L_x_8041:
[----:B------:R-:W-:Y:S05]  /*02d0*/  BSYNC B0 ;  /* 0x0000000000007941 */ /* 0x000fea0003800000 */
.L_x_8040:
        /* <DEDUP_REMOVED lines=12> */
[----:B------:R-:W-:Y:S02]  /*03a0*/  @P0 LEA.HI.X R49, R100, c[0x0][0x21c], RZ, 0x5, P5 ;  /* 0x0000870064310a11 */ /* 0x000fe400028f2cff */
[----:B------:R-:W-:Y:S02]  /*03b0*/  MOV R73, 0x20 ;  /* 0x0000002000497802 */ /* 0x000fe40000000f00 */
[----:B------:R-:W-:Y:S01]  /*03c0*/  @P1 IADD3 R70, P5, R68, c[0x0][0x220], RZ ;  /* 0x0000880044461a10 */ /* 0x000fe20007fbe0ff */
[----:B------:R0:W5:Y:S01]  /*03d0*/  @P0 LDG.E.128 R36, [R48.64] ;  /* 0x0000000430240981 */ /* 0x000162000c1e1d00 */
[----:B------:R-:W-:-:S03]  /*03e0*/  SHF.L.U64.HI R52, R100, 0x5, RZ ;  /* 0x0000000564347819 */ /* 0x000fc600000102ff */
        /* <DEDUP_REMOVED lines=8> */
[----:B0-----:R-:W-:Y:S02]  /*0470*/  CS2R R48, SRZ ;  /* 0x0000000000307805 */ /* 0x001fe4000001ff00 */
[----:B------:R0:W5:Y:S04]  /*0480*/  @P1 LDG.E.128 R44, [R70.64] ;  /* 0x00000004462c1981 */ /* 0x000168000c1e1d00 */
[----:B------:R0:W5:Y:S04]  /*0490*/  LDG.E.128 R52, [R72.64] ;  /* 0x0000000448347981 */ /* 0x000168000c1e1d00 */
[----:B------:R0:W5:Y:S04]  /*04a0*/  @P1 LDG.E.128 R48, [R70.64+0x10] ;  /* 0x0000100446301981 */ /* 0x000168000c1e1d00 */
[----:B------:R0:W5:Y:S04]  /*04b0*/  LDG.E.128 R56, [R72.64+0x10] ;  /* 0x0000100448387981 */ /* 0x000168000c1e1d00 */
[----:B------:R0:W5:Y:S04]  /*04c0*/  LDG.E.128 R60, [R68.64] ;  /* 0x00000004443c7981 */ /* 0x000168000c1e1d00 */
[----:B------:R0:W5:Y:S01]  /*04d0*/  LDG.E.128 R64, [R68.64+0x10] ;  /* 0x0000100444407981 */ /* 0x000162000c1e1d00 */
[----:B------:R-:W-:-:S03]  /*04e0*/  IADD3 R100, R100, 0x80, RZ ;  /* 0x0000008064647810 */ /* 0x000fc60007ffe0ff */
.L_x_8043:
[----:B------:R-:W-:Y:S05]  /*04f0*/  BSYNC B0 ;  /* 0x0000000000007941 */ /* 0x000fea0003800000 */
.L_x_8042:
        /* <DEDUP_REMOVED lines=32> */
.L_x_8045:
[----:B------:R-:W-:Y:S05]  /*0700*/  BSYNC B0 ;  /* 0x0000000000007941 */ /* 0x000fea0003800000 */
.L_x_8044:
[----:B------:R-:W1:Y:S02]  /*0710*/  S2UR UR6, SR_CTAID.X ;  /* 0x00000000000679c3 */ /* 0x000e640000002500 */
[----:B-1----:R-:W-:-:S04]  /*0720*/  LEA.HI R144, R0, UR6, RZ, 0x19 ;  /* 0x0000000600907c11 */ /* 0x002fc8000f8fc8ff */
[----:B------:R-:W-:-:S13]  /*0730*/  ISETP.GE.AND P0, PT, R144, c[0x0][0x164], PT ;  /* 0x0000590090007a0c */ /* 0x000fda0003f06270 */
[----:B------:R-:W-:Y:S05]  /*0740*/  @P0 EXIT ;  /* 0x000000000000094d */ /* 0x000fea0003800000 */
[----:B------:R-:W-:Y:S01]  /*0750*/  SHF.R.S32.HI R3, RZ, 0x3, R3 ;  /* 0x00000003ff037819 */ /* 0x000fe20000011403 */
[----:B------:R-:W-:Y:S01]  /*0760*/  ULDC.U8 UR6, c[0x0][0x1f0] ;  /* 0x00007c0000067ab9 */ /* 0x000fe20000000000 */
[----:B0-----:R-:W-:Y:S02]  /*0770*/  LOP3.LUT R101, R0, 0x60, RZ, 0xc0, !PT ;  /* 0x0000006000657812 */ /* 0x001fe400078ec0ff */
[----:B------:R-:W-:Y:S02]  /*0780*/  LOP3.LUT R100, R3, 0x7f, RZ, 0xc0, !PT ;  /* 0x0000007f03647812 */ /* 0x000fe400078ec0ff */
[----:B------:R-:W-:Y:S02]  /*0790*/  SHF.R.U32.HI R3, RZ, 0x2, R3 ;  /* 0x00000002ff037819 */ /* 0x000fe40000011603 */
[----:B------:R-:W-:Y:S02]  /*07a0*/  IADD3 R101, R100, -R101, RZ ;  /* 0x8000006564657210 */ /* 0x000fe40007ffe0ff */
[----:B------:R-:W-:-:S02]  /*07b0*/  LOP3.LUT R102, R3, 0x3fffffe0, RZ, 0xc0, !PT ;  /* 0x3fffffe003667812 */ /* 0x000fc400078ec0ff */
[----:B------:R-:W-:Y:S02]  /*07c0*/  IMNMX R101, RZ, R101, !PT ;  /* 0x00000065ff657217 */ /* 0x000fe40007800200 */
[----:B------:R-:W-:Y:S02]  /*07d0*/  SHF.L.U32 R103, R0, 0x5, RZ ;  /* 0x0000000500677819 */ /* 0x000fe400000006ff */
[----:B------:R-:W-:Y:S02]  /*07e0*/  IMNMX R101, R101, 0x20, PT ;  /* 0x0000002065657817 */ /* 0x000fe40003800200 */
[----:B------:R-:W-:Y:S02]  /*07f0*/  LOP3.LUT R103, R103, 0x3e0, RZ, 0xc0, !PT ;  /* 0x000003e067677812 */ /* 0x000fe400078ec0ff */
[----:B------:R-:W-:Y:S02]  /*0800*/  IADD3 R101, R101, R102, RZ ;  /* 0x0000006665657210 */ /* 0x000fe40007ffe0ff */
[----:B------:R-:W-:-:S02]  /*0810*/  IADD3 R103, R100, -R103, RZ ;  /* 0x8000006764677210 */ /* 0x000fc40007ffe0ff */
[----:B------:R-:W-:Y:S02]  /*0820*/  SHF.L.U32 R101, R101, 0x3, RZ ;  /* 0x0000000365657819 */ /* 0x000fe400000006ff */
[----:B------:R-:W-:Y:S02]  /*0830*/  IMNMX R103, RZ, R103, !PT ;  /* 0x00000067ff677217 */ /* 0x000fe40007800200 */
[----:B------:R-:W0:Y:S01]  /*0840*/  I2F.U32 R3, R101 ;  /* 0x0000006500037306 */ /* 0x000e220000201000 */
[----:B------:R-:W-:Y:S02]  /*0850*/  MOV R145, 0x1 ;  /* 0x0000000100917802 */ /* 0x000fe40000000f00 */
[----:B------:R-:W-:-:S04]  /*0860*/  IMNMX R103, R103, 0x20, PT ;  /* 0x0000002067677817 */ /* 0x000fc80003800200 */
[----:B------:R-:W-:-:S04]  /*0870*/  IADD3 R103, R102, R103, RZ ;  /* 0x0000006766677210 */ /* 0x000fc80007ffe0ff */
[----:B------:R-:W-:Y:S01]  /*0880*/  SHF.L.U32 R146, R103, 0x3, RZ ;  /* 0x0000000367927819 */ /* 0x000fe200000006ff */
[----:B0-----:R-:W0:Y:S06]  /*0890*/  MUFU.RCP R3, R3 ;  /* 0x0000000300037308 */ /* 0x001e2c0000001000 */
.L_x_8109:
        /* <DEDUP_REMOVED lines=8> */
[----:B------:R-:W-:Y:S01]  /*0920*/  HFMA2.MMA R116, -RZ, RZ, 0, 9.5367431640625e-07 ;  /* 0x00000010ff747435 */ /* 0x000fe200000001ff */
[----:B------:R-:W-:Y:S02]  /*0930*/  ISETP.NE.U32.AND P1, PT, RZ, c[0x0][0x178], PT ;  /* 0x00005e00ff007a0c */ /* 0x000fe40003f25070 */
[----:B------:R-:W-:Y:S02]  /*0940*/  ISETP.NE.U32.AND P0, PT, RZ, c[0x0][0x180], PT ;  /* 0x00006000ff007a0c */ /* 0x000fe40003f05070 */
[----:B------:R-:W-:Y:S02]  /*0950*/  ISETP.NE.AND.EX P1, PT, RZ, c[0x0][0x17c], PT, P1 ;  /* 0x00005f00ff007a0c */ /* 0x000fe40003f25310 */
[----:B------:R-:W-:-:S03]  /*0960*/  ISETP.NE.AND.EX P0, PT, RZ, c[0x0][0x184], PT, P0 ;  /* 0x00006100ff007a0c */ /* 0x000fc60003f05300 */
[----:B------:R-:W-:-:S06]  /*0970*/  IMAD.WIDE.U32 R116, R147, R116, c[0x0][0x170] ;  /* 0x00005c0093747625 */ /* 0x000fcc00078e0074 */
[----:B------:R-:W2:Y:S02]  /*0980*/  LDG.E.128 R116, [R116.64] ;  /* 0x0000000474747981 */ /* 0x000ea4000c1e1d00 */
[C---:B------:R-:W-:Y:S02]  /*0990*/  @P1 LEA R114, P5, R147.reuse, c[0x0][0x178], 0x4 ;  /* 0x00005e0093721a11 */ /* 0x040fe400078a20ff */
[C---:B------:R-:W-:Y:S02]  /*09a0*/  @P0 LEA R112, P6, R147.reuse, c[0x0][0x180], 0x5 ;  /* 0x0000600093700a11 */ /* 0x040fe400078c28ff */
[C---:B------:R-:W-:Y:S02]  /*09b0*/  @P1 LEA.HI.X R115, R147.reuse, c[0x0][0x17c], RZ, 0x4, P5 ;  /* 0x00005f0093731a11 */ /* 0x040fe400028f24ff */
[----:B------:R-:W-:-:S03]  /*09c0*/  @P0 LEA.HI.X R113, R147, c[0x0][0x184], RZ, 0x5, P6 ;  /* 0x0000610093710a11 */ /* 0x000fc600030f2cff */
[----:B------:R1:W5:Y:S01]  /*09d0*/  @P1 LDG.E.128 R100, [R114.64] ;  /* 0x0000000472641981 */ /* 0x000362000c1e1d00 */
[----:B------:R-:W-:-:S03]  /*09e0*/  ISETP.NE.U32.AND P1, PT, RZ, c[0x0][0x178], PT ;  /* 0x00005e00ff007a0c */ /* 0x000fc60003f25070 */
[----:B------:R2:W5:Y:S01]  /*09f0*/  @P0 LDG.E.128 R104, [R112.64] ;  /* 0x0000000470680981 */ /* 0x000562000c1e1d00 */
[----:B------:R-:W-:-:S03]  /*0a00*/  ISETP.NE.AND.EX P1, PT, RZ, c[0x0][0x17c], PT, P1 ;  /* 0x00005f00ff007a0c */ /* 0x000fc60003f25310 */
[----:B------:R2:W5:Y:S02]  /*0a10*/  @P0 LDG.E.128 R108, [R112.64+0x10] ;  /* 0x00001004706c0981 */ /* 0x000564000c1e1d00 */
[----:B--2---:R-:W-:-:S08]  /*0a20*/  PRMT R112, RZ, 0x5410, R116 ;  /* 0x00005410ff707816 */ /* 0x004fd00000000074 */
[----:B------:R-:W-:Y:S05]  /*0a30*/  @P1 BRA `(.L_x_8048) ;  /* 0x0000003000001947 */ /* 0x000fea0003800000 */
[----:B-1----:R-:W-:Y:S05]  /*0a40*/  @!P0 BRA `(.L_x_8049) ;  /* 0x0000005000008947 */ /* 0x002fea0003800000 */
[----:B-----5:R-:W-:Y:S01]  /*0a50*/  FADD.FTZ R112, R104, R112 ;  /* 0x0000007068707221 */ /* 0x020fe20000010000 */
[----:B------:R-:W-:Y:S05]  /*0a60*/  BRA `(.L_x_8049) ;  /* 0x0000003000007947 */ /* 0x000fea0003800000 */
.L_x_8048:
[----:B-1---5:R-:W-:-:S05]  /*0a70*/  PRMT R113, RZ, 0x5410, R100 ;  /* 0x00005410ff717816 */ /* 0x022fca0000000064 */
[----:B------:R-:W-:-:S04]  /*0a80*/  FADD.FTZ R112, R113, R112 ;  /* 0x0000007071707221 */ /* 0x000fc80000010000 */
[----:B------:R-:W-:Y:S02]  /*0a90*/  @P0 FADD.FTZ R112, R104, R112 ;  /* 0x0000007068700221 */ /* 0x000fe40000010000 */
.L_x_8049:
[----:B------:R-:W-:Y:S01]  /*0aa0*/  PRMT R113, RZ, 0x7610, R116 ;  /* 0x00007610ff717816 */ /* 0x000fe20000000074 */
[----:B------:R-:W-:Y:S05]  /*0ab0*/  @P1 BRA `(.L_x_8050) ;  /* 0x0000003000001947 */ /* 0x000fea0003800000 */
[----:B------:R-:W-:Y:S05]  /*0ac0*/  @!P0 BRA `(.L_x_8051) ;  /* 0x0000005000008947 */ /* 0x000fea0003800000 */
[----:B-----5:R-:W-:Y:S01]  /*0ad0*/  FADD.FTZ R113, R105, R113 ;  /* 0x0000007169717221 */ /* 0x020fe20000010000 */
[----:B------:R-:W-:Y:S05]  /*0ae0*/  BRA `(.L_x_8051) ;  /* 0x0000003000007947 */ /* 0x000fea0003800000 */
.L_x_8050:
[----:B-----5:R-:W-:-:S05]  /*0af0*/  PRMT R114, RZ, 0x7610, R100 ;  /* 0x00007610ff727816 */ /* 0x020fca0000000064 */
[----:B------:R-:W-:-:S04]  /*0b00*/  FADD.FTZ R113, R114, R113 ;  /* 0x0000007172717221 */ /* 0x000fc80000010000 */
[----:B------:R-:W-:Y:S02]  /*0b10*/  @P0 FADD.FTZ R113, R105, R113 ;  /* 0x0000007169710221 */ /* 0x000fe40000010000 */
.L_x_8051:
[----:B------:R-:W-:Y:S01]  /*0b20*/  PRMT R114, RZ, 0x5410, R117 ;  /* 0x00005410ff727816 */ /* 0x000fe20000000075 */
[----:B------:R-:W-:Y:S05]  /*0b30*/  @P1 BRA `(.L_x_8052) ;  /* 0x0000003000001947 */ /* 0x000fea0003800000 */
[----:B------:R-:W-:Y:S05]  /*0b40*/  @!P0 BRA `(.L_x_8053) ;  /* 0x0000005000008947 */ /* 0x000fea0003800000 */
[----:B-----5:R-:W-:Y:S01]  /*0b50*/  FADD.FTZ R114, R106, R114 ;  /* 0x000000726a727221 */ /* 0x020fe20000010000 */
[----:B------:R-:W-:Y:S05]  /*0b60*/  BRA `(.L_x_8053) ;  /* 0x0000003000007947 */ /* 0x000fea0003800000 */
.L_x_8052:
[----:B-----5:R-:W-:-:S05]  /*0b70*/  PRMT R115, RZ, 0x5410, R101 ;  /* 0x00005410ff737816 */ /* 0x020fca0000000065 */
[----:B------:R-:W-:-:S04]  /*0b80*/  FADD.FTZ R114, R115, R114 ;  /* 0x0000007273727221 */ /* 0x000fc80000010000 */
[----:B------:R-:W-:Y:S02]  /*0b90*/  @P0 FADD.FTZ R114, R106, R114 ;  /* 0x000000726a720221 */ /* 0x000fe40000010000 */
.L_x_8053:
[----:B------:R-:W-:Y:S01]  /*0ba0*/  PRMT R115, RZ, 0x7610, R117 ;  /* 0x00007610ff737816 */ /* 0x000fe20000000075 */
[----:B------:R-:W-:Y:S05]  /*0bb0*/  @P1 BRA `(.L_x_8054) ;  /* 0x0000003000001947 */ /* 0x000fea0003800000 */
[----:B------:R-:W-:Y:S05]  /*0bc0*/  @!P0 BRA `(.L_x_8055) ;  /* 0x0000005000008947 */ /* 0x000fea0003800000 */
[----:B-----5:R-:W-:Y:S01]  /*0bd0*/  FADD.FTZ R115, R107, R115 ;  /* 0x000000736b737221 */ /* 0x020fe20000010000 */
[----:B------:R-:W-:Y:S05]  /*0be0*/  BRA `(.L_x_8055) ;  /* 0x0000003000007947 */ /* 0x000fea0003800000 */
.L_x_8054:
[----:B-----5:R-:W-:-:S05]  /*0bf0*/  PRMT R116, RZ, 0x7610, R101 ;  /* 0x00007610ff747816 */ /* 0x020fca0000000065 */
[----:B------:R-:W-:-:S04]  /*0c00*/  FADD.FTZ R115, R116, R115 ;  /* 0x0000007374737221 */ /* 0x000fc80000010000 */
[----:B------:R-:W-:Y:S02]  /*0c10*/  @P0 FADD.FTZ R115, R107, R115 ;  /* 0x000000736b730221 */ /* 0x000fe40000010000 */
.L_x_8055:
[----:B------:R-:W-:Y:S01]  /*0c20*/  PRMT R116, RZ, 0x5410, R118 ;  /* 0x00005410ff747816 */ /* 0x000fe20000000076 */
[----:B------:R-:W-:Y:S05]  /*0c30*/  @P1 BRA `(.L_x_8056) ;  /* 0x0000003000001947 */ /* 0x000fea0003800000 */
[----:B------:R-:W-:Y:S05]  /*0c40*/  @!P0 BRA `(.L_x_8057) ;  /* 0x0000005000008947 */ /* 0x000fea0003800000 */
[----:B-----5:R-:W-:Y:S01]  /*0c50*/  FADD.FTZ R116, R108, R116 ;  /* 0x000000746c747221 */ /* 0x020fe20000010000 */
[----:B------:R-:W-:Y:S05]  /*0c60*/  BRA `(.L_x_8057) ;  /* 0x0000003000007947 */ /* 0x000fea0003800000 */
.L_x_8056:
[----:B-----5:R-:W-:-:S05]  /*0c70*/  PRMT R117, RZ, 0x5410, R102 ;  /* 0x00005410ff757816 */ /* 0x020fca0000000066 */
[----:B------:R-:W-:-:S04]  /*0c80*/  FADD.FTZ R116, R117, R116 ;  /* 0x0000007475747221 */ /* 0x000fc80000010000 */
[----:B------:R-:W-:Y:S02]  /*0c90*/  @P0 FADD.FTZ R116, R108, R116 ;  /* 0x000000746c740221 */ /* 0x000fe40000010000 */
.L_x_8057:
[----:B------:R-:W-:Y:S01]  /*0ca0*/  PRMT R117, RZ, 0x7610, R118 ;  /* 0x00007610ff757816 */ /* 0x000fe20000000076 */
[----:B------:R-:W-:Y:S05]  /*0cb0*/  @P1 BRA `(.L_x_8058) ;  /* 0x0000003000001947 */ /* 0x000fea0003800000 */
[----:B------:R-:W-:Y:S05]  /*0cc0*/  @!P0 BRA `(.L_x_8059) ;  /* 0x0000005000008947 */ /* 0x000fea0003800000 */
[----:B-----5:R-:W-:Y:S01]  /*0cd0*/  FADD.FTZ R117, R109, R117 ;  /* 0x000000756d757221 */ /* 0x020fe20000010000 */
[----:B------:R-:W-:Y:S05]  /*0ce0*/  BRA `(.L_x_8059) ;  /* 0x0000003000007947 */ /* 0x000fea0003800000 */
.L_x_8058:
[----:B-----5:R-:W-:-:S05]  /*0cf0*/  PRMT R118, RZ, 0x7610, R102 ;  /* 0x00007610ff767816 */ /* 0x020fca0000000066 */
[----:B------:R-:W-:-:S04]  /*0d00*/  FADD.FTZ R117, R118, R117 ;  /* 0x0000007576757221 */ /* 0x000fc80000010000 */
[----:B------:R-:W-:Y:S02]  /*0d10*/  @P0 FADD.FTZ R117, R109, R117 ;  /* 0x000000756d750221 */ /* 0x000fe40000010000 */
.L_x_8059:
[----:B------:R-:W-:Y:S01]  /*0d20*/  PRMT R118, RZ, 0x5410, R119 ;  /* 0x00005410ff767816 */ /* 0x000fe20000000077 */
[----:B------:R-:W-:Y:S05]  /*0d30*/  @P1 BRA `(.L_x_8060) ;  /* 0x0000003000001947 */ /* 0x000fea0003800000 */
[----:B------:R-:W-:Y:S05]  /*0d40*/  @!P0 BRA `(.L_x_8061) ;  /* 0x0000005000008947 */ /* 0x000fea0003800000 */
[----:B-----5:R-:W-:Y:S01]  /*0d50*/  FADD.FTZ R118, R110, R118 ;  /* 0x000000766e767221 */ /* 0x020fe20000010000 */
[----:B------:R-:W-:Y:S05]  /*0d60*/  BRA `(.L_x_8061) ;  /* 0x0000003000007947 */ /* 0x000fea0003800000 */
.L_x_8060:
[----:B-----5:R-:W-:-:S05]  /*0d70*/  PRMT R137, RZ, 0x5410, R103 ;  /* 0x00005410ff897816 */ /* 0x020fca0000000067 */
[----:B------:R-:W-:-:S04]  /*0d80*/  FADD.FTZ R118, R137, R118 ;  /* 0x0000007689767221 */ /* 0x000fc80000010000 */
[----:B------:R-:W-:Y:S02]  /*0d90*/  @P0 FADD.FTZ R118, R110, R118 ;  /* 0x000000766e760221 */ /* 0x000fe40000010000 */
.L_x_8061:
[----:B------:R-:W-:Y:S01]  /*0da0*/  PRMT R119, RZ, 0x7610, R119 ;  /* 0x00007610ff777816 */ /* 0x000fe20000000077 */
[----:B------:R-:W-:Y:S05]  /*0db0*/  @P1 BRA `(.L_x_8062) ;  /* 0x0000003000001947 */ /* 0x000fea0003800000 */
[----:B------:R-:W-:Y:S05]  /*0dc0*/  @!P0 BRA `(.L_x_8063) ;  /* 0x0000005000008947 */ /* 0x000fea0003800000 */
[----:B-----5:R-:W-:Y:S01]  /*0dd0*/  FADD.FTZ R119, R111, R119 ;  /* 0x000000776f777221 */ /* 0x020fe20000010000 */
[----:B------:R-:W-:Y:S05]  /*0de0*/  BRA `(.L_x_8063) ;  /* 0x0000003000007947 */ /* 0x000fea0003800000 */
.L_x_8062:
[----:B-----5:R-:W-:-:S05]  /*0df0*/  PRMT R136, RZ, 0x7610, R103 ;  /* 0x00007610ff887816 */ /* 0x020fca0000000067 */
[----:B------:R-:W-:-:S04]  /*0e00*/  FADD.FTZ R119, R136, R119 ;  /* 0x0000007788777221 */ /* 0x000fc80000010000 */
[----:B------:R-:W-:Y:S02]  /*0e10*/  @P0 FADD.FTZ R119, R111, R119 ;  /* 0x000000776f770221 */ /* 0x000fe40000010000 */
.L_x_8063:
[C---:B------:R-:W-:Y:S02]  /*0e20*/  LEA R138, P0, R147.reuse, c[0x0][0x188], 0x5 ;  /* 0x00006200938a7a11 */ /* 0x040fe400078028ff */
[C---:B------:R-:W-:Y:S02]  /*0e30*/  IADD3 R136, R147.reuse, 0x80, RZ ;  /* 0x0000008093887810 */ /* 0x040fe40007ffe0ff */
[----:B------:R-:W-:-:S05]  /*0e40*/  LEA.HI.X R139, R147, c[0x0][0x18c], RZ, 0x5, P0 ;  /* 0x00006300938b7a11 */ /* 0x000fca00000f2cff */
[----:B------:R1:W-:Y:S04]  /*0e50*/  STG.E.128 [R138.64], R112 ;  /* 0x000000708a007986 */ /* 0x0003e8000c101d04 */
[----:B------:R1:W-:Y:S02]  /*0e60*/  STG.E.128 [R138.64+0x10], R116 ;  /* 0x000010748a007986 */ /* 0x0003e4000c101d04 */
.L_x_8047:
[----:B------:R-:W-:Y:S05]  /*0e70*/  BSYNC B0 ;  /* 0x0000000000007941 */ /* 0x000fea0003800000 */
.L_x_8046:
[----:B------:R-:W-:Y:S01]  /*0e80*/  BSSY B0, `(.L_x_8064) ;  /* 0x0000057000007945 */ /* 0x000fe20003800000 */
[----:B------:R-:W-:Y:S05]  /*0e90*/  @!P3 BRA `(.L_x_8065) ;  /* 0x000005500000b947 */ /* 0x000fea0003800000 */
[----:B------:R-:W-:Y:S02]  /*0ea0*/  MOV R125, 0x10 ;  /* 0x00000010007d7802 */ /* 0x000fe40000000f00 */
[----:B------:R-:W-:Y:S02]  /*0eb0*/  ISETP.NE.U32.AND P1, PT, RZ, c[0x0][0x178], PT ;  /* 0x00005e00ff007a0c */ /* 0x000fe40003f25070 */
[----:B------:R-:W-:Y:S01]  /*0ec0*/  ISETP.NE.U32.AND P0, PT, RZ, c[0x0][0x180], PT ;  /* 0x00006000ff007a0c */ /* 0x000fe20003f05070 */
[----:B------:R-:W-:Y:S01]  /*0ed0*/  IMAD.WIDE.U32 R124, R136, R125, c[0x0][0x170] ;  /* 0x00005c00887c7625 */ /* 0x000fe200078e007d */
[----:B------:R-:W-:-:S02]  /*0ee0*/  ISETP.NE.AND.EX P1, PT, RZ, c[0x0][0x17c], PT, P1 ;  /* 0x00005f00ff007a0c */ /* 0x000fc40003f25310 */
[----:B------:R-:W-:-:S03]  /*0ef0*/  ISETP.NE.AND.EX P0, PT, RZ, c[0x0][0x184], PT, P0 ;  /* 0x00006100ff007a0c */ /* 0x000fc60003f05300 */
[----:B------:R-:W2:Y:S08]  /*0f00*/  LDG.E.128 R124, [R124.64] ;  /* 0x000000047c7c7981 */ /* 0x000eb0000c1e1d00 */
[C---:B------:R-:W-:Y:S02]  /*0f10*/  @P1 LEA R122, P5, R136.reuse, c[0x0][0x178], 0x4 ;  /* 0x00005e00887a1a11 */ /* 0x040fe400078a20ff */
[----:B------:R-:W-:-:S02]  /*0f20*/  @P0 LEA R120, P6, R136, c[0x0][0x180], 0x5 ;  /* 0x0000600088780a11 */ /* 0x000fc400078c28ff */
[C---:B------:R-:W-:Y:S02]  /*0f30*/  @P1 LEA.HI.X R123, R136.reuse, c[0x0][0x17c], RZ, 0x4, P5 ;  /* 0x00005f00887b1a11 */ /* 0x040fe400028f24ff */
[----:B------:R-:W-:-:S03]  /*0f40*/  @P0 LEA.HI.X R121, R136, c[0x0][0x184], RZ, 0x5, P6 ;  /* 0x0000610088790a11 */ /* 0x000fc600030f2cff */
[----:B-----5:R3:W5:Y:S01]  /*0f50*/  @P1 LDG.E.128 R100, [R122.64] ;  /* 0x000000047a641981 */ /* 0x020762000c1e1d00 */
[----:B------:R-:W-:-:S03]  /*0f60*/  ISETP.NE.U32.AND P1, PT, RZ, c[0x0][0x178], PT ;  /* 0x00005e00ff007a0c */ /* 0x000fc60003f25070 */
[----:B------:R2:W5:Y:S01]  /*0f70*/  @P0 LDG.E.128 R104, [R120.64] ;  /* 0x0000000478680981 */ /* 0x000562000c1e1d00 */
[----:B------:R-:W-:-:S03]  /*0f80*/  ISETP.NE.AND.EX P1, PT, RZ, c[0x0][0x17c], PT, P1 ;  /* 0x00005f00ff007a0c */ /* 0x000fc60003f25310 */
[----:B------:R2:W5:Y:S02]  /*0f90*/  @P0 LDG.E.128 R108, [R120.64+0x10] ;  /* 0x00001004786c0981 */ /* 0x000564000c1e1d00 */
[----:B--2---:R-:W-:-:S08]  /*0fa0*/  PRMT R120, RZ, 0x5410, R124 ;  /* 0x00005410ff787816 */ /* 0x004fd0000000007c */
[----:B------:R-:W-:Y:S05]  /*0fb0*/  @P1 BRA `(.L_x_8066) ;  /* 0x0000003000001947 */ /* 0x000fea0003800000 */
[----:B---3--:R-:W-:Y:S05]  /*0fc0*/  @!P0 BRA `(.L_x_8067) ;  /* 0x0000005000008947 */ /* 0x008fea0003800000 */
[----:B-----5:R-:W-:Y:S01]  /*0fd0*/  FADD.FTZ R120, R104, R120 ;  /* 0x0000007868787221 */ /* 0x020fe20000010000 */
[----:B------:R-:W-:Y:S05]  /*0fe0*/  BRA `(.L_x_8067) ;  /* 0x0000003000007947 */ /* 0x000fea0003800000 */
.L_x_8066:
[----:B---3-5:R-:W-:-:S05]  /*0ff0*/  PRMT R121, RZ, 0x5410, R100 ;  /* 0x00005410ff797816 */ /* 0x028fca0000000064 */
[----:B------:R-:W-:-:S04]  /*1000*/  FADD.FTZ R120, R121, R120 ;  /* 0x0000007879787221 */ /* 0x000fc80000010000 */
[----:B------:R-:W-:Y:S02]  /*1010*/  @P0 FADD.FTZ R120, R104, R120 ;  /* 0x0000007868780221 */ /* 0x000fe40000010000 */
.L_x_8067:
[----:B------:R-:W-:Y:S01]  /*1020*/  PRMT R121, RZ, 0x7610, R124 ;  /* 0x00007610ff797816 */ /* 0x000fe2000000007c */
[----:B------:R-:W-:Y:S05]  /*1030*/  @P1 BRA `(.L_x_8068) ;  /* 0x0000003000001947 */ /* 0x000fea0003800000 */
[----:B------:R-:W-:Y:S05]  /*1040*/  @!P0 BRA `(.L_x_8069) ;  /* 0x0000005000008947 */ /* 0x000fea0003800000 */
[----:B-----5:R-:W-:Y:S01]  /*1050*/  FADD.FTZ R121, R105, R121 ;  /* 0x0000007969797221 */ /* 0x020fe20000010000 */
[----:B------:R-:W-:Y:S05]  /*1060*/  BRA `(.L_x_8069) ;  /* 0x0000003000007947 */ /* 0x000fea0003800000 */
.L_x_8068:
[----:B-----5:R-:W-:-:S05]  /*1070*/  PRMT R122, RZ, 0x7610, R100 ;  /* 0x00007610ff7a7816 */ /* 0x020fca0000000064 */
[----:B------:R-:W-:-:S04]  /*1080*/  FADD.FTZ R121, R122, R121 ;  /* 0x000000797a797221 */ /* 0x000fc80000010000 */
[----:B------:R-:W-:Y:S02]  /*1090*/  @P0 FADD.FTZ R121, R105, R121 ;  /* 0x0000007969790221 */ /* 0x000fe40000010000 */
.L_x_8069:
[----:B------:R-:W-:Y:S01]  /*10a0*/  PRMT R122, RZ, 0x5410, R125 ;  /* 0x00005410ff7a7816 */ /* 0x000fe2000000007d */
[----:B------:R-:W-:Y:S05]  /*10b0*/  @P1 BRA `(.L_x_8070) ;  /* 0x0000003000001947 */ /* 0x000fea0003800000 */
[----:B------:R-:W-:Y:S05]  /*10c0*/  @!P0 BRA `(.L_x_8071) ;  /* 0x0000005000008947 */ /* 0x000fea0003800000 */
[----:B-----5:R-:W-:Y:S01]  /*10d0*/  FADD.FTZ R122, R106, R122 ;  /* 0x0000007a6a7a7221 */ /* 0x020fe20000010000 */
[----:B------:R-:W-:Y:S05]  /*10e0*/  BRA `(.L_x_8071) ;  /* 0x0000003000007947 */ /* 0x000fea0003800000 */
.L_x_8070:
[----:B-----5:R-:W-:-:S05]  /*10f0*/  PRMT R123, RZ, 0x5410, R101 ;  /* 0x00005410ff7b7816 */ /* 0x020fca0000000065 */
[----:B------:R-:W-:-:S04]  /*1100*/  FADD.FTZ R122, R123, R122 ;  /* 0x0000007a7b7a7221 */ /* 0x000fc80000010000 */
[----:B------:R-:W-:Y:S02]  /*1110*/  @P0 FADD.FTZ R122, R106, R122 ;  /* 0x0000007a6a7a0221 */ /* 0x000fe40000010000 */
.L_x_8071:
[----:B------:R-:W-:Y:S01]  /*1120*/  PRMT R123, RZ, 0x7610, R125 ;  /* 0x00007610ff7b7816 */ /* 0x000fe2000000007d */
[----:B------:R-:W-:Y:S05]  /*1130*/  @P1 BRA `(.L_x_8072) ;  /* 0x0000003000001947 */ /* 0x000fea0003800000 */
[----:B------:R-:W-:Y:S05]  /*1140*/  @!P0 BRA `(.L_x_8073) ;  /* 0x0000005000008947 */ /* 0x000fea0003800000 */
[----:B-----5:R-:W-:Y:S01]  /*1150*/  FADD.FTZ R123, R107, R123 ;  /* 0x0000007b6b7b7221 */ /* 0x020fe20000010000 */
[----:B------:R-:W-:Y:S05]  /*1160*/  BRA `(.L_x_8073) ;  /* 0x0000003000007947 */ /* 0x000fea0003800000 */
.L_x_8072:
[----:B-----5:R-:W-:-:S05]  /*1170*/  PRMT R124, RZ, 0x7610, R101 ;  /* 0x00007610ff7c7816 */ /* 0x020fca0000000065 */
[----:B------:R-:W-:-:S04]  /*1180*/  FADD.FTZ R123, R124, R123 ;  /* 0x0000007b7c7b7221 */ /* 0x000fc80000010000 */
[----:B------:R-:W-:Y:S02]  /*1190*/  @P0 FADD.FTZ R123, R107, R123 ;  /* 0x0000007b6b7b0221 */ /* 0x000fe40000010000 */
.L_x_8073:
[----:B------:R-:W-:Y:S01]  /*11a0*/  PRMT R124, RZ, 0x5410, R126 ;  /* 0x00005410ff7c7816 */ /* 0x000fe2000000007e */
[----:B------:R-:W-:Y:S05]  /*11b0*/  @P1 BRA `(.L_x_8074) ;  /* 0x0000003000001947 */ /* 0x000fea0003800000 */
[----:B------:R-:W-:Y:S05]  /*11c0*/  @!P0 BRA `(.L_x_8075) ;  /* 0x0000005000008947 */ /* 0x000fea0003800000 */
[----:B-----5:R-:W-:Y:S01]  /*11d0*/  FADD.FTZ R124, R108, R124 ;  /* 0x0000007c6c7c7221 */ /* 0x020fe20000010000 */
[----:B------:R-:W-:Y:S05]  /*11e0*/  BRA `(.L_x_8075) ;  /* 0x0000003000007947 */ /* 0x000fea0003800000 */
.L_x_8074:
[----:B-----5:R-:W-:-:S05]  /*11f0*/  PRMT R125, RZ, 0x5410, R102 ;  /* 0x00005410ff7d7816 */ /* 0x020fca0000000066 */
[----:B------:R-:W-:-:S04]  /*1200*/  FADD.FTZ R124, R125, R124 ;  /* 0x0000007c7d7c7221 */ /* 0x000fc80000010000 */
[----:B------:R-:W-:Y:S02]  /*1210*/  @P0 FADD.FTZ R124, R108, R124 ;  /* 0x0000007c6c7c0221 */ /* 0x000fe40000010000 */
.L_x_8075:
[----:B------:R-:W-:Y:S01]  /*1220*/  PRMT R125, RZ, 0x7610, R126 ;  /* 0x00007610ff7d7816 */ /* 0x000fe2000000007e */
[----:B------:R-:W-:Y:S05]  /*1230*/  @P1 BRA `(.L_x_8076) ;  /* 0x0000003000001947 */ /* 0x000fea0003800000 */
[----:B------:R-:W-:Y:S05]  /*1240*/  @!P0 BRA `(.L_x_8077) ;  /* 0x0000005000008947 */ /* 0x000fea0003800000 */
[----:B-----5:R-:W-:Y:S01]  /*1250*/  FADD.FTZ R125, R109, R125 ;  /* 0x0000007d6d7d7221 */ /* 0x020fe20000010000 */
[----:B------:R-:W-:Y:S05]  /*1260*/  BRA `(.L_x_8077) ;  /* 0x0000003000007947 */ /* 0x000fea0003800000 */
.L_x_8076:
[----:B-----5:R-:W-:-:S05]  /*1270*/  PRMT R126, RZ, 0x7610, R102 ;  /* 0x00007610ff7e7816 */ /* 0x020fca0000000066 */
[----:B------:R-:W-:-:S04]  /*1280*/  FADD.FTZ R125, R126, R125 ;  /* 0x0000007d7e7d7221 */ /* 0x000fc80000010000 */
[----:B------:R-:W-:Y:S02]  /*1290*/  @P0 FADD.FTZ R125, R109, R125 ;  /* 0x0000007d6d7d0221 */ /* 0x000fe40000010000 */
.L_x_8077:
[----:B------:R-:W-:Y:S01]  /*12a0*/  PRMT R126, RZ, 0x5410, R127 ;  /* 0x00005410ff7e7816 */ /* 0x000fe2000000007f */
[----:B------:R-:W-:Y:S05]  /*12b0*/  @P1 BRA `(.L_x_8078) ;  /* 0x0000003000001947 */ /* 0x000fea0003800000 */
[----:B------:R-:W-:Y:S05]  /*12c0*/  @!P0 BRA `(.L_x_8079) ;  /* 0x0000005000008947 */ /* 0x000fea0003800000 */
[----:B-----5:R-:W-:Y:S01]  /*12d0*/  FADD.FTZ R126, R110, R126 ;  /* 0x0000007e6e7e7221 */ /* 0x020fe20000010000 */
[----:B------:R-:W-:Y:S05]  /*12e0*/  BRA `(.L_x_8079) ;  /* 0x0000003000007947 */ /* 0x000fea0003800000 */
.L_x_8078:
[----:B-----5:R-:W-:-:S05]  /*12f0*/  PRMT R137, RZ, 0x5410, R103 ;  /* 0x00005410ff897816 */ /* 0x020fca0000000067 */
[----:B------:R-:W-:-:S04]  /*1300*/  FADD.FTZ R126, R137, R126 ;  /* 0x0000007e897e7221 */ /* 0x000fc80000010000 */
[----:B------:R-:W-:Y:S02]  /*1310*/  @P0 FADD.FTZ R126, R110, R126 ;  /* 0x0000007e6e7e0221 */ /* 0x000fe40000010000 */
.L_x_8079:
[----:B------:R-:W-:Y:S01]  /*1320*/  PRMT R127, RZ, 0x7610, R127 ;  /* 0x00007610ff7f7816 */ /* 0x000fe2000000007f */
[----:B------:R-:W-:Y:S05]  /*1330*/  @P1 BRA `(.L_x_8080) ;  /* 0x0000003000001947 */ /* 0x000fea0003800000 */
[----:B------:R-:W-:Y:S05]  /*1340*/  @!P0 BRA `(.L_x_8081) ;  /* 0x0000005000008947 */ /* 0x000fea0003800000 */
[----:B-----5:R-:W-:Y:S01]  /*1350*/  FADD.FTZ R127, R111, R127 ;  /* 0x0000007f6f7f7221 */ /* 0x020fe20000010000 */
[----:B------:R-:W-:Y:S05]  /*1360*/  BRA `(.L_x_8081) ;  /* 0x0000003000007947 */ /* 0x000fea0003800000 */
.L_x_8080:
[----:B-1---5:R-:W-:-:S05]  /*1370*/  PRMT R138, RZ, 0x7610, R103 ;  /* 0x00007610ff8a7816 */ /* 0x022fca0000000067 */
[----:B------:R-:W-:-:S04]  /*1380*/  FADD.FTZ R127, R138, R127 ;  /* 0x0000007f8a7f7221 */ /* 0x000fc80000010000 */
[----:B------:R-:W-:Y:S02]  /*1390*/  @P0 FADD.FTZ R127, R111, R127 ;  /* 0x0000007f6f7f0221 */ /* 0x000fe40000010000 */
.L_x_8081:
[----:B-1----:R-:W-:-:S04]  /*13a0*/  LEA R138, P0, R136, c[0x0][0x188], 0x5 ;  /* 0x00006200888a7a11 */ /* 0x002fc800078028ff */
[C---:B------:R-:W-:Y:S02]  /*13b0*/  LEA.HI.X R139, R136.reuse, c[0x0][0x18c], RZ, 0x5, P0 ;  /* 0x00006300888b7a11 */ /* 0x040fe400000f2cff */
[----:B------:R-:W-:-:S03]  /*13c0*/  IADD3 R136, R136, 0x80, RZ ;  /* 0x0000008088887810 */ /* 0x000fc60007ffe0ff */
[----:B------:R1:W-:Y:S04]  /*13d0*/  STG.E.128 [R138.64], R120 ;  /* 0x000000788a007986 */ /* 0x0003e8000c101d04 */
[----:B------:R1:W-:Y:S02]  /*13e0*/  STG.E.128 [R138.64+0x10], R124 ;  /* 0x0000107c8a007986 */ /* 0x0003e4000c101d04 */
.L_x_8065:
[----:B------:R-:W-:Y:S05]  /*13f0*/  BSYNC B0 ;  /* 0x0000000000007941 */ /* 0x000fea0003800000 */
.L_x_8064:
[----:B------:R-:W-:Y:S01]  /*1400*/  BSSY B0, `(.L_x_8082) ;  /* 0x0000056000007945 */ /* 0x000fe20003800000 */
[----:B------:R-:W-:Y:S05]  /*1410*/  @!P2 BRA `(.L_x_8083) ;  /* 0x000005400000a947 */ /* 0x000fea0003800000 */
[----:B------:R-:W-:Y:S01]  /*1420*/  HFMA2.MMA R133, -RZ, RZ, 0, 9.5367431640625e-07 ;  /* 0x00000010ff857435 */ /* 0x000fe200000001ff */
[----:B------:R-:W-:Y:S02]  /*1430*/  ISETP.NE.U32.AND P1, PT, RZ, c[0x0][0x178], PT ;  /* 0x00005e00ff007a0c */ /* 0x000fe40003f25070 */
[----:B------:R-:W-:Y:S02]  /*1440*/  ISETP.NE.U32.AND P0, PT, RZ, c[0x0][0x180], PT ;  /* 0x00006000ff007a0c */ /* 0x000fe40003f05070 */
[----:B------:R-:W-:-:S02]  /*1450*/  ISETP.NE.AND.EX P1, PT, RZ, c[0x0][0x17c], PT, P1 ;  /* 0x00005f00ff007a0c */ /* 0x000fc40003f25310 */
[----:B------:R-:W-:-:S03]  /*1460*/  ISETP.NE.AND.EX P0, PT, RZ, c[0x0][0x184], PT, P0 ;  /* 0x00006100ff007a0c */ /* 0x000fc60003f05300 */
[----:B------:R-:W-:-:S06]  /*1470*/  IMAD.WIDE.U32 R132, R136, R133, c[0x0][0x170] ;  /* 0x00005c0088847625 */ /* 0x000fcc00078e0085 */
[----:B------:R-:W2:Y:S02]  /*1480*/  LDG.E.128 R132, [R132.64] ;  /* 0x0000000484847981 */ /* 0x000ea4000c1e1d00 */
[C---:B------:R-:W-:Y:S02]  /*1490*/  @P1 LEA R130, P5, R136.reuse, c[0x0][0x178], 0x4 ;  /* 0x00005e0088821a11 */ /* 0x040fe400078a20ff */
[C---:B------:R-:W-:Y:S02]  /*14a0*/  @P0 LEA R128, P6, R136.reuse, c[0x0][0x180], 0x5 ;  /* 0x0000600088800a11 */ /* 0x040fe400078c28ff */
        /* <DEDUP_REMOVED lines=12> */
.L_x_8084:
[----:B---3-5:R-:W-:-:S05]  /*1570*/  PRMT R129, RZ, 0x5410, R100 ;  /* 0x00005410ff817816 */ /* 0x028fca0000000064 */
[----:B------:R-:W-:-:S04]  /*1580*/  FADD.FTZ R128, R129, R128 ;  /* 0x0000008081807221 */ /* 0x000fc80000010000 */
[----:B------:R-:W-:Y:S02]  /*1590*/  @P0 FADD.FTZ R128, R104, R128 ;  /* 0x0000008068800221 */ /* 0x000fe40000010000 */
.L_x_8085:
[----:B------:R-:W-:Y:S01]  /*15a0*/  PRMT R129, RZ, 0x7610, R132 ;  /* 0x00007610ff817816 */ /* 0x000fe20000000084 */
[----:B------:R-:W-:Y:S05]  /*15b0*/  @P1 BRA `(.L_x_8086) ;  /* 0x0000003000001947 */ /* 0x000fea0003800000 */
[----:B------:R-:W-:Y:S05]  /*15c0*/  @!P0 BRA `(.L_x_8087) ;  /* 0x0000005000008947 */ /* 0x000fea0003800000 */
[----:B-----5:R-:W-:Y:S01]  /*15d0*/  FADD.FTZ R129, R105, R129 ;  /* 0x0000008169817221 */ /* 0x020fe20000010000 */
[----:B------:R-:W-:Y:S05]  /*15e0*/  BRA `(.L_x_8087) ;  /* 0x0000003000007947 */ /* 0x000fea0003800000 */
.L_x_8086:
[----:B-----5:R-:W-:-:S05]  /*15f0*/  PRMT R130, RZ, 0x7610, R100 ;  /* 0x00007610ff827816 */ /* 0x020fca0000000064 */
[----:B------:R-:W-:-:S04]  /*1600*/  FADD.FTZ R129, R130, R129 ;  /* 0x0000008182817221 */ /* 0x000fc80000010000 */
[----:B------:R-:W-:Y:S02]  /*1610*/  @P0 FADD.FTZ R129, R105, R129 ;  /* 0x0000008169810221 */ /* 0x000fe40000010000 */
.L_x_8087:
[----:B------:R-:W-:Y:S01]  /*1620*/  PRMT R130, RZ, 0x5410, R133 ;  /* 0x00005410ff827816 */ /* 0x000fe20000000085 */
[----:B------:R-:W-:Y:S05]  /*1630*/  @P1 BRA `(.L_x_8088) ;  /* 0x0000003000001947 */ /* 0x000fea0003800000 */
[----:B------:R-:W-:Y:S05]  /*1640*/  @!P0 BRA `(.L_x_8089) ;  /* 0x0000005000008947 */ /* 0x000fea0003800000 */
[----:B-----5:R-:W-:Y:S01]  /*1650*/  FADD.FTZ R130, R106, R130 ;  /* 0x000000826a827221 */ /* 0x020fe20000010000 */
[----:B------:R-:W-:Y:S05]  /*1660*/  BRA `(.L_x_8089) ;  /* 0x0000003000007947 */ /* 0x000fea0003800000 */
.L_x_8088:
[----:B-----5:R-:W-:-:S05]  /*1670*/  PRMT R131, RZ, 0x5410, R101 ;  /* 0x00005410ff837816 */ /* 0x020fca0000000065 */
[----:B------:R-:W-:-:S04]  /*1680*/  FADD.FTZ R130, R131, R130 ;  /* 0x0000008283827221 */ /* 0x000fc80000010000 */
[----:B------:R-:W-:Y:S02]  /*1690*/  @P0 FADD.FTZ R130, R106, R130 ;  /* 0x000000826a820221 */ /* 0x000fe40000010000 */
.L_x_8089:
[----:B------:R-:W-:Y:S01]  /*16a0*/  PRMT R131, RZ, 0x7610, R133 ;  /* 0x00007610ff837816 */ /* 0x000fe20000000085 */
[----:B------:R-:W-:Y:S05]  /*16b0*/  @P1 BRA `(.L_x_8090) ;  /* 0x0000003000001947 */ /* 0x000fea0003800000 */
[----:B------:R-:W-:Y:S05]  /*16c0*/  @!P0 BRA `(.L_x_8091) ;  /* 0x0000005000008947 */ /* 0x000fea0003800000 */
[----:B-----5:R-:W-:Y:S01]  /*16d0*/  FADD.FTZ R131, R107, R131 ;  /* 0x000000836b837221 */ /* 0x020fe20000010000 */
[----:B------:R-:W-:Y:S05]  /*16e0*/  BRA `(.L_x_8091) ;  /* 0x0000003000007947 */ /* 0x000fea0003800000 */
.L_x_8090:
[----:B-----5:R-:W-:-:S05]  /*16f0*/  PRMT R132, RZ, 0x7610, R101 ;  /* 0x00007610ff847816 */ /* 0x020fca0000000065 */
[----:B------:R-:W-:-:S04]  /*1700*/  FADD.FTZ R131, R132, R131 ;  /* 0x0000008384837221 */ /* 0x000fc80000010000 */
[----:B------:R-:W-:Y:S02]  /*1710*/  @P0 FADD.FTZ R131, R107, R131 ;  /* 0x000000836b830221 */ /* 0x000fe40000010000 */
.L_x_8091:
[----:B------:R-:W-:Y:S01]  /*1720*/  PRMT R132, RZ, 0x5410, R134 ;  /* 0x00005410ff847816 */ /* 0x000fe20000000086 */
[----:B------:R-:W-:Y:S05]  /*1730*/  @P1 BRA `(.L_x_8092) ;  /* 0x0000003000001947 */ /* 0x000fea0003800000 */
[----:B------:R-:W-:Y:S05]  /*1740*/  @!P0 BRA `(.L_x_8093) ;  /* 0x0000005000008947 */ /* 0x000fea0003800000 */
[----:B-----5:R-:W-:Y:S01]  /*1750*/  FADD.FTZ R132, R108, R132 ;  /* 0x000000846c847221 */ /* 0x020fe20000010000 */
[----:B------:R-:W-:Y:S05]  /*1760*/  BRA `(.L_x_8093) ;  /* 0x0000003000007947 */ /* 0x000fea0003800000 */
.L_x_8092:
[----:B-----5:R-:W-:-:S05]  /*1770*/  PRMT R133, RZ, 0x5410, R102 ;  /* 0x00005410ff857816 */ /* 0x020fca0000000066 */
[----:B------:R-:W-:-:S04]  /*1780*/  FADD.FTZ R132, R133, R132 ;  /* 0x0000008485847221 */ /* 0x000fc80000010000 */
[----:B------:R-:W-:Y:S02]  /*1790*/  @P0 FADD.FTZ R132, R108, R132 ;  /* 0x000000846c840221 */ /* 0x000fe40000010000 */
.L_x_8093:
[----:B------:R-:W-:Y:S01]  /*17a0*/  PRMT R133, RZ, 0x7610, R134 ;  /* 0x00007610ff857816 */ /* 0x000fe20000000086 */
[----:B------:R-:W-:Y:S05]  /*17b0*/  @P1 BRA `(.L_x_8094) ;  /* 0x0000003000001947 */ /* 0x000fea0003800000 */
[----:B------:R-:W-:Y:S05]  /*17c0*/  @!P0 BRA `(.L_x_8095) ;  /* 0x0000005000008947 */ /* 0x000fea0003800000 */
[----:B-----5:R-:W-:Y:S01]  /*17d0*/  FADD.FTZ R133, R109, R133 ;  /* 0x000000856d857221 */ /* 0x020fe20000010000 */
[----:B------:R-:W-:Y:S05]  /*17e0*/  BRA `(.L_x_8095) ;  /* 0x0000003000007947 */ /* 0x000fea0003800000 */
.L_x_8094:
[----:B-----5:R-:W-:-:S05]  /*17f0*/  PRMT R134, RZ, 0x7610, R102 ;  /* 0x00007610ff867816 */ /* 0x020fca0000000066 */
[----:B------:R-:W-:-:S04]  /*1800*/  FADD.FTZ R133, R134, R133 ;  /* 0x0000008586857221 */ /* 0x000fc80000010000 */
[----:B------:R-:W-:Y:S02]  /*1810*/  @P0 FADD.FTZ R133, R109, R133 ;  /* 0x000000856d850221 */ /* 0x000fe40000010000 */
.L_x_8095:
[----:B------:R-:W-:Y:S01]  /*1820*/  PRMT R134, RZ, 0x5410, R135 ;  /* 0x00005410ff867816 */ /* 0x000fe20000000087 */
[----:B------:R-:W-:Y:S05]  /*1830*/  @P1 BRA `(.L_x_8096) ;  /* 0x0000003000001947 */ /* 0x000fea0003800000 */
[----:B------:R-:W-:Y:S05]  /*1840*/  @!P0 BRA `(.L_x_8097) ;  /* 0x0000005000008947 */ /* 0x000fea0003800000 */
[----:B-----5:R-:W-:Y:S01]  /*1850*/  FADD.FTZ R134, R110, R134 ;  /* 0x000000866e867221 */ /* 0x020fe20000010000 */
[----:B------:R-:W-:Y:S05]  /*1860*/  BRA `(.L_x_8097) ;  /* 0x0000003000007947 */ /* 0x000fea0003800000 */
.L_x_8096:
[----:B-----5:R-:W-:-:S05]  /*1870*/  PRMT R137, RZ, 0x5410, R103 ;  /* 0x00005410ff897816 */ /* 0x020fca0000000067 */
[----:B------:R-:W-:-:S04]  /*1880*/  FADD.FTZ R134, R137, R134 ;  /* 0x0000008689867221 */ /* 0x000fc80000010000 */
[----:B------:R-:W-:Y:S02]  /*1890*/  @P0 FADD.FTZ R134, R110, R134 ;  /* 0x000000866e860221 */ /* 0x000fe40000010000 */
.L_x_8097:
[----:B------:R-:W-:Y:S01]  /*18a0*/  PRMT R135, RZ, 0x7610, R135 ;  /* 0x00007610ff877816 */ /* 0x000fe20000000087 */
[----:B------:R-:W-:Y:S05]  /*18b0*/  @P1 BRA `(.L_x_8098) ;  /* 0x0000003000001947 */ /* 0x000fea0003800000 */
[----:B------:R-:W-:Y:S05]  /*18c0*/  @!P0 BRA `(.L_x_8099) ;  /* 0x0000005000008947 */ /* 0x000fea0003800000 */
[----:B-----5:R-:W-:Y:S01]  /*18d0*/  FADD.FTZ R135, R111, R135 ;  /* 0x000000876f877221 */ /* 0x020fe20000010000 */
[----:B------:R-:W-:Y:S05]  /*18e0*/  BRA `(.L_x_8099) ;  /* 0x0000003000007947 */ /* 0x000fea0003800000 */
.L_x_8098:
[----:B-1---5:R-:W-:-:S05]  /*18f0*/  PRMT R138, RZ, 0x7610, R103 ;  /* 0x00007610ff8a7816 */ /* 0x022fca0000000067 */
[----:B------:R-:W-:-:S04]  /*1900*/  FADD.FTZ R135, R138, R135 ;  /* 0x000000878a877221 */ /* 0x000fc80000010000 */
[----:B------:R-:W-:Y:S02]  /*1910*/  @P0 FADD.FTZ R135, R111, R135 ;  /* 0x000000876f870221 */ /* 0x000fe40000010000 */
.L_x_8099:
[----:B-1----:R-:W-:-:S04]  /*1920*/  LEA R138, P0, R136, c[0x0][0x188], 0x5 ;  /* 0x00006200888a7a11 */ /* 0x002fc800078028ff */
[----:B------:R-:W-:-:S05]  /*1930*/  LEA.HI.X R139, R136, c[0x0][0x18c], RZ, 0x5, P0 ;  /* 0x00006300888b7a11 */ /* 0x000fca00000f2cff */
[----:B------:R1:W-:Y:S04]  /*1940*/  STG.E.128 [R138.64], R128 ;  /* 0x000000808a007986 */ /* 0x0003e8000c101d04 */
[----:B------:R1:W-:Y:S02]  /*1950*/  STG.E.128 [R138.64+0x10], R132 ;  /* 0x000010848a007986 */ /* 0x0003e4000c101d04 */
.L_x_8083:
[----:B------:R-:W-:Y:S05]  /*1960*/  BSYNC B0 ;  /* 0x0000000000007941 */ /* 0x000fea0003800000 */
.L_x_8082:
[----:B------:R-:W-:Y:S01]  /*1970*/  FADD.FTZ R136, RZ, R112 ;  /* 0x00000070ff887221 */ /* 0x000fe20000010000 */
[C---:B------:R-:W-:Y:S02]  /*1980*/  ISETP.GT.U32.AND P0, PT, R2.reuse, 0xff, PT ;  /* 0x000000ff0200780c */ /* 0x040fe40003f04070 */
[----:B------:R-:W-:Y:S01]  /*1990*/  LOP3.LUT P5, RZ, R145, 0xff, RZ, 0xc0, !PT ;  /* 0x000000ff91ff7812 */ /* 0x000fe200078ac0ff */
[----:B------:R-:W-:Y:S01]  /*19a0*/  FADD.FTZ R137, R113, R136 ;  /* 0x0000008871897221 */ /* 0x000fe20000010000 */
[----:B------:R-:W-:Y:S02]  /*19b0*/  ISETP.GT.U32.AND P1, PT, R2, 0x17f, PT ;  /* 0x0000017f0200780c */ /* 0x000fe40003f24070 */
[----:B-1----:R-:W-:Y:S01]  /*19c0*/  SHF.R.U32.HI R138, RZ, 0x5, R0 ;  /* 0x00000005ff8a7819 */ /* 0x002fe20000011600 */
        /* <DEDUP_REMOVED lines=27> */
.L_x_8110:
[----:B-12---:R-:W-:Y:S01]  /*1b80*/  FADD.FTZ R137, R137, R136 ;  /* 0x0000008889897221 */ /* 0x006fe20000010000 */
        /* <DEDUP_REMOVED lines=68> */
.L_x_8111:
        /* <DEDUP_REMOVED lines=17> */
[----:B0-----:R-:W0:Y:S04]  /*20e0*/  SHFL.DOWN PT, R143, R140, 0x2, 0x1f ;  /* 0x08401f008c8f7f89 */ /* 0x001e2800000e0000 */
[----:B------:R1:W2:Y:S01]  /*20f0*/  @!P0 LDS.64 R136, [R141.X8] ;  /* 0x000000008d888984 */ /* 0x0002a20000008a00 */
[----:B------:R-:W-:-:S02]  /*2100*/  LOP3.LUT P0, RZ, R139, 0x1f, R0, 0xf8, !PT ;  /* 0x0000001f8bff7812 */ /* 0x000fc4000780f800 */
[----:B0-----:R-:W-:Y:S01]  /*2110*/  IADD3 R148, R143, R140, RZ ;  /* 0x0000008c8f947210 */ /* 0x001fe20007ffe0ff */
[----:B------:R-:W-:Y:S10]  /*2120*/  I2F R152, R143 ;  /* 0x0000008f00987306 */ /* 0x000ff40000201400 */
[----:B------:R-:W-:Y:S01]  /*2130*/  @!P0 MOV R139, 0x4 ;  /* 0x00000004008b8802 */ /* 0x000fe20000000f00 */
[----:B------:R-:W0:Y:S01]  /*2140*/  SHFL.DOWN PT, R153, R148, 0x1, 0x1f ;  /* 0x08201f0094997f89 */ /* 0x000e2200000e0000 */
        /* <DEDUP_REMOVED lines=25> */
[----:B--2---:R-:W-:Y:S02]  /*22e0*/  FADD.FTZ R136, R142, R137 ;  /* 0x000000898e887221 */ /* 0x004fe40000010000 */
[----:B------:R-:W-:Y:S01]  /*22f0*/  FMUL.FTZ R143, R143, R153 ;  /* 0x000000998f8f7220 */ /* 0x000fe20000410000 */
[----:B------:R0:W1:Y:S03]  /*2300*/  SHFL.IDX PT, R151, R138, RZ, 0x1f ;  /* 0x00001fff8a977589 */ /* 0x00006600000e0000 */
[----:B------:R-:W-:Y:S01]  /*2310*/  FFMA.FTZ R136, R141, R143, R136 ;  /* 0x0000008f8d887223 */ /* 0x000fe20000010088 */
[----:B------:R-:W-:Y:S01]  /*2320*/  MOV R141, c[0x0][0x1e0] ;  /* 0x00007800008d7a02 */ /* 0x000fe20000000f00 */
[----:B0-----:R-:W-:-:S04]  /*2330*/  @!P0 IMAD.WIDE R138, R144, R139, c[0x0][0x1a8] ;  /* 0x00006a00908a8625 */ /* 0x001fc800078e028b */
[----:B------:R-:W0:Y:S01]  /*2340*/  SHFL.IDX PT, R136, R136, RZ, 0x1f ;  /* 0x00001fff88887589 */ /* 0x000e2200000e0000 */
[C---:B-1----:R-:W-:Y:S01]  /*2350*/  FMUL.FTZ R137, R151.reuse, R151 ;  /* 0x0000009797897220 */ /* 0x042fe20000410000 */
[----:B------:R-:W-:-:S04]  /*2360*/  FSEL R148, R151, RZ, !P1 ;  /* 0x000000ff97947208 */ /* 0x000fc80004800000 */
[----:B------:R-:W-:Y:S01]  /*2370*/  FSEL R140, R137, RZ, P1 ;  /* 0x000000ff898c7208 */ /* 0x000fe20000800000 */
[----:B0-----:R-:W-:-:S04]  /*2380*/  FFMA.FTZ R137, R136, R141, c[0x0][0x228] ;  /* 0x00008a0088897623 */ /* 0x001fc8000001008d */
[----:B------:R-:W-:Y:S01]  /*2390*/  FADD.FTZ R140, R137, R140 ;  /* 0x0000008c898c7221 */ /* 0x000fe20000010000 */
[----:B------:R-:W-:-:S03]  /*23a0*/  @!P0 MOV R137, 0x4 ;  /* 0x0000000400898802 */ /* 0x000fc60000000f00 */
        /* <DEDUP_REMOVED lines=15> */
[----:B-----5:R-:W-:Y:S02]  /*24a0*/  FFMA.FTZ R136, R20, R143, R4 ;  /* 0x0000008f14887223 */ /* 0x020fe40000010004 */
        /* <DEDUP_REMOVED lines=11> */
[C---:B------:R-:W-:Y:S01]  /*2560*/  FMUL.FTZ R156, R149.reuse, R152 ;  /* 0x00000098959c7220 */ /* 0x040fe20000410000 */
[----:B------:R-:W-:Y:S01]  /*2570*/  HFMA2.MMA R152, -RZ, RZ, 0, 9.5367431640625e-07 ;  /* 0x00000010ff987435 */ /* 0x000fe200000001ff */
[----:B------:R-:W-:Y:S01]  /*2580*/  FMUL.FTZ R157, R149, R140 ;  /* 0x0000008c959d7220 */ /* 0x000fe20000410000 */
[----:B------:R-:W-:Y:S01]  /*2590*/  F2FP.BF16.PACK_AB R138, R139, R138 ;  /* 0x0000008a8b8a723e */ /* 0x000fe200000010ff */
[----:B------:R-:W-:-:S02]  /*25a0*/  FFMA.FTZ R140, R27, R156, R11 ;  /* 0x0000009c1b8c7223 */ /* 0x000fc4000001000b */
[----:B------:R-:W-:Y:S02]  /*25b0*/  FFMA.FTZ R139, R26, R157, R10 ;  /* 0x0000009d1a8b7223 */ /* 0x000fe4000001000a */
        /* <DEDUP_REMOVED lines=10> */
[----:B------:R-:W-:-:S03]  /*2660*/  FFMA.FTZ R143, R34, R157, R18 ;  /* 0x0000009d228f7223 */ /* 0x000fc60000010012 */
[----:B------:R-:W-:Y:S02]  /*2670*/  F2FP.BF16.PACK_AB R142, R156, R155 ;  /* 0x0000009b9c8e723e */ /* 0x000fe400000010ff */
[----:B------:R-:W-:Y:S02]  /*2680*/  F2FP.BF16.PACK_AB R143, R158, R143 ;  /* 0x0000008f9e8f723e */ /* 0x000fe400000010ff */
[----:B0-----:R-:W-:Y:S01]  /*2690*/  F2FP.BF16.PACK_AB R140, R150, R153 ;  /* 0x00000099968c723e */ /* 0x001fe200000010ff */
[C---:B------:R-:W-:Y:S01]  /*26a0*/  IMAD.WIDE.U32 R152, R147.reuse, R152, c[0x0][0x210] ;  /* 0x0000840093987625 */ /* 0x040fe200078e0098 */
[----:B------:R-:W-:Y:S02]  /*26b0*/  F2FP.BF16.PACK_AB R141, R154, R151 ;  /* 0x000000979a8d723e */ /* 0x000fe400000010ff */
[----:B------:R-:W-:-:S03]  /*26c0*/  IADD3 R147, R147, 0x80, RZ ;  /* 0x0000008093937810 */ /* 0x000fc60007ffe0ff */
[----:B------:R0:W-:Y:S04]  /*26d0*/  STG.E.128 [R152.64], R140 ;  /* 0x0000008c98007986 */ /* 0x0001e8000c101d04 */
.L_x_8103:
[----:B------:R-:W-:Y:S05]  /*26e0*/  BSYNC B0 ;  /* 0x0000000000007941 */ /* 0x000fea0003800000 */
.L_x_8102:
[----:B------:R-:W-:Y:S01]  /*26f0*/  BSSY B0, `(.L_x_8104) ;  /* 0x0000030000007945 */ /* 0x000fe20003800000 */
[----:B------:R-:W-:Y:S05]  /*2700*/  @!P3 BRA `(.L_x_8105) ;  /* 0x000002e00000b947 */ /* 0x000fea0003800000 */
[--C-:B-1----:R-:W-:Y:S02]  /*2710*/  FADD.FTZ R136, R120, -R148.reuse ;  /* 0x8000009478887221 */ /* 0x102fe40000010000 */
[--C-:B0-----:R-:W-:Y:S02]  /*2720*/  FADD.FTZ R142, R121, -R148.reuse ;  /* 0x80000094798e7221 */ /* 0x101fe40000010000 */
        /* <DEDUP_REMOVED lines=23> */
[----:B------:R-:W-:Y:S01]  /*28a0*/  FFMA.FTZ R139, R58, R157, R42 ;  /* 0x0000009d3a8b7223 */ /* 0x000fe2000001002a */
[----:B------:R-:W-:Y:S01]  /*28b0*/  MOV R152, 0x10 ;  /* 0x0000001000987802 */ /* 0x000fe20000000f00 */
        /* <DEDUP_REMOVED lines=19> */
.L_x_8105:
[----:B------:R-:W-:Y:S05]  /*29f0*/  BSYNC B0 ;  /* 0x0000000000007941 */ /* 0x000fea0003800000 */
.L_x_8104:
[----:B------:R-:W-:Y:S01]  /*2a00*/  BSSY B0, `(.L_x_8106) ;  /* 0x000002f000007945 */ /* 0x000fe20003800000 */
[----:B------:R-:W-:Y:S05]  /*2a10*/  @!P2 BRA `(.L_x_8107) ;  /* 0x000002d00000a947 */ /* 0x000fea0003800000 */
[--C-:B------:R-:W-:Y:S02]  /*2a20*/  FADD.FTZ R150, R132, -R148.reuse ;  /* 0x8000009484967221 */ /* 0x100fe40000010000 */
[--C-:B0-----:R-:W-:Y:S02]  /*2a30*/  FADD.FTZ R152, R133, -R148.reuse ;  /* 0x8000009485987221 */ /* 0x101fe40000010000 */
[--C-:B-1----:R-:W-:Y:S02]  /*2a40*/  FADD.FTZ R136, R128, -R148.reuse ;  /* 0x8000009480887221 */ /* 0x102fe40000010000 */
[C---:B------:R-:W-:Y:S02]  /*2a50*/  FMUL.FTZ R137, R149.reuse, R150 ;  /* 0x0000009695897220 */ /* 0x040fe40000410000 */
[----:B------:R-:W-:Y:S02]  /*2a60*/  FMUL.FTZ R152, R149, R152 ;  /* 0x0000009895987220 */ /* 0x000fe40000410000 */
[----:B------:R-:W-:-:S02]  /*2a70*/  FADD.FTZ R154, R134, -R148 ;  /* 0x80000094869a7221 */ /* 0x000fc40000010000 */
[--C-:B------:R-:W-:Y:S02]  /*2a80*/  FADD.FTZ R156, R135, -R148.reuse ;  /* 0x80000094879c7221 */ /* 0x100fe40000010000 */
[----:B------:R-:W-:Y:S02]  /*2a90*/  FMUL.FTZ R141, R149, R136 ;  /* 0x00000088958d7220 */ /* 0x000fe40000410000 */
[--C-:B------:R-:W-:Y:S02]  /*2aa0*/  FADD.FTZ R138, R130, -R148.reuse ;  /* 0x80000094828a7221 */ /* 0x100fe40000010000 */
[----:B------:R-:W-:Y:S02]  /*2ab0*/  FADD.FTZ R142, R131, -R148 ;  /* 0x80000094838e7221 */ /* 0x000fe40000010000 */
[----:B-----5:R-:W-:Y:S02]  /*2ac0*/  FFMA.FTZ R136, R88, R137, R72 ;  /* 0x0000008958887223 */ /* 0x020fe40000010048 */
[----:B------:R-:W-:-:S02]  /*2ad0*/  FFMA.FTZ R139, R89, R152, R73 ;  /* 0x00000098598b7223 */ /* 0x000fc40000010049 */
[C---:B------:R-:W-:Y:S02]  /*2ae0*/  FMUL.FTZ R143, R149.reuse, R154 ;  /* 0x0000009a958f7220 */ /* 0x040fe40000410000 */
[----:B------:R-:W-:Y:S02]  /*2af0*/  FMUL.FTZ R156, R149, R156 ;  /* 0x0000009c959c7220 */ /* 0x000fe40000410000 */
[----:B------:R-:W-:Y:S02]  /*2b00*/  FADD.FTZ R140, R129, -R148 ;  /* 0x80000094818c7221 */ /* 0x000fe40000010000 */
[----:B------:R-:W-:Y:S01]  /*2b10*/  FMUL.FTZ R151, R149, R138 ;  /* 0x0000008a95977220 */ /* 0x000fe20000410000 */
[----:B------:R-:W-:Y:S01]  /*2b20*/  F2FP.BF16.PACK_AB R138, R139, R136 ;  /* 0x000000888b8a723e */ /* 0x000fe200000010ff */
[----:B------:R-:W-:Y:S02]  /*2b30*/  FMUL.FTZ R148, R149, R142 ;  /* 0x0000008e95947220 */ /* 0x000fe40000410000 */
[----:B------:R-:W-:-:S02]  /*2b40*/  FFMA.FTZ R142, R96, R137, R80 ;  /* 0x00000089608e7223 */ /* 0x000fc40000010050 */
[----:B------:R-:W-:Y:S02]  /*2b50*/  FFMA.FTZ R139, R90, R143, R74 ;  /* 0x0000008f5a8b7223 */ /* 0x000fe4000001004a */
[----:B------:R-:W-:Y:S02]  /*2b60*/  FFMA.FTZ R136, R91, R156, R75 ;  /* 0x0000009c5b887223 */ /* 0x000fe4000001004b */
[----:B------:R-:W-:Y:S02]  /*2b70*/  FFMA.FTZ R137, R97, R152, R81 ;  /* 0x0000009861897223 */ /* 0x000fe40000010051 */
[----:B------:R-:W-:Y:S01]  /*2b80*/  FMUL.FTZ R140, R149, R140 ;  /* 0x0000008c958c7220 */ /* 0x000fe20000410000 */
[----:B------:R-:W-:Y:S01]  /*2b90*/  F2FP.BF16.PACK_AB R139, R136, R139 ;  /* 0x0000008b888b723e */ /* 0x000fe200000010ff */
[----:B------:R-:W-:Y:S01]  /*2ba0*/  FFMA.FTZ R136, R84, R141, R68 ;  /* 0x0000008d54887223 */ /* 0x000fe20000010044 */
[----:B------:R-:W-:Y:S01]  /*2bb0*/  F2FP.BF16.PACK_AB R142, R137, R142 ;  /* 0x0000008e898e723e */ /* 0x000fe200000010ff */
[----:B------:R-:W-:-:S02]  /*2bc0*/  FFMA.FTZ R137, R85, R140, R69 ;  /* 0x0000008c55897223 */ /* 0x000fc40000010045 */
[----:B------:R-:W-:Y:S02]  /*2bd0*/  FFMA.FTZ R149, R86, R151, R70 ;  /* 0x0000009756957223 */ /* 0x000fe40000010046 */
[----:B------:R-:W-:Y:S01]  /*2be0*/  FFMA.FTZ R150, R87, R148, R71 ;  /* 0x0000009457967223 */ /* 0x000fe20000010047 */
[----:B------:R-:W-:Y:S01]  /*2bf0*/  F2FP.BF16.PACK_AB R136, R137, R136 ;  /* 0x000000888988723e */ /* 0x000fe200000010ff */
[----:B------:R-:W-:Y:S02]  /*2c00*/  FFMA.FTZ R148, R95, R148, R79 ;  /* 0x000000945f947223 */ /* 0x000fe4000001004f */
[----:B------:R-:W-:Y:S01]  /*2c10*/  FFMA.FTZ R140, R93, R140, R77 ;  /* 0x0000008c5d8c7223 */ /* 0x000fe2000001004d */
[----:B------:R-:W-:Y:S01]  /*2c20*/  F2FP.BF16.PACK_AB R137, R150, R149 ;  /* 0x000000959689723e */ /* 0x000fe200000010ff */
[----:B------:R-:W-:Y:S01]  /*2c30*/  HFMA2.MMA R150, -RZ, RZ, 0, 9.5367431640625e-07 ;  /* 0x00000010ff967435 */ /* 0x000fe200000001ff */
[----:B------:R-:W-:Y:S02]  /*2c40*/  FFMA.FTZ R149, R92, R141, R76 ;  /* 0x0000008d5c957223 */ /* 0x000fe4000001004c */
[----:B------:R-:W-:-:S02]  /*2c50*/  FFMA.FTZ R141, R94, R151, R78 ;  /* 0x000000975e8d7223 */ /* 0x000fc4000001004e */
[----:B------:R-:W-:Y:S01]  /*2c60*/  FFMA.FTZ R143, R98, R143, R82 ;  /* 0x0000008f628f7223 */ /* 0x000fe20000010052 */
[----:B------:R-:W-:Y:S01]  /*2c70*/  F2FP.BF16.PACK_AB R140, R140, R149 ;  /* 0x000000958c8c723e */ /* 0x000fe200000010ff */
[----:B------:R-:W-:Y:S01]  /*2c80*/  FFMA.FTZ R156, R99, R156, R83 ;  /* 0x0000009c639c7223 */ /* 0x000fe20000010053 */
[----:B------:R-:W-:Y:S02]  /*2c90*/  F2FP.BF16.PACK_AB R141, R148, R141 ;  /* 0x0000008d948d723e */ /* 0x000fe400000010ff */
[CC--:B------:R-:W-:Y:S02]  /*2ca0*/  IMAD.WIDE.U32 R148, R147.reuse, R150.reuse, c[0x0][0x208] ;  /* 0x0000820093947625 */ /* 0x0c0fe400078e0096 */
[----:B------:R-:W-:Y:S02]  /*2cb0*/  F2FP.BF16.PACK_AB R143, R156, R143 ;  /* 0x0000008f9c8f723e */ /* 0x000fe400000010ff */
[----:B------:R-:W-:Y:S01]  /*2cc0*/  IMAD.WIDE.U32 R150, R147, R150, c[0x0][0x210] ;  /* 0x0000840093967625 */ /* 0x000fe200078e0096 */
[----:B------:R0:W-:Y:S04]  /*2cd0*/  STG.E.128 [R148.64], R136 ;  /* 0x0000008894007986 */ /* 0x0001e8000c101d04 */
[----:B------:R0:W-:Y:S02]  /*2ce0*/  STG.E.128 [R150.64], R140 ;  /* 0x0000008c96007986 */ /* 0x0001e4000c101d04 */
.L_x_8107:
[----:B------:R-:W-:Y:S05]  /*2cf0*/  BSYNC B0 ;  /* 0x0000000000007941 */ /* 0x000fea0003800000 */
.L_x_8106:
[----:B------:R-:W-:Y:S02]  /*2d00*/  IADD3 R144, R144, c[0x0][0x160], RZ ;  /* 0x0000580090907a10 */ /* 0x000fe40007ffe0ff */
[----:B------:R-:W-:-:S02]  /*2d10*/  LOP3.LUT P1, RZ, R145, 0xff, RZ, 0xc0, !PT ;  /* 0x000000ff91ff7812 */ /* 0x000fc4000782c0ff */
[----:B------:R-:W-:Y:S02]  /*2d20*/  ISETP.GE.AND P0, PT, R144, c[0x0][0x164], PT ;  /* 0x0000590090007a0c */ /* 0x000fe40003f06270 */
[----:B------:R-:W-:-:S11]  /*2d30*/  SEL R145, RZ, 0x1, P1 ;  /* 0x00000001ff917807 */ /* 0x000fd60000800000 */
[----:B01---5:R-:W-:Y:S01]  /*2d40*/  @P0 CALL.REL.NOINC `(.L_x_8108) ;  /* 0x0000001000000944 */ /* 0x023fe20003c00000 */
[----:B------:R-:W-:Y:S05]  /*2d50*/  BRA `(.L_x_8109) ;  /* 0xffffdb4000007947 */ /* 0x000fea000383ffff */
.L_x_8108:
[----:B------:R-:W-:Y:S05]  /*2d60*/  EXIT ;  /* 0x000000000000794d */ /* 0x000fea0003800000 */
.L_x_8100:
[----:B------:R-:W-:Y:S01]  /*2d70*/  HFMA2.MMA R139, -RZ, RZ, 0, 1.847743988037109375e-06 ;  /* 0x0000001fff8b7435 */ /* 0x000fe200000001ff */
[----:B------:R-:W-:Y:S02]  /*2d80*/  MOV R148, 0x1 ;  /* 0x0000000100947802 */ /* 0x000fe40000000f00 */
[----:B------:R-:W-:Y:S02]  /*2d90*/  MOV R142, 0xffffffff ;  /* 0xffffffff008e7802 */ /* 0x000fe40000000f00 */
[----:B------:R-:W-:Y:S02]  /*2da0*/  MOV R140, 0x2dc0 ;  /* 0x00002dc0008c7802 */ /* 0x000fe40000000f00 */
[----:B0----5:R-:W-:Y:S05]  /*2db0*/  CALL.REL.NOINC `($__internal_32_$__cuda_sm70_shflsync_bfly_p) ;  /* 0x000006b000007944 */ /* 0x021fea0003c00000 */
[----:B-1----:R-:W-:Y:S01]  /*2dc0*/  MOV R136, R148 ;  /* 0x0000009400887202 */ /* 0x002fe20000000f00 */
[----:B0-----:R-:W-:Y:S05]  /*2dd0*/  BRA `(.L_x_8110) ;  /* 0xffffeda000007947 */ /* 0x001fea000383ffff */
.L_x_8101:
[----:B------:R-:W-:Y:S01]  /*2de0*/  HFMA2.MMA R148, -RZ, RZ, 0, 1.1920928955078125e-07 ;  /* 0x00000002ff947435 */ /* 0x000fe200000001ff */
[----:B------:R-:W-:Y:S02]  /*2df0*/  MOV R139, 0x1f ;  /* 0x0000001f008b7802 */ /* 0x000fe40000000f00 */
[----:B------:R-:W-:Y:S02]  /*2e00*/  MOV R142, 0xffffffff ;  /* 0xffffffff008e7802 */ /* 0x000fe40000000f00 */
[----:B------:R-:W-:-:S02]  /*2e10*/  MOV R140, 0x2e30 ;  /* 0x00002e30008c7802 */ /* 0x000fc40000000f00 */
[----:B0----5:R-:W-:Y:S05]  /*2e20*/  CALL.REL.NOINC `($__internal_32_$__cuda_sm70_shflsync_bfly_p) ;  /* 0x0000064000007944 */ /* 0x021fea0003c00000 */
[----:B01----:R-:W-:Y:S01]  /*2e30*/  FADD.FTZ R137, R137, R148 ;  /* 0x0000009489897221 */ /* 0x003fe20000010000 */
[----:B------:R-:W-:Y:S01]  /*2e40*/  HFMA2.MMA R148, -RZ, RZ, 0, 2.384185791015625e-07 ;  /* 0x00000004ff947435 */ /* 0x000fe200000001ff */
[----:B------:R-:W-:-:S02]  /*2e50*/  MOV R139, 0x1f ;  /* 0x0000001f008b7802 */ /* 0x000fc40000000f00 */
[----:B------:R-:W-:Y:S02]  /*2e60*/  MOV R142, 0xffffffff ;  /* 0xffffffff008e7802 */ /* 0x000fe40000000f00 */
[----:B------:R-:W-:Y:S02]  /*2e70*/  MOV R140, 0x2e90 ;  /* 0x00002e90008c7802 */ /* 0x000fe40000000f00 */
[----:B------:R-:W-:Y:S05]  /*2e80*/  CALL.REL.NOINC `($__internal_32_$__cuda_sm70_shflsync_bfly_p) ;  /* 0x000005e000007944 */ /* 0x000fea0003c00000 */
[----:B01----:R-:W-:Y:S01]  /*2e90*/  FADD.FTZ R137, R137, R148 ;  /* 0x0000009489897221 */ /* 0x003fe20000010000 */
[----:B------:R-:W-:Y:S01]  /*2ea0*/  HFMA2.MMA R148, -RZ, RZ, 0, 4.76837158203125e-07 ;  /* 0x00000008ff947435 */ /* 0x000fe200000001ff */
[----:B------:R-:W-:Y:S02]  /*2eb0*/  MOV R139, 0x1f ;  /* 0x0000001f008b7802 */ /* 0x000fe40000000f00 */
[----:B------:R-:W-:Y:S02]  /*2ec0*/  MOV R142, 0xffffffff ;  /* 0xffffffff008e7802 */ /* 0x000fe40000000f00 */
[----:B------:R-:W-:Y:S02]  /*2ed0*/  MOV R140, 0x2ef0 ;  /* 0x00002ef0008c7802 */ /* 0x000fe40000000f00 */
[----:B------:R-:W-:Y:S05]  /*2ee0*/  CALL.REL.NOINC `($__internal_32_$__cuda_sm70_shflsync_bfly_p) ;  /* 0x0000058000007944 */ /* 0x000fea0003c00000 */
[----:B01----:R-:W-:Y:S01]  /*2ef0*/  FADD.FTZ R137, R137, R148 ;  /* 0x0000009489897221 */ /* 0x003fe20000010000 */
[----:B------:R-:W-:Y:S01]  /*2f00*/  HFMA2.MMA R148, -RZ, RZ, 0, 9.5367431640625e-07 ;  /* 0x00000010ff947435 */ /* 0x000fe200000001ff */
[----:B------:R-:W-:-:S02]  /*2f10*/  MOV R139, 0x1f ;  /* 0x0000001f008b7802 */ /* 0x000fc40000000f00 */
[----:B------:R-:W-:Y:S02]  /*2f20*/  MOV R142, 0xffffffff ;  /* 0xffffffff008e7802 */ /* 0x000fe40000000f00 */
[----:B------:R-:W-:Y:S02]  /*2f30*/  MOV R140, 0x2f50 ;  /* 0x00002f50008c7802 */ /* 0x000fe40000000f00 */
[----:B------:R-:W-:Y:S05]  /*2f40*/  CALL.REL.NOINC `($__internal_32_$__cuda_sm70_shflsync_bfly_p) ;  /* 0x0000052000007944 */ /* 0x000fea0003c00000 */
        /* <DEDUP_REMOVED lines=54> */
[----:B------:R-:W-:Y:S02]  /*32b0*/  MOV R142, 0xffffffff ;  /* 0xffffffff008e7802 */ /* 0x000fe40000000f00 */
[----:B------:R-:W-:Y:S05]  /*32c0*/  CALL.REL.NOINC `($__internal_32_$__cuda_sm70_shflsync_bfly_p) ;  /* 0x000001a000007944 */ /* 0x000fea0003c00000 */
[----:B01----:R-:W-:Y:S01]  /*32d0*/  FADD.FTZ R137, R137, R148 ;  /* 0x0000009489897221 */ /* 0x003fe20000010000 */
[----:B------:R-:W-:Y:S01]  /*32e0*/  HFMA2.MMA R148, -RZ, RZ, 0, 1.1920928955078125e-07 ;  /* 0x00000002ff947435 */ /* 0x000fe200000001ff */
[----:B------:R-:W-:Y:S02]  /*32f0*/  MOV R139, 0x1f ;  /* 0x0000001f008b7802 */ /* 0x000fe40000000f00 */
[----:B------:R-:W-:Y:S02]  /*3300*/  MOV R142, 0xffffffff ;  /* 0xffffffff008e7802 */ /* 0x000fe40000000f00 */
[----:B------:R-:W-:Y:S02]  /*3310*/  MOV R140, 0x3330 ;  /* 0x00003330008c7802 */ /* 0x000fe40000000f00 */
[----:B------:R-:W-:Y:S05]  /*3320*/  CALL.REL.NOINC `($__internal_32_$__cuda_sm70_shflsync_bfly_p) ;  /* 0x0000014000007944 */ /* 0x000fea0003c00000 */
        /* <DEDUP_REMOVED lines=12> */
[----:B-1----:R-:W-:Y:S01]  /*33f0*/  FADD.FTZ R143, R137, R148 ;  /* 0x00000094898f7221 */ /* 0x002fe20000010000 */
[----:B------:R-:W-:Y:S01]  /*3400*/  HFMA2.MMA R148, -RZ, RZ, 0, 9.5367431640625e-07 ;  /* 0x00000010ff947435 */ /* 0x000fe200000001ff */
[----:B0-----:R-:W-:-:S02]  /*3410*/  MOV R139, 0x1f ;  /* 0x0000001f008b7802 */ /* 0x001fc40000000f00 */
[----:B------:R-:W-:Y:S02]  /*3420*/  MOV R142, 0xffffffff ;  /* 0xffffffff008e7802 */ /* 0x000fe40000000f00 */
[----:B------:R-:W-:Y:S02]  /*3430*/  MOV R137, R143 ;  /* 0x0000008f00897202 */ /* 0x000fe40000000f00 */
[----:B------:R-:W-:Y:S02]  /*3440*/  MOV R140, 0x3460 ;  /* 0x00003460008c7802 */ /* 0x000fe40000000f00 */
[----:B------:R-:W-:Y:S05]  /*3450*/  CALL.REL.NOINC `($__internal_32_$__cuda_sm70_shflsync_bfly_p) ;  /* 0x0000001000007944 */ /* 0x000fea0003c00000 */
[----:B01----:R-:W-:Y:S05]  /*3460*/  BRA `(.L_x_8111) ;  /* 0xffffeb6000007947 */ /* 0x003fea000383ffff */
        .weak           $__internal_32_$__cuda_sm70_shflsync_bfly_p
        .type           $__internal_32_$__cuda_sm70_shflsync_bfly_p,@function
        .size           $__internal_32_$__cuda_sm70_shflsync_bfly_p,(.L_x_20012 - $__internal_32_$__cuda_sm70_shflsync_bfly_p)
$__internal_32_$__cuda_sm70_shflsync_bfly_p:
[----:B------:R-:W-:Y:S01]  /*3470*/  HFMA2.MMA R141, -RZ, RZ, 0, 0 ;  /* 0x00000000ff8d7435 */ /* 0x000fe200000001ff */
[----:B------:R-:W-:Y:S04]  /*3480*/  WARPSYNC R142 ;  /* 0x0000008e00007348 */ /* 0x000fe80003800000 */
[----:B------:R0:W1:Y:S01]  /*3490*/  SHFL.BFLY PT, R148, R137, R148, R139 ;  /* 0x0c00009489947389 */ /* 0x00006200000e008b */
[----:B------:R-:W-:Y:S05]  /*34a0*/  RET.REL.NODEC R140 `(_ZN10layer_norm31ln_parallel_residual_fwd_kernelINS_13Kernel_traitsIf13__nv_bfloat16fS2_fjLj3072ELj1ELj1ELj4ELj16ENS_18Kernel_traits_baseILj3072EfS2_fS2_fjLj128EEEEELb0ELb0ELb0EEEvNS_9FwdParamsE) ;  /* 0xffffcb508c007950 */ /* 0x000fea0003c3ffff */
.L_x_8112:
        /* <DEDUP_REMOVED lines=13> */
.L_x_20012:


//--------------------- .text._ZN10layer_norm31ln_parallel_residual_fwd_kernelINS_13Kernel_traitsIf13__nv_bfloat16fS2_fjLj3072ELj1ELj1ELj4ELj16ENS_18Kernel_traits_baseILj3072EfS2_fS2_fjLj128EEEEELb0ELb0ELb1EEEvNS_9FwdParamsE --------------------------
	.section	.text._ZN10layer_norm31ln_parallel_residual_fwd_kernelINS_13Kernel_traitsIf13__nv_bfloat16fS2_fjLj3072ELj1ELj1ELj4ELj16ENS_18Kernel_traits_baseILj3072EfS2_fS2_fjLj128EEEEELb0ELb0ELb1EEEvNS_9FwdParamsE,"ax",@progbits
	.sectioninfo	@"SHI_REGISTERS=168"
	.align	128
        .global         _ZN10layer_norm31ln_parallel_residual_fwd_kernelINS_13Kernel_traitsIf13__nv_bfloat16fS2_fjLj3072ELj1ELj1ELj4ELj16ENS_18Kernel_traits_baseILj3072EfS2_fS2_fjLj128EEEEELb0ELb0ELb1EEEvNS_9FwdParamsE
        .type           _ZN10layer_norm31ln_parallel_residual_fwd_kernelINS_13Kernel_traitsIf13__nv_bfloat16fS2_fjLj3072ELj1ELj1ELj4ELj16ENS_18Kernel_traits_baseILj3072EfS2_fS2_fjLj128EEEEELb0ELb0ELb1EEEvNS_9FwdParamsE,@function
        .size           _ZN10layer_norm31ln_parallel_residual_fwd_kernelINS_13Kernel_traitsIf13__nv_bfloat16fS2_fjLj3072ELj1ELj1ELj4ELj16ENS_18Kernel_traits_baseILj3072EfS2_fS2_fjLj128EEEEELb0ELb0ELb1EEEvNS_9FwdParamsE,(.L_x_20013 - _ZN10layer_norm31ln_parallel_residual_fwd_kernelINS_13Kernel_traitsIf13__nv_bfloat16fS2_fjLj3072ELj1ELj1ELj4ELj16ENS_18Kernel_traits_baseILj3072EfS2_fS2_fjLj128EEEEELb0ELb0ELb1EEEvNS_9FwdParamsE)
        .other          _ZN10layer_norm31ln_parallel_residual_fwd_kernelINS_13Kernel_traitsIf13__nv_bfloat16fS2_fjLj3072ELj1ELj1ELj4ELj16ENS_18Kernel_traits_baseILj3072EfS2_fS2_fjLj128EEEEELb0ELb0ELb1EEEvNS_9FwdParamsE,@"STO_CUDA_ENTRY STV_DEFAULT"
_ZN10layer_norm31ln_parallel_residual_fwd_kernelINS_13Kernel_traitsIf13__nv_bfloat16fS2_fjLj3072ELj1ELj1ELj4ELj16ENS_18Kernel_traits_baseILj3072EfS2_fS2_fjLj128EEEEELb0ELb0ELb1EEEvNS_9FwdParamsE:
.text._ZN10layer_norm31ln_parallel_residual_fwd_kernelINS_13Kernel_traitsIf13__nv_bfloat16fS2_fjLj3072ELj1ELj1ELj4ELj16ENS_18Kernel_traits_baseILj3072EfS2_fS2_fjLj128EEEEELb0ELb0ELb1EEEvNS_9FwdParamsE:
        /* <DEDUP_REMOVED lines=20> */
[----:B------:R-:W-:-:S05]  /*0140*/  IADD3.X R3, RZ, c[0x0][0x21c], RZ, P1, !PT ;  /* 0x00008700ff037a10 */ /* 0x000fca0000ffe4ff */
        /* <DEDUP_REMOVED lines=15> */
[----:B0-----:R-:W-:Y:S01]  /*0240*/  LOP3.LUT R2, R0, 0x7f, RZ, 0xc0, !PT ;  /* 0x0000007f00027812 */ /* 0x001fe200078ec0ff */
[----:B------:R-:W-:Y:S01]  /*0250*/  CS2R R60, SRZ ;  /* 0x00000000003c7805 */ /* 0x000fe2000001ff00 */
[----:B------:R-:W-:Y:S01]  /*0260*/  CS2R R58, SRZ ;  /* 0x00000000003a7805 */ /* 0x000fe2000001ff00 */
[----:B------:R-:W-:Y:S01]  /*0270*/  CS2R R56, SRZ ;  /* 0x0000000000387805 */ /* 0x000fe2000001ff00 */
[----:B------:R-:W-:Y:S01]  /*0280*/  SHF.L.U32 R102, R2, 0x5, RZ ;  /* 0x0000000502667819 */ /* 0x000fe200000006ff */
[----:B------:R-:W-:Y:S01]  /*0290*/  CS2R R54, SRZ ;  /* 0x0000000000367805 */ /* 0x000fe2000001ff00 */
[----:B------:R-:W-:Y:S01]  /*02a0*/  CS2R R52, SRZ ;  /* 0x0000000000347805 */ /* 0x000fe2000001ff00 */
[----:B------:R-:W0:Y:S01]  /*02b0*/  S2UR UR6, SR_CTAID.X ;  /* 0x00000000000679c3 */ /* 0x000e220000002500 */
[----:B------:R-:W-:-:S02]  /*02c0*/  IADD3 R4, P1, R102, c[0x0][0x220], RZ ;  /* 0x0000880066047a10 */ /* 0x000fc40007f3e0ff */
[----:B------:R-:W-:Y:S02]  /*02d0*/  SHF.R.U32.HI R3, RZ, 0x7, R0 ;  /* 0x00000007ff037819 */ /* 0x000fe40000011600 */
[----:B------:R-:W-:Y:S02]  /*02e0*/  IADD3.X R5, RZ, c[0x0][0x224], RZ, P1, !PT ;  /* 0x00008900ff057a10 */ /* 0x000fe40000ffe4ff */
[----:B------:R-:W-:Y:S02]  /*02f0*/  IADD3 R100, P2, R100, c[0x0][0x1b0], RZ ;  /* 0x00006c0064647a10 */ /* 0x000fe40007f5e0ff */
[----:B------:R-:W-:Y:S01]  /*0300*/  IADD3 R102, P3, R102, c[0x0][0x1b8], RZ ;  /* 0x00006e0066667a10 */ /* 0x000fe20007f7e0ff */
[----:B------:R1:W5:Y:S01]  /*0310*/  @P0 LDG.E.128 R72, [R4.64] ;  /* 0x0000000404480981 */ /* 0x000362000c1e1d00 */
[----:B------:R-:W-:Y:S02]  /*0320*/  IADD3.X R101, RZ, c[0x0][0x1b4], RZ, P2, !PT ;  /* 0x00006d00ff657a10 */ /* 0x000fe400017fe4ff */
[----:B------:R-:W-:Y:S01]  /*0330*/  IADD3.X R103, RZ, c[0x0][0x1bc], RZ, P3, !PT ;  /* 0x00006f00ff677a10 */ /* 0x000fe20001ffe4ff */
[----:B------:R1:W5:Y:S04]  /*0340*/  @P0 LDG.E.128 R68, [R4.64+0x10] ;  /* 0x0000100404440981 */ /* 0x000368000c1e1d00 */
[----:B------:R1:W5:Y:S04]  /*0350*/  @P0 LDG.E.128 R64, [R4.64+0x1000] ;  /* 0x0010000404400981 */ /* 0x000368000c1e1d00 */
[----:B------:R1:W5:Y:S01]  /*0360*/  @P0 LDG.E.128 R60, [R4.64+0x1010] ;  /* 0x00101004043c0981 */ /* 0x000362000c1e1d00 */
[----:B0-----:R-:W-:-:S03]  /*0370*/  IADD3 R140, R3, UR6, RZ ;  /* 0x00000006038c7c10 */ /* 0x001fc6000fffe0ff */
[----:B------:R1:W5:Y:S01]  /*0380*/  @P0 LDG.E.128 R56, [R4.64+0x2000] ;  /* 0x0020000404380981 */ /* 0x000362000c1e1d00 */
[----:B------:R-:W-:-:S03]  /*0390*/  ISETP.GE.AND P1, PT, R140, c[0x0][0x164], PT ;  /* 0x000059008c007a0c */ /* 0x000fc60003f26270 */
[----:B------:R1:W5:Y:S10]  /*03a0*/  @P0 LDG.E.128 R52, [R4.64+0x2010] ;  /* 0x0020100404340981 */ /* 0x000374000c1e1d00 */
[----:B------:R-:W-:Y:S05]  /*03b0*/  @P1 EXIT ;  /* 0x000000000000194d */ /* 0x000fea0003800000 */
[----:B-1----:R0:W5:Y:S04]  /*03c0*/  LDG.E.128 R48, [R100.64] ;  /* 0x0000000464307981 */ /* 0x002168000c1e1d00 */
        /* <DEDUP_REMOVED lines=11> */
[----:B------:R-:W-:Y:S01]  /*0480*/  SHF.L.U32 R3, R3, 0x2, RZ ;  /* 0x0000000203037819 */ /* 0x000fe200000006ff */
[----:B------:R-:W-:Y:S01]  /*0490*/  HFMA2.MMA R136, -RZ, RZ, 0, 5.9604644775390625e-08 ;  /* 0x00000001ff887435 */ /* 0x000fe200000001ff */
[----:B------:R-:W-:Y:S01]  /*04a0*/  SHF.R.U32.HI R139, RZ, 0x5, R0 ;  /* 0x00000005ff8b7819 */ /* 0x000fe20000011600 */
[----:B------:R-:W-:Y:S01]  /*04b0*/  ULDC.U8 UR6, c[0x0][0x1f0] ;  /* 0x00007c0000067ab9 */ /* 0x000fe20000000000 */
[----:B------:R-:W-:-:S02]  /*04c0*/  LOP3.LUT R137, R0, 0x1f, RZ, 0xc0, !PT ;  /* 0x0000001f00897812 */ /* 0x000fc400078ec0ff */
[----:B------:R-:W-:Y:S02]  /*04d0*/  LOP3.LUT R139, R139, 0x3, RZ, 0xc0, !PT ;  /* 0x000000038b8b7812 */ /* 0x000fe400078ec0ff */
[----:B------:R-:W-:Y:S02]  /*04e0*/  IADD3 R138, R3, 0x4, RZ ;  /* 0x00000004038a7810 */ /* 0x000fe40007ffe0ff */
.L_x_8164:
        /* <DEDUP_REMOVED lines=15> */
[----:B0----5:R0:W5:Y:S04]  /*05e0*/  @P0 LDG.E.128 R100, [R114.64] ;  /* 0x0000000472640981 */ /* 0x021168000c1e1d00 */
        /* <DEDUP_REMOVED lines=9> */
.L_x_8113:
[----:B0----5:R-:W-:-:S05]  /*0680*/  PRMT R113, RZ, 0x5410, R100 ;  /* 0x00005410ff717816 */ /* 0x021fca0000000064 */
[----:B------:R-:W-:-:S04]  /*0690*/  FADD.FTZ R124, R124, R113 ;  /* 0x000000717c7c7221 */ /* 0x000fc80000010000 */
[----:B------:R-:W-:Y:S02]  /*06a0*/  @P1 FADD.FTZ R124, R104, R124 ;  /* 0x0000007c687c1221 */ /* 0x000fe40000010000 */
.L_x_8114:
[----:B------:R-:W-:Y:S01]  /*06b0*/  PRMT R125, RZ, 0x7610, R128 ;  /* 0x00007610ff7d7816 */ /* 0x000fe20000000080 */
[----:B------:R-:W-:Y:S05]  /*06c0*/  @P2 BRA `(.L_x_8115) ;  /* 0x0000003000002947 */ /* 0x000fea0003800000 */
[----:B------:R-:W-:Y:S05]  /*06d0*/  @!P1 BRA `(.L_x_8116) ;  /* 0x0000005000009947 */ /* 0x000fea0003800000 */
[----:B-----5:R-:W-:Y:S01]  /*06e0*/  FADD.FTZ R125, R105, R125 ;  /* 0x0000007d697d7221 */ /* 0x020fe20000010000 */
[----:B------:R-:W-:Y:S05]  /*06f0*/  BRA `(.L_x_8116) ;  /* 0x0000003000007947 */ /* 0x000fea0003800000 */
.L_x_8115:
[----:B-----5:R-:W-:-:S05]  /*0700*/  PRMT R112, RZ, 0x7610, R100 ;  /* 0x00007610ff707816 */ /* 0x020fca0000000064 */
[----:B------:R-:W-:-:S04]  /*0710*/  FADD.FTZ R125, R125, R112 ;  /* 0x000000707d7d7221 */ /* 0x000fc80000010000 */
[----:B------:R-:W-:Y:S02]  /*0720*/  @P1 FADD.FTZ R125, R105, R125 ;  /* 0x0000007d697d1221 */ /* 0x000fe40000010000 */
.L_x_8116:
[----:B------:R-:W-:Y:S01]  /*0730*/  PRMT R126, RZ, 0x5410, R129 ;  /* 0x00005410ff7e7816 */ /* 0x000fe20000000081 */
[----:B------:R-:W-:Y:S05]  /*0740*/  @P2 BRA `(.L_x_8117) ;  /* 0x0000003000002947 */ /* 0x000fea0003800000 */
[----:B------:R-:W-:Y:S05]  /*0750*/  @!P1 BRA `(.L_x_8118) ;  /* 0x0000005000009947 */ /* 0x000fea0003800000 */
[----:B-----5:R-:W-:Y:S01]  /*0760*/  FADD.FTZ R126, R106, R126 ;  /* 0x0000007e6a7e7221 */ /* 0x020fe20000010000 */
[----:B------:R-:W-:Y:S05]  /*0770*/  BRA `(.L_x_8118) ;  /* 0x0000003000007947 */ /* 0x000fea0003800000 */
.L_x_8117:
[----:B-----5:R-:W-:-:S05]  /*0780*/  PRMT R113, RZ, 0x5410, R101 ;  /* 0x00005410ff717816 */ /* 0x020fca0000000065 */
[----:B------:R-:W-:-:S04]  /*0790*/  FADD.FTZ R126, R126, R113 ;  /* 0x000000717e7e7221 */ /* 0x000fc80000010000 */
[----:B------:R-:W-:Y:S02]  /*07a0*/  @P1 FADD.FTZ R126, R106, R126 ;  /* 0x0000007e6a7e1221 */ /* 0x000fe40000010000 */
.L_x_8118:
[----:B------:R-:W-:Y:S01]  /*07b0*/  PRMT R127, RZ, 0x7610, R129 ;  /* 0x00007610ff7f7816 */ /* 0x000fe20000000081 */
[----:B------:R-:W-:Y:S05]  /*07c0*/  @P2 BRA `(.L_x_8119) ;  /* 0x0000003000002947 */ /* 0x000fea0003800000 */
[----:B------:R-:W-:Y:S05]  /*07d0*/  @!P1 BRA `(.L_x_8120) ;  /* 0x0000005000009947 */ /* 0x000fea0003800000 */
[----:B-----5:R-:W-:Y:S01]  /*07e0*/  FADD.FTZ R127, R107, R127 ;  /* 0x0000007f6b7f7221 */ /* 0x020fe20000010000 */
[----:B------:R-:W-:Y:S05]  /*07f0*/  BRA `(.L_x_8120) ;  /* 0x0000003000007947 */ /* 0x000fea0003800000 */
.L_x_8119:
[----:B-----5:R-:W-:-:S05]  /*0800*/  PRMT R112, RZ, 0x7610, R101 ;  /* 0x00007610ff707816 */ /* 0x020fca0000000065 */
[----:B------:R-:W-:-:S04]  /*0810*/  FADD.FTZ R127, R127, R112 ;  /* 0x000000707f7f7221 */ /* 0x000fc80000010000 */
[----:B------:R-:W-:Y:S02]  /*0820*/  @P1 FADD.FTZ R127, R107, R127 ;  /* 0x0000007f6b7f1221 */ /* 0x000fe40000010000 */
.L_x_8120:
[----:B------:R-:W-:Y:S01]  /*0830*/  PRMT R128, RZ, 0x5410, R130 ;  /* 0x00005410ff807816 */ /* 0x000fe20000000082 */
[----:B------:R-:W-:Y:S05]  /*0840*/  @P2 BRA `(.L_x_8121) ;  /* 0x0000003000002947 */ /* 0x000fea0003800000 */
[----:B------:R-:W-:Y:S05]  /*0850*/  @!P1 BRA `(.L_x_8122) ;  /* 0x0000005000009947 */ /* 0x000fea0003800000 */
[----:B-----5:R-:W-:Y:S01]  /*0860*/  FADD.FTZ R128, R108, R128 ;  /* 0x000000806c807221 */ /* 0x020fe20000010000 */
[----:B------:R-:W-:Y:S05]  /*0870*/  BRA `(.L_x_8122) ;  /* 0x0000003000007947 */ /* 0x000fea0003800000 */
.L_x_8121:
[----:B-----5:R-:W-:-:S05]  /*0880*/  PRMT R113, RZ, 0x5410, R102 ;  /* 0x00005410ff717816 */ /* 0x020fca0000000066 */
[----:B------:R-:W-:-:S04]  /*0890*/  FADD.FTZ R128, R128, R113 ;  /* 0x0000007180807221 */ /* 0x000fc80000010000 */
[----:B------:R-:W-:Y:S02]  /*08a0*/  @P1 FADD.FTZ R128, R108, R128 ;  /* 0x000000806c801221 */ /* 0x000fe40000010000 */
.L_x_8122:
[----:B------:R-:W-:Y:S01]  /*08b0*/  PRMT R129, RZ, 0x7610, R130 ;  /* 0x00007610ff817816 */ /* 0x000fe20000000082 */
[----:B------:R-:W-:Y:S05]  /*08c0*/  @P2 BRA `(.L_x_8123) ;  /* 0x0000003000002947 */ /* 0x000fea0003800000 */
[----:B------:R-:W-:Y:S05]  /*08d0*/  @!P1 BRA `(.L_x_8124) ;  /* 0x0000005000009947 */ /* 0x000fea0003800000 */
[----:B-----5:R-:W-:Y:S01]  /*08e0*/  FADD.FTZ R129, R109, R129 ;  /* 0x000000816d817221 */ /* 0x020fe20000010000 */
[----:B------:R-:W-:Y:S05]  /*08f0*/  BRA `(.L_x_8124) ;  /* 0x0000003000007947 */ /* 0x000fea0003800000 */
.L_x_8123:
[----:B-----5:R-:W-:-:S05]  /*0900*/  PRMT R112, RZ, 0x7610, R102 ;  /* 0x00007610ff707816 */ /* 0x020fca0000000066 */
[----:B------:R-:W-:-:S04]  /*0910*/  FADD.FTZ R129, R129, R112 ;  /* 0x0000007081817221 */ /* 0x000fc80000010000 */
[----:B------:R-:W-:Y:S02]  /*0920*/  @P1 FADD.FTZ R129, R109, R129 ;  /* 0x000000816d811221 */ /* 0x000fe40000010000 */
.L_x_8124:
[----:B------:R-:W-:Y:S01]  /*0930*/  PRMT R130, RZ, 0x5410, R131 ;  /* 0x00005410ff827816 */ /* 0x000fe20000000083 */
[----:B------:R-:W-:Y:S05]  /*0940*/  @P2 BRA `(.L_x_8125) ;  /* 0x0000003000002947 */ /* 0x000fea0003800000 */
[----:B------:R-:W-:Y:S05]  /*0950*/  @!P1 BRA `(.L_x_8126) ;  /* 0x0000005000009947 */ /* 0x000fea0003800000 */
[----:B-----5:R-:W-:Y:S01]  /*0960*/  FADD.FTZ R130, R110, R130 ;  /* 0x000000826e827221 */ /* 0x020fe20000010000 */
[----:B------:R-:W-:Y:S05]  /*0970*/  BRA `(.L_x_8126) ;  /* 0x0000003000007947 */ /* 0x000fea0003800000 */
.L_x_8125:
[----:B-----5:R-:W-:-:S05]  /*0980*/  PRMT R113, RZ, 0x5410, R103 ;  /* 0x00005410ff717816 */ /* 0x020fca0000000067 */
[----:B------:R-:W-:-:S04]  /*0990*/  FADD.FTZ R130, R130, R113 ;  /* 0x0000007182827221 */ /* 0x000fc80000010000 */
[----:B------:R-:W-:Y:S02]  /*09a0*/  @P1 FADD.FTZ R130, R110, R130 ;  /* 0x000000826e821221 */ /* 0x000fe40000010000 */
.L_x_8126:
[----:B------:R-:W-:Y:S01]  /*09b0*/  PRMT R131, RZ, 0x7610, R131 ;  /* 0x00007610ff837816 */ /* 0x000fe20000000083 */
[----:B------:R-:W-:Y:S05]  /*09c0*/  @P2 BRA `(.L_x_8127) ;  /* 0x0000003000002947 */ /* 0x000fea0003800000 */
[----:B------:R-:W-:Y:S05]  /*09d0*/  @!P1 BRA `(.L_x_8128) ;  /* 0x0000005000009947 */ /* 0x000fea0003800000 */
[----:B-----5:R-:W-:Y:S01]  /*09e0*/  FADD.FTZ R131, R111, R131 ;  /* 0x000000836f837221 */ /* 0x020fe20000010000 */
[----:B------:R-:W-:Y:S05]  /*09f0*/  BRA `(.L_x_8128) ;  /* 0x0000003000007947 */ /* 0x000fea0003800000 */
.L_x_8127:
[----:B-----5:R-:W-:-:S05]  /*0a00*/  PRMT R112, RZ, 0x7610, R103 ;  /* 0x00007610ff707816 */ /* 0x020fca0000000067 */
[----:B------:R-:W-:-:S04]  /*0a10*/  FADD.FTZ R131, R131, R112 ;  /* 0x0000007083837221 */ /* 0x000fc80000010000 */
[----:B------:R-:W-:Y:S02]  /*0a20*/  @P1 FADD.FTZ R131, R111, R131 ;  /* 0x000000836f831221 */ /* 0x000fe40000010000 */
.L_x_8128:
        /* <DEDUP_REMOVED lines=19> */
.L_x_8129:
[----:B-1---5:R-:W-:-:S05]  /*0b60*/  PRMT R113, RZ, 0x5410, R100 ;  /* 0x00005410ff717816 */ /* 0x022fca0000000064 */
[----:B------:R-:W-:-:S04]  /*0b70*/  FADD.FTZ R112, R113, R112 ;  /* 0x0000007071707221 */ /* 0x000fc80000010000 */
[----:B------:R-:W-:Y:S02]  /*0b80*/  @P1 FADD.FTZ R112, R104, R112 ;  /* 0x0000007068701221 */ /* 0x000fe40000010000 */
.L_x_8130:
[----:B------:R-:W-:Y:S01]  /*0b90*/  PRMT R113, RZ, 0x7610, R116 ;  /* 0x00007610ff717816 */ /* 0x000fe20000000074 */
[----:B------:R-:W-:Y:S05]  /*0ba0*/  @P2 BRA `(.L_x_8131) ;  /* 0x0000003000002947 */ /* 0x000fea0003800000 */
[----:B------:R-:W-:Y:S05]  /*0bb0*/  @!P1 BRA `(.L_x_8132) ;  /* 0x0000005000009947 */ /* 0x000fea0003800000 */
[----:B-----5:R-:W-:Y:S01]  /*0bc0*/  FADD.FTZ R113, R105, R113 ;  /* 0x0000007169717221 */ /* 0x020fe20000010000 */
[----:B------:R-:W-:Y:S05]  /*0bd0*/  BRA `(.L_x_8132) ;  /* 0x0000003000007947 */ /* 0x000fea0003800000 */
.L_x_8131:
[----:B-----5:R-:W-:-:S05]  /*0be0*/  PRMT R114, RZ, 0x7610, R100 ;  /* 0x00007610ff727816 */ /* 0x020fca0000000064 */
[----:B------:R-:W-:-:S04]  /*0bf0*/  FADD.FTZ R113, R114, R113 ;  /* 0x0000007172717221 */ /* 0x000fc80000010000 */
[----:B------:R-:W-:Y:S02]  /*0c00*/  @P1 FADD.FTZ R113, R105, R113 ;  /* 0x0000007169711221 */ /* 0x000fe40000010000 */
.L_x_8132:
[----:B------:R-:W-:Y:S01]  /*0c10*/  PRMT R114, RZ, 0x5410, R117 ;  /* 0x00005410ff727816 */ /* 0x000fe20000000075 */
[----:B------:R-:W-:Y:S05]  /*0c20*/  @P2 BRA `(.L_x_8133) ;  /* 0x0000003000002947 */ /* 0x000fea0003800000 */
[----:B------:R-:W-:Y:S05]  /*0c30*/  @!P1 BRA `(.L_x_8134) ;  /* 0x0000005000009947 */ /* 0x000fea0003800000 */
[----:B-----5:R-:W-:Y:S01]  /*0c40*/  FADD.FTZ R114, R106, R114 ;  /* 0x000000726a727221 */ /* 0x020fe20000010000 */
[----:B------:R-:W-:Y:S05]  /*0c50*/  BRA `(.L_x_8134) ;  /* 0x0000003000007947 */ /* 0x000fea0003800000 */
.L_x_8133:
[----:B-----5:R-:W-:-:S05]  /*0c60*/  PRMT R115, RZ, 0x5410, R101 ;  /* 0x00005410ff737816 */ /* 0x020fca0000000065 */
[----:B------:R-:W-:-:S04]  /*0c70*/  FADD.FTZ R114, R115, R114 ;  /* 0x0000007273727221 */ /* 0x000fc80000010000 */
[----:B------:R-:W-:Y:S02]  /*0c80*/  @P1 FADD.FTZ R114, R106, R114 ;  /* 0x000000726a721221 */ /* 0x000fe40000010000 */
.L_x_8134:
[----:B------:R-:W-:Y:S01]  /*0c90*/  PRMT R115, RZ, 0x7610, R117 ;  /* 0x00007610ff737816 */ /* 0x000fe20000000075 */
[----:B------:R-:W-:Y:S05]  /*0ca0*/  @P2 BRA `(.L_x_8135) ;  /* 0x0000003000002947 */ /* 0x000fea0003800000 */
[----:B------:R-:W-:Y:S05]  /*0cb0*/  @!P1 BRA `(.L_x_8136) ;  /* 0x0000005000009947 */ /* 0x000fea0003800000 */
[----:B-----5:R-:W-:Y:S01]  /*0cc0*/  FADD.FTZ R115, R107, R115 ;  /* 0x000000736b737221 */ /* 0x020fe20000010000 */
[----:B------:R-:W-:Y:S05]  /*0cd0*/  BRA `(.L_x_8136) ;  /* 0x0000003000007947 */ /* 0x000fea0003800000 */
.L_x_8135:
[----:B-----5:R-:W-:-:S05]  /*0ce0*/  PRMT R116, RZ, 0x7610, R101 ;  /* 0x00007610ff747816 */ /* 0x020fca0000000065 */
[----:B------:R-:W-:-:S04]  /*0cf0*/  FADD.FTZ R115, R116, R115 ;  /* 0x0000007374737221 */ /* 0x000fc80000010000 */
[----:B------:R-:W-:Y:S02]  /*0d00*/  @P1 FADD.FTZ R115, R107, R115 ;  /* 0x000000736b731221 */ /* 0x000fe40000010000 */
.L_x_8136:
[----:B------:R-:W-:Y:S01]  /*0d10*/  PRMT R116, RZ, 0x5410, R118 ;  /* 0x00005410ff747816 */ /* 0x000fe20000000076 */
[----:B------:R-:W-:Y:S05]  /*0d20*/  @P2 BRA `(.L_x_8137) ;  /* 0x0000003000002947 */ /* 0x000fea0003800000 */
[----:B------:R-:W-:Y:S05]  /*0d30*/  @!P1 BRA `(.L_x_8138) ;  /* 0x0000005000009947 */ /* 0x000fea0003800000 */
[----:B-----5:R-:W-:Y:S01]  /*0d40*/  FADD.FTZ R116, R108, R116 ;  /* 0x000000746c747221 */ /* 0x020fe20000010000 */
[----:B------:R-:W-:Y:S05]  /*0d50*/  BRA `(.L_x_8138) ;  /* 0x0000003000007947 */ /* 0x000fea0003800000 */
.L_x_8137:
[----:B-----5:R-:W-:-:S05]  /*0d60*/  PRMT R117, RZ, 0x5410, R102 ;  /* 0x00005410ff757816 */ /* 0x020fca0000000066 */
[----:B------:R-:W-:-:S04]  /*0d70*/  FADD.FTZ R116, R117, R116 ;  /* 0x0000007475747221 */ /* 0x000fc80000010000 */
[----:B------:R-:W-:Y:S02]  /*0d80*/  @P1 FADD.FTZ R116, R108, R116 ;  /* 0x000000746c741221 */ /* 0x000fe40000010000 */
.L_x_8138:
[----:B------:R-:W-:Y:S01]  /*0d90*/  PRMT R117, RZ, 0x7610, R118 ;  /* 0x00007610ff757816 */ /* 0x000fe20000000076 */
[----:B------:R-:W-:Y:S05]  /*0da0*/  @P2 BRA `(.L_x_8139) ;  /* 0x0000003000002947 */ /* 0x000fea0003800000 */
[----:B------:R-:W-:Y:S05]  /*0db0*/  @!P1 BRA `(.L_x_8140) ;  /* 0x0000005000009947 */ /* 0x000fea0003800000 */
[----:B-----5:R-:W-:Y:S01]  /*0dc0*/  FADD.FTZ R117, R109, R117 ;  /* 0x000000756d757221 */ /* 0x020fe20000010000 */
[----:B------:R-:W-:Y:S05]  /*0dd0*/  BRA `(.L_x_8140) ;  /* 0x0000003000007947 */ /* 0x000fea0003800000 */
.L_x_8139:
[----:B-----5:R-:W-:-:S05]  /*0de0*/  PRMT R118, RZ, 0x7610, R102 ;  /* 0x00007610ff767816 */ /* 0x020fca0000000066 */
[----:B------:R-:W-:-:S04]  /*0df0*/  FADD.FTZ R117, R118, R117 ;  /* 0x0000007576757221 */ /* 0x000fc80000010000 */
[----:B------:R-:W-:Y:S02]  /*0e00*/  @P1 FADD.FTZ R117, R109, R117 ;  /* 0x000000756d751221 */ /* 0x000fe40000010000 */
.L_x_8140:
[----:B------:R-:W-:Y:S01]  /*0e10*/  PRMT R118, RZ, 0x5410, R119 ;  /* 0x00005410ff767816 */ /* 0x000fe20000000077 */
[----:B------:R-:W-:Y:S05]  /*0e20*/  @P2 BRA `(.L_x_8141) ;  /* 0x0000003000002947 */ /* 0x000fea0003800000 */
[----:B------:R-:W-:Y:S05]  /*0e30*/  @!P1 BRA `(.L_x_8142) ;  /* 0x0000005000009947 */ /* 0x000fea0003800000 */
[----:B-----5:R-:W-:Y:S01]  /*0e40*/  FADD.FTZ R118, R110, R118 ;  /* 0x000000766e767221 */ /* 0x020fe20000010000 */
[----:B------:R-:W-:Y:S05]  /*0e50*/  BRA `(.L_x_8142) ;  /* 0x0000003000007947 */ /* 0x000fea0003800000 */
.L_x_8141:
[----:B-----5:R-:W-:-:S05]  /*0e60*/  PRMT R121, RZ, 0x5410, R103 ;  /* 0x00005410ff797816 */ /* 0x020fca0000000067 */
[----:B------:R-:W-:-:S04]  /*0e70*/  FADD.FTZ R118, R121, R118 ;  /* 0x0000007679767221 */ /* 0x000fc80000010000 */
[----:B------:R-:W-:Y:S02]  /*0e80*/  @P1 FADD.FTZ R118, R110, R118 ;  /* 0x000000766e761221 */ /* 0x000fe40000010000 */
.L_x_8142:
[----:B------:R-:W-:Y:S01]  /*0e90*/  PRMT R119, RZ, 0x7610, R119 ;  /* 0x00007610ff777816 */ /* 0x000fe20000000077 */
[----:B------:R-:W-:Y:S05]  /*0ea0*/  @P2 BRA `(.L_x_8143) ;  /* 0x0000003000002947 */ /* 0x000fea0003800000 */
[----:B------:R-:W-:Y:S05]  /*0eb0*/  @!P1 BRA `(.L_x_8144) ;  /* 0x0000005000009947 */ /* 0x000fea0003800000 */
[----:B-----5:R-:W-:Y:S01]  /*0ec0*/  FADD.FTZ R119, R111, R119 ;  /* 0x000000776f777221 */ /* 0x020fe20000010000 */
[----:B------:R-:W-:Y:S05]  /*0ed0*/  BRA `(.L_x_8144) ;  /* 0x0000003000007947 */ /* 0x000fea0003800000 */
.L_x_8143:
[----:B-----5:R-:W-:-:S05]  /*0ee0*/  PRMT R122, RZ, 0x7610, R103 ;  /* 0x00007610ff7a7816 */ /* 0x020fca0000000067 */
[----:B------:R-:W-:-:S04]  /*0ef0*/  FADD.FTZ R119, R122, R119 ;  /* 0x000000777a777221 */ /* 0x000fc80000010000 */
[----:B------:R-:W-:Y:S02]  /*0f00*/  @P1 FADD.FTZ R119, R111, R119 ;  /* 0x000000776f771221 */ /* 0x000fe40000010000 */
.L_x_8144:
[----:B------:R-:W-:Y:S02]  /*0f10*/  IADD3 R141, R143, 0x100, RZ ;  /* 0x000001008f8d7810 */ /* 0x000fe40007ffe0ff */
[C---:B------:R-:W-:Y:S02]  /*0f20*/  LEA R122, P3, R142.reuse, c[0x0][0x188], 0x5 ;  /* 0x000062008e7a7a11 */ /* 0x040fe400078628ff */
[C---:B------:R-:W-:Y:S01]  /*0f30*/  @P1 LEA R144, P4, R141.reuse, c[0x0][0x180], 0x5 ;  /* 0x000060008d901a11 */ /* 0x040fe200078828ff */
[C---:B------:R-:W-:Y:S01]  /*0f40*/  IMAD.WIDE.U32 R132, R141.reuse, R120, c[0x0][0x170] ;  /* 0x00005c008d847625 */ /* 0x040fe200078e0078 */
        /* <DEDUP_REMOVED lines=15> */
.L_x_8145:
[----:B0----5:R-:W-:-:S05]  /*1040*/  PRMT R121, RZ, 0x5410, R100 ;  /* 0x00005410ff797816 */ /* 0x021fca0000000064 */
[----:B------:R-:W-:-:S04]  /*1050*/  FADD.FTZ R120, R121, R120 ;  /* 0x0000007879787221 */ /* 0x000fc80000010000 */
[----:B------:R-:W-:Y:S02]  /*1060*/  @P1 FADD.FTZ R120, R104, R120 ;  /* 0x0000007868781221 */ /* 0x000fe40000010000 */
.L_x_8146:
[----:B------:R-:W-:Y:S01]  /*1070*/  PRMT R121, RZ, 0x7610, R132 ;  /* 0x00007610ff797816 */ /* 0x000fe20000000084 */
[----:B------:R-:W-:Y:S05]  /*1080*/  @P2 BRA `(.L_x_8147) ;  /* 0x0000003000002947 */ /* 0x000fea0003800000 */
[----:B------:R-:W-:Y:S05]  /*1090*/  @!P1 BRA `(.L_x_8148) ;  /* 0x0000005000009947 */ /* 0x000fea0003800000 */
[----:B-----5:R-:W-:Y:S01]  /*10a0*/  FADD.FTZ R121, R105, R121 ;  /* 0x0000007969797221 */ /* 0x020fe20000010000 */
[----:B------:R-:W-:Y:S05]  /*10b0*/  BRA `(.L_x_8148) ;  /* 0x0000003000007947 */ /* 0x000fea0003800000 */
.L_x_8147:
[----:B-----5:R-:W-:-:S05]  /*10c0*/  PRMT R122, RZ, 0x7610, R100 ;  /* 0x00007610ff7a7816 */ /* 0x020fca0000000064 */
[----:B------:R-:W-:-:S04]  /*10d0*/  FADD.FTZ R121, R122, R121 ;  /* 0x000000797a797221 */ /* 0x000fc80000010000 */
[----:B------:R-:W-:Y:S02]  /*10e0*/  @P1 FADD.FTZ R121, R105, R121 ;  /* 0x0000007969791221 */ /* 0x000fe40000010000 */
.L_x_8148:
[----:B------:R-:W-:Y:S01]  /*10f0*/  PRMT R122, RZ, 0x5410, R133 ;  /* 0x00005410ff7a7816 */ /* 0x000fe20000000085 */
[----:B------:R-:W-:Y:S05]  /*1100*/  @P2 BRA `(.L_x_8149) ;  /* 0x0000003000002947 */ /* 0x000fea0003800000 */
[----:B------:R-:W-:Y:S05]  /*1110*/  @!P1 BRA `(.L_x_8150) ;  /* 0x0000005000009947 */ /* 0x000fea0003800000 */
[----:B-----5:R-:W-:Y:S01]  /*1120*/  FADD.FTZ R122, R106, R122 ;  /* 0x0000007a6a7a7221 */ /* 0x020fe20000010000 */
[----:B------:R-:W-:Y:S05]  /*1130*/  BRA `(.L_x_8150) ;  /* 0x0000003000007947 */ /* 0x000fea0003800000 */
.L_x_8149:
[----:B-----5:R-:W-:-:S05]  /*1140*/  PRMT R123, RZ, 0x5410, R101 ;  /* 0x00005410ff7b7816 */ /* 0x020fca0000000065 */
[----:B------:R-:W-:-:S04]  /*1150*/  FADD.FTZ R122, R123, R122 ;  /* 0x0000007a7b7a7221 */ /* 0x000fc80000010000 */
[----:B------:R-:W-:Y:S02]  /*1160*/  @P1 FADD.FTZ R122, R106, R122 ;  /* 0x0000007a6a7a1221 */ /* 0x000fe40000010000 */
.L_x_8150:
[----:B------:R-:W-:Y:S01]  /*1170*/  PRMT R123, RZ, 0x7610, R133 ;  /* 0x00007610ff7b7816 */ /* 0x000fe20000000085 */
[----:B------:R-:W-:Y:S05]  /*1180*/  @P2 BRA `(.L_x_8151) ;  /* 0x0000003000002947 */ /* 0x000fea0003800000 */
[----:B------:R-:W-:Y:S05]  /*1190*/  @!P1 BRA `(.L_x_8152) ;  /* 0x0000005000009947 */ /* 0x000fea0003800000 */
[----:B-----5:R-:W-:Y:S01]  /*11a0*/  FADD.FTZ R123, R107, R123 ;  /* 0x0000007b6b7b7221 */ /* 0x020fe20000010000 */
[----:B------:R-:W-:Y:S05]  /*11b0*/  BRA `(.L_x_8152) ;  /* 0x0000003000007947 */ /* 0x000fea0003800000 */
.L_x_8151:
[----:B-----5:R-:W-:-:S05]  /*11c0*/  PRMT R132, RZ, 0x7610, R101 ;  /* 0x00007610ff847816 */ /* 0x020fca0000000065 */
[----:B------:R-:W-:-:S04]  /*11d0*/  FADD.FTZ R123, R132, R123 ;  /* 0x0000007b847b7221 */ /* 0x000fc80000010000 */
[----:B------:R-:W-:Y:S02]  /*11e0*/  @P1 FADD.FTZ R123, R107, R123 ;  /* 0x0000007b6b7b1221 */ /* 0x000fe40000010000 */
.L_x_8152:
[----:B------:R-:W-:Y:S01]  /*11f0*/  PRMT R132, RZ, 0x5410, R134 ;  /* 0x00005410ff847816 */ /* 0x000fe20000000086 */
[----:B------:R-:W-:Y:S05]  /*1200*/  @P2 BRA `(.L_x_8153) ;  /* 0x0000003000002947 */ /* 0x000fea0003800000 */
[----:B------:R-:W-:Y:S05]  /*1210*/  @!P1 BRA `(.L_x_8154) ;  /* 0x0000005000009947 */ /* 0x000fea0003800000 */
[----:B-----5:R-:W-:Y:S01]  /*1220*/  FADD.FTZ R132, R108, R132 ;  /* 0x000000846c847221 */ /* 0x020fe20000010000 */
[----:B------:R-:W-:Y:S05]  /*1230*/  BRA `(.L_x_8154) ;  /* 0x0000003000007947 */ /* 0x000fea0003800000 */
.L_x_8153:
[----:B-----5:R-:W-:-:S05]  /*1240*/  PRMT R133, RZ, 0x5410, R102 ;  /* 0x00005410ff857816 */ /* 0x020fca0000000066 */
[----:B------:R-:W-:-:S04]  /*1250*/  FADD.FTZ R132, R133, R132 ;  /* 0x0000008485847221 */ /* 0x000fc80000010000 */
[----:B------:R-:W-:Y:S02]  /*1260*/  @P1 FADD.FTZ R132, R108, R132 ;  /* 0x000000846c841221 */ /* 0x000fe40000010000 */
.L_x_8154:
[----:B------:R-:W-:Y:S01]  /*1270*/  PRMT R133, RZ, 0x7610, R134 ;  /* 0x00007610ff857816 */ /* 0x000fe20000000086 */
[----:B------:R-:W-:Y:S05]  /*1280*/  @P2 BRA `(.L_x_8155) ;  /* 0x0000003000002947 */ /* 0x000fea0003800000 */
[----:B------:R-:W-:Y:S05]  /*1290*/  @!P1 BRA `(.L_x_8156) ;  /* 0x0000005000009947 */ /* 0x000fea0003800000 */
[----:B-----5:R-:W-:Y:S01]  /*12a0*/  FADD.FTZ R133, R109, R133 ;  /* 0x000000856d857221 */ /* 0x020fe20000010000 */
[----:B------:R-:W-:Y:S05]  /*12b0*/  BRA `(.L_x_8156) ;  /* 0x0000003000007947 */ /* 0x000fea0003800000 */
.L_x_8155:
[----:B-----5:R-:W-:-:S05]  /*12c0*/  PRMT R134, RZ, 0x7610, R102 ;  /* 0x00007610ff867816 */ /* 0x020fca0000000066 */
[----:B------:R-:W-:-:S04]  /*12d0*/  FADD.FTZ R133, R134, R133 ;  /* 0x0000008586857221 */ /* 0x000fc80000010000 */
[----:B------:R-:W-:Y:S02]  /*12e0*/  @P1 FADD.FTZ R133, R109, R133 ;  /* 0x000000856d851221 */ /* 0x000fe40000010000 */
.L_x_8156:
[----:B------:R-:W-:Y:S01]  /*12f0*/  PRMT R134, RZ, 0x5410, R135 ;  /* 0x00005410ff867816 */ /* 0x000fe20000000087 */
[----:B------:R-:W-:Y:S05]  /*1300*/  @P2 BRA `(.L_x_8157) ;  /* 0x0000003000002947 */ /* 0x000fea0003800000 */
[----:B------:R-:W-:Y:S05]  /*1310*/  @!P1 BRA `(.L_x_8158) ;  /* 0x0000005000009947 */ /* 0x000fea0003800000 */
[----:B-----5:R-:W-:Y:S01]  /*1320*/  FADD.FTZ R134, R110, R134 ;  /* 0x000000866e867221 */ /* 0x020fe20000010000 */
[----:B------:R-:W-:Y:S05]  /*1330*/  BRA `(.L_x_8158) ;  /* 0x0000003000007947 */ /* 0x000fea0003800000 */
.L_x_8157:
[----:B-----5:R-:W-:-:S05]  /*1340*/  PRMT R145, RZ, 0x5410, R103 ;  /* 0x00005410ff917816 */ /* 0x020fca0000000067 */
[----:B------:R-:W-:-:S04]  /*1350*/  FADD.FTZ R134, R145, R134 ;  /* 0x0000008691867221 */ /* 0x000fc80000010000 */
[----:B------:R-:W-:Y:S02]  /*1360*/  @P1 FADD.FTZ R134, R110, R134 ;  /* 0x000000866e861221 */ /* 0x000fe40000010000 */
.L_x_8158:
[----:B------:R-:W-:Y:S01]  /*1370*/  PRMT R135, RZ, 0x7610, R135 ;  /* 0x00007610ff877816 */ /* 0x000fe20000000087 */
[----:B------:R-:W-:Y:S05]  /*1380*/  @P2 BRA `(.L_x_8159) ;  /* 0x0000003000002947 */ /* 0x000fea0003800000 */
[----:B------:R-:W-:Y:S05]  /*1390*/  @!P1 BRA `(.L_x_8160) ;  /* 0x0000005000009947 */ /* 0x000fea0003800000 */
[----:B-----5:R-:W-:Y:S01]  /*13a0*/  FADD.FTZ R135, R111, R135 ;  /* 0x000000876f877221 */ /* 0x020fe20000010000 */
[----:B------:R-:W-:Y:S05]  /*13b0*/  BRA `(.L_x_8160) ;  /* 0x0000003000007947 */ /* 0x000fea0003800000 */
.L_x_8159:
[----:B-----5:R-:W-:-:S05]  /*13c0*/  PRMT R144, RZ, 0x7610, R103 ;  /* 0x00007610ff907816 */ /* 0x020fca0000000067 */
[----:B------:R-:W-:-:S04]  /*13d0*/  FADD.FTZ R135, R144, R135 ;  /* 0x0000008790877221 */ /* 0x000fc80000010000 */
[----:B------:R-:W-:Y:S02]  /*13e0*/  @P1 FADD.FTZ R135, R111, R135 ;  /* 0x000000876f871221 */ /* 0x000fe40000010000 */
.L_x_8160:
        /* <DEDUP_REMOVED lines=21> */
[----:B------:R0:W-:Y:S02]  /*1540*/  STG.E.128 [R144.64], R120 ;  /* 0x0000007890007986 */ /* 0x0001e4000c101d04 */
[----:B------:R-:W-:Y:S02]  /*1550*/  FADD.FTZ R146, R147, R122 ;  /* 0x0000007a93927221 */ /* 0x000fe40000010000 */
[----:B------:R0:W-:Y:S02]  /*1560*/  STG.E.128 [R144.64+0x10], R132 ;  /* 0x0000108490007986 */ /* 0x0001e4000c101d04 */
[----:B------:R-:W-:-:S04]  /*1570*/  FADD.FTZ R147, R146, R123 ;  /* 0x0000007b92937221 */ /* 0x000fc80000010000 */
[----:B------:R-:W-:-:S04]  /*1580*/  FADD.FTZ R146, R147, R132 ;  /* 0x0000008493927221 */ /* 0x000fc80000010000 */
[----:B------:R-:W-:Y:S01]  /*1590*/  FADD.FTZ R147, R146, R133 ;  /* 0x0000008592937221 */ /* 0x000fe20000010000 */
[----:B------:R-:W-:-:S03]  /*15a0*/  SEL R146, R138, R3, !P0 ;  /* 0x000000038a927207 */ /* 0x000fc60004000000 */
[----:B------:R-:W-:-:S04]  /*15b0*/  FADD.FTZ R148, R147, R134 ;  /* 0x0000008693947221 */ /* 0x000fc80000010000 */
[----:B------:R-:W-:Y:S01]  /*15c0*/  FADD.FTZ R147, R148, R135 ;  /* 0x0000008794937221 */ /* 0x000fe20000010000 */
[----:B------:R-:W-:Y:S05]  /*15d0*/  BRA.DIV ~URZ, `(.L_x_8161) ;  /* 0x000011a27f007947 */ /* 0x000fea000b800000 */
[----:B0-----:R0:W1:Y:S02]  /*15e0*/  SHFL.BFLY PT, R144, R147, 0x1, 0x1f ;  /* 0x0c201f0093907f89 */ /* 0x00106400000e0000 */
.L_x_8165:
        /* <DEDUP_REMOVED lines=68> */
.L_x_8166:
[C---:B------:R-:W-:Y:S01]  /*1a30*/  ISETP.NE.AND P0, PT, R137.reuse, RZ, PT ;  /* 0x000000ff8900720c */ /* 0x040fe20003f05270 */
[----:B-1----:R-:W-:Y:S01]  /*1a40*/  FADD.FTZ R145, R152, R147 ;  /* 0x0000009398917221 */ /* 0x002fe20000010000 */
[----:B------:R-:W-:Y:S01]  /*1a50*/  WARPSYNC 0xffffffff ;  /* 0xffffffff00007948 */ /* 0x000fe20003800000 */
[----:B------:R-:W-:Y:S01]  /*1a60*/  ISETP.GT.U32.AND P1, PT, R137, 0x3, PT ;  /* 0x000000038900780c */ /* 0x000fe20003f24070 */
[----:B------:R-:W-:Y:S01]  /*1a70*/  CS2R R148, SRZ ;  /* 0x0000000000947805 */ /* 0x000fe2000001ff00 */
[----:B------:R-:W-:-:S08]  /*1a80*/  HFMA2.MMA R150, -RZ, RZ, 0, 0 ;  /* 0x00000000ff967435 */ /* 0x000fd000000001ff */
[----:B0-----:R-:W-:-:S03]  /*1a90*/  @!P0 IADD3 R147, R139, R146, RZ ;  /* 0x000000928b938210 */ /* 0x001fc60007ffe0ff */
[----:B------:R-:W-:Y:S02]  /*1aa0*/  @!P1 IADD3 R151, R137, R146, RZ ;  /* 0x0000009289979210 */ /* 0x000fe40007ffe0ff */
        /* <DEDUP_REMOVED lines=9> */
[----:B------:R0:W-:Y:S03]  /*1b40*/  I2F R156, R153 ;  /* 0x00000099009c7306 */ /* 0x0001e60000201400 */
[----:B------:R-:W1:Y:S05]  /*1b50*/  SHFL.DOWN PT, R157, R152, 0x1, 0x1f ;  /* 0x08201f00989d7f89 */ /* 0x000e6a00000e0000 */
[----:B------:R-:W2:Y:S01]  /*1b60*/  I2F R146, R152 ;  /* 0x0000009800927306 */ /* 0x000ea20000201400 */
[----:B0-----:R-:W-:-:S07]  /*1b70*/  @!P0 MOV R153, 0x4 ;  /* 0x0000000400998802 */ /* 0x001fce0000000f00 */
[----:B--2---:R-:W0:Y:S01]  /*1b80*/  MUFU.RCP R145, R146 ;  /* 0x0000009200917308 */ /* 0x004e220000001000 */
[----:B-1----:R-:W-:-:S07]  /*1b90*/  IADD3 R150, R152, R157, RZ ;  /* 0x0000009d98967210 */ /* 0x002fce0007ffe0ff */
[----:B------:R-:W-:Y:S01]  /*1ba0*/  I2F R157, R157 ;  /* 0x0000009d009d7306 */ /* 0x000fe20000201400 */
[----:B------:R-:W1:Y:S04]  /*1bb0*/  SHFL.DOWN PT, R155, R148, 0x2, 0x1f ;  /* 0x08401f00949b7f89 */ /* 0x000e6800000e0000 */
[----:B------:R-:W2:Y:S03]  /*1bc0*/  SHFL.DOWN PT, R144, R149, 0x2, 0x1f ;  /* 0x08401f0095907f89 */ /* 0x000ea600000e0000 */
[----:B------:R-:W3:Y:S01]  /*1bd0*/  I2F R150, R150 ;  /* 0x0000009600967306 */ /* 0x000ee20000201400 */
[C---:B-1----:R-:W-:Y:S02]  /*1be0*/  FADD.FTZ R147, -R155.reuse, R148 ;  /* 0x000000949b937221 */ /* 0x042fe40000010100 */
[----:B------:R-:W-:-:S02]  /*1bf0*/  FMUL.FTZ R155, R155, R156 ;  /* 0x0000009c9b9b7220 */ /* 0x000fc40000410000 */
[----:B------:R-:W-:Y:S02]  /*1c00*/  FMUL.FTZ R147, R147, R147 ;  /* 0x0000009393937220 */ /* 0x000fe40000410000 */
[----:B------:R-:W-:Y:S02]  /*1c10*/  FFMA.FTZ R148, R154, R148, R155 ;  /* 0x000000949a947223 */ /* 0x000fe4000001009b */
[----:B------:R-:W-:Y:S02]  /*1c20*/  FMUL.FTZ R147, R147, R154 ;  /* 0x0000009a93937220 */ /* 0x000fe40000410000 */
[----:B0-----:R-:W-:Y:S02]  /*1c30*/  FMUL.FTZ R151, R145, R148 ;  /* 0x0000009491977220 */ /* 0x001fe40000410000 */
[----:B------:R-:W-:Y:S02]  /*1c40*/  FMUL.FTZ R147, R147, R156 ;  /* 0x0000009c93937220 */ /* 0x000fe40000410000 */
[----:B--2---:R-:W-:Y:S01]  /*1c50*/  FADD.FTZ R144, R144, R149 ;  /* 0x0000009590907221 */ /* 0x004fe20000010000 */
[----:B------:R-:W0:Y:S03]  /*1c60*/  SHFL.DOWN PT, R148, R151, 0x1, 0x1f ;  /* 0x08201f0097947f89 */ /* 0x000e2600000e0000 */
[----:B------:R-:W-:-:S02]  /*1c70*/  FFMA.FTZ R144, R145, R147, R144 ;  /* 0x0000009391907223 */ /* 0x000fc40000010090 */
[----:B---3--:R-:W1:Y:S03]  /*1c80*/  MUFU.RCP R147, R150 ;  /* 0x0000009600937308 */ /* 0x008e660000001000 */
[----:B------:R-:W2:Y:S01]  /*1c90*/  SHFL.DOWN PT, R145, R144, 0x1, 0x1f ;  /* 0x08201f0090917f89 */ /* 0x000ea200000e0000 */
[----:B0-----:R-:W-:Y:S02]  /*1ca0*/  FMUL.FTZ R149, R148, R157 ;  /* 0x0000009d94957220 */ /* 0x001fe40000410000 */
[----:B------:R-:W-:Y:S02]  /*1cb0*/  FADD.FTZ R148, R151, -R148 ;  /* 0x8000009497947221 */ /* 0x000fe40000010000 */
[----:B------:R-:W-:Y:S01]  /*1cc0*/  FFMA.FTZ R152, R146, R151, R149 ;  /* 0x0000009792987223 */ /* 0x000fe20000010095 */
[----:B------:R-:W-:Y:S01]  /*1cd0*/  @!P0 MOV R151, 0x4 ;  /* 0x0000000400978802 */ /* 0x000fe20000000f00 */
[----:B------:R-:W-:-:S02]  /*1ce0*/  FMUL.FTZ R149, R148, R148 ;  /* 0x0000009494957220 */ /* 0x000fc40000410000 */
[----:B-1----:R-:W-:Y:S02]  /*1cf0*/  FMUL.FTZ R152, R147, R152 ;  /* 0x0000009893987220 */ /* 0x002fe40000410000 */
[----:B------:R-:W-:Y:S02]  /*1d00*/  FMUL.FTZ R149, R146, R149 ;  /* 0x0000009592957220 */ /* 0x000fe40000410000 */
[----:B--2---:R-:W-:Y:S02]  /*1d10*/  FADD.FTZ R146, R144, R145 ;  /* 0x0000009190927221 */ /* 0x004fe40000010000 */
[----:B------:R-:W-:Y:S02]  /*1d20*/  FMUL.FTZ R149, R149, R157 ;  /* 0x0000009d95957220 */ /* 0x000fe40000410000 */
[----:B------:R0:W1:Y:S01]  /*1d30*/  SHFL.IDX PT, R157, R152, RZ, 0x1f ;  /* 0x00001fff989d7589 */ /* 0x00006200000e0000 */
[----:B------:R-:W-:-:S04]  /*1d40*/  @!P0 IMAD.WIDE R150, R140, R151, c[0x0][0x1a8] ;  /* 0x00006a008c968625 */ /* 0x000fc800078e0297 */
[----:B------:R-:W-:Y:S01]  /*1d50*/  FFMA.FTZ R146, R147, R149, R146 ;  /* 0x0000009593927223 */ /* 0x000fe20000010092 */
[----:B------:R-:W-:Y:S01]  /*1d60*/  MOV R147, c[0x0][0x1e0] ;  /* 0x0000780000937a02 */ /* 0x000fe20000000f00 */
[C---:B0-----:R-:W-:Y:S01]  /*1d70*/  @!P0 IMAD.WIDE R152, R140.reuse, R153, c[0x0][0x1a0] ;  /* 0x000068008c988625 */ /* 0x041fe200078e0299 */
[----:B------:R-:W-:-:S03]  /*1d80*/  IADD3 R140, R140, c[0x0][0x160], RZ ;  /* 0x000058008c8c7a10 */ /* 0x000fc60007ffe0ff */
[----:B------:R-:W0:Y:S01]  /*1d90*/  SHFL.IDX PT, R146, R146, RZ, 0x1f ;  /* 0x00001fff92927589 */ /* 0x000e2200000e0000 */
[C---:B-1----:R-:W-:Y:S01]  /*1da0*/  FMUL.FTZ R144, R157.reuse, R157 ;  /* 0x0000009d9d907220 */ /* 0x042fe20000410000 */
[----:B------:R-:W-:Y:S02]  /*1db0*/  FSEL R149, R157, RZ, !P1 ;  /* 0x000000ff9d957208 */ /* 0x000fe40004800000 */
[----:B------:R1:W-:Y:S02]  /*1dc0*/  @!P0 STG.E [R152.64], R157 ;  /* 0x0000009d98008986 */ /* 0x0003e4000c101904 */
[----:B------:R-:W-:Y:S01]  /*1dd0*/  FSEL R145, R144, RZ, P1 ;  /* 0x000000ff90917208 */ /* 0x000fe20000800000 */
[C---:B------:R-:W-:Y:S02]  /*1de0*/  FADD.FTZ R125, -R149.reuse, R125 ;  /* 0x0000007d957d7221 */ /* 0x040fe40000010100 */
[C---:B------:R-:W-:Y:S02]  /*1df0*/  FADD.FTZ R127, -R149.reuse, R127 ;  /* 0x0000007f957f7221 */ /* 0x040fe40000010100 */
[----:B------:R-:W-:-:S02]  /*1e00*/  FADD.FTZ R155, -R149, R128 ;  /* 0x00000080959b7221 */ /* 0x000fc40000010100 */
[----:B0-----:R-:W-:Y:S02]  /*1e10*/  FFMA.FTZ R144, R146, R147, c[0x0][0x228] ;  /* 0x00008a0092907623 */ /* 0x001fe40000010093 */
[C---:B------:R-:W-:Y:S02]  /*1e20*/  FADD.FTZ R147, -R149.reuse, R126 ;  /* 0x0000007e95937221 */ /* 0x040fe40000010100 */
[----:B------:R-:W-:Y:S02]  /*1e30*/  FADD.FTZ R144, R144, R145 ;  /* 0x0000009190907221 */ /* 0x000fe40000010000 */
[C---:B------:R-:W-:Y:S02]  /*1e40*/  FADD.FTZ R145, -R149.reuse, R124 ;  /* 0x0000007c95917221 */ /* 0x040fe40000010100 */
[C---:B------:R-:W-:Y:S02]  /*1e50*/  FADD.FTZ R129, -R149.reuse, R129 ;  /* 0x0000008195817221 */ /* 0x040fe40000010100 */
[----:B------:R-:W0:Y:S01]  /*1e60*/  MUFU.RSQ R144, R144 ;  /* 0x0000009000907308 */ /* 0x000e220000001400 */
[----:B-1----:R-:W-:-:S02]  /*1e70*/  FADD.FTZ R153, -R149, R131 ;  /* 0x0000008395997221 */ /* 0x002fc40000010100 */
[C---:B------:R-:W-:Y:S02]  /*1e80*/  FADD.FTZ R115, -R149.reuse, R115 ;  /* 0x0000007395737221 */ /* 0x040fe40000010100 */
[C---:B------:R-:W-:Y:S02]  /*1e90*/  FADD.FTZ R113, -R149.reuse, R113 ;  /* 0x0000007195717221 */ /* 0x040fe40000010100 */
[C---:B------:R-:W-:Y:S02]  /*1ea0*/  FADD.FTZ R157, -R149.reuse, R116 ;  /* 0x00000074959d7221 */ /* 0x040fe40000010100 */
[C---:B------:R-:W-:Y:S02]  /*1eb0*/  FADD.FTZ R117, -R149.reuse, R117 ;  /* 0x0000007595757221 */ /* 0x040fe40000010100 */
[C---:B------:R-:W-:Y:S02]  /*1ec0*/  FADD.FTZ R159, -R149.reuse, R118 ;  /* 0x00000076959f7221 */ /* 0x040fe40000010100 */
[----:B------:R-:W-:-:S02]  /*1ed0*/  FADD.FTZ R119, -R149, R119 ;  /* 0x0000007795777221 */ /* 0x000fc40000010100 */
[----:B------:R-:W-:Y:S01]  /*1ee0*/  FADD.FTZ R161, -R149, R120 ;  /* 0x0000007895a17221 */ /* 0x000fe20000010100 */
[----:B0-----:R0:W-:Y:S01]  /*1ef0*/  @!P0 STG.E [R150.64], R144 ;  /* 0x0000009096008986 */ /* 0x0011e2000c101904 */
[C---:B------:R-:W-:Y:S02]  /*1f00*/  FMUL.FTZ R145, R144.reuse, R145 ;  /* 0x0000009190917220 */ /* 0x040fe40000410000 */
[C---:B------:R-:W-:Y:S02]  /*1f10*/  FMUL.FTZ R146, R144.reuse, R125 ;  /* 0x0000007d90927220 */ /* 0x040fe40000410000 */
[C---:B------:R-:W-:Y:S02]  /*1f20*/  FMUL.FTZ R147, R144.reuse, R147 ;  /* 0x0000009390937220 */ /* 0x040fe40000410000 */
[----:B------:R-:W-:Y:S02]  /*1f30*/  FMUL.FTZ R148, R144, R127 ;  /* 0x0000007f90947220 */ /* 0x000fe40000410000 */
[----:B------:R-:W-:-:S02]  /*1f40*/  FFMA.FTZ R124, R48, R145, R96 ;  /* 0x00000091307c7223 */ /* 0x000fc40000010060 */
[----:B------:R-:W-:Y:S02]  /*1f50*/  FFMA.FTZ R125, R49, R146, R97 ;  /* 0x00000092317d7223 */ /* 0x000fe40000010061 */
[----:B0-----:R-:W-:Y:S01]  /*1f60*/  FADD.FTZ R151, -R149, R130 ;  /* 0x0000008295977221 */ /* 0x001fe20000010100 */
[----:B------:R-:W-:Y:S01]  /*1f70*/  SHF.L.U32 R130, R143, 0x4, RZ ;  /* 0x000000048f827819 */ /* 0x000fe200000006ff */
[----:B------:R-:W-:Y:S01]  /*1f80*/  FFMA.FTZ R126, R50, R147, R98 ;  /* 0x00000093327e7223 */ /* 0x000fe20000010062 */
[----:B------:R-:W-:Y:S01]  /*1f90*/  F2FP.BF16.PACK_AB R124, R125, R124 ;  /* 0x0000007c7d7c723e */ /* 0x000fe200000010ff */
[----:B------:R-:W-:Y:S01]  /*1fa0*/  FFMA.FTZ R127, R51, R148, R99 ;  /* 0x00000094337f7223 */ /* 0x000fe20000010063 */
[----:B------:R-:W-:Y:S01]  /*1fb0*/  SHF.R.U32.HI R143, RZ, 0x1c, R143 ;  /* 0x0000001cff8f7819 */ /* 0x000fe2000001168f */
[C---:B------:R-:W-:Y:S02]  /*1fc0*/  FMUL.FTZ R131, R144.reuse, R155 ;  /* 0x0000009b90837220 */ /* 0x040fe40000410000 */
[C---:B------:R-:W-:Y:S01]  /*1fd0*/  FMUL.FTZ R150, R144.reuse, R129 ;  /* 0x0000008190967220 */ /* 0x040fe20000410000 */
[----:B------:R-:W-:Y:S01]  /*1fe0*/  F2FP.BF16.PACK_AB R125, R127, R126 ;  /* 0x0000007e7f7d723e */ /* 0x000fe200000010ff */
[----:B------:R-:W-:-:S02]  /*1ff0*/  FMUL.FTZ R151, R144, R151 ;  /* 0x0000009790977220 */ /* 0x000fc40000410000 */
[----:B------:R-:W-:Y:S02]  /*2000*/  FMUL.FTZ R152, R144, R153 ;  /* 0x0000009990987220 */ /* 0x000fe40000410000 */
[----:B------:R-:W-:Y:S02]  /*2010*/  FFMA.FTZ R126, R44, R131, R92 ;  /* 0x000000832c7e7223 */ /* 0x000fe4000001005c */
[----:B------:R-:W-:Y:S02]  /*2020*/  FFMA.FTZ R127, R45, R150, R93 ;  /* 0x000000962d7f7223 */ /* 0x000fe4000001005d */
[----:B------:R-:W-:Y:S02]  /*2030*/  FFMA.FTZ R128, R46, R151, R94 ;  /* 0x000000972e807223 */ /* 0x000fe4000001005e */
[----:B------:R-:W-:Y:S01]  /*2040*/  FFMA.FTZ R129, R47, R152, R95 ;  /* 0x000000982f817223 */ /* 0x000fe2000001005f */
[----:B------:R-:W-:Y:S01]  /*2050*/  F2FP.BF16.PACK_AB R126, R127, R126 ;  /* 0x0000007e7f7e723e */ /* 0x000fe200000010ff */
[----:B------:R-:W-:-:S02]  /*2060*/  FADD.FTZ R153, -R149, R112 ;  /* 0x0000007095997221 */ /* 0x000fc40000010100 */
[----:B------:R-:W-:Y:S01]  /*2070*/  FADD.FTZ R155, -R149, R114 ;  /* 0x00000072959b7221 */ /* 0x000fe20000010100 */
[----:B------:R-:W-:Y:S01]  /*2080*/  F2FP.BF16.PACK_AB R127, R129, R128 ;  /* 0x00000080817f723e */ /* 0x000fe200000010ff */
[C---:B------:R-:W-:Y:S01]  /*2090*/  FADD.FTZ R121, -R149.reuse, R121 ;  /* 0x0000007995797221 */ /* 0x040fe20000010100 */
[C---:B------:R-:W-:Y:S01]  /*20a0*/  IADD3 R128, P0, R130.reuse, c[0x0][0x208], RZ ;  /* 0x0000820082807a10 */ /* 0x040fe20007f1e0ff */
[C---:B------:R-:W-:Y:S02]  /*20b0*/  FADD.FTZ R163, -R149.reuse, R132 ;  /* 0x0000008495a37221 */ /* 0x040fe40000010100 */
[----:B------:R-:W-:Y:S01]  /*20c0*/  FADD.FTZ R165, -R149, R133 ;  /* 0x0000008595a57221 */ /* 0x000fe20000010100 */
[----:B------:R-:W-:Y:S01]  /*20d0*/  IADD3.X R129, R143, c[0x0][0x20c], RZ, P0, !PT ;  /* 0x000083008f817a10 */ /* 0x000fe200007fe4ff */
[C---:B------:R-:W-:Y:S01]  /*20e0*/  FADD.FTZ R112, -R149.reuse, R134 ;  /* 0x0000008695707221 */ /* 0x040fe20000010100 */
[----:B------:R-:W-:Y:S01]  /*20f0*/  IADD3 R130, P0, R130, c[0x0][0x210], RZ ;  /* 0x0000840082827a10 */ /* 0x000fe20007f1e0ff */
[----:B------:R-:W-:-:S02]  /*2100*/  FADD.FTZ R114, -R149, R135 ;  /* 0x0000008795727221 */ /* 0x000fc40000010100 */
[----:B------:R0:W-:Y:S01]  /*2110*/  STG.E.128 [R128.64], R124 ;  /* 0x0000007c80007986 */ /* 0x0001e2000c101d04 */
        /* <DEDUP_REMOVED lines=9> */
[C---:B0-----:R-:W-:Y:S02]  /*21b0*/  FADD.FTZ R129, -R149.reuse, R123 ;  /* 0x0000007b95817221 */ /* 0x041fe40000010100 */
[----:B------:R-:W-:Y:S02]  /*21c0*/  FADD.FTZ R127, -R149, R122 ;  /* 0x0000007a957f7221 */ /* 0x000fe40000010100 */
        /* <DEDUP_REMOVED lines=9> */
[----:B------:R-:W-:Y:S02]  /*2260*/  FMUL.FTZ R144, R144, R114 ;  /* 0x0000007290907220 */ /* 0x000fe40000410000 */
[----:B------:R-:W-:Y:S01]  /*2270*/  FFMA.FTZ R112, R24, R145, R72 ;  /* 0x0000009118707223 */ /* 0x000fe20000010048 */
[----:B------:R-:W-:Y:S01]  /*2280*/  SHF.L.U32 R145, R142, 0x4, RZ ;  /* 0x000000048e917819 */ /* 0x000fe200000006ff */
[----:B------:R-:W-:Y:S01]  /*2290*/  FFMA.FTZ R114, R20, R131, R68 ;  /* 0x0000008314727223 */ /* 0x000fe20000010044 */
[----:B------:R-:W-:Y:S01]  /*22a0*/  SHF.R.U32.HI R142, RZ, 0x1c, R142 ;  /* 0x0000001cff8e7819 */ /* 0x000fe2000001168e */
[----:B------:R-:W-:Y:S01]  /*22b0*/  FFMA.FTZ R131, R43, R132, R91 ;  /* 0x000000842b837223 */ /* 0x000fe2000001005b */
[----:B------:R-:W-:Y:S01]  /*22c0*/  F2FP.BF16.PACK_AB R112, R117, R112 ;  /* 0x000000707570723e */ /* 0x000fe200000010ff */
[----:B------:R-:W-:Y:S01]  /*22d0*/  FFMA.FTZ R116, R40, R153, R88 ;  /* 0x0000009928747223 */ /* 0x000fe20000010058 */
[----:B------:R-:W-:Y:S01]  /*22e0*/  F2FP.BF16.PACK_AB R114, R119, R114 ;  /* 0x000000727772723e */ /* 0x000fe200000010ff */
[----:B------:R-:W-:Y:S01]  /*22f0*/  FFMA.FTZ R121, R41, R122, R89 ;  /* 0x0000007a29797223 */ /* 0x000fe20000010059 */
[----:B------:R-:W-:Y:S01]  /*2300*/  F2FP.BF16.PACK_AB R117, R131, R118 ;  /* 0x000000768375723e */ /* 0x000fe200000010ff */
[----:B------:R-:W-:Y:S01]  /*2310*/  FFMA.FTZ R115, R22, R151, R70 ;  /* 0x0000009716737223 */ /* 0x000fe20000010046 */
[----:B------:R-:W-:Y:S01]  /*2320*/  IADD3.X R131, R143, c[0x0][0x214], RZ, P0, !PT ;  /* 0x000085008f837a10 */ /* 0x000fe200007fe4ff */
[----:B------:R-:W-:Y:S01]  /*2330*/  FFMA.FTZ R152, R23, R152, R71 ;  /* 0x0000009817987223 */ /* 0x000fe20000010047 */
[----:B------:R-:W-:Y:S01]  /*2340*/  F2FP.BF16.PACK_AB R116, R121, R116 ;  /* 0x000000747974723e */ /* 0x000fe200000010ff */
[----:B------:R-:W-:Y:S01]  /*2350*/  FFMA.FTZ R113, R26, R147, R74 ;  /* 0x000000931a717223 */ /* 0x000fe2000001004a */
[----:B------:R-:W-:Y:S01]  /*2360*/  IADD3 R120, P1, R145, c[0x0][0x208], RZ ;  /* 0x0000820091787a10 */ /* 0x000fe20007f3e0ff */
        /* <DEDUP_REMOVED lines=8> */
[----:B------:R0:W-:Y:S01]  /*23f0*/  STG.E.128 [R130.64], R112 ;  /* 0x0000007082007986 */ /* 0x0001e2000c101d04 */
[----:B------:R-:W-:Y:S02]  /*2400*/  FFMA.FTZ R143, R13, R134, R61 ;  /* 0x000000860d8f7223 */ /* 0x000fe4000001003d */
[----:B------:R-:W-:Y:S01]  /*2410*/  F2FP.BF16.PACK_AB R119, R146, R121 ;  /* 0x000000799277723e */ /* 0x000fe200000010ff */
[----:B------:R-:W-:Y:S01]  /*2420*/  FFMA.FTZ R146, R17, R122, R65 ;  /* 0x0000007a11927223 */ /* 0x000fe20000010041 */
[----:B------:R-:W-:Y:S01]  /*2430*/  IADD3.X R121, R142, c[0x0][0x20c], RZ, P1, !PT ;  /* 0x000083008e797a10 */ /* 0x000fe20000ffe4ff */
[----:B------:R-:W-:-:S02]  /*2440*/  FFMA.FTZ R123, R14, R123, R62 ;  /* 0x0000007b0e7b7223 */ /* 0x000fc4000001003e */
[----:B------:R-:W-:Y:S02]  /*2450*/  FFMA.FTZ R154, R15, R154, R63 ;  /* 0x0000009a0f9a7223 */ /* 0x000fe4000001003f */
[----:B------:R1:W-:Y:S01]  /*2460*/  STG.E.128 [R120.64], R116 ;  /* 0x0000007478007986 */ /* 0x0003e2000c101d04 */
[----:B------:R-:W-:Y:S02]  /*2470*/  FFMA.FTZ R153, R16, R153, R64 ;  /* 0x0000009910997223 */ /* 0x000fe40000010040 */
[----:B------:R-:W-:Y:S01]  /*2480*/  FFMA.FTZ R135, R18, R135, R66 ;  /* 0x0000008712877223 */ /* 0x000fe20000010042 */
[----:B------:R-:W-:Y:S01]  /*2490*/  F2FP.BF16.PACK_AB R123, R154, R123 ;  /* 0x0000007b9a7b723e */ /* 0x000fe200000010ff */
[----:B------:R-:W-:Y:S02]  /*24a0*/  FFMA.FTZ R132, R19, R132, R67 ;  /* 0x0000008413847223 */ /* 0x000fe40000010043 */
[----:B------:R-:W-:Y:S02]  /*24b0*/  FFMA.FTZ R122, R12, R149, R60 ;  /* 0x000000950c7a7223 */ /* 0x000fe4000001003c */
[----:B0-----:R-:W-:-:S02]  /*24c0*/  FFMA.FTZ R113, R34, R127, R82 ;  /* 0x0000007f22717223 */ /* 0x001fc40000010052 */
[----:B------:R-:W-:Y:S01]  /*24d0*/  FFMA.FTZ R114, R35, R126, R83 ;  /* 0x0000007e23727223 */ /* 0x000fe20000010053 */
[----:B------:R-:W-:Y:S01]  /*24e0*/  F2FP.BF16.PACK_AB R122, R143, R122 ;  /* 0x0000007a8f7a723e */ /* 0x000fe200000010ff */
[----:B------:R-:W-:Y:S02]  /*24f0*/  FFMA.FTZ R115, R29, R128, R77 ;  /* 0x000000801d737223 */ /* 0x000fe4000001004d */
[----:B------:R-:W-:Y:S01]  /*2500*/  FFMA.FTZ R134, R32, R125, R80 ;  /* 0x0000007d20867223 */ /* 0x000fe20000010050 */
[----:B------:R-:W-:Y:S01]  /*2510*/  F2FP.BF16.PACK_AB R113, R114, R113 ;  /* 0x000000717271723e */ /* 0x000fe200000010ff */
[----:B------:R-:W-:Y:S01]  /*2520*/  FFMA.FTZ R114, R28, R133, R76 ;  /* 0x000000851c727223 */ /* 0x000fe2000001004c */
[----:B-1----:R-:W-:Y:S01]  /*2530*/  F2FP.BF16.PACK_AB R121, R132, R135 ;  /* 0x000000878479723e */ /* 0x002fe200000010ff */
[----:B------:R-:W-:Y:S01]  /*2540*/  FFMA.FTZ R116, R30, R129, R78 ;  /* 0x000000811e747223 */ /* 0x000fe2000001004e */
[----:B------:R-:W-:Y:S01]  /*2550*/  F2FP.BF16.PACK_AB R120, R146, R153 ;  /* 0x000000999278723e */ /* 0x000fe200000010ff */
[----:B------:R-:W-:Y:S01]  /*2560*/  FFMA.FTZ R119, R6, R129, R54 ;  /* 0x0000008106777223 */ /* 0x000fe20000010036 */
[----:B------:R-:W-:Y:S01]  /*2570*/  F2FP.BF16.PACK_AB R114, R115, R114 ;  /* 0x000000727372723e */ /* 0x000fe200000010ff */
[----:B------:R-:W-:-:S02]  /*2580*/  FFMA.FTZ R129, R31, R144, R79 ;  /* 0x000000901f817223 */ /* 0x000fc4000001004f */
[----:B------:R-:W-:Y:S02]  /*2590*/  FFMA.FTZ R118, R4, R133, R52 ;  /* 0x0000008504767223 */ /* 0x000fe40000010034 */
[----:B------:R-:W-:Y:S01]  /*25a0*/  FFMA.FTZ R117, R5, R128, R53 ;  /* 0x0000008005757223 */ /* 0x000fe20000010035 */
[----:B------:R-:W-:Y:S01]  /*25b0*/  F2FP.BF16.PACK_AB R115, R129, R116 ;  /* 0x000000748173723e */ /* 0x000fe200000010ff */
[----:B------:R-:W-:Y:S01]  /*25c0*/  FFMA.FTZ R116, R8, R125, R56 ;  /* 0x0000007d08747223 */ /* 0x000fe20000010038 */
[----:B------:R-:W-:Y:S01]  /*25d0*/  SHF.L.U32 R129, R141, 0x4, RZ ;  /* 0x000000048d817819 */ /* 0x000fe200000006ff */
[----:B------:R-:W-:Y:S01]  /*25e0*/  FFMA.FTZ R147, R33, R124, R81 ;  /* 0x0000007c21937223 */ /* 0x000fe20000010051 */
[----:B------:R-:W-:Y:S01]  /*25f0*/  F2FP.BF16.PACK_AB R118, R117, R118 ;  /* 0x000000767576723e */ /* 0x000fe200000010ff */
[----:B------:R-:W-:Y:S01]  /*2600*/  FFMA.FTZ R125, R9, R124, R57 ;  /* 0x0000007c097d7223 */ /* 0x000fe20000010039 */
[----:B------:R-:W-:Y:S01]  /*2610*/  IADD3 R128, P0, R145, c[0x0][0x210], RZ ;  /* 0x0000840091807a10 */ /* 0x000fe20007f1e0ff */
[----:B------:R-:W-:Y:S01]  /*2620*/  FFMA.FTZ R144, R7, R144, R55 ;  /* 0x0000009007907223 */ /* 0x000fe20000010037 */
[----:B------:R-:W-:Y:S01]  /*2630*/  SHF.R.U32.HI R141, RZ, 0x1c, R141 ;  /* 0x0000001cff8d7819 */ /* 0x000fe2000001168d */
[----:B------:R-:W-:Y:S01]  /*2640*/  FFMA.FTZ R117, R10, R127, R58 ;  /* 0x0000007f0a757223 */ /* 0x000fe2000001003a */
[----:B------:R-:W-:Y:S01]  /*2650*/  IADD3 R130, P1, R129, c[0x0][0x208], RZ ;  /* 0x0000820081827a10 */ /* 0x000fe20007f3e0ff */
[----:B------:R-:W-:Y:S01]  /*2660*/  FFMA.FTZ R126, R11, R126, R59 ;  /* 0x0000007e0b7e7223 */ /* 0x000fe2000001003b */
[----:B------:R-:W-:-:S02]  /*2670*/  IADD3 R124, P2, R129, c[0x0][0x210], RZ ;  /* 0x00008400817c7a10 */ /* 0x000fc40007f5e0ff */
[----:B------:R-:W-:Y:S02]  /*2680*/  IADD3.X R129, R142, c[0x0][0x214], RZ, P0, !PT ;  /* 0x000085008e817a10 */ /* 0x000fe400007fe4ff */
[----:B------:R-:W-:Y:S02]  /*2690*/  F2FP.BF16.PACK_AB R112, R147, R134 ;  /* 0x000000869370723e */ /* 0x000fe400000010ff */
[----:B------:R-:W-:Y:S01]  /*26a0*/  IADD3.X R131, R141, c[0x0][0x20c], RZ, P1, !PT ;  /* 0x000083008d837a10 */ /* 0x000fe20000ffe4ff */
[----:B------:R0:W-:Y:S01]  /*26b0*/  STG.E.128 [R128.64], R120 ;  /* 0x0000007880007986 */ /* 0x0001e2000c101d04 */
[----:B------:R-:W-:Y:S02]  /*26c0*/  F2FP.BF16.PACK_AB R116, R125, R116 ;  /* 0x000000747d74723e */ /* 0x000fe400000010ff */
[----:B------:R-:W-:Y:S01]  /*26d0*/  F2FP.BF16.PACK_AB R119, R144, R119 ;  /* 0x000000779077723e */ /* 0x000fe200000010ff */
[----:B------:R0:W-:Y:S01]  /*26e0*/  STG.E.128 [R130.64], R112 ;  /* 0x0000007082007986 */ /* 0x0001e2000c101d04 */
[----:B------:R-:W-:-:S02]  /*26f0*/  F2FP.BF16.PACK_AB R117, R126, R117 ;  /* 0x000000757e75723e */ /* 0x000fc400000010ff */
[----:B------:R-:W-:Y:S02]  /*2700*/  IADD3.X R125, R141, c[0x0][0x214], RZ, P2, !PT ;  /* 0x000085008d7d7a10 */ /* 0x000fe400017fe4ff */
[----:B------:R-:W-:Y:S02]  /*2710*/  ISETP.GE.AND P0, PT, R140, c[0x0][0x164], PT ;  /* 0x000059008c007a0c */ /* 0x000fe40003f06270 */
[----:B------:R-:W-:Y:S01]  /*2720*/  LOP3.LUT P1, RZ, R136, 0xff, RZ, 0xc0, !PT ;  /* 0x000000ff88ff7812 */ /* 0x000fe2000782c0ff */
[----:B------:R0:W-:Y:S03]  /*2730*/  STG.E.128 [R124.64], R116 ;  /* 0x000000747c007986 */ /* 0x0001e6000c101d04 */
[----:B------:R-:W-:-:S07]  /*2740*/  SEL R136, RZ, 0x1, P1 ;  /* 0x00000001ff887807 */ /* 0x000fce0000800000 */
[----:B0----5:R-:W-:Y:S01]  /*2750*/  @P0 CALL.REL.NOINC `(.L_x_8163) ;  /* 0x0000001000000944 */ /* 0x021fe20003c00000 */
[----:B------:R-:W-:Y:S05]  /*2760*/  BRA `(.L_x_8164) ;  /* 0xffffdd8000007947 */ /* 0x000fea000383ffff */
.L_x_8163:
[----:B------:R-:W-:Y:S05]  /*2770*/  EXIT ;  /* 0x000000000000794d */ /* 0x000fea0003800000 */
.L_x_8161:
[----:B0-----:R-:W-:Y:S01]  /*2780*/  HFMA2.MMA R152, -RZ, RZ, 0, 5.9604644775390625e-08 ;  /* 0x00000001ff987435 */ /* 0x001fe200000001ff */
[----:B------:R-:W-:Y:S02]  /*2790*/  MOV R145, 0x1f ;  /* 0x0000001f00917802 */ /* 0x000fe40000000f00 */
[----:B------:R-:W-:Y:S02]  /*27a0*/  MOV R150, 0xffffffff ;  /* 0xffffffff00967802 */ /* 0x000fe40000000f00 */
[----:B------:R-:W-:Y:S02]  /*27b0*/  MOV R148, 0x27d0 ;  /* 0x000027d000947802 */ /* 0x000fe40000000f00 */
[----:B-----5:R-:W-:Y:S05]  /*27c0*/  CALL.REL.NOINC `($__internal_33_$__cuda_sm70_shflsync_bfly_p) ;  /* 0x0000069000007944 */ /* 0x020fea0003c00000 */
[----:B-1----:R-:W-:Y:S01]  /*27d0*/  MOV R144, R152 ;  /* 0x0000009800907202 */ /* 0x002fe20000000f00 */
[----:B0-----:R-:W-:Y:S05]  /*27e0*/  BRA `(.L_x_8165) ;  /* 0xffffee0000007947 */ /* 0x001fea000383ffff */
.L_x_8162:
[----:B------:R-:W-:Y:S01]  /*27f0*/  HFMA2.MMA R152, -RZ, RZ, 0, 1.1920928955078125e-07 ;  /* 0x00000002ff987435 */ /* 0x000fe200000001ff */
[----:B------:R-:W-:Y:S02]  /*2800*/  MOV R145, 0x1f ;  /* 0x0000001f00917802 */ /* 0x000fe40000000f00 */
[----:B------:R-:W-:Y:S02]  /*2810*/  MOV R150, 0xffffffff ;  /* 0xffffffff00967802 */ /* 0x000fe40000000f00 */
[----:B------:R-:W-:-:S02]  /*2820*/  MOV R148, 0x2840 ;  /* 0x0000284000947802 */ /* 0x000fc40000000f00 */
[----:B-----5:R-:W-:Y:S05]  /*2830*/  CALL.REL.NOINC `($__internal_33_$__cuda_sm70_shflsync_bfly_p) ;  /* 0x0000062000007944 */ /* 0x020fea0003c00000 */
[----:B01----:R-:W-:Y:S01]  /*2840*/  FADD.FTZ R147, R147, R152 ;  /* 0x0000009893937221 */ /* 0x003fe20000010000 */
[----:B------:R-:W-:Y:S01]  /*2850*/  HFMA2.MMA R152, -RZ, RZ, 0, 2.384185791015625e-07 ;  /* 0x00000004ff987435 */ /* 0x000fe200000001ff */
[----:B------:R-:W-:-:S02]  /*2860*/  MOV R145, 0x1f ;  /* 0x0000001f00917802 */ /* 0x000fc40000000f00 */
[----:B------:R-:W-:Y:S02]  /*2870*/  MOV R150, 0xffffffff ;  /* 0xffffffff00967802 */ /* 0x000fe40000000f00 */
[----:B------:R-:W-:Y:S02]  /*2880*/  MOV R148, 0x28a0 ;  /* 0x000028a000947802 */ /* 0x000fe40000000f00 */
[----:B------:R-:W-:Y:S05]  /*2890*/  CALL.REL.NOINC `($__internal_33_$__cuda_sm70_shflsync_bfly_p) ;  /* 0x000005c000007944 */ /* 0x000fea0003c00000 */
[----:B01----:R-:W-:Y:S01]  /*28a0*/  FADD.FTZ R147, R147, R152 ;  /* 0x0000009893937221 */ /* 0x003fe20000010000 */
[----:B------:R-:W-:Y:S01]  /*28b0*/  HFMA2.MMA R152, -RZ, RZ, 0, 4.76837158203125e-07 ;  /* 0x00000008ff987435 */ /* 0x000fe200000001ff */
[----:B------:R-:W-:Y:S02]  /*28c0*/  MOV R145, 0x1f ;  /* 0x0000001f00917802 */ /* 0x000fe40000000f00 */
[----:B------:R-:W-:Y:S02]  /*28d0*/  MOV R150, 0xffffffff ;  /* 0xffffffff00967802 */ /* 0x000fe40000000f00 */
[----:B------:R-:W-:Y:S02]  /*28e0*/  MOV R148, 0x2900 ;  /* 0x0000290000947802 */ /* 0x000fe40000000f00 */
[----:B------:R-:W-:Y:S05]  /*28f0*/  CALL.REL.NOINC `($__internal_33_$__cuda_sm70_shflsync_bfly_p) ;  /* 0x0000056000007944 */ /* 0x000fea0003c00000 */
[----:B01----:R-:W-:Y:S01]  /*2900*/  FADD.FTZ R147, R147, R152 ;  /* 0x0000009893937221 */ /* 0x003fe20000010000 */
[----:B------:R-:W-:Y:S01]  /*2910*/  HFMA2.MMA R152, -RZ, RZ, 0, 9.5367431640625e-07 ;  /* 0x00000010ff987435 */ /* 0x000fe200000001ff */
[----:B------:R-:W-:-:S02]  /*2920*/  MOV R145, 0x1f ;  /* 0x0000001f00917802 */ /* 0x000fc40000000f00 */
[----:B------:R-:W-:Y:S02]  /*2930*/  MOV R150, 0xffffffff ;  /* 0xffffffff00967802 */ /* 0x000fe40000000f00 */
[----:B------:R-:W-:Y:S02]  /*2940*/  MOV R148, 0x2960 ;  /* 0x0000296000947802 */ /* 0x000fe40000000f00 */
[----:B------:R-:W-:Y:S05]  /*2950*/  CALL.REL.NOINC `($__internal_33_$__cuda_sm70_shflsync_bfly_p) ;  /* 0x0000050000007944 */ /* 0x000fea0003c00000 */
        /* <DEDUP_REMOVED lines=54> */
[----:B------:R-:W-:Y:S05]  /*2cc0*/  CALL.REL.NOINC `($__internal_33_$__cuda_sm70_shflsync_bfly_p) ;  /* 0x0000019000007944 */ /* 0x000fea0003c00000 */
[----:B01----:R-:W-:Y:S01]  /*2cd0*/  FADD.FTZ R147, R147, R152 ;  /* 0x0000009893937221 */ /* 0x003fe20000010000 */
[----:B------:R-:W-:Y:S01]  /*2ce0*/  HFMA2.MMA R152, -RZ, RZ, 0, 1.1920928955078125e-07 ;  /* 0x00000002ff987435 */ /* 0x000fe200000001ff */
[----:B------:R-:W-:Y:S02]  /*2cf0*/  MOV R145, 0x1f ;  /* 0x0000001f00917802 */ /* 0x000fe40000000f00 */
[----:B------:R-:W-:Y:S02]  /*2d00*/  MOV R150, 0xffffffff ;  /* 0xffffffff00967802 */ /* 0x000fe40000000f00 */
[----:B------:R-:W-:Y:S02]  /*2d10*/  MOV R148, 0x2d30 ;  /* 0x00002d3000947802 */ /* 0x000fe40000000f00 */
[----:B------:R-:W-:Y:S05]  /*2d20*/  CALL.REL.NOINC `($__internal_33_$__cuda_sm70_shflsync_bfly_p) ;  /* 0x0000013000007944 */ /* 0x000fea0003c00000 */
        /* <DEDUP_REMOVED lines=18> */
[----:B01----:R-:W-:Y:S05]  /*2e50*/  BRA `(.L_x_8166) ;  /* 0xffffebd000007947 */ /* 0x003fea000383ffff */
        .weak           $__internal_33_$__cuda_sm70_shflsync_bfly_p
        .type           $__internal_33_$__cuda_sm70_shflsync_bfly_p,@function
        .size           $__internal_33_$__cuda_sm70_shflsync_bfly_p,(.L_x_20013 - $__internal_33_$__cuda_sm70_shflsync_bfly_p)
$__internal_33_$__cuda_sm70_shflsync_bfly_p:
[----:B------:R-:W-:Y:S01]  /*2e60*/  HFMA2.MMA R149, -RZ, RZ, 0, 0 ;  /* 0x00000000ff957435 */ /* 0x000fe200000001ff */
[----:B------:R-:W-:Y:S04]  /*2e70*/  WARPSYNC R150 ;  /* 0x0000009600007348 */ /* 0x000fe80003800000 */
[----:B------:R0:W1:Y:S01]  /*2e80*/  SHFL.BFLY PT, R152, R147, R152, R145 ;  /* 0x0c00009893987389 */ /* 0x00006200000e0091 */
[----:B------:R-:W-:Y:S05]  /*2e90*/  RET.REL.NODEC R148 `(_ZN10layer_norm31ln_parallel_residual_fwd_kernelINS_13Kernel_traitsIf13__nv_bfloat16fS2_fjLj3072ELj1ELj1ELj4ELj16ENS_18Kernel_traits_baseILj3072EfS2_fS2_fjLj128EEEEELb0ELb0ELb1EEEvNS_9FwdParamsE) ;  /* 0xffffd16094007950 */ /* 0x000fea0003c3ffff */
.L_x_8167:
        /* <DEDUP_REMOVED lines=14> */
.L_x_20013:


//--------------------- .text._ZN10layer_norm31ln_parallel_residual_fwd_kernelINS_13Kernel_traitsIf13__nv_bfloat16fS2_fjLj3072ELj1ELj1ELj4ELj16ENS_18Kernel_traits_baseILj3072EfS2_fS2_fjLj128EEEEELb0ELb1ELb0EEEvNS_9FwdParamsE --------------------------
	.section	.text._ZN10layer_norm31ln_parallel_residual_fwd_kernelINS_13Kernel_traitsIf13__nv_bfloat16fS2_fjLj3072ELj1ELj1ELj4ELj16ENS_18Kernel_traits_baseILj3072EfS2_fS2_fjLj128EEEEELb0ELb1ELb0EEEvNS_9FwdParamsE,"ax",@progbits
	.sectioninfo	@"SHI_REGISTERS=112"
	.align	128
        .global         _ZN10layer_norm31ln_parallel_residual_fwd_kernelINS_13Kernel_traitsIf13__nv_bfloat16fS2_fjLj3072ELj1ELj1ELj4ELj16ENS_18Kernel_traits_baseILj3072EfS2_fS2_fjLj128EEEEELb0ELb1ELb0EEEvNS_9FwdParamsE
        .type           _ZN10layer_norm31ln_parallel_residual_fwd_kernelINS_13Kernel_traitsIf13__nv_bfloat16fS2_fjLj3072ELj1ELj1ELj4ELj16ENS_18Kernel_traits_baseILj3072EfS2_fS2_fjLj128EEEEELb0ELb1ELb0EEEvNS_9FwdParamsE,@function
        .size           _ZN10layer_norm31ln_parallel_residual_fwd_kernelINS_13Kernel_traitsIf13__nv_bfloat16fS2_fjLj3072ELj1ELj1ELj4ELj16ENS_18Kernel_traits_baseILj3072EfS2_fS2_fjLj128EEEEELb0ELb1ELb0EEEvNS_9FwdParamsE,(.L_x_20014 - _ZN10layer_norm31ln_parallel_residual_fwd_kernelINS_13Kernel_traitsIf13__nv_bfloat16fS2_fjLj3072ELj1ELj1ELj4ELj16ENS_18Kernel_traits_baseILj3072EfS2_fS2_fjLj128EEEEELb0ELb1ELb0EEEvNS_9FwdParamsE)
        .other          _ZN10layer_norm31ln_parallel_residual_fwd_kernelINS_13Kernel_traitsIf13__nv_bfloat16fS2_fjLj3072ELj1ELj1ELj4ELj16ENS_18Kernel_traits_baseILj3072EfS2_fS2_fjLj128EEEEELb0ELb1ELb0EEEvNS_9FwdParamsE,@"STO_CUDA_ENTRY STV_DEFAULT"
_ZN10layer_norm31ln_parallel_residual_fwd_kernelINS_13Kernel_traitsIf13__nv_bfloat16fS2_fjLj3072ELj1ELj1ELj4ELj16ENS_18Kernel_traits_baseILj3072EfS2_fS2_fjLj128EEEEELb0ELb1ELb0EEEvNS_9FwdParamsE:
.text._ZN10layer_norm31ln_parallel_residual_fwd_kernelINS_13Kernel_traitsIf13__nv_bfloat16fS2_fjLj3072ELj1ELj1ELj4ELj16ENS_18Kernel_traits_baseILj3072EfS2_fS2_fjLj128EEEEELb0ELb1ELb0EEEvNS_9FwdParamsE:
        /* <DEDUP_REMOVED lines=29> */
.L_x_8169:
[----:B------:R-:W-:Y:S05]  /*01d0*/  BSYNC B0 ;  /* 0x0000000000007941 */ /* 0x000fea0003800000 */
.L_x_8168:
[----:B------:R-:W-:Y:S01]  /*01e0*/  BSSY B0, `(.L_x_8170) ;  /* 0x0000011000007945 */ /* 0x000fe20003800000 */
[----:B------:R-:W-:Y:S05]  /*01f0*/  @!P3 BRA `(.L_x_8171) ;  /* 0x000000f00000b947 */ /* 0x000fea0003800000 */
[----:B------:R-:W-:Y:S01]  /*0200*/  ISETP.NE.U32.AND P0, PT, RZ, c[0x0][0x218], PT ;  /* 0x00008600ff007a0c */ /* 0x000fe20003f05070 */
[----:B------:R-:W-:Y:S01]  /*0210*/  CS2R R54, SRZ ;  /* 0x0000000000367805 */ /* 0x000fe2000001ff00 */
[----:B0-----:R-:W-:Y:S01]  /*0220*/  MOV R7, 0x20 ;  /* 0x0000002000077802 */ /* 0x001fe20000000f00 */
        /* <DEDUP_REMOVED lines=12> */
.L_x_8171:
[----:B------:R-:W-:Y:S05]  /*02f0*/  BSYNC B0 ;  /* 0x0000000000007941 */ /* 0x000fea0003800000 */
.L_x_8170:
[----:B------:R-:W-:Y:S01]  /*0300*/  BSSY B0, `(.L_x_8172) ;  /* 0x0000010000007945 */ /* 0x000fe20003800000 */
[----:B------:R-:W-:Y:S05]  /*0310*/  @!P2 BRA `(.L_x_8173) ;  /* 0x000000e00000a947 */ /* 0x000fea0003800000 */
[----:B------:R-:W-:Y:S01]  /*0320*/  ISETP.NE.U32.AND P0, PT, RZ, c[0x0][0x218], PT ;  /* 0x00008600ff007a0c */ /* 0x000fe20003f05070 */
[----:B0-----:R-:W-:Y:S01]  /*0330*/  HFMA2.MMA R5, -RZ, RZ, 0, 1.9073486328125e-06 ;  /* 0x00000020ff057435 */ /* 0x001fe200000001ff */
        /* <DEDUP_REMOVED lines=11> */
[----:B------:R0:W5:Y:S02]  /*03f0*/  @P0 LDG.E.128 R32, [R6.64+0x10] ;  /* 0x0000100406200981 */ /* 0x000164000c1e1d00 */
.L_x_8173:
[----:B------:R-:W-:Y:S05]  /*0400*/  BSYNC B0 ;  /* 0x0000000000007941 */ /* 0x000fea0003800000 */
.L_x_8172:
        /* <DEDUP_REMOVED lines=25> */
.L_x_8237:
        /* <DEDUP_REMOVED lines=29> */
.L_x_8176:
[----:B-1---5:R-:W-:-:S05]  /*0770*/  PRMT R9, RZ, 0x5410, R20 ;  /* 0x00005410ff097816 */ /* 0x022fca0000000014 */
[----:B------:R-:W-:-:S04]  /*0780*/  FADD.FTZ R8, R9, R8 ;  /* 0x0000000809087221 */ /* 0x000fc80000010000 */
[----:B------:R-:W-:Y:S02]  /*0790*/  @P0 FADD.FTZ R8, R16, R8 ;  /* 0x0000000810080221 */ /* 0x000fe40000010000 */
.L_x_8177:
[----:B------:R-:W-:Y:S01]  /*07a0*/  PRMT R9, RZ, 0x7610, R4 ;  /* 0x00007610ff097816 */ /* 0x000fe20000000004 */
[----:B------:R-:W-:Y:S05]  /*07b0*/  @P1 BRA `(.L_x_8178) ;  /* 0x0000003000001947 */ /* 0x000fea0003800000 */
[----:B------:R-:W-:Y:S05]  /*07c0*/  @!P0 BRA `(.L_x_8179) ;  /* 0x0000005000008947 */ /* 0x000fea0003800000 */
[----:B-----5:R-:W-:Y:S01]  /*07d0*/  FADD.FTZ R9, R17, R9 ;  /* 0x0000000911097221 */ /* 0x020fe20000010000 */
[----:B------:R-:W-:Y:S05]  /*07e0*/  BRA `(.L_x_8179) ;  /* 0x0000003000007947 */ /* 0x000fea0003800000 */
.L_x_8178:
[----:B-----5:R-:W-:-:S05]  /*07f0*/  PRMT R4, RZ, 0x7610, R20 ;  /* 0x00007610ff047816 */ /* 0x020fca0000000014 */
[----:B------:R-:W-:-:S04]  /*0800*/  FADD.FTZ R9, R4, R9 ;  /* 0x0000000904097221 */ /* 0x000fc80000010000 */
[----:B------:R-:W-:Y:S02]  /*0810*/  @P0 FADD.FTZ R9, R17, R9 ;  /* 0x0000000911090221 */ /* 0x000fe40000010000 */
.L_x_8179:
[----:B------:R-:W-:Y:S01]  /*0820*/  PRMT R10, RZ, 0x5410, R5 ;  /* 0x00005410ff0a7816 */ /* 0x000fe20000000005 */
[----:B------:R-:W-:Y:S05]  /*0830*/  @P1 BRA `(.L_x_8180) ;  /* 0x0000003000001947 */ /* 0x000fea0003800000 */
[----:B------:R-:W-:Y:S05]  /*0840*/  @!P0 BRA `(.L_x_8181) ;  /* 0x0000005000008947 */ /* 0x000fea0003800000 */
[----:B-----5:R-:W-:Y:S01]  /*0850*/  FADD.FTZ R10, R18, R10 ;  /* 0x0000000a120a7221 */ /* 0x020fe20000010000 */
[----:B------:R-:W-:Y:S05]  /*0860*/  BRA `(.L_x_8181) ;  /* 0x0000003000007947 */ /* 0x000fea0003800000 */
.L_x_8180:
[----:B-----5:R-:W-:-:S05]  /*0870*/  PRMT R11, RZ, 0x5410, R21 ;  /* 0x00005410ff0b7816 */ /* 0x020fca0000000015 */
[----:B------:R-:W-:-:S04]  /*0880*/  FADD.FTZ R10, R11, R10 ;  /* 0x0000000a0b0a7221 */ /* 0x000fc80000010000 */
[----:B------:R-:W-:Y:S02]  /*0890*/  @P0 FADD.FTZ R10, R18, R10 ;  /* 0x0000000a120a0221 */ /* 0x000fe40000010000 */
.L_x_8181:
[----:B------:R-:W-:Y:S01]  /*08a0*/  PRMT R11, RZ, 0x7610, R5 ;  /* 0x00007610ff0b7816 */ /* 0x000fe20000000005 */
[----:B------:R-:W-:Y:S05]  /*08b0*/  @P1 BRA `(.L_x_8182) ;  /* 0x0000003000001947 */ /* 0x000fea0003800000 */
[----:B------:R-:W-:Y:S05]  /*08c0*/  @!P0 BRA `(.L_x_8183) ;  /* 0x0000005000008947 */ /* 0x000fea0003800000 */
[----:B-----5:R-:W-:Y:S01]  /*08d0*/  FADD.FTZ R11, R19, R11 ;  /* 0x0000000b130b7221 */ /* 0x020fe20000010000 */
[----:B------:R-:W-:Y:S05]  /*08e0*/  BRA `(.L_x_8183) ;  /* 0x0000003000007947 */ /* 0x000fea0003800000 */
.L_x_8182:
[----:B-----5:R-:W-:-:S05]  /*08f0*/  PRMT R4, RZ, 0x7610, R21 ;  /* 0x00007610ff047816 */ /* 0x020fca0000000015 */
[----:B------:R-:W-:-:S04]  /*0900*/  FADD.FTZ R11, R4, R11 ;  /* 0x0000000b040b7221 */ /* 0x000fc80000010000 */
[----:B------:R-:W-:Y:S02]  /*0910*/  @P0 FADD.FTZ R11, R19, R11 ;  /* 0x0000000b130b0221 */ /* 0x000fe40000010000 */
.L_x_8183:
[----:B------:R-:W-:Y:S01]  /*0920*/  PRMT R4, RZ, 0x5410, R6 ;  /* 0x00005410ff047816 */ /* 0x000fe20000000006 */
[----:B------:R-:W-:Y:S05]  /*0930*/  @P1 BRA `(.L_x_8184) ;  /* 0x0000003000001947 */ /* 0x000fea0003800000 */
[----:B------:R-:W-:Y:S05]  /*0940*/  @!P0 BRA `(.L_x_8185) ;  /* 0x0000005000008947 */ /* 0x000fea0003800000 */
[----:B-----5:R-:W-:Y:S01]  /*0950*/  FADD.FTZ R4, R12, R4 ;  /* 0x000000040c047221 */ /* 0x020fe20000010000 */
[----:B------:R-:W-:Y:S05]  /*0960*/  BRA `(.L_x_8185) ;  /* 0x0000003000007947 */ /* 0x000fea0003800000 */
.L_x_8184:
[----:B-----5:R-:W-:-:S05]  /*0970*/  PRMT R5, RZ, 0x5410, R22 ;  /* 0x00005410ff057816 */ /* 0x020fca0000000016 */
[----:B------:R-:W-:-:S04]  /*0980*/  FADD.FTZ R4, R5, R4 ;  /* 0x0000000405047221 */ /* 0x000fc80000010000 */
[----:B------:R-:W-:Y:S02]  /*0990*/  @P0 FADD.FTZ R4, R12, R4 ;  /* 0x000000040c040221 */ /* 0x000fe40000010000 */
.L_x_8185:
[----:B------:R-:W-:Y:S01]  /*09a0*/  PRMT R5, RZ, 0x7610, R6 ;  /* 0x00007610ff057816 */ /* 0x000fe20000000006 */
[----:B------:R-:W-:Y:S05]  /*09b0*/  @P1 BRA `(.L_x_8186) ;  /* 0x0000003000001947 */ /* 0x000fea0003800000 */
[----:B------:R-:W-:Y:S05]  /*09c0*/  @!P0 BRA `(.L_x_8187) ;  /* 0x0000005000008947 */ /* 0x000fea0003800000 */
[----:B-----5:R-:W-:Y:S01]  /*09d0*/  FADD.FTZ R5, R13, R5 ;  /* 0x000000050d057221 */ /* 0x020fe20000010000 */
[----:B------:R-:W-:Y:S05]  /*09e0*/  BRA `(.L_x_8187) ;  /* 0x0000003000007947 */ /* 0x000fea0003800000 */
.L_x_8186:
[----:B-----5:R-:W-:-:S05]  /*09f0*/  PRMT R6, RZ, 0x7610, R22 ;  /* 0x00007610ff067816 */ /* 0x020fca0000000016 */
[----:B------:R-:W-:-:S04]  /*0a00*/  FADD.FTZ R5, R6, R5 ;  /* 0x0000000506057221 */ /* 0x000fc80000010000 */
[----:B------:R-:W-:Y:S02]  /*0a10*/  @P0 FADD.FTZ R5, R13, R5 ;  /* 0x000000050d050221 */ /* 0x000fe40000010000 */
.L_x_8187:
[----:B------:R-:W-:Y:S01]  /*0a20*/  PRMT R6, RZ, 0x5410, R7 ;  /* 0x00005410ff067816 */ /* 0x000fe20000000007 */
[----:B------:R-:W-:Y:S05]  /*0a30*/  @P1 BRA `(.L_x_8188) ;  /* 0x0000003000001947 */ /* 0x000fea0003800000 */
[----:B------:R-:W-:Y:S05]  /*0a40*/  @!P0 BRA `(.L_x_8189) ;  /* 0x0000005000008947 */ /* 0x000fea0003800000 */
[----:B-----5:R-:W-:Y:S01]  /*0a50*/  FADD.FTZ R6, R14, R6 ;  /* 0x000000060e067221 */ /* 0x020fe20000010000 */
[----:B------:R-:W-:Y:S05]  /*0a60*/  BRA `(.L_x_8189) ;  /* 0x0000003000007947 */ /* 0x000fea0003800000 */
.L_x_8188:
[----:B-----5:R-:W-:-:S05]  /*0a70*/  PRMT R89, RZ, 0x5410, R23 ;  /* 0x00005410ff597816 */ /* 0x020fca0000000017 */
[----:B------:R-:W-:-:S04]  /*0a80*/  FADD.FTZ R6, R89, R6 ;  /* 0x0000000659067221 */ /* 0x000fc80000010000 */
[----:B------:R-:W-:Y:S02]  /*0a90*/  @P0 FADD.FTZ R6, R14, R6 ;  /* 0x000000060e060221 */ /* 0x000fe40000010000 */
.L_x_8189:
[----:B------:R-:W-:Y:S01]  /*0aa0*/  PRMT R7, RZ, 0x7610, R7 ;  /* 0x00007610ff077816 */ /* 0x000fe20000000007 */
[----:B------:R-:W-:Y:S05]  /*0ab0*/  @P1 BRA `(.L_x_8190) ;  /* 0x0000003000001947 */ /* 0x000fea0003800000 */
[----:B------:R-:W-:Y:S05]  /*0ac0*/  @!P0 BRA `(.L_x_8191) ;  /* 0x0000005000008947 */ /* 0x000fea0003800000 */
[----:B-----5:R-:W-:Y:S01]  /*0ad0*/  FADD.FTZ R7, R15, R7 ;  /* 0x000000070f077221 */ /* 0x020fe20000010000 */
[----:B------:R-:W-:Y:S05]  /*0ae0*/  BRA `(.L_x_8191) ;  /* 0x0000003000007947 */ /* 0x000fea0003800000 */
.L_x_8190:
[----:B-----5:R-:W-:-:S05]  /*0af0*/  PRMT R88, RZ, 0x7610, R23 ;  /* 0x00007610ff587816 */ /* 0x020fca0000000017 */
[----:B------:R-:W-:-:S04]  /*0b00*/  FADD.FTZ R7, R88, R7 ;  /* 0x0000000758077221 */ /* 0x000fc80000010000 */
[----:B------:R-:W-:Y:S02]  /*0b10*/  @P0 FADD.FTZ R7, R15, R7 ;  /* 0x000000070f070221 */ /* 0x000fe40000010000 */
.L_x_8191:
[C---:B------:R-:W-:Y:S02]  /*0b20*/  LEA R90, P0, R95.reuse, c[0x0][0x188], 0x5 ;  /* 0x000062005f5a7a11 */ /* 0x040fe400078028ff */
[C---:B------:R-:W-:Y:S02]  /*0b30*/  IADD3 R88, R95.reuse, 0x80, RZ ;  /* 0x000000805f587810 */ /* 0x040fe40007ffe0ff */
[----:B------:R-:W-:-:S05]  /*0b40*/  LEA.HI.X R91, R95, c[0x0][0x18c], RZ, 0x5, P0 ;  /* 0x000063005f5b7a11 */ /* 0x000fca00000f2cff */
[----:B------:R1:W-:Y:S04]  /*0b50*/  STG.E.128 [R90.64], R8 ;  /* 0x000000085a007986 */ /* 0x0003e8000c101d04 */
[----:B------:R1:W-:Y:S02]  /*0b60*/  STG.E.128 [R90.64+0x10], R4 ;  /* 0x000010045a007986 */ /* 0x0003e4000c101d04 */
.L_x_8175:
[----:B------:R-:W-:Y:S05]  /*0b70*/  BSYNC B0 ;  /* 0x0000000000007941 */ /* 0x000fea0003800000 */
.L_x_8174:
        /* <DEDUP_REMOVED lines=23> */
.L_x_8194:
[----:B---3-5:R-:W-:-:S05]  /*0cf0*/  PRMT R73, RZ, 0x5410, R20 ;  /* 0x00005410ff497816 */ /* 0x028fca0000000014 */
[----:B------:R-:W-:-:S04]  /*0d00*/  FADD.FTZ R72, R73, R72 ;  /* 0x0000004849487221 */ /* 0x000fc80000010000 */
[----:B------:R-:W-:Y:S02]  /*0d10*/  @P0 FADD.FTZ R72, R16, R72 ;  /* 0x0000004810480221 */ /* 0x000fe40000010000 */
.L_x_8195:
[----:B------:R-:W-:Y:S01]  /*0d20*/  PRMT R73, RZ, 0x7610, R84 ;  /* 0x00007610ff497816 */ /* 0x000fe20000000054 */
[----:B------:R-:W-:Y:S05]  /*0d30*/  @P1 BRA `(.L_x_8196) ;  /* 0x0000003000001947 */ /* 0x000fea0003800000 */
[----:B------:R-:W-:Y:S05]  /*0d40*/  @!P0 BRA `(.L_x_8197) ;  /* 0x0000005000008947 */ /* 0x000fea0003800000 */
[----:B-----5:R-:W-:Y:S01]  /*0d50*/  FADD.FTZ R73, R17, R73 ;  /* 0x0000004911497221 */ /* 0x020fe20000010000 */
[----:B------:R-:W-:Y:S05]  /*0d60*/  BRA `(.L_x_8197) ;  /* 0x0000003000007947 */ /* 0x000fea0003800000 */
.L_x_8196:
[----:B-----5:R-:W-:-:S05]  /*0d70*/  PRMT R74, RZ, 0x7610, R20 ;  /* 0x00007610ff4a7816 */ /* 0x020fca0000000014 */
[----:B------:R-:W-:-:S04]  /*0d80*/  FADD.FTZ R73, R74, R73 ;  /* 0x000000494a497221 */ /* 0x000fc80000010000 */
[----:B------:R-:W-:Y:S02]  /*0d90*/  @P0 FADD.FTZ R73, R17, R73 ;  /* 0x0000004911490221 */ /* 0x000fe40000010000 */
.L_x_8197:
[----:B------:R-:W-:Y:S01]  /*0da0*/  PRMT R74, RZ, 0x5410, R85 ;  /* 0x00005410ff4a7816 */ /* 0x000fe20000000055 */
[----:B------:R-:W-:Y:S05]  /*0db0*/  @P1 BRA `(.L_x_8198) ;  /* 0x0000003000001947 */ /* 0x000fea0003800000 */
[----:B------:R-:W-:Y:S05]  /*0dc0*/  @!P0 BRA `(.L_x_8199) ;  /* 0x0000005000008947 */ /* 0x000fea0003800000 */
[----:B-----5:R-:W-:Y:S01]  /*0dd0*/  FADD.FTZ R74, R18, R74 ;  /* 0x0000004a124a7221 */ /* 0x020fe20000010000 */
[----:B------:R-:W-:Y:S05]  /*0de0*/  BRA `(.L_x_8199) ;  /* 0x0000003000007947 */ /* 0x000fea0003800000 */
.L_x_8198:
[----:B-----5:R-:W-:-:S05]  /*0df0*/  PRMT R75, RZ, 0x5410, R21 ;  /* 0x00005410ff4b7816 */ /* 0x020fca0000000015 */
[----:B------:R-:W-:-:S04]  /*0e00*/  FADD.FTZ R74, R75, R74 ;  /* 0x0000004a4b4a7221 */ /* 0x000fc80000010000 */
[----:B------:R-:W-:Y:S02]  /*0e10*/  @P0 FADD.FTZ R74, R18, R74 ;  /* 0x0000004a124a0221 */ /* 0x000fe40000010000 */
.L_x_8199:
[----:B------:R-:W-:Y:S01]  /*0e20*/  PRMT R75, RZ, 0x7610, R85 ;  /* 0x00007610ff4b7816 */ /* 0x000fe20000000055 */
[----:B------:R-:W-:Y:S05]  /*0e30*/  @P1 BRA `(.L_x_8200) ;  /* 0x0000003000001947 */ /* 0x000fea0003800000 */
[----:B------:R-:W-:Y:S05]  /*0e40*/  @!P0 BRA `(.L_x_8201) ;  /* 0x0000005000008947 */ /* 0x000fea0003800000 */
[----:B-----5:R-:W-:Y:S01]  /*0e50*/  FADD.FTZ R75, R19, R75 ;  /* 0x0000004b134b7221 */ /* 0x020fe20000010000 */
[----:B------:R-:W-:Y:S05]  /*0e60*/  BRA `(.L_x_8201) ;  /* 0x0000003000007947 */ /* 0x000fea0003800000 */
.L_x_8200:
[----:B-----5:R-:W-:-:S05]  /*0e70*/  PRMT R84, RZ, 0x7610, R21 ;  /* 0x00007610ff547816 */ /* 0x020fca0000000015 */
[----:B------:R-:W-:-:S04]  /*0e80*/  FADD.FTZ R75, R84, R75 ;  /* 0x0000004b544b7221 */ /* 0x000fc80000010000 */
[----:B------:R-:W-:Y:S02]  /*0e90*/  @P0 FADD.FTZ R75, R19, R75 ;  /* 0x0000004b134b0221 */ /* 0x000fe40000010000 */
.L_x_8201:
[----:B------:R-:W-:Y:S01]  /*0ea0*/  PRMT R84, RZ, 0x5410, R86 ;  /* 0x00005410ff547816 */ /* 0x000fe20000000056 */
[----:B------:R-:W-:Y:S05]  /*0eb0*/  @P1 BRA `(.L_x_8202) ;  /* 0x0000003000001947 */ /* 0x000fea0003800000 */
[----:B------:R-:W-:Y:S05]  /*0ec0*/  @!P0 BRA `(.L_x_8203) ;  /* 0x0000005000008947 */ /* 0x000fea0003800000 */
[----:B-----5:R-:W-:Y:S01]  /*0ed0*/  FADD.FTZ R84, R12, R84 ;  /* 0x000000540c547221 */ /* 0x020fe20000010000 */
[----:B------:R-:W-:Y:S05]  /*0ee0*/  BRA `(.L_x_8203) ;  /* 0x0000003000007947 */ /* 0x000fea0003800000 */
.L_x_8202:
[----:B-----5:R-:W-:-:S05]  /*0ef0*/  PRMT R85, RZ, 0x5410, R22 ;  /* 0x00005410ff557816 */ /* 0x020fca0000000016 */
[----:B------:R-:W-:-:S04]  /*0f00*/  FADD.FTZ R84, R85, R84 ;  /* 0x0000005455547221 */ /* 0x000fc80000010000 */
[----:B------:R-:W-:Y:S02]  /*0f10*/  @P0 FADD.FTZ R84, R12, R84 ;  /* 0x000000540c540221 */ /* 0x000fe40000010000 */
.L_x_8203:
[----:B------:R-:W-:Y:S01]  /*0f20*/  PRMT R85, RZ, 0x7610, R86 ;  /* 0x00007610ff557816 */ /* 0x000fe20000000056 */
[----:B------:R-:W-:Y:S05]  /*0f30*/  @P1 BRA `(.L_x_8204) ;  /* 0x0000003000001947 */ /* 0x000fea0003800000 */
[----:B------:R-:W-:Y:S05]  /*0f40*/  @!P0 BRA `(.L_x_8205) ;  /* 0x0000005000008947 */ /* 0x000fea0003800000 */
[----:B-----5:R-:W-:Y:S01]  /*0f50*/  FADD.FTZ R85, R13, R85 ;  /* 0x000000550d557221 */ /* 0x020fe20000010000 */
[----:B------:R-:W-:Y:S05]  /*0f60*/  BRA `(.L_x_8205) ;  /* 0x0000003000007947 */ /* 0x000fea0003800000 */
.L_x_8204:
[----:B-----5:R-:W-:-:S05]  /*0f70*/  PRMT R86, RZ, 0x7610, R22 ;  /* 0x00007610ff567816 */ /* 0x020fca0000000016 */
[----:B------:R-:W-:-:S04]  /*0f80*/  FADD.FTZ R85, R86, R85 ;  /* 0x0000005556557221 */ /* 0x000fc80000010000 */
[----:B------:R-:W-:Y:S02]  /*0f90*/  @P0 FADD.FTZ R85, R13, R85 ;  /* 0x000000550d550221 */ /* 0x000fe40000010000 */
.L_x_8205:
[----:B------:R-:W-:Y:S01]  /*0fa0*/  PRMT R86, RZ, 0x5410, R87 ;  /* 0x00005410ff567816 */ /* 0x000fe20000000057 */
[----:B------:R-:W-:Y:S05]  /*0fb0*/  @P1 BRA `(.L_x_8206) ;  /* 0x0000003000001947 */ /* 0x000fea0003800000 */
[----:B------:R-:W-:Y:S05]  /*0fc0*/  @!P0 BRA `(.L_x_8207) ;  /* 0x0000005000008947 */ /* 0x000fea0003800000 */
[----:B-----5:R-:W-:Y:S01]  /*0fd0*/  FADD.FTZ R86, R14, R86 ;  /* 0x000000560e567221 */ /* 0x020fe20000010000 */
[----:B------:R-:W-:Y:S05]  /*0fe0*/  BRA `(.L_x_8207) ;  /* 0x0000003000007947 */ /* 0x000fea0003800000 */
.L_x_8206:
[----:B-----5:R-:W-:-:S05]  /*0ff0*/  PRMT R89, RZ, 0x5410, R23 ;  /* 0x00005410ff597816 */ /* 0x020fca0000000017 */
[----:B------:R-:W-:-:S04]  /*1000*/  FADD.FTZ R86, R89, R86 ;  /* 0x0000005659567221 */ /* 0x000fc80000010000 */
[----:B------:R-:W-:Y:S02]  /*1010*/  @P0 FADD.FTZ R86, R14, R86 ;  /* 0x000000560e560221 */ /* 0x000fe40000010000 */
.L_x_8207:
[----:B------:R-:W-:Y:S01]  /*1020*/  PRMT R87, RZ, 0x7610, R87 ;  /* 0x00007610ff577816 */ /* 0x000fe20000000057 */
[----:B------:R-:W-:Y:S05]  /*1030*/  @P1 BRA `(.L_x_8208) ;  /* 0x0000003000001947 */ /* 0x000fea0003800000 */
[----:B------:R-:W-:Y:S05]  /*1040*/  @!P0 BRA `(.L_x_8209) ;  /* 0x0000005000008947 */ /* 0x000fea0003800000 */
[----:B-----5:R-:W-:Y:S01]  /*1050*/  FADD.FTZ R87, R15, R87 ;  /* 0x000000570f577221 */ /* 0x020fe20000010000 */
[----:B------:R-:W-:Y:S05]  /*1060*/  BRA `(.L_x_8209) ;  /* 0x0000003000007947 */ /* 0x000fea0003800000 */
.L_x_8208:
[----:B-1---5:R-:W-:-:S05]  /*1070*/  PRMT R90, RZ, 0x7610, R23 ;  /* 0x00007610ff5a7816 */ /* 0x022fca0000000017 */
[----:B------:R-:W-:-:S04]  /*1080*/  FADD.FTZ R87, R90, R87 ;  /* 0x000000575a577221 */ /* 0x000fc80000010000 */
[----:B------:R-:W-:Y:S02]  /*1090*/  @P0 FADD.FTZ R87, R15, R87 ;  /* 0x000000570f570221 */ /* 0x000fe40000010000 */
.L_x_8209:
[----:B-1----:R-:W-:-:S04]  /*10a0*/  LEA R90, P0, R88, c[0x0][0x188], 0x5 ;  /* 0x00006200585a7a11 */ /* 0x002fc800078028ff */
[C---:B------:R-:W-:Y:S02]  /*10b0*/  LEA.HI.X R91, R88.reuse, c[0x0][0x18c], RZ, 0x5, P0 ;  /* 0x00006300585b7a11 */ /* 0x040fe400000f2cff */
[----:B------:R-:W-:-:S03]  /*10c0*/  IADD3 R88, R88, 0x80, RZ ;  /* 0x0000008058587810 */ /* 0x000fc60007ffe0ff */
[----:B------:R1:W-:Y:S04]  /*10d0*/  STG.E.128 [R90.64], R72 ;  /* 0x000000485a007986 */ /* 0x0003e8000c101d04 */
[----:B------:R1:W-:Y:S02]  /*10e0*/  STG.E.128 [R90.64+0x10], R84 ;  /* 0x000010545a007986 */ /* 0x0003e4000c101d04 */
.L_x_8193:
[----:B------:R-:W-:Y:S05]  /*10f0*/  BSYNC B0 ;  /* 0x0000000000007941 */ /* 0x000fea0003800000 */
.L_x_8192:
        /* <DEDUP_REMOVED lines=23> */
.L_x_8212:
[----:B---3-5:R-:W-:-:S05]  /*1270*/  PRMT R77, RZ, 0x5410, R20 ;  /* 0x00005410ff4d7816 */ /* 0x028fca0000000014 */
[----:B------:R-:W-:-:S04]  /*1280*/  FADD.FTZ R76, R77, R76 ;  /* 0x0000004c4d4c7221 */ /* 0x000fc80000010000 */
[----:B------:R-:W-:Y:S02]  /*1290*/  @P0 FADD.FTZ R76, R16, R76 ;  /* 0x0000004c104c0221 */ /* 0x000fe40000010000 */
.L_x_8213:
[----:B------:R-:W-:Y:S01]  /*12a0*/  PRMT R77, RZ, 0x7610, R80 ;  /* 0x00007610ff4d7816 */ /* 0x000fe20000000050 */
[----:B------:R-:W-:Y:S05]  /*12b0*/  @P1 BRA `(.L_x_8214) ;  /* 0x0000003000001947 */ /* 0x000fea0003800000 */
[----:B------:R-:W-:Y:S05]  /*12c0*/  @!P0 BRA `(.L_x_8215) ;  /* 0x0000005000008947 */ /* 0x000fea0003800000 */
[----:B-----5:R-:W-:Y:S01]  /*12d0*/  FADD.FTZ R77, R17, R77 ;  /* 0x0000004d114d7221 */ /* 0x020fe20000010000 */
[----:B------:R-:W-:Y:S05]  /*12e0*/  BRA `(.L_x_8215) ;  /* 0x0000003000007947 */ /* 0x000fea0003800000 */
.L_x_8214:
[----:B-----5:R-:W-:-:S05]  /*12f0*/  PRMT R78, RZ, 0x7610, R20 ;  /* 0x00007610ff4e7816 */ /* 0x020fca0000000014 */
[----:B------:R-:W-:-:S04]  /*1300*/  FADD.FTZ R77, R78, R77 ;  /* 0x0000004d4e4d7221 */ /* 0x000fc80000010000 */
[----:B------:R-:W-:Y:S02]  /*1310*/  @P0 FADD.FTZ R77, R17, R77 ;  /* 0x0000004d114d0221 */ /* 0x000fe40000010000 */
.L_x_8215:
[----:B------:R-:W-:Y:S01]  /*1320*/  PRMT R78, RZ, 0x5410, R81 ;  /* 0x00005410ff4e7816 */ /* 0x000fe20000000051 */
[----:B------:R-:W-:Y:S05]  /*1330*/  @P1 BRA `(.L_x_8216) ;  /* 0x0000003000001947 */ /* 0x000fea0003800000 */
[----:B------:R-:W-:Y:S05]  /*1340*/  @!P0 BRA `(.L_x_8217) ;  /* 0x0000005000008947 */ /* 0x000fea0003800000 */
[----:B-----5:R-:W-:Y:S01]  /*1350*/  FADD.FTZ R78, R18, R78 ;  /* 0x0000004e124e7221 */ /* 0x020fe20000010000 */
[----:B------:R-:W-:Y:S05]  /*1360*/  BRA `(.L_x_8217) ;  /* 0x0000003000007947 */ /* 0x000fea0003800000 */
.L_x_8216:
[----:B-----5:R-:W-:-:S05]  /*1370*/  PRMT R79, RZ, 0x5410, R21 ;  /* 0x00005410ff4f7816 */ /* 0x020fca0000000015 */
[----:B------:R-:W-:-:S04]  /*1380*/  FADD.FTZ R78, R79, R78 ;  /* 0x0000004e4f4e7221 */ /* 0x000fc80000010000 */
[----:B------:R-:W-:Y:S02]  /*1390*/  @P0 FADD.FTZ R78, R18, R78 ;  /* 0x0000004e124e0221 */ /* 0x000fe40000010000 */
.L_x_8217:
[----:B------:R-:W-:Y:S01]  /*13a0*/  PRMT R79, RZ, 0x7610, R81 ;  /* 0x00007610ff4f7816 */ /* 0x000fe20000000051 */
[----:B------:R-:W-:Y:S05]  /*13b0*/  @P1 BRA `(.L_x_8218) ;  /* 0x0000003000001947 */ /* 0x000fea0003800000 */
[----:B------:R-:W-:Y:S05]  /*13c0*/  @!P0 BRA `(.L_x_8219) ;  /* 0x0000005000008947 */ /* 0x000fea0003800000 */
[----:B-----5:R-:W-:Y:S01]  /*13d0*/  FADD.FTZ R79, R19, R79 ;  /* 0x0000004f134f7221 */ /* 0x020fe20000010000 */
[----:B------:R-:W-:Y:S05]  /*13e0*/  BRA `(.L_x_8219) ;  /* 0x0000003000007947 */ /* 0x000fea0003800000 */
.L_x_8218:
[----:B-----5:R-:W-:-:S05]  /*13f0*/  PRMT R80, RZ, 0x7610, R21 ;  /* 0x00007610ff507816 */ /* 0x020fca0000000015 */
[----:B------:R-:W-:-:S04]  /*1400*/  FADD.FTZ R79, R80, R79 ;  /* 0x0000004f504f7221 */ /* 0x000fc80000010000 */
[----:B------:R-:W-:Y:S02]  /*1410*/  @P0 FADD.FTZ R79, R19, R79 ;  /* 0x0000004f134f0221 */ /* 0x000fe40000010000 */
.L_x_8219:
[----:B------:R-:W-:Y:S01]  /*1420*/  PRMT R80, RZ, 0x5410, R82 ;  /* 0x00005410ff507816 */ /* 0x000fe20000000052 */
[----:B------:R-:W-:Y:S05]  /*1430*/  @P1 BRA `(.L_x_8220) ;  /* 0x0000003000001947 */ /* 0x000fea0003800000 */
[----:B------:R-:W-:Y:S05]  /*1440*/  @!P0 BRA `(.L_x_8221) ;  /* 0x0000005000008947 */ /* 0x000fea0003800000 */
[----:B-----5:R-:W-:Y:S01]  /*1450*/  FADD.FTZ R80, R12, R80 ;  /* 0x000000500c507221 */ /* 0x020fe20000010000 */
[----:B------:R-:W-:Y:S05]  /*1460*/  BRA `(.L_x_8221) ;  /* 0x0000003000007947 */ /* 0x000fea0003800000 */
.L_x_8220:
[----:B-----5:R-:W-:-:S05]  /*1470*/  PRMT R81, RZ, 0x5410, R22 ;  /* 0x00005410ff517816 */ /* 0x020fca0000000016 */
[----:B------:R-:W-:-:S04]  /*1480*/  FADD.FTZ R80, R81, R80 ;  /* 0x0000005051507221 */ /* 0x000fc80000010000 */
[----:B------:R-:W-:Y:S02]  /*1490*/  @P0 FADD.FTZ R80, R12, R80 ;  /* 0x000000500c500221 */ /* 0x000fe40000010000 */
.L_x_8221:
[----:B------:R-:W-:Y:S01]  /*14a0*/  PRMT R81, RZ, 0x7610, R82 ;  /* 0x00007610ff517816 */ /* 0x000fe20000000052 */
[----:B------:R-:W-:Y:S05]  /*14b0*/  @P1 BRA `(.L_x_8222) ;  /* 0x0000003000001947 */ /* 0x000fea0003800000 */
[----:B------:R-:W-:Y:S05]  /*14c0*/  @!P0 BRA `(.L_x_8223) ;  /* 0x0000005000008947 */ /* 0x000fea0003800000 */
[----:B-----5:R-:W-:Y:S01]  /*14d0*/  FADD.FTZ R81, R13, R81 ;  /* 0x000000510d517221 */ /* 0x020fe20000010000 */
[----:B------:R-:W-:Y:S05]  /*14e0*/  BRA `(.L_x_8223) ;  /* 0x0000003000007947 */ /* 0x000fea0003800000 */
.L_x_8222:
[----:B-----5:R-:W-:-:S05]  /*14f0*/  PRMT R82, RZ, 0x7610, R22 ;  /* 0x00007610ff527816 */ /* 0x020fca0000000016 */
[----:B------:R-:W-:-:S04]  /*1500*/  FADD.FTZ R81, R82, R81 ;  /* 0x0000005152517221 */ /* 0x000fc80000010000 */
[----:B------:R-:W-:Y:S02]  /*1510*/  @P0 FADD.FTZ R81, R13, R81 ;  /* 0x000000510d510221 */ /* 0x000fe40000010000 */
.L_x_8223:
[----:B------:R-:W-:Y:S01]  /*1520*/  PRMT R82, RZ, 0x5410, R83 ;  /* 0x00005410ff527816 */ /* 0x000fe20000000053 */
[----:B------:R-:W-:Y:S05]  /*1530*/  @P1 BRA `(.L_x_8224) ;  /* 0x0000003000001947 */ /* 0x000fea0003800000 */
[----:B------:R-:W-:Y:S05]  /*1540*/  @!P0 BRA `(.L_x_8225) ;  /* 0x0000005000008947 */ /* 0x000fea0003800000 */
[----:B-----5:R-:W-:Y:S01]  /*1550*/  FADD.FTZ R82, R14, R82 ;  /* 0x000000520e527221 */ /* 0x020fe20000010000 */
[----:B------:R-:W-:Y:S05]  /*1560*/  BRA `(.L_x_8225) ;  /* 0x0000003000007947 */ /* 0x000fea0003800000 */
.L_x_8224:
[----:B-----5:R-:W-:-:S05]  /*1570*/  PRMT R89, RZ, 0x5410, R23 ;  /* 0x00005410ff597816 */ /* 0x020fca0000000017 */
[----:B------:R-:W-:-:S04]  /*1580*/  FADD.FTZ R82, R89, R82 ;  /* 0x0000005259527221 */ /* 0x000fc80000010000 */
[----:B------:R-:W-:Y:S02]  /*1590*/  @P0 FADD.FTZ R82, R14, R82 ;  /* 0x000000520e520221 */ /* 0x000fe40000010000 */
.L_x_8225:
[----:B------:R-:W-:Y:S01]  /*15a0*/  PRMT R83, RZ, 0x7610, R83 ;  /* 0x00007610ff537816 */ /* 0x000fe20000000053 */
[----:B------:R-:W-:Y:S05]  /*15b0*/  @P1 BRA `(.L_x_8226) ;  /* 0x0000003000001947 */ /* 0x000fea0003800000 */
[----:B------:R-:W-:Y:S05]  /*15c0*/  @!P0 BRA `(.L_x_8227) ;  /* 0x0000005000008947 */ /* 0x000fea0003800000 */
[----:B-----5:R-:W-:Y:S01]  /*15d0*/  FADD.FTZ R83, R15, R83 ;  /* 0x000000530f537221 */ /* 0x020fe20000010000 */
[----:B------:R-:W-:Y:S05]  /*15e0*/  BRA `(.L_x_8227) ;  /* 0x0000003000007947 */ /* 0x000fea0003800000 */
.L_x_8226:
[----:B-1---5:R-:W-:-:S05]  /*15f0*/  PRMT R90, RZ, 0x7610, R23 ;  /* 0x00007610ff5a7816 */ /* 0x022fca0000000017 */
[----:B------:R-:W-:-:S04]  /*1600*/  FADD.FTZ R83, R90, R83 ;  /* 0x000000535a537221 */ /* 0x000fc80000010000 */
[----:B------:R-:W-:Y:S02]  /*1610*/  @P0 FADD.FTZ R83, R15, R83 ;  /* 0x000000530f530221 */ /* 0x000fe40000010000 */
.L_x_8227:
[----:B-1----:R-:W-:-:S04]  /*1620*/  LEA R90, P0, R88, c[0x0][0x188], 0x5 ;  /* 0x00006200585a7a11 */ /* 0x002fc800078028ff */
[----:B------:R-:W-:-:S05]  /*1630*/  LEA.HI.X R91, R88, c[0x0][0x18c], RZ, 0x5, P0 ;  /* 0x00006300585b7a11 */ /* 0x000fca00000f2cff */
[----:B------:R1:W-:Y:S04]  /*1640*/  STG.E.128 [R90.64], R76 ;  /* 0x0000004c5a007986 */ /* 0x0003e8000c101d04 */
[----:B------:R1:W-:Y:S02]  /*1650*/  STG.E.128 [R90.64+0x10], R80 ;  /* 0x000010505a007986 */ /* 0x0003e4000c101d04 */
.L_x_8211:
[----:B------:R-:W-:Y:S05]  /*1660*/  BSYNC B0 ;  /* 0x0000000000007941 */ /* 0x000fea0003800000 */
.L_x_8210:
        /* <DEDUP_REMOVED lines=33> */
.L_x_8238:
        /* <DEDUP_REMOVED lines=69> */
.L_x_8239:
        /* <DEDUP_REMOVED lines=50> */
[----:B------:R-:W-:Y:S01]  /*1ff0*/  MOV R96, c[0x0][0x1e0] ;  /* 0x0000780000607a02 */ /* 0x000fe20000000f00 */
[----:B------:R-:W-:Y:S01]  /*2000*/  FMUL.FTZ R99, R99, R105 ;  /* 0x0000006963637220 */ /* 0x000fe20000410000 */
[----:B------:R-:W0:Y:S03]  /*2010*/  SHFL.IDX PT, R101, R98, RZ, 0x1f ;  /* 0x00001fff62657589 */ /* 0x000e2600000e0000 */
[----:B------:R-:W-:-:S05]  /*2020*/  FFMA.FTZ R88, R97, R99, R88 ;  /* 0x0000006361587223 */ /* 0x000fca0000010058 */
[----:B------:R-:W1:Y:S01]  /*2030*/  SHFL.IDX PT, R97, R88, RZ, 0x1f ;  /* 0x00001fff58617589 */ /* 0x000e6200000e0000 */
[----:B0-----:R-:W-:-:S05]  /*2040*/  FMUL.FTZ R89, R101, R101 ;  /* 0x0000006565597220 */ /* 0x001fca0000410000 */
[----:B------:R-:W-:Y:S01]  /*2050*/  FSEL R90, R89, RZ, P1 ;  /* 0x000000ff595a7208 */ /* 0x000fe20000800000 */
[----:B-1----:R-:W-:Y:S01]  /*2060*/  FFMA.FTZ R89, R97, R96, c[0x0][0x228] ;  /* 0x00008a0061597623 */ /* 0x002fe20000010060 */
[----:B------:R-:W-:-:S03]  /*2070*/  FSEL R97, R101, RZ, !P1 ;  /* 0x000000ff65617208 */ /* 0x000fc60004800000 */
[----:B------:R-:W-:Y:S01]  /*2080*/  FADD.FTZ R96, R89, R90 ;  /* 0x0000005a59607221 */ /* 0x000fe20000010000 */
[----:B------:R-:W-:Y:S01]  /*2090*/  @!P0 MOV R89, 0x4 ;  /* 0x0000000400598802 */ /* 0x000fe20000000f00 */
[----:B------:R-:W-:-:S04]  /*20a0*/  @!P0 IMAD.WIDE R90, R92, R91, c[0x0][0x1a8] ;  /* 0x00006a005c5a8625 */ /* 0x000fc800078e025b */
[----:B------:R-:W0:Y:S01]  /*20b0*/  MUFU.RSQ R96, R96 ;  /* 0x0000006000607308 */ /* 0x000e220000001400 */
[----:B------:R-:W-:-:S05]  /*20c0*/  @!P0 IMAD.WIDE R88, R92, R89, c[0x0][0x1a0] ;  /* 0x000068005c588625 */ /* 0x000fca00078e0259 */
[----:B------:R1:W-:Y:S04]  /*20d0*/  @!P0 STG.E [R88.64], R101 ;  /* 0x0000006558008986 */ /* 0x0003e8000c101904 */
[----:B0-----:R1:W-:Y:S01]  /*20e0*/  @!P0 STG.E [R90.64], R96 ;  /* 0x000000605a008986 */ /* 0x0013e2000c101904 */
[----:B------:R-:W-:Y:S05]  /*20f0*/  @!P4 BRA `(.L_x_8231) ;  /* 0x000002000000c947 */ /* 0x000fea0003800000 */
[--C-:B------:R-:W-:Y:S02]  /*2100*/  FADD.FTZ R105, R5, -R97.reuse ;  /* 0x8000006105697221 */ /* 0x100fe40000010000 */
[--C-:B-1----:R-:W-:Y:S02]  /*2110*/  FADD.FTZ R89, R8, -R97.reuse ;  /* 0x8000006108597221 */ /* 0x102fe40000010000 */
[----:B------:R-:W-:Y:S02]  /*2120*/  FADD.FTZ R91, R9, -R97 ;  /* 0x80000061095b7221 */ /* 0x000fe40000010000 */
[----:B------:R-:W-:-:S02]  /*2130*/  FMUL.FTZ R100, R96, R105 ;  /* 0x0000006960647220 */ /* 0x000fc40000410000 */
[--C-:B------:R-:W-:Y:S02]  /*2140*/  FADD.FTZ R99, R10, -R97.reuse ;  /* 0x800000610a637221 */ /* 0x100fe40000010000 */
[--C-:B------:R-:W-:Y:S02]  /*2150*/  FADD.FTZ R101, R11, -R97.reuse ;  /* 0x800000610b657221 */ /* 0x100fe40000010000 */
[--C-:B------:R-:W-:Y:S02]  /*2160*/  FADD.FTZ R103, R4, -R97.reuse ;  /* 0x8000006104677221 */ /* 0x100fe40000010000 */
[--C-:B------:R-:W-:Y:S02]  /*2170*/  FADD.FTZ R107, R6, -R97.reuse ;  /* 0x80000061066b7221 */ /* 0x100fe40000010000 */
[----:B------:R-:W-:Y:S02]  /*2180*/  FADD.FTZ R109, R7, -R97 ;  /* 0x80000061076d7221 */ /* 0x000fe40000010000 */
[----:B------:R-:W-:-:S02]  /*2190*/  FMUL.FTZ R89, R96, R89 ;  /* 0x0000005960597220 */ /* 0x000fc40000410000 */
[C---:B------:R-:W-:Y:S02]  /*21a0*/  FMUL.FTZ R90, R96.reuse, R91 ;  /* 0x0000005b605a7220 */ /* 0x040fe40000410000 */
[----:B-----5:R-:W-:Y:S01]  /*21b0*/  FFMA.FTZ R91, R57, R100, R65 ;  /* 0x00000064395b7223 */ /* 0x020fe20000010041 */
[----:B------:R-:W-:Y:S01]  /*21c0*/  HFMA2.MMA R100, -RZ, RZ, 0, 9.5367431640625e-07 ;  /* 0x00000010ff647435 */ /* 0x000fe200000001ff */
        /* <DEDUP_REMOVED lines=19> */
.L_x_8231:
[----:B------:R-:W-:Y:S05]  /*2300*/  BSYNC B0 ;  /* 0x0000000000007941 */ /* 0x000fea0003800000 */
.L_x_8230:
        /* <DEDUP_REMOVED lines=24> */
[----:B------:R-:W-:Y:S01]  /*2490*/  FFMA.FTZ R91, R41, R100, R49 ;  /* 0x00000064295b7223 */ /* 0x000fe20000010031 */
[----:B------:R-:W-:Y:S01]  /*24a0*/  MOV R100, 0x10 ;  /* 0x0000001000647802 */ /* 0x000fe20000000f00 */
[----:B------:R-:W-:Y:S01]  /*24b0*/  FFMA.FTZ R107, R42, R107, R50 ;  /* 0x0000006b2a6b7223 */ /* 0x000fe20000010032 */
[----:B------:R-:W-:Y:S01]  /*24c0*/  F2FP.BF16.PACK_AB R89, R98, R99 ;  /* 0x000000636259723e */ /* 0x000fe200000010ff */
[----:B------:R-:W-:Y:S01]  /*24d0*/  FFMA.FTZ R102, R43, R102, R51 ;  /* 0x000000662b667223 */ /* 0x000fe20000010033 */
[----:B------:R-:W-:Y:S01]  /*24e0*/  F2FP.BF16.PACK_AB R90, R91, R90 ;  /* 0x0000005a5b5a723e */ /* 0x000fe200000010ff */
[C---:B------:R-:W-:Y:S01]  /*24f0*/  IMAD.WIDE.U32 R98, R95.reuse, R100, c[0x0][0x208] ;  /* 0x000082005f627625 */ /* 0x040fe200078e0064 */
[----:B------:R-:W-:-:S02]  /*2500*/  IADD3 R95, R95, 0x80, RZ ;  /* 0x000000805f5f7810 */ /* 0x000fc40007ffe0ff */
[----:B------:R-:W-:-:S05]  /*2510*/  F2FP.BF16.PACK_AB R91, R102, R107 ;  /* 0x0000006b665b723e */ /* 0x000fca00000010ff */
[----:B------:R0:W-:Y:S02]  /*2520*/  STG.E.128 [R98.64], R88 ;  /* 0x0000005862007986 */ /* 0x0001e4000c101d04 */
.L_x_8233:
[----:B------:R-:W-:Y:S05]  /*2530*/  BSYNC B0 ;  /* 0x0000000000007941 */ /* 0x000fea0003800000 */
.L_x_8232:
        /* <DEDUP_REMOVED lines=23> */
[----:B------:R-:W-:Y:S01]  /*26b0*/  FFMA.FTZ R89, R30, R99, R38 ;  /* 0x000000631e597223 */ /* 0x000fe20000010026 */
[----:B------:R-:W-:Y:S01]  /*26c0*/  F2FP.BF16.PACK_AB R91, R96, R91 ;  /* 0x0000005b605b723e */ /* 0x000fe200000010ff */
[----:B------:R-:W-:Y:S01]  /*26d0*/  FFMA.FTZ R103, R24, R103, R32 ;  /* 0x0000006718677223 */ /* 0x000fe20000010020 */
[----:B------:R-:W-:Y:S01]  /*26e0*/  F2FP.BF16.PACK_AB R88, R97, R88 ;  /* 0x000000586158723e */ /* 0x000fe200000010ff */
[----:B------:R-:W-:Y:S02]  /*26f0*/  FFMA.FTZ R100, R25, R100, R33 ;  /* 0x0000006419647223 */ /* 0x000fe40000010021 */
[----:B------:R-:W-:-:S02]  /*2700*/  FFMA.FTZ R98, R31, R98, R39 ;  /* 0x000000621f627223 */ /* 0x000fc40000010027 */
[----:B------:R-:W-:Y:S01]  /*2710*/  IMAD.WIDE.U32 R96, R95, R102, c[0x0][0x208] ;  /* 0x000082005f607625 */ /* 0x000fe200078e0066 */
[----:B------:R-:W-:Y:S02]  /*2720*/  F2FP.BF16.PACK_AB R90, R100, R103 ;  /* 0x00000067645a723e */ /* 0x000fe400000010ff */
[----:B------:R-:W-:-:S05]  /*2730*/  F2FP.BF16.PACK_AB R89, R98, R89 ;  /* 0x000000596259723e */ /* 0x000fca00000010ff */
[----:B------:R0:W-:Y:S02]  /*2740*/  STG.E.128 [R96.64], R88 ;  /* 0x0000005860007986 */ /* 0x0001e4000c101d04 */
.L_x_8235:
[----:B------:R-:W-:Y:S05]  /*2750*/  BSYNC B0 ;  /* 0x0000000000007941 */ /* 0x000fea0003800000 */
.L_x_8234:
[----:B------:R-:W-:Y:S02]  /*2760*/  IADD3 R92, R92, c[0x0][0x160], RZ ;  /* 0x000058005c5c7a10 */ /* 0x000fe40007ffe0ff */
[----:B------:R-:W-:Y:S02]  /*2770*/  LOP3.LUT P1, RZ, R93, 0xff, RZ, 0xc0, !PT ;  /* 0x000000ff5dff7812 */ /* 0x000fe4000782c0ff */
[----:B------:R-:W-:Y:S02]  /*2780*/  ISETP.GE.AND P0, PT, R92, c[0x0][0x164], PT ;  /* 0x000059005c007a0c */ /* 0x000fe40003f06270 */
[----:B------:R-:W-:-:S11]  /*2790*/  SEL R93, RZ, 0x1, P1 ;  /* 0x00000001ff5d7807 */ /* 0x000fd60000800000 */
[----:B01---5:R-:W-:Y:S01]  /*27a0*/  @P0 CALL.REL.NOINC `(.L_x_8236) ;  /* 0x0000001000000944 */ /* 0x023fe20003c00000 */
[----:B------:R-:W-:Y:S05]  /*27b0*/  BRA `(.L_x_8237) ;  /* 0xffffdde000007947 */ /* 0x000fea000383ffff */
.L_x_8236:
[----:B------:R-:W-:Y:S05]  /*27c0*/  EXIT ;  /* 0x000000000000794d */ /* 0x000fea0003800000 */
.L_x_8228:
[----:B------:R-:W-:Y:S01]  /*27d0*/  HFMA2.MMA R91, -RZ, RZ, 0, 1.847743988037109375e-06 ;  /* 0x0000001fff5b7435 */ /* 0x000fe200000001ff */
[----:B------:R-:W-:Y:S02]  /*27e0*/  MOV R100, 0x1 ;  /* 0x0000000100647802 */ /* 0x000fe40000000f00 */
[----:B------:R-:W-:Y:S02]  /*27f0*/  MOV R98, 0xffffffff ;  /* 0xffffffff00627802 */ /* 0x000fe40000000f00 */
[----:B------:R-:W-:Y:S02]  /*2800*/  MOV R96, 0x2820 ;  /* 0x0000282000607802 */ /* 0x000fe40000000f00 */
[----:B0----5:R-:W-:Y:S05]  /*2810*/  CALL.REL.NOINC `($__internal_34_$__cuda_sm70_shflsync_bfly_p) ;  /* 0x000006b000007944 */ /* 0x021fea0003c00000 */
[----:B-1----:R-:W-:Y:S01]  /*2820*/  MOV R88, R100 ;  /* 0x0000006400587202 */ /* 0x002fe20000000f00 */
[----:B0-----:R-:W-:Y:S05]  /*2830*/  BRA `(.L_x_8238) ;  /* 0xfffff04000007947 */ /* 0x001fea000383ffff */
.L_x_8229:
[----:B------:R-:W-:Y:S01]  /*2840*/  HFMA2.MMA R100, -RZ, RZ, 0, 1.1920928955078125e-07 ;  /* 0x00000002ff647435 */ /* 0x000fe200000001ff */
[----:B------:R-:W-:Y:S02]  /*2850*/  MOV R91, 0x1f ;  /* 0x0000001f005b7802 */ /* 0x000fe40000000f00 */
[----:B------:R-:W-:Y:S02]  /*2860*/  MOV R98, 0xffffffff ;  /* 0xffffffff00627802 */ /* 0x000fe40000000f00 */
[----:B------:R-:W-:-:S02]  /*2870*/  MOV R96, 0x2890 ;  /* 0x0000289000607802 */ /* 0x000fc40000000f00 */
[----:B0----5:R-:W-:Y:S05]  /*2880*/  CALL.REL.NOINC `($__internal_34_$__cuda_sm70_shflsync_bfly_p) ;  /* 0x0000064000007944 */ /* 0x021fea0003c00000 */
[----:B01----:R-:W-:Y:S01]  /*2890*/  FADD.FTZ R89, R89, R100 ;  /* 0x0000006459597221 */ /* 0x003fe20000010000 */
[----:B------:R-:W-:Y:S01]  /*28a0*/  HFMA2.MMA R100, -RZ, RZ, 0, 2.384185791015625e-07 ;  /* 0x00000004ff647435 */ /* 0x000fe200000001ff */
[----:B------:R-:W-:-:S02]  /*28b0*/  MOV R91, 0x1f ;  /* 0x0000001f005b7802 */ /* 0x000fc40000000f00 */
[----:B------:R-:W-:Y:S02]  /*28c0*/  MOV R98, 0xffffffff ;  /* 0xffffffff00627802 */ /* 0x000fe40000000f00 */
[----:B------:R-:W-:Y:S02]  /*28d0*/  MOV R96, 0x28f0 ;  /* 0x000028f000607802 */ /* 0x000fe40000000f00 */
[----:B------:R-:W-:Y:S05]  /*28e0*/  CALL.REL.NOINC `($__internal_34_$__cuda_sm70_shflsync_bfly_p) ;  /* 0x000005e000007944 */ /* 0x000fea0003c00000 */
[----:B01----:R-:W-:Y:S01]  /*28f0*/  FADD.FTZ R89, R89, R100 ;  /* 0x0000006459597221 */ /* 0x003fe20000010000 */
[----:B------:R-:W-:Y:S01]  /*2900*/  HFMA2.MMA R100, -RZ, RZ, 0, 4.76837158203125e-07 ;  /* 0x00000008ff647435 */ /* 0x000fe200000001ff */
[----:B------:R-:W-:Y:S02]  /*2910*/  MOV R91, 0x1f ;  /* 0x0000001f005b7802 */ /* 0x000fe40000000f00 */
[----:B------:R-:W-:Y:S02]  /*2920*/  MOV R98, 0xffffffff ;  /* 0xffffffff00627802 */ /* 0x000fe40000000f00 */
[----:B------:R-:W-:Y:S02]  /*2930*/  MOV R96, 0x2950 ;  /* 0x0000295000607802 */ /* 0x000fe40000000f00 */
[----:B------:R-:W-:Y:S05]  /*2940*/  CALL.REL.NOINC `($__internal_34_$__cuda_sm70_shflsync_bfly_p) ;  /* 0x0000058000007944 */ /* 0x000fea0003c00000 */
[----:B01----:R-:W-:Y:S01]  /*2950*/  FADD.FTZ R89, R89, R100 ;  /* 0x0000006459597221 */ /* 0x003fe20000010000 */
[----:B------:R-:W-:Y:S01]  /*2960*/  HFMA2.MMA R100, -RZ, RZ, 0, 9.5367431640625e-07 ;  /* 0x00000010ff647435 */ /* 0x000fe200000001ff */
[----:B------:R-:W-:-:S02]  /*2970*/  MOV R91, 0x1f ;  /* 0x0000001f005b7802 */ /* 0x000fc40000000f00 */
[----:B------:R-:W-:Y:S02]  /*2980*/  MOV R98, 0xffffffff ;  /* 0xffffffff00627802 */ /* 0x000fe40000000f00 */
[----:B------:R-:W-:Y:S02]  /*2990*/  MOV R96, 0x29b0 ;  /* 0x000029b000607802 */ /* 0x000fe40000000f00 */
[----:B------:R-:W-:Y:S05]  /*29a0*/  CALL.REL.NOINC `($__internal_34_$__cuda_sm70_shflsync_bfly_p) ;  /* 0x0000052000007944 */ /* 0x000fea0003c00000 */
        /* <DEDUP_REMOVED lines=55> */
[----:B------:R-:W-:Y:S05]  /*2d20*/  CALL.REL.NOINC `($__internal_34_$__cuda_sm70_shflsync_bfly_p) ;  /* 0x000001a000007944 */ /* 0x000fea0003c00000 */
[----:B01----:R-:W-:Y:S01]  /*2d30*/  FADD.FTZ R89, R89, R100 ;  /* 0x0000006459597221 */ /* 0x003fe20000010000 */
[----:B------:R-:W-:Y:S01]  /*2d40*/  HFMA2.MMA R100, -RZ, RZ, 0, 1.1920928955078125e-07 ;  /* 0x00000002ff647435 */ /* 0x000fe200000001ff */
[----:B------:R-:W-:Y:S02]  /*2d50*/  MOV R91, 0x1f ;  /* 0x0000001f005b7802 */ /* 0x000fe40000000f00 */
[----:B------:R-:W-:Y:S02]  /*2d60*/  MOV R98, 0xffffffff ;  /* 0xffffffff00627802 */ /* 0x000fe40000000f00 */
[----:B------:R-:W-:Y:S02]  /*2d70*/  MOV R96, 0x2d90 ;  /* 0x00002d9000607802 */ /* 0x000fe40000000f00 */
[----:B------:R-:W-:Y:S05]  /*2d80*/  CALL.REL.NOINC `($__internal_34_$__cuda_sm70_shflsync_bfly_p) ;  /* 0x0000014000007944 */ /* 0x000fea0003c00000 */
        /* <DEDUP_REMOVED lines=12> */
[----:B-1----:R-:W-:Y:S01]  /*2e50*/  FADD.FTZ R99, R89, R100 ;  /* 0x0000006459637221 */ /* 0x002fe20000010000 */
[----:B------:R-:W-:Y:S01]  /*2e60*/  HFMA2.MMA R100, -RZ, RZ, 0, 9.5367431640625e-07 ;  /* 0x00000010ff647435 */ /* 0x000fe200000001ff */
[----:B0-----:R-:W-:-:S02]  /*2e70*/  MOV R91, 0x1f ;  /* 0x0000001f005b7802 */ /* 0x001fc40000000f00 */
[----:B------:R-:W-:Y:S02]  /*2e80*/  MOV R98, 0xffffffff ;  /* 0xffffffff00627802 */ /* 0x000fe40000000f00 */
[----:B------:R-:W-:Y:S02]  /*2e90*/  MOV R89, R99 ;  /* 0x0000006300597202 */ /* 0x000fe40000000f00 */
[----:B------:R-:W-:Y:S02]  /*2ea0*/  MOV R96, 0x2ec0 ;  /* 0x00002ec000607802 */ /* 0x000fe40000000f00 */
[----:B------:R-:W-:Y:S05]  /*2eb0*/  CALL.REL.NOINC `($__internal_34_$__cuda_sm70_shflsync_bfly_p) ;  /* 0x0000001000007944 */ /* 0x000fea0003c00000 */
[----:B01----:R-:W-:Y:S05]  /*2ec0*/  BRA `(.L_x_8239) ;  /* 0xffffee0000007947 */ /* 0x003fea000383ffff */
        .weak           $__internal_34_$__cuda_sm70_shflsync_bfly_p
        .type           $__internal_34_$__cuda_sm70_shflsync_bfly_p,@function
        .size           $__internal_34_$__cuda_sm70_shflsync_bfly_p,(.L_x_20014 - $__internal_34_$__cuda_sm70_shflsync_bfly_p)
$__internal_34_$__cuda_sm70_shflsync_bfly_p:
[----:B------:R-:W-:Y:S01]  /*2ed0*/  HFMA2.MMA R97, -RZ, RZ, 0, 0 ;  /* 0x00000000ff617435 */ /* 0x000fe200000001ff */
[----:B------:R-:W-:Y:S04]  /*2ee0*/  WARPSYNC R98 ;  /* 0x0000006200007348 */ /* 0x000fe80003800000 */
[----:B------:R0:W1:Y:S01]  /*2ef0*/  SHFL.BFLY PT, R100, R89, R100, R91 ;  /* 0x0c00006459647389 */ /* 0x00006200000e005b */
[----:B------:R-:W-:Y:S05]  /*2f00*/  RET.REL.NODEC R96 `(_ZN10layer_norm31ln_parallel_residual_fwd_kernelINS_13Kernel_traitsIf13__nv_bfloat16fS2_fjLj3072ELj1ELj1ELj4ELj16ENS_18Kernel_traits_baseILj3072EfS2_fS2_fjLj128EEEEELb0ELb1ELb0EEEvNS_9FwdParamsE) ;  /* 0xffffd0f060007950 */ /* 0x000fea0003c3ffff */
.L_x_8240:
        /* <DEDUP_REMOVED lines=15> */
.L_x_20014:


//--------------------- .text._ZN10layer_norm31ln_parallel_residual_fwd_kernelINS_13Kernel_traitsIf13__nv_bfloat16fS2_fjLj3072ELj1ELj1ELj4ELj16ENS_18Kernel_traits_baseILj3072EfS2_fS2_fjLj128EEEEELb0ELb1ELb1EEEvNS_9FwdParamsE --------------------------
	.section	.text._ZN10layer_norm31ln_parallel_residual_fwd_kernelINS_13Kernel_traitsIf13__nv_bfloat16fS2_fjLj3072ELj1ELj1ELj4ELj16ENS_18Kernel_traits_baseILj3072EfS2_fS2_fjLj128EEEEELb0ELb1ELb1EEEvNS_9FwdParamsE,"ax",@progbits
	.sectioninfo	@"SHI_REGISTERS=123"
	.align	128
        .global         _ZN10layer_norm31ln_parallel_residual_fwd_kernelINS_13Kernel_traitsIf13__nv_bfloat16fS2_fjLj3072ELj1ELj1ELj4ELj16ENS_18Kernel_traits_baseILj3072EfS2_fS2_fjLj128EEEEELb0ELb1ELb1EEEvNS_9FwdParamsE
        .type           _ZN10layer_norm31ln_parallel_residual_fwd_kernelINS_13Kernel_traitsIf13__nv_bfloat16fS2_fjLj3072ELj1ELj1ELj4ELj16ENS_18Kernel_traits_baseILj3072EfS2_fS2_fjLj128EEEEELb0ELb1ELb1EEEvNS_9FwdParamsE,@function
        .size           _ZN10layer_norm31ln_parallel_residual_fwd_kernelINS_13Kernel_traitsIf13__nv_bfloat16fS2_fjLj3072ELj1ELj1ELj4ELj16ENS_18Kernel_traits_baseILj3072EfS2_fS2_fjLj128EEEEELb0ELb1ELb1EEEvNS_9FwdParamsE,(.L_x_20015 - _ZN10layer_norm31ln_parallel_residual_fwd_kernelINS_13Kernel_traitsIf13__nv_bfloat16fS2_fjLj3072ELj1ELj1ELj4ELj16ENS_18Kernel_traits_baseILj3072EfS2_fS2_fjLj128EEEEELb0ELb1ELb1EEEvNS_9FwdParamsE)
        .other          _ZN10layer_norm31ln_parallel_residual_fwd_kernelINS_13Kernel_traitsIf13__nv_bfloat16fS2_fjLj3072ELj1ELj1ELj4ELj16ENS_18Kernel_traits_baseILj3072EfS2_fS2_fjLj128EEEEELb0ELb1ELb1EEEvNS_9FwdParamsE,@"STO_CUDA_ENTRY STV_DEFAULT"
_ZN10layer_norm31ln_parallel_residual_fwd_kernelINS_13Kernel_traitsIf13__nv_bfloat16fS2_fjLj3072ELj1ELj1ELj4ELj16ENS_18Kernel_traits_baseILj3072EfS2_fS2_fjLj128EEEEELb0ELb1ELb1EEEvNS_9FwdParamsE:
.text._ZN10layer_norm31ln_parallel_residual_fwd_kernelINS_13Kernel_traitsIf13__nv_bfloat16fS2_fjLj3072ELj1ELj1ELj4ELj16ENS_18Kernel_traits_baseILj3072EfS2_fS2_fjLj128EEEEELb0ELb1ELb1EEEvNS_9FwdParamsE:
        /* <DEDUP_REMOVED lines=18> */
[----:B0-----:R-:W-:-:S02]  /*0120*/  SHF.L.U32 R2, R0, 0x5, RZ ;  /* 0x0000000500027819 */ /* 0x001fc400000006ff */
[----:B------:R-:W-:Y:S02]  /*0130*/  SHF.R.U32.HI R54, RZ, 0x7, R0 ;  /* 0x00000007ff367819 */ /* 0x000fe40000011600 */
[----:B------:R-:W-:-:S04]  /*0140*/  LOP3.LUT R52, R2, 0xfe0, RZ, 0xc0, !PT ;  /* 0x00000fe002347812 */ /* 0x000fc800078ec0ff */
[C---:B------:R-:W-:Y:S02]  /*0150*/  IADD3 R2, P1, R52.reuse, c[0x0][0x218], RZ ;  /* 0x0000860034027a10 */ /* 0x040fe40007f3e0ff */
[----:B------:R-:W-:Y:S02]  /*0160*/  IADD3 R52, P2, R52, c[0x0][0x1b0], RZ ;  /* 0x00006c0034347a10 */ /* 0x000fe40007f5e0ff */
[----:B------:R-:W-:Y:S02]  /*0170*/  IADD3.X R3, RZ, c[0x0][0x21c], RZ, P1, !PT ;  /* 0x00008700ff037a10 */ /* 0x000fe40000ffe4ff */
[----:B------:R-:W-:Y:S02]  /*0180*/  IADD3.X R53, RZ, c[0x0][0x1b4], RZ, P2, !PT ;  /* 0x00006d00ff357a10 */ /* 0x000fe400017fe4ff */
[----:B-1----:R-:W-:Y:S01]  /*0190*/  IADD3 R90, R54, UR6, RZ ;  /* 0x00000006365a7c10 */ /* 0x002fe2000fffe0ff */
        /* <DEDUP_REMOVED lines=14> */
[----:B0-----:R-:W-:Y:S01]  /*0280*/  SHF.L.U32 R2, R54, 0x2, RZ ;  /* 0x0000000236027819 */ /* 0x001fe200000006ff */
[----:B------:R-:W-:Y:S01]  /*0290*/  HFMA2.MMA R3, -RZ, RZ, 0, 5.9604644775390625e-08 ;  /* 0x00000001ff037435 */ /* 0x000fe200000001ff */
[----:B------:R-:W-:Y:S01]  /*02a0*/  SHF.R.U32.HI R91, RZ, 0x5, R0 ;  /* 0x00000005ff5b7819 */ /* 0x000fe20000011600 */
[----:B------:R-:W-:Y:S01]  /*02b0*/  ULDC.U8 UR6, c[0x0][0x1f0] ;  /* 0x00007c0000067ab9 */ /* 0x000fe20000000000 */
[----:B------:R-:W-:-:S02]  /*02c0*/  LOP3.LUT R88, R0, 0x1f, RZ, 0xc0, !PT ;  /* 0x0000001f00587812 */ /* 0x000fc400078ec0ff */
[----:B------:R-:W-:Y:S02]  /*02d0*/  LOP3.LUT R89, R0, 0x7f, RZ, 0xc0, !PT ;  /* 0x0000007f00597812 */ /* 0x000fe400078ec0ff */
[----:B------:R-:W-:Y:S02]  /*02e0*/  LOP3.LUT R91, R91, 0x3, RZ, 0xc0, !PT ;  /* 0x000000035b5b7812 */ /* 0x000fe400078ec0ff */
[----:B-1----:R-:W-:Y:S02]  /*02f0*/  IADD3 R93, R2, 0x4, RZ ;  /* 0x00000004025d7810 */ /* 0x002fe40007ffe0ff */
.L_x_8292:
[----:B------:R-:W-:Y:S01]  /*0300*/  IMAD R64, R90, c[0x0][0x168], RZ ;  /* 0x00005a005a407a24 */ /* 0x000fe200078e02ff */
[----:B------:R-:W-:Y:S02]  /*0310*/  ISETP.NE.U32.AND P0, PT, RZ, c[0x0][0x178], PT ;  /* 0x00005e00ff007a0c */ /* 0x000fe40003f05070 */
[----:B------:R-:W-:Y:S02]  /*0320*/  MOV R81, 0x10 ;  /* 0x0000001000517802 */ /* 0x000fe40000000f00 */
[----:B------:R-:W-:Y:S02]  /*0330*/  SHF.R.S32.HI R65, RZ, 0x1f, R64 ;  /* 0x0000001fff417819 */ /* 0x000fe40000011440 */
[----:B------:R-:W-:-:S02]  /*0340*/  ISETP.NE.AND.EX P0, PT, RZ, c[0x0][0x17c], PT, P0 ;  /* 0x00005f00ff007a0c */ /* 0x000fc40003f05300 */
[----:B------:R-:W-:Y:S02]  /*0350*/  LEA.HI R92, R65, R64, RZ, 0x3 ;  /* 0x00000040415c7211 */ /* 0x000fe400078f18ff */
[----:B------:R-:W-:Y:S02]  /*0360*/  ISETP.NE.U32.AND P1, PT, RZ, c[0x0][0x180], PT ;  /* 0x00006000ff007a0c */ /* 0x000fe40003f25070 */
[----:B------:R-:W-:Y:S02]  /*0370*/  LEA.HI.SX32 R92, R92, R89, 0x1d ;  /* 0x000000595c5c7211 */ /* 0x000fe400078feaff */
[----:B------:R-:W-:-:S03]  /*0380*/  ISETP.NE.AND.EX P1, PT, RZ, c[0x0][0x184], PT, P1 ;  /* 0x00006100ff007a0c */ /* 0x000fc60003f25310 */
[C---:B------:R-:W-:Y:S02]  /*0390*/  IMAD.WIDE.U32 R68, R92.reuse, R81, c[0x0][0x170] ;  /* 0x00005c005c447625 */ /* 0x040fe400078e0051 */
[----:B------:R-:W-:-:S04]  /*03a0*/  @P0 LEA R66, P2, R92, c[0x0][0x178], 0x4 ;  /* 0x00005e005c420a11 */ /* 0x000fc800078420ff */
[C---:B------:R-:W-:Y:S01]  /*03b0*/  @P0 LEA.HI.X R67, R92.reuse, c[0x0][0x17c], RZ, 0x4, P2 ;  /* 0x00005f005c430a11 */ /* 0x040fe200010f24ff */
[----:B------:R-:W2:Y:S03]  /*03c0*/  LDG.E.128 R68, [R68.64] ;  /* 0x0000000444447981 */ /* 0x000ea6000c1e1d00 */
[C---:B------:R-:W-:Y:S01]  /*03d0*/  @P1 LEA R64, P3, R92.reuse, c[0x0][0x180], 0x5 ;  /* 0x000060005c401a11 */ /* 0x040fe200078628ff */
[----:B-----5:R0:W5:Y:S01]  /*03e0*/  @P0 LDG.E.128 R52, [R66.64] ;  /* 0x0000000442340981 */ /* 0x020162000c1e1d00 */
[----:B------:R-:W-:Y:S02]  /*03f0*/  ISETP.NE.U32.AND P2, PT, RZ, c[0x0][0x178], PT ;  /* 0x00005e00ff007a0c */ /* 0x000fe40003f45070 */
[----:B------:R-:W-:Y:S02]  /*0400*/  @P1 LEA.HI.X R65, R92, c[0x0][0x184], RZ, 0x5, P3 ;  /* 0x000061005c411a11 */ /* 0x000fe400018f2cff */
[----:B------:R-:W-:-:S03]  /*0410*/  ISETP.NE.AND.EX P2, PT, RZ, c[0x0][0x17c], PT, P2 ;  /* 0x00005f00ff007a0c */ /* 0x000fc60003f45320 */
[----:B------:R2:W5:Y:S04]  /*0420*/  @P1 LDG.E.128 R56, [R64.64] ;  /* 0x0000000440381981 */ /* 0x000568000c1e1d00 */
[----:B------:R2:W5:Y:S02]  /*0430*/  @P1 LDG.E.128 R60, [R64.64+0x10] ;  /* 0x00001004403c1981 */ /* 0x000564000c1e1d00 */
[----:B--2---:R-:W-:-:S04]  /*0440*/  PRMT R64, RZ, 0x5410, R68 ;  /* 0x00005410ff407816 */ /* 0x004fc80000000044 */
[----:B------:R-:W-:Y:S05]  /*0450*/  @P2 BRA `(.L_x_8241) ;  /* 0x0000003000002947 */ /* 0x000fea0003800000 */
[----:B0-----:R-:W-:Y:S05]  /*0460*/  @!P1 BRA `(.L_x_8242) ;  /* 0x0000005000009947 */ /* 0x001fea0003800000 */
[----:B-----5:R-:W-:Y:S01]  /*0470*/  FADD.FTZ R64, R56, R64 ;  /* 0x0000004038407221 */ /* 0x020fe20000010000 */
[----:B------:R-:W-:Y:S05]  /*0480*/  BRA `(.L_x_8242) ;  /* 0x0000003000007947 */ /* 0x000fea0003800000 */
.L_x_8241:
[----:B0----5:R-:W-:-:S05]  /*0490*/  PRMT R65, RZ, 0x5410, R52 ;  /* 0x00005410ff417816 */ /* 0x021fca0000000034 */
[----:B------:R-:W-:-:S04]  /*04a0*/  FADD.FTZ R64, R64, R65 ;  /* 0x0000004140407221 */ /* 0x000fc80000010000 */
[----:B------:R-:W-:Y:S02]  /*04b0*/  @P1 FADD.FTZ R64, R56, R64 ;  /* 0x0000004038401221 */ /* 0x000fe40000010000 */
.L_x_8242:
[----:B------:R-:W-:Y:S01]  /*04c0*/  PRMT R65, RZ, 0x7610, R68 ;  /* 0x00007610ff417816 */ /* 0x000fe20000000044 */
[----:B------:R-:W-:Y:S05]  /*04d0*/  @P2 BRA `(.L_x_8243) ;  /* 0x0000003000002947 */ /* 0x000fea0003800000 */
[----:B------:R-:W-:Y:S05]  /*04e0*/  @!P1 BRA `(.L_x_8244) ;  /* 0x0000005000009947 */ /* 0x000fea0003800000 */
[----:B-----5:R-:W-:Y:S01]  /*04f0*/  FADD.FTZ R65, R57, R65 ;  /* 0x0000004139417221 */ /* 0x020fe20000010000 */
[----:B------:R-:W-:Y:S05]  /*0500*/  BRA `(.L_x_8244) ;  /* 0x0000003000007947 */ /* 0x000fea0003800000 */
.L_x_8243:
[----:B-----5:R-:W-:-:S05]  /*0510*/  PRMT R66, RZ, 0x7610, R52 ;  /* 0x00007610ff427816 */ /* 0x020fca0000000034 */
[----:B------:R-:W-:-:S04]  /*0520*/  FADD.FTZ R65, R65, R66 ;  /* 0x0000004241417221 */ /* 0x000fc80000010000 */
[----:B------:R-:W-:Y:S02]  /*0530*/  @P1 FADD.FTZ R65, R57, R65 ;  /* 0x0000004139411221 */ /* 0x000fe40000010000 */
.L_x_8244:
[----:B------:R-:W-:Y:S01]  /*0540*/  PRMT R66, RZ, 0x5410, R69 ;  /* 0x00005410ff427816 */ /* 0x000fe20000000045 */
[----:B------:R-:W-:Y:S05]  /*0550*/  @P2 BRA `(.L_x_8245) ;  /* 0x0000003000002947 */ /* 0x000fea0003800000 */
[----:B------:R-:W-:Y:S05]  /*0560*/  @!P1 BRA `(.L_x_8246) ;  /* 0x0000005000009947 */ /* 0x000fea0003800000 */
[----:B-----5:R-:W-:Y:S01]  /*0570*/  FADD.FTZ R66, R58, R66 ;  /* 0x000000423a427221 */ /* 0x020fe20000010000 */
[----:B------:R-:W-:Y:S05]  /*0580*/  BRA `(.L_x_8246) ;  /* 0x0000003000007947 */ /* 0x000fea0003800000 */
.L_x_8245:
[----:B-----5:R-:W-:-:S05]  /*0590*/  PRMT R67, RZ, 0x5410, R53 ;  /* 0x00005410ff437816 */ /* 0x020fca0000000035 */
[----:B------:R-:W-:-:S04]  /*05a0*/  FADD.FTZ R66, R66, R67 ;  /* 0x0000004342427221 */ /* 0x000fc80000010000 */
[----:B------:R-:W-:Y:S02]  /*05b0*/  @P1 FADD.FTZ R66, R58, R66 ;  /* 0x000000423a421221 */ /* 0x000fe40000010000 */
.L_x_8246:
[----:B------:R-:W-:Y:S01]  /*05c0*/  PRMT R67, RZ, 0x7610, R69 ;  /* 0x00007610ff437816 */ /* 0x000fe20000000045 */
[----:B------:R-:W-:Y:S05]  /*05d0*/  @P2 BRA `(.L_x_8247) ;  /* 0x0000003000002947 */ /* 0x000fea0003800000 */
[----:B------:R-:W-:Y:S05]  /*05e0*/  @!P1 BRA `(.L_x_8248) ;  /* 0x0000005000009947 */ /* 0x000fea0003800000 */
[----:B-----5:R-:W-:Y:S01]  /*05f0*/  FADD.FTZ R67, R59, R67 ;  /* 0x000000433b437221 */ /* 0x020fe20000010000 */
[----:B------:R-:W-:Y:S05]  /*0600*/  BRA `(.L_x_8248) ;  /* 0x0000003000007947 */ /* 0x000fea0003800000 */
.L_x_8247:
[----:B-----5:R-:W-:-:S05]  /*0610*/  PRMT R68, RZ, 0x7610, R53 ;  /* 0x00007610ff447816 */ /* 0x020fca0000000035 */
[----:B------:R-:W-:-:S04]  /*0620*/  FADD.FTZ R67, R67, R68 ;  /* 0x0000004443437221 */ /* 0x000fc80000010000 */
[----:B------:R-:W-:Y:S02]  /*0630*/  @P1 FADD.FTZ R67, R59, R67 ;  /* 0x000000433b431221 */ /* 0x000fe40000010000 */
.L_x_8248:
[----:B------:R-:W-:Y:S01]  /*0640*/  PRMT R68, RZ, 0x5410, R70 ;  /* 0x00005410ff447816 */ /* 0x000fe20000000046 */
[----:B------:R-:W-:Y:S05]  /*0650*/  @P2 BRA `(.L_x_8249) ;  /* 0x0000003000002947 */ /* 0x000fea0003800000 */
[----:B------:R-:W-:Y:S05]  /*0660*/  @!P1 BRA `(.L_x_8250) ;  /* 0x0000005000009947 */ /* 0x000fea0003800000 */
[----:B-----5:R-:W-:Y:S01]  /*0670*/  FADD.FTZ R68, R60, R68 ;  /* 0x000000443c447221 */ /* 0x020fe20000010000 */
[----:B------:R-:W-:Y:S05]  /*0680*/  BRA `(.L_x_8250) ;  /* 0x0000003000007947 */ /* 0x000fea0003800000 */
.L_x_8249:
[----:B-----5:R-:W-:-:S05]  /*0690*/  PRMT R69, RZ, 0x5410, R54 ;  /* 0x00005410ff457816 */ /* 0x020fca0000000036 */
[----:B------:R-:W-:-:S04]  /*06a0*/  FADD.FTZ R68, R68, R69 ;  /* 0x0000004544447221 */ /* 0x000fc80000010000 */
[----:B------:R-:W-:Y:S02]  /*06b0*/  @P1 FADD.FTZ R68, R60, R68 ;  /* 0x000000443c441221 */ /* 0x000fe40000010000 */
.L_x_8250:
[----:B------:R-:W-:Y:S01]  /*06c0*/  PRMT R69, RZ, 0x7610, R70 ;  /* 0x00007610ff457816 */ /* 0x000fe20000000046 */
[----:B------:R-:W-:Y:S05]  /*06d0*/  @P2 BRA `(.L_x_8251) ;  /* 0x0000003000002947 */ /* 0x000fea0003800000 */
[----:B------:R-:W-:Y:S05]  /*06e0*/  @!P1 BRA `(.L_x_8252) ;  /* 0x0000005000009947 */ /* 0x000fea0003800000 */
[----:B-----5:R-:W-:Y:S01]  /*06f0*/  FADD.FTZ R69, R61, R69 ;  /* 0x000000453d457221 */ /* 0x020fe20000010000 */
[----:B------:R-:W-:Y:S05]  /*0700*/  BRA `(.L_x_8252) ;  /* 0x0000003000007947 */ /* 0x000fea0003800000 */
.L_x_8251:
[----:B-----5:R-:W-:-:S05]  /*0710*/  PRMT R70, RZ, 0x7610, R54 ;  /* 0x00007610ff467816 */ /* 0x020fca0000000036 */
[----:B------:R-:W-:-:S04]  /*0720*/  FADD.FTZ R69, R69, R70 ;  /* 0x0000004645457221 */ /* 0x000fc80000010000 */
[----:B------:R-:W-:Y:S02]  /*0730*/  @P1 FADD.FTZ R69, R61, R69 ;  /* 0x000000453d451221 */ /* 0x000fe40000010000 */
.L_x_8252:
[----:B------:R-:W-:Y:S01]  /*0740*/  PRMT R70, RZ, 0x5410, R71 ;  /* 0x00005410ff467816 */ /* 0x000fe20000000047 */
[----:B------:R-:W-:Y:S05]  /*0750*/  @P2 BRA `(.L_x_8253) ;  /* 0x0000003000002947 */ /* 0x000fea0003800000 */
[----:B------:R-:W-:Y:S05]  /*0760*/  @!P1 BRA `(.L_x_8254) ;  /* 0x0000005000009947 */ /* 0x000fea0003800000 */
[----:B-----5:R-:W-:Y:S01]  /*0770*/  FADD.FTZ R70, R62, R70 ;  /* 0x000000463e467221 */ /* 0x020fe20000010000 */
[----:B------:R-:W-:Y:S05]  /*0780*/  BRA `(.L_x_8254) ;  /* 0x0000003000007947 */ /* 0x000fea0003800000 */
.L_x_8253:
[----:B-----5:R-:W-:-:S05]  /*0790*/  PRMT R73, RZ, 0x5410, R55 ;  /* 0x00005410ff497816 */ /* 0x020fca0000000037 */
[----:B------:R-:W-:-:S04]  /*07a0*/  FADD.FTZ R70, R70, R73 ;  /* 0x0000004946467221 */ /* 0x000fc80000010000 */
[----:B------:R-:W-:Y:S02]  /*07b0*/  @P1 FADD.FTZ R70, R62, R70 ;  /* 0x000000463e461221 */ /* 0x000fe40000010000 */
.L_x_8254:
[----:B------:R-:W-:Y:S01]  /*07c0*/  PRMT R71, RZ, 0x7610, R71 ;  /* 0x00007610ff477816 */ /* 0x000fe20000000047 */
[----:B------:R-:W-:Y:S05]  /*07d0*/  @P2 BRA `(.L_x_8255) ;  /* 0x0000003000002947 */ /* 0x000fea0003800000 */
[----:B------:R-:W-:Y:S05]  /*07e0*/  @!P1 BRA `(.L_x_8256) ;  /* 0x0000005000009947 */ /* 0x000fea0003800000 */
[----:B-----5:R-:W-:Y:S01]  /*07f0*/  FADD.FTZ R71, R63, R71 ;  /* 0x000000473f477221 */ /* 0x020fe20000010000 */
[----:B------:R-:W-:Y:S05]  /*0800*/  BRA `(.L_x_8256) ;  /* 0x0000003000007947 */ /* 0x000fea0003800000 */
.L_x_8255:
[----:B-----5:R-:W-:-:S05]  /*0810*/  PRMT R72, RZ, 0x7610, R55 ;  /* 0x00007610ff487816 */ /* 0x020fca0000000037 */
[----:B------:R-:W-:-:S04]  /*0820*/  FADD.FTZ R71, R71, R72 ;  /* 0x0000004847477221 */ /* 0x000fc80000010000 */
[----:B------:R-:W-:Y:S02]  /*0830*/  @P1 FADD.FTZ R71, R63, R71 ;  /* 0x000000473f471221 */ /* 0x000fe40000010000 */
.L_x_8256:
[C---:B------:R-:W-:Y:S02]  /*0840*/  IADD3 R94, R92.reuse, 0x80, RZ ;  /* 0x000000805c5e7810 */ /* 0x040fe40007ffe0ff */
[----:B------:R-:W-:Y:S02]  /*0850*/  LEA R72, P3, R92, c[0x0][0x188], 0x5 ;  /* 0x000062005c487a11 */ /* 0x000fe400078628ff */
[C---:B------:R-:W-:Y:S01]  /*0860*/  @P1 LEA R74, P4, R94.reuse, c[0x0][0x180], 0x5 ;  /* 0x000060005e4a1a11 */ /* 0x040fe200078828ff */
[----:B------:R-:W-:Y:S01]  /*0870*/  IMAD.WIDE.U32 R76, R94, R81, c[0x0][0x170] ;  /* 0x00005c005e4c7625 */ /* 0x000fe200078e0051 */
        /* <DEDUP_REMOVED lines=15> */
.L_x_8257:
[----:B-1---5:R-:W-:-:S05]  /*0970*/  PRMT R73, RZ, 0x5410, R52 ;  /* 0x00005410ff497816 */ /* 0x022fca0000000034 */
[----:B------:R-:W-:-:S04]  /*0980*/  FADD.FTZ R72, R73, R72 ;  /* 0x0000004849487221 */ /* 0x000fc80000010000 */
[----:B------:R-:W-:Y:S02]  /*0990*/  @P1 FADD.FTZ R72, R56, R72 ;  /* 0x0000004838481221 */ /* 0x000fe40000010000 */
.L_x_8258:
[----:B------:R-:W-:Y:S01]  /*09a0*/  PRMT R73, RZ, 0x7610, R76 ;  /* 0x00007610ff497816 */ /* 0x000fe2000000004c */
[----:B------:R-:W-:Y:S05]  /*09b0*/  @P2 BRA `(.L_x_8259) ;  /* 0x0000003000002947 */ /* 0x000fea0003800000 */
[----:B------:R-:W-:Y:S05]  /*09c0*/  @!P1 BRA `(.L_x_8260) ;  /* 0x0000005000009947 */ /* 0x000fea0003800000 */
[----:B-----5:R-:W-:Y:S01]  /*09d0*/  FADD.FTZ R73, R57, R73 ;  /* 0x0000004939497221 */ /* 0x020fe20000010000 */
[----:B------:R-:W-:Y:S05]  /*09e0*/  BRA `(.L_x_8260) ;  /* 0x0000003000007947 */ /* 0x000fea0003800000 */
.L_x_8259:
[----:B-----5:R-:W-:-:S05]  /*09f0*/  PRMT R74, RZ, 0x7610, R52 ;  /* 0x00007610ff4a7816 */ /* 0x020fca0000000034 */
[----:B------:R-:W-:-:S04]  /*0a00*/  FADD.FTZ R73, R74, R73 ;  /* 0x000000494a497221 */ /* 0x000fc80000010000 */
[----:B------:R-:W-:Y:S02]  /*0a10*/  @P1 FADD.FTZ R73, R57, R73 ;  /* 0x0000004939491221 */ /* 0x000fe40000010000 */
.L_x_8260:
[----:B------:R-:W-:Y:S01]  /*0a20*/  PRMT R74, RZ, 0x5410, R77 ;  /* 0x00005410ff4a7816 */ /* 0x000fe2000000004d */
[----:B------:R-:W-:Y:S05]  /*0a30*/  @P2 BRA `(.L_x_8261) ;  /* 0x0000003000002947 */ /* 0x000fea0003800000 */
[----:B------:R-:W-:Y:S05]  /*0a40*/  @!P1 BRA `(.L_x_8262) ;  /* 0x0000005000009947 */ /* 0x000fea0003800000 */
[----:B-----5:R-:W-:Y:S01]  /*0a50*/  FADD.FTZ R74, R58, R74 ;  /* 0x0000004a3a4a7221 */ /* 0x020fe20000010000 */
[----:B------:R-:W-:Y:S05]  /*0a60*/  BRA `(.L_x_8262) ;  /* 0x0000003000007947 */ /* 0x000fea0003800000 */
.L_x_8261:
[----:B-----5:R-:W-:-:S05]  /*0a70*/  PRMT R75, RZ, 0x5410, R53 ;  /* 0x00005410ff4b7816 */ /* 0x020fca0000000035 */
[----:B------:R-:W-:-:S04]  /*0a80*/  FADD.FTZ R74, R75, R74 ;  /* 0x0000004a4b4a7221 */ /* 0x000fc80000010000 */
[----:B------:R-:W-:Y:S02]  /*0a90*/  @P1 FADD.FTZ R74, R58, R74 ;  /* 0x0000004a3a4a1221 */ /* 0x000fe40000010000 */
.L_x_8262:
[----:B------:R-:W-:Y:S01]  /*0aa0*/  PRMT R75, RZ, 0x7610, R77 ;  /* 0x00007610ff4b7816 */ /* 0x000fe2000000004d */
[----:B------:R-:W-:Y:S05]  /*0ab0*/  @P2 BRA `(.L_x_8263) ;  /* 0x0000003000002947 */ /* 0x000fea0003800000 */
[----:B------:R-:W-:Y:S05]  /*0ac0*/  @!P1 BRA `(.L_x_8264) ;  /* 0x0000005000009947 */ /* 0x000fea0003800000 */
[----:B-----5:R-:W-:Y:S01]  /*0ad0*/  FADD.FTZ R75, R59, R75 ;  /* 0x0000004b3b4b7221 */ /* 0x020fe20000010000 */
[----:B------:R-:W-:Y:S05]  /*0ae0*/  BRA `(.L_x_8264) ;  /* 0x0000003000007947 */ /* 0x000fea0003800000 */
.L_x_8263:
[----:B-----5:R-:W-:-:S05]  /*0af0*/  PRMT R76, RZ, 0x7610, R53 ;  /* 0x00007610ff4c7816 */ /* 0x020fca0000000035 */
[----:B------:R-:W-:-:S04]  /*0b00*/  FADD.FTZ R75, R76, R75 ;  /* 0x0000004b4c4b7221 */ /* 0x000fc80000010000 */
[----:B------:R-:W-:Y:S02]  /*0b10*/  @P1 FADD.FTZ R75, R59, R75 ;  /* 0x0000004b3b4b1221 */ /* 0x000fe40000010000 */
.L_x_8264:
[----:B------:R-:W-:Y:S01]  /*0b20*/  PRMT R76, RZ, 0x5410, R78 ;  /* 0x00005410ff4c7816 */ /* 0x000fe2000000004e */
[----:B------:R-:W-:Y:S05]  /*0b30*/  @P2 BRA `(.L_x_8265) ;  /* 0x0000003000002947 */ /* 0x000fea0003800000 */
[----:B------:R-:W-:Y:S05]  /*0b40*/  @!P1 BRA `(.L_x_8266) ;  /* 0x0000005000009947 */ /* 0x000fea0003800000 */
[----:B-----5:R-:W-:Y:S01]  /*0b50*/  FADD.FTZ R76, R60, R76 ;  /* 0x0000004c3c4c7221 */ /* 0x020fe20000010000 */
[----:B------:R-:W-:Y:S05]  /*0b60*/  BRA `(.L_x_8266) ;  /* 0x0000003000007947 */ /* 0x000fea0003800000 */
.L_x_8265:
[----:B-----5:R-:W-:-:S05]  /*0b70*/  PRMT R77, RZ, 0x5410, R54 ;  /* 0x00005410ff4d7816 */ /* 0x020fca0000000036 */
[----:B------:R-:W-:-:S04]  /*0b80*/  FADD.FTZ R76, R77, R76 ;  /* 0x0000004c4d4c7221 */ /* 0x000fc80000010000 */
[----:B------:R-:W-:Y:S02]  /*0b90*/  @P1 FADD.FTZ R76, R60, R76 ;  /* 0x0000004c3c4c1221 */ /* 0x000fe40000010000 */
.L_x_8266:
[----:B------:R-:W-:Y:S01]  /*0ba0*/  PRMT R77, RZ, 0x7610, R78 ;  /* 0x00007610ff4d7816 */ /* 0x000fe2000000004e */
[----:B------:R-:W-:Y:S05]  /*0bb0*/  @P2 BRA `(.L_x_8267) ;  /* 0x0000003000002947 */ /* 0x000fea0003800000 */
[----:B------:R-:W-:Y:S05]  /*0bc0*/  @!P1 BRA `(.L_x_8268) ;  /* 0x0000005000009947 */ /* 0x000fea0003800000 */
[----:B-----5:R-:W-:Y:S01]  /*0bd0*/  FADD.FTZ R77, R61, R77 ;  /* 0x0000004d3d4d7221 */ /* 0x020fe20000010000 */
[----:B------:R-:W-:Y:S05]  /*0be0*/  BRA `(.L_x_8268) ;  /* 0x0000003000007947 */ /* 0x000fea0003800000 */
.L_x_8267:
[----:B-----5:R-:W-:-:S05]  /*0bf0*/  PRMT R78, RZ, 0x7610, R54 ;  /* 0x00007610ff4e7816 */ /* 0x020fca0000000036 */
[----:B------:R-:W-:-:S04]  /*0c00*/  FADD.FTZ R77, R78, R77 ;  /* 0x0000004d4e4d7221 */ /* 0x000fc80000010000 */
[----:B------:R-:W-:Y:S02]  /*0c10*/  @P1 FADD.FTZ R77, R61, R77 ;  /* 0x0000004d3d4d1221 */ /* 0x000fe40000010000 */
.L_x_8268:
[----:B------:R-:W-:Y:S01]  /*0c20*/  PRMT R78, RZ, 0x5410, R79 ;  /* 0x00005410ff4e7816 */ /* 0x000fe2000000004f */
[----:B------:R-:W-:Y:S05]  /*0c30*/  @P2 BRA `(.L_x_8269) ;  /* 0x0000003000002947 */ /* 0x000fea0003800000 */
[----:B------:R-:W-:Y:S05]  /*0c40*/  @!P1 BRA `(.L_x_8270) ;  /* 0x0000005000009947 */ /* 0x000fea0003800000 */
[----:B-----5:R-:W-:Y:S01]  /*0c50*/  FADD.FTZ R78, R62, R78 ;  /* 0x0000004e3e4e7221 */ /* 0x020fe20000010000 */
[----:B------:R-:W-:Y:S05]  /*0c60*/  BRA `(.L_x_8270) ;  /* 0x0000003000007947 */ /* 0x000fea0003800000 */
.L_x_8269:
[----:B-----5:R-:W-:-:S05]  /*0c70*/  PRMT R83, RZ, 0x5410, R55 ;  /* 0x00005410ff537816 */ /* 0x020fca0000000037 */
[----:B------:R-:W-:-:S04]  /*0c80*/  FADD.FTZ R78, R83, R78 ;  /* 0x0000004e534e7221 */ /* 0x000fc80000010000 */
[----:B------:R-:W-:Y:S02]  /*0c90*/  @P1 FADD.FTZ R78, R62, R78 ;  /* 0x0000004e3e4e1221 */ /* 0x000fe40000010000 */
.L_x_8270:
[----:B------:R-:W-:Y:S01]  /*0ca0*/  PRMT R79, RZ, 0x7610, R79 ;  /* 0x00007610ff4f7816 */ /* 0x000fe2000000004f */
[----:B------:R-:W-:Y:S05]  /*0cb0*/  @P2 BRA `(.L_x_8271) ;  /* 0x0000003000002947 */ /* 0x000fea0003800000 */
[----:B------:R-:W-:Y:S05]  /*0cc0*/  @!P1 BRA `(.L_x_8272) ;  /* 0x0000005000009947 */ /* 0x000fea0003800000 */
[----:B-----5:R-:W-:Y:S01]  /*0cd0*/  FADD.FTZ R79, R63, R79 ;  /* 0x0000004f3f4f7221 */ /* 0x020fe20000010000 */
[----:B------:R-:W-:Y:S05]  /*0ce0*/  BRA `(.L_x_8272) ;  /* 0x0000003000007947 */ /* 0x000fea0003800000 */
.L_x_8271:
[----:B-----5:R-:W-:-:S05]  /*0cf0*/  PRMT R80, RZ, 0x7610, R55 ;  /* 0x00007610ff507816 */ /* 0x020fca0000000037 */
[----:B------:R-:W-:-:S04]  /*0d00*/  FADD.FTZ R79, R80, R79 ;  /* 0x0000004f504f7221 */ /* 0x000fc80000010000 */
[----:B------:R-:W-:Y:S02]  /*0d10*/  @P1 FADD.FTZ R79, R63, R79 ;  /* 0x0000004f3f4f1221 */ /* 0x000fe40000010000 */
.L_x_8272:
        /* <DEDUP_REMOVED lines=19> */
.L_x_8273:
[----:B0----5:R-:W-:-:S05]  /*0e50*/  PRMT R81, RZ, 0x5410, R52 ;  /* 0x00005410ff517816 */ /* 0x021fca0000000034 */
[----:B------:R-:W-:-:S04]  /*0e60*/  FADD.FTZ R80, R81, R80 ;  /* 0x0000005051507221 */ /* 0x000fc80000010000 */
[----:B------:R-:W-:Y:S02]  /*0e70*/  @P1 FADD.FTZ R80, R56, R80 ;  /* 0x0000005038501221 */ /* 0x000fe40000010000 */
.L_x_8274:
[----:B------:R-:W-:Y:S01]  /*0e80*/  PRMT R81, RZ, 0x7610, R84 ;  /* 0x00007610ff517816 */ /* 0x000fe20000000054 */
[----:B------:R-:W-:Y:S05]  /*0e90*/  @P2 BRA `(.L_x_8275) ;  /* 0x0000003000002947 */ /* 0x000fea0003800000 */
[----:B------:R-:W-:Y:S05]  /*0ea0*/  @!P1 BRA `(.L_x_8276) ;  /* 0x0000005000009947 */ /* 0x000fea0003800000 */
[----:B-----5:R-:W-:Y:S01]  /*0eb0*/  FADD.FTZ R81, R57, R81 ;  /* 0x0000005139517221 */ /* 0x020fe20000010000 */
[----:B------:R-:W-:Y:S05]  /*0ec0*/  BRA `(.L_x_8276) ;  /* 0x0000003000007947 */ /* 0x000fea0003800000 */
.L_x_8275:
[----:B-----5:R-:W-:-:S05]  /*0ed0*/  PRMT R82, RZ, 0x7610, R52 ;  /* 0x00007610ff527816 */ /* 0x020fca0000000034 */
[----:B------:R-:W-:-:S04]  /*0ee0*/  FADD.FTZ R81, R82, R81 ;  /* 0x0000005152517221 */ /* 0x000fc80000010000 */
[----:B------:R-:W-:Y:S02]  /*0ef0*/  @P1 FADD.FTZ R81, R57, R81 ;  /* 0x0000005139511221 */ /* 0x000fe40000010000 */
.L_x_8276:
[----:B------:R-:W-:Y:S01]  /*0f00*/  PRMT R82, RZ, 0x5410, R85 ;  /* 0x00005410ff527816 */ /* 0x000fe20000000055 */
[----:B------:R-:W-:Y:S05]  /*0f10*/  @P2 BRA `(.L_x_8277) ;  /* 0x0000003000002947 */ /* 0x000fea0003800000 */
[----:B------:R-:W-:Y:S05]  /*0f20*/  @!P1 BRA `(.L_x_8278) ;  /* 0x0000005000009947 */ /* 0x000fea0003800000 */
[----:B-----5:R-:W-:Y:S01]  /*0f30*/  FADD.FTZ R82, R58, R82 ;  /* 0x000000523a527221 */ /* 0x020fe20000010000 */
[----:B------:R-:W-:Y:S05]  /*0f40*/  BRA `(.L_x_8278) ;  /* 0x0000003000007947 */ /* 0x000fea0003800000 */
.L_x_8277:
[----:B-----5:R-:W-:-:S05]  /*0f50*/  PRMT R83, RZ, 0x5410, R53 ;  /* 0x00005410ff537816 */ /* 0x020fca0000000035 */
[----:B------:R-:W-:-:S04]  /*0f60*/  FADD.FTZ R82, R83, R82 ;  /* 0x0000005253527221 */ /* 0x000fc80000010000 */
[----:B------:R-:W-:Y:S02]  /*0f70*/  @P1 FADD.FTZ R82, R58, R82 ;  /* 0x000000523a521221 */ /* 0x000fe40000010000 */
.L_x_8278:
[----:B------:R-:W-:Y:S01]  /*0f80*/  PRMT R83, RZ, 0x7610, R85 ;  /* 0x00007610ff537816 */ /* 0x000fe20000000055 */
[----:B------:R-:W-:Y:S05]  /*0f90*/  @P2 BRA `(.L_x_8279) ;  /* 0x0000003000002947 */ /* 0x000fea0003800000 */
[----:B------:R-:W-:Y:S05]  /*0fa0*/  @!P1 BRA `(.L_x_8280) ;  /* 0x0000005000009947 */ /* 0x000fea0003800000 */
[----:B-----5:R-:W-:Y:S01]  /*0fb0*/  FADD.FTZ R83, R59, R83 ;  /* 0x000000533b537221 */ /* 0x020fe20000010000 */
[----:B------:R-:W-:Y:S05]  /*0fc0*/  BRA `(.L_x_8280) ;  /* 0x0000003000007947 */ /* 0x000fea0003800000 */
.L_x_8279:
[----:B-----5:R-:W-:-:S05]  /*0fd0*/  PRMT R84, RZ, 0x7610, R53 ;  /* 0x00007610ff547816 */ /* 0x020fca0000000035 */
[----:B------:R-:W-:-:S04]  /*0fe0*/  FADD.FTZ R83, R84, R83 ;  /* 0x0000005354537221 */ /* 0x000fc80000010000 */
[----:B------:R-:W-:Y:S02]  /*0ff0*/  @P1 FADD.FTZ R83, R59, R83 ;  /* 0x000000533b531221 */ /* 0x000fe40000010000 */
.L_x_8280:
[----:B------:R-:W-:Y:S01]  /*1000*/  PRMT R84, RZ, 0x5410, R86 ;  /* 0x00005410ff547816 */ /* 0x000fe20000000056 */
[----:B------:R-:W-:Y:S05]  /*1010*/  @P2 BRA `(.L_x_8281) ;  /* 0x0000003000002947 */ /* 0x000fea0003800000 */
[----:B------:R-:W-:Y:S05]  /*1020*/  @!P1 BRA `(.L_x_8282) ;  /* 0x0000005000009947 */ /* 0x000fea0003800000 */
[----:B-----5:R-:W-:Y:S01]  /*1030*/  FADD.FTZ R84, R60, R84 ;  /* 0x000000543c547221 */ /* 0x020fe20000010000 */
[----:B------:R-:W-:Y:S05]  /*1040*/  BRA `(.L_x_8282) ;  /* 0x0000003000007947 */ /* 0x000fea0003800000 */
.L_x_8281:
[----:B-----5:R-:W-:-:S05]  /*1050*/  PRMT R85, RZ, 0x5410, R54 ;  /* 0x00005410ff557816 */ /* 0x020fca0000000036 */
[----:B------:R-:W-:-:S04]  /*1060*/  FADD.FTZ R84, R85, R84 ;  /* 0x0000005455547221 */ /* 0x000fc80000010000 */
[----:B------:R-:W-:Y:S02]  /*1070*/  @P1 FADD.FTZ R84, R60, R84 ;  /* 0x000000543c541221 */ /* 0x000fe40000010000 */
.L_x_8282:
[----:B------:R-:W-:Y:S01]  /*1080*/  PRMT R85, RZ, 0x7610, R86 ;  /* 0x00007610ff557816 */ /* 0x000fe20000000056 */
[----:B------:R-:W-:Y:S05]  /*1090*/  @P2 BRA `(.L_x_8283) ;  /* 0x0000003000002947 */ /* 0x000fea0003800000 */
[----:B------:R-:W-:Y:S05]  /*10a0*/  @!P1 BRA `(.L_x_8284) ;  /* 0x0000005000009947 */ /* 0x000fea0003800000 */
[----:B-----5:R-:W-:Y:S01]  /*10b0*/  FADD.FTZ R85, R61, R85 ;  /* 0x000000553d557221 */ /* 0x020fe20000010000 */
[----:B------:R-:W-:Y:S05]  /*10c0*/  BRA `(.L_x_8284) ;  /* 0x0000003000007947 */ /* 0x000fea0003800000 */
.L_x_8283:
[----:B-----5:R-:W-:-:S05]  /*10d0*/  PRMT R86, RZ, 0x7610, R54 ;  /* 0x00007610ff567816 */ /* 0x020fca0000000036 */
[----:B------:R-:W-:-:S04]  /*10e0*/  FADD.FTZ R85, R86, R85 ;  /* 0x0000005556557221 */ /* 0x000fc80000010000 */
[----:B------:R-:W-:Y:S02]  /*10f0*/  @P1 FADD.FTZ R85, R61, R85 ;  /* 0x000000553d551221 */ /* 0x000fe40000010000 */
.L_x_8284:
[----:B------:R-:W-:Y:S01]  /*1100*/  PRMT R86, RZ, 0x5410, R87 ;  /* 0x00005410ff567816 */ /* 0x000fe20000000057 */
[----:B------:R-:W-:Y:S05]  /*1110*/  @P2 BRA `(.L_x_8285) ;  /* 0x0000003000002947 */ /* 0x000fea0003800000 */
[----:B------:R-:W-:Y:S05]  /*1120*/  @!P1 BRA `(.L_x_8286) ;  /* 0x0000005000009947 */ /* 0x000fea0003800000 */
[----:B-----5:R-:W-:Y:S01]  /*1130*/  FADD.FTZ R86, R62, R86 ;  /* 0x000000563e567221 */ /* 0x020fe20000010000 */
[----:B------:R-:W-:Y:S05]  /*1140*/  BRA `(.L_x_8286) ;  /* 0x0000003000007947 */ /* 0x000fea0003800000 */
.L_x_8285:
[----:B-----5:R-:W-:-:S05]  /*1150*/  PRMT R97, RZ, 0x5410, R55 ;  /* 0x00005410ff617816 */ /* 0x020fca0000000037 */
[----:B------:R-:W-:-:S04]  /*1160*/  FADD.FTZ R86, R97, R86 ;  /* 0x0000005661567221 */ /* 0x000fc80000010000 */
[----:B------:R-:W-:Y:S02]  /*1170*/  @P1 FADD.FTZ R86, R62, R86 ;  /* 0x000000563e561221 */ /* 0x000fe40000010000 */
.L_x_8286:
[----:B------:R-:W-:Y:S01]  /*1180*/  PRMT R87, RZ, 0x7610, R87 ;  /* 0x00007610ff577816 */ /* 0x000fe20000000057 */
[----:B------:R-:W-:Y:S05]  /*1190*/  @P2 BRA `(.L_x_8287) ;  /* 0x0000003000002947 */ /* 0x000fea0003800000 */
[----:B------:R-:W-:Y:S05]  /*11a0*/  @!P1 BRA `(.L_x_8288) ;  /* 0x0000005000009947 */ /* 0x000fea0003800000 */
[----:B-----5:R-:W-:Y:S01]  /*11b0*/  FADD.FTZ R87, R63, R87 ;  /* 0x000000573f577221 */ /* 0x020fe20000010000 */
[----:B------:R-:W-:Y:S05]  /*11c0*/  BRA `(.L_x_8288) ;  /* 0x0000003000007947 */ /* 0x000fea0003800000 */
.L_x_8287:
[----:B-----5:R-:W-:-:S05]  /*11d0*/  PRMT R96, RZ, 0x7610, R55 ;  /* 0x00007610ff607816 */ /* 0x020fca0000000037 */
[----:B------:R-:W-:-:S04]  /*11e0*/  FADD.FTZ R87, R96, R87 ;  /* 0x0000005760577221 */ /* 0x000fc80000010000 */
[----:B------:R-:W-:Y:S02]  /*11f0*/  @P1 FADD.FTZ R87, R63, R87 ;  /* 0x000000573f571221 */ /* 0x000fe40000010000 */
.L_x_8288:
        /* <DEDUP_REMOVED lines=32> */
.L_x_8293:
        /* <DEDUP_REMOVED lines=68> */
.L_x_8294:
[----:B------:R-:W-:Y:S01]  /*1840*/  ISETP.NE.AND P0, PT, R88, RZ, PT ;  /* 0x000000ff5800720c */ /* 0x000fe20003f05270 */
[----:B-1----:R-:W-:Y:S01]  /*1850*/  FADD.FTZ R97, R104, R99 ;  /* 0x0000006368617221 */ /* 0x002fe20000010000 */
[----:B------:R-:W-:Y:S01]  /*1860*/  WARPSYNC 0xffffffff ;  /* 0xffffffff00007948 */ /* 0x000fe20003800000 */
[----:B------:R-:W-:Y:S01]  /*1870*/  ISETP.GT.U32.AND P1, PT, R88, 0x3, PT ;  /* 0x000000035800780c */ /* 0x000fe20003f24070 */
[----:B------:R-:W-:-:S09]  /*1880*/  CS2R R100, SRZ ;  /* 0x0000000000647805 */ /* 0x000fd2000001ff00 */
[----:B0-----:R-:W-:-:S03]  /*1890*/  @!P0 IADD3 R99, R91, R98, RZ ;  /* 0x000000625b638210 */ /* 0x001fc60007ffe0ff */
[----:B------:R-:W-:Y:S01]  /*18a0*/  @!P1 IADD3 R102, R88, R98, RZ ;  /* 0x0000006258669210 */ /* 0x000fe20007ffe0ff */
[----:B------:R-:W-:Y:S01]  /*18b0*/  HFMA2.MMA R98, -RZ, RZ, 0, 0 ;  /* 0x00000000ff627435 */ /* 0x000fe200000001ff */
[----:B------:R-:W-:Y:S04]  /*18c0*/  @!P0 STS.64 [R99.X8], R96 ;  /* 0x0000006063008388 */ /* 0x000fe80000008a00 */
[----:B------:R-:W-:Y:S01]  /*18d0*/  BAR.SYNC.DEFER_BLOCKING 0x0 ;  /* 0x0000000000007b1d */ /* 0x000fe20000010000 */
[----:B------:R-:W-:Y:S02]  /*18e0*/  @!P1 MOV R98, 0x300 ;  /* 0x0000030000629802 */ /* 0x000fe40000000f00 */
[----:B------:R-:W-:-:S03]  /*18f0*/  LOP3.LUT P0, RZ, R91, 0x1f, R0, 0xf8, !PT ;  /* 0x0000001f5bff7812 */ /* 0x000fc6000780f800 */
[----:B------:R-:W0:Y:S01]  /*1900*/  SHFL.DOWN PT, R103, R98, 0x2, 0x1f ;  /* 0x08401f0062677f89 */ /* 0x000e2200000e0000 */
[----:B------:R-:W-:Y:S03]  /*1910*/  I2F R107, R98 ;  /* 0x00000062006b7306 */ /* 0x000fe60000201400 */
[----:B------:R-:W1:Y:S01]  /*1920*/  @!P1 LDS.64 R100, [R102.X8] ;  /* 0x0000000066649984 */ /* 0x000e620000008a00 */
[----:B------:R-:W-:Y:S02]  /*1930*/  ISETP.NE.AND P1, PT, RZ, UR6, PT ;  /* 0x00000006ff007c0c */ /* 0x000fe4000bf25270 */
[----:B0-----:R-:W-:Y:S02]  /*1940*/  IADD3 R104, R103, R98, RZ ;  /* 0x0000006267687210 */ /* 0x001fe40007ffe0ff */
[----:B------:R0:W-:Y:S03]  /*1950*/  I2F R108, R103 ;  /* 0x00000067006c7306 */ /* 0x0001e60000201400 */
[----:B------:R-:W-:Y:S05]  /*1960*/  SHFL.DOWN PT, R109, R104, 0x1, 0x1f ;  /* 0x08201f00686d7f89 */ /* 0x000fea00000e0000 */
[----:B------:R-:W2:Y:S01]  /*1970*/  I2F R106, R104 ;  /* 0x00000068006a7306 */ /* 0x000ea20000201400 */
[----:B0-----:R-:W-:-:S07]  /*1980*/  MOV R103, c[0x0][0x1e0] ;  /* 0x0000780000677a02 */ /* 0x001fce0000000f00 */
[----:B--2---:R-:W0:Y:S01]  /*1990*/  MUFU.RCP R97, R106 ;  /* 0x0000006a00617308 */ /* 0x004e220000001000 */
[----:B-1----:R-:W1:Y:S04]  /*19a0*/  SHFL.DOWN PT, R105, R100, 0x2, 0x1f ;  /* 0x08401f0064697f89 */ /* 0x002e6800000e0000 */
[----:B------:R-:W2:Y:S01]  /*19b0*/  SHFL.DOWN PT, R96, R101, 0x2, 0x1f ;  /* 0x08401f0065607f89 */ /* 0x000ea200000e0000 */
[C---:B-1----:R-:W-:Y:S02]  /*19c0*/  FMUL.FTZ R99, R105.reuse, R108 ;  /* 0x0000006c69637220 */ /* 0x042fe40000410000 */
[----:B------:R-:W-:Y:S02]  /*19d0*/  FADD.FTZ R105, -R105, R100 ;  /* 0x0000006469697221 */ /* 0x000fe40000010100 */
[----:B------:R-:W-:-:S02]  /*19e0*/  FFMA.FTZ R102, R107, R100, R99 ;  /* 0x000000646b667223 */ /* 0x000fc40000010063 */
[----:B------:R-:W-:Y:S02]  /*19f0*/  FMUL.FTZ R105, R105, R105 ;  /* 0x0000006969697220 */ /* 0x000fe40000410000 */
[----:B0-----:R-:W-:Y:S01]  /*1a00*/  FMUL.FTZ R99, R97, R102 ;  /* 0x0000006661637220 */ /* 0x001fe20000410000 */
[----:B------:R-:W-:Y:S01]  /*1a10*/  IADD3 R102, R104, R109, RZ ;  /* 0x0000006d68667210 */ /* 0x000fe20007ffe0ff */
[----:B------:R-:W-:Y:S01]  /*1a20*/  FMUL.FTZ R105, R105, R107 ;  /* 0x0000006b69697220 */ /* 0x000fe20000410000 */
[----:B------:R-:W-:Y:S01]  /*1a30*/  I2F R109, R109 ;  /* 0x0000006d006d7306 */ /* 0x000fe20000201400 */
[----:B--2---:R-:W-:Y:S01]  /*1a40*/  FADD.FTZ R96, R96, R101 ;  /* 0x0000006560607221 */ /* 0x004fe20000010000 */
[----:B------:R-:W0:Y:S01]  /*1a50*/  SHFL.DOWN PT, R98, R99, 0x1, 0x1f ;  /* 0x08201f0063627f89 */ /* 0x000e2200000e0000 */
[----:B------:R-:W-:Y:S01]  /*1a60*/  FMUL.FTZ R105, R105, R108 ;  /* 0x0000006c69697220 */ /* 0x000fe20000410000 */
[----:B------:R-:W-:-:S03]  /*1a70*/  @!P0 MOV R107, 0x4 ;  /* 0x00000004006b8802 */ /* 0x000fc60000000f00 */
[----:B------:R-:W-:Y:S01]  /*1a80*/  FFMA.FTZ R96, R97, R105, R96 ;  /* 0x0000006961607223 */ /* 0x000fe20000010060 */
[----:B------:R-:W1:Y:S04]  /*1a90*/  I2F R102, R102 ;  /* 0x0000006600667306 */ /* 0x000e680000201400 */
[----:B------:R-:W2:Y:S04]  /*1aa0*/  SHFL.DOWN PT, R97, R96, 0x1, 0x1f ;  /* 0x08201f0060617f89 */ /* 0x000ea800000e0000 */
[----:B-1----:R-:W1:Y:S01]  /*1ab0*/  MUFU.RCP R100, R102 ;  /* 0x0000006600647308 */ /* 0x002e620000001000 */
[----:B0-----:R-:W-:-:S02]  /*1ac0*/  FADD.FTZ R101, R99, -R98 ;  /* 0x8000006263657221 */ /* 0x001fc40000010000 */
[----:B------:R-:W-:Y:S02]  /*1ad0*/  FMUL.FTZ R98, R98, R109 ;  /* 0x0000006d62627220 */ /* 0x000fe40000410000 */
[----:B------:R-:W-:Y:S02]  /*1ae0*/  FMUL.FTZ R101, R101, R101 ;  /* 0x0000006565657220 */ /* 0x000fe40000410000 */
[C---:B------:R-:W-:Y:S02]  /*1af0*/  FFMA.FTZ R99, R106.reuse, R99, R98 ;  /* 0x000000636a637223 */ /* 0x040fe40000010062 */
[----:B------:R-:W-:Y:S02]  /*1b00*/  FMUL.FTZ R101, R106, R101 ;  /* 0x000000656a657220 */ /* 0x000fe40000410000 */
[----:B--2---:R-:W-:Y:S02]  /*1b10*/  FADD.FTZ R97, R96, R97 ;  /* 0x0000006160617221 */ /* 0x004fe40000010000 */
[----:B------:R-:W-:-:S02]  /*1b20*/  FMUL.FTZ R101, R101, R109 ;  /* 0x0000006d65657220 */ /* 0x000fc40000410000 */
[C---:B-1----:R-:W-:Y:S02]  /*1b30*/  FMUL.FTZ R99, R100.reuse, R99 ;  /* 0x0000006364637220 */ /* 0x042fe40000410000 */
[----:B------:R-:W-:Y:S02]  /*1b40*/  FFMA.FTZ R97, R100, R101, R97 ;  /* 0x0000006564617223 */ /* 0x000fe40000010061 */
[----:B------:R-:W-:Y:S02]  /*1b50*/  @!P0 IMAD.WIDE R106, R90, R107, c[0x0][0x1a0] ;  /* 0x000068005a6a8625 */ /* 0x000fe400078e026b */
[----:B------:R-:W0:Y:S04]  /*1b60*/  SHFL.IDX PT, R99, R99, RZ, 0x1f ;  /* 0x00001fff63637589 */ /* 0x000e2800000e0000 */
[----:B------:R-:W1:Y:S01]  /*1b70*/  SHFL.IDX PT, R104, R97, RZ, 0x1f ;  /* 0x00001fff61687589 */ /* 0x000e6200000e0000 */
[C---:B0-----:R-:W-:Y:S01]  /*1b80*/  FSEL R96, R99.reuse, RZ, !P1 ;  /* 0x000000ff63607208 */ /* 0x041fe20004800000 */
[----:B------:R-:W-:-:S02]  /*1b90*/  FMUL.FTZ R101, R99, R99 ;  /* 0x0000006363657220 */ /* 0x000fc40000410000 */
[----:B------:R0:W-:Y:S02]  /*1ba0*/  @!P0 STG.E [R106.64], R99 ;  /* 0x000000636a008986 */ /* 0x0001e4000c101904 */
[----:B------:R-:W-:Y:S01]  /*1bb0*/  FADD.FTZ R102, -R96, R64 ;  /* 0x0000004060667221 */ /* 0x000fe20000010100 */
[----:B------:R-:W-:Y:S01]  /*1bc0*/  FSEL R101, R101, RZ, P1 ;  /* 0x000000ff65657208 */ /* 0x000fe20000800000 */
[----:B-1----:R-:W-:Y:S02]  /*1bd0*/  FFMA.FTZ R64, R104, R103, c[0x0][0x228] ;  /* 0x00008a0068407623 */ /* 0x002fe40000010067 */
[----:B------:R-:W-:Y:S02]  /*1be0*/  FADD.FTZ R100, -R96, R66 ;  /* 0x0000004260647221 */ /* 0x000fe40000010100 */
[----:B------:R-:W-:Y:S02]  /*1bf0*/  FADD.FTZ R64, R64, R101 ;  /* 0x0000006540407221 */ /* 0x000fe40000010000 */
[----:B------:R-:W-:-:S02]  /*1c00*/  FADD.FTZ R66, -R96, R67 ;  /* 0x0000004360427221 */ /* 0x000fc40000010100 */
[----:B------:R1:W2:Y:S01]  /*1c10*/  MUFU.RSQ R67, R64 ;  /* 0x0000004000437308 */ /* 0x0002a20000001400 */
[C---:B------:R-:W-:Y:S01]  /*1c20*/  FADD.FTZ R98, -R96.reuse, R65 ;  /* 0x0000004160627221 */ /* 0x040fe20000010100 */
[----:B------:R-:W-:Y:S01]  /*1c30*/  @!P0 MOV R65, 0x4 ;  /* 0x0000000400418802 */ /* 0x000fe20000000f00 */
[C---:B------:R-:W-:Y:S02]  /*1c40*/  FADD.FTZ R78, -R96.reuse, R78 ;  /* 0x0000004e604e7221 */ /* 0x040fe40000010100 */
[C---:B------:R-:W-:Y:S02]  /*1c50*/  FADD.FTZ R116, -R96.reuse, R81 ;  /* 0x0000005160747221 */ /* 0x040fe40000010100 */
[----:B------:R-:W-:Y:S02]  /*1c60*/  FADD.FTZ R68, -R96, R68 ;  /* 0x0000004460447221 */ /* 0x000fe40000010100 */
[C---:B-1----:R-:W-:Y:S01]  /*1c70*/  @!P0 IMAD.WIDE R64, R90.reuse, R65, c[0x0][0x1a8] ;  /* 0x00006a005a408625 */ /* 0x042fe200078e0241 */
[----:B------:R-:W-:-:S03]  /*1c80*/  IADD3 R90, R90, c[0x0][0x160], RZ ;  /* 0x000058005a5a7a10 */ /* 0x000fc60007ffe0ff */
[C---:B------:R-:W-:Y:S02]  /*1c90*/  FADD.FTZ R104, -R96.reuse, R69 ;  /* 0x0000004560687221 */ /* 0x040fe40000010100 */
[C---:B------:R-:W-:Y:S01]  /*1ca0*/  FADD.FTZ R70, -R96.reuse, R70 ;  /* 0x0000004660467221 */ /* 0x040fe20000010100 */
[----:B--2---:R1:W-:Y:S01]  /*1cb0*/  @!P0 STG.E [R64.64], R67 ;  /* 0x0000004340008986 */ /* 0x0043e2000c101904 */
[C---:B------:R-:W-:Y:S02]  /*1cc0*/  FMUL.FTZ R81, R67.reuse, R100 ;  /* 0x0000006443517220 */ /* 0x040fe40000410000 */
[----:B------:R-:W-:Y:S02]  /*1cd0*/  FMUL.FTZ R66, R67, R66 ;  /* 0x0000004243427220 */ /* 0x000fe40000410000 */
[C---:B0-----:R-:W-:Y:S02]  /*1ce0*/  FADD.FTZ R106, -R96.reuse, R71 ;  /* 0x00000047606a7221 */ /* 0x041fe40000010100 */
        /* <DEDUP_REMOVED lines=14> */
[----:B------:R-:W-:Y:S02]  /*1dd0*/  FMUL.FTZ R87, R67, R78 ;  /* 0x0000004e43577220 */ /* 0x000fe40000410000 */
[----:B-1----:R-:W-:Y:S02]  /*1de0*/  FFMA.FTZ R65, R26, R81, R50 ;  /* 0x000000511a417223 */ /* 0x002fe40000010032 */
[----:B------:R-:W-:Y:S02]  /*1df0*/  FFMA.FTZ R78, R27, R66, R51 ;  /* 0x000000421b4e7223 */ /* 0x000fe40000010033 */
[C---:B------:R-:W-:Y:S02]  /*1e00*/  FMUL.FTZ R85, R67.reuse, R70 ;  /* 0x0000004643557220 */ /* 0x040fe40000410000 */
[C---:B------:R-:W-:Y:S01]  /*1e10*/  FMUL.FTZ R70, R67.reuse, R110 ;  /* 0x0000006e43467220 */ /* 0x040fe20000410000 */
[----:B------:R-:W-:Y:S01]  /*1e20*/  F2FP.BF16.PACK_AB R65, R78, R65 ;  /* 0x000000414e41723e */ /* 0x000fe200000010ff */
        /* <DEDUP_REMOVED lines=8> */
[----:B------:R-:W-:Y:S02]  /*1eb0*/  FMUL.FTZ R83, R67, R68 ;  /* 0x0000004443537220 */ /* 0x000fe40000410000 */
[----:B------:R-:W-:Y:S01]  /*1ec0*/  FFMA.FTZ R74, R4, R97, R28 ;  /* 0x00000061044a7223 */ /* 0x000fe2000001001c */
[----:B------:R-:W-:Y:S01]  /*1ed0*/  F2FP.BF16.PACK_AB R70, R75, R70 ;  /* 0x000000464b46723e */ /* 0x000fe200000010ff */
[----:B------:R-:W-:Y:S02]  /*1ee0*/  FFMA.FTZ R81, R5, R120, R29 ;  /* 0x0000007805517223 */ /* 0x000fe4000001001d */
[C---:B------:R-:W-:Y:S02]  /*1ef0*/  FMUL.FTZ R71, R67.reuse, R102 ;  /* 0x0000006643477220 */ /* 0x040fe40000410000 */
[----:B------:R-:W-:Y:S01]  /*1f00*/  FMUL.FTZ R79, R67, R72 ;  /* 0x00000048434f7220 */ /* 0x000fe20000410000 */
[----:B------:R-:W-:Y:S01]  /*1f10*/  F2FP.BF16.PACK_AB R74, R81, R74 ;  /* 0x0000004a514a723e */ /* 0x000fe200000010ff */
[----:B------:R-:W-:-:S02]  /*1f20*/  FMUL.FTZ R68, R67, R108 ;  /* 0x0000006c43447220 */ /* 0x000fc40000410000 */
[----:B------:R-:W-:Y:S02]  /*1f30*/  FFMA.FTZ R69, R18, R69, R42 ;  /* 0x0000004512457223 */ /* 0x000fe4000001002a */
[C---:B------:R-:W-:Y:S02]  /*1f40*/  FMUL.FTZ R98, R67.reuse, R98 ;  /* 0x0000006243627220 */ /* 0x040fe40000410000 */
[C---:B------:R-:W-:Y:S01]  /*1f50*/  FMUL.FTZ R104, R67.reuse, R104 ;  /* 0x0000006843687220 */ /* 0x040fe20000410000 */
[----:B------:R-:W-:Y:S01]  /*1f60*/  F2FP.BF16.PACK_AB R69, R78, R69 ;  /* 0x000000454e45723e */ /* 0x000fe200000010ff */
[C---:B------:R-:W-:Y:S01]  /*1f70*/  FMUL.FTZ R106, R67.reuse, R106 ;  /* 0x0000006a436a7220 */ /* 0x040fe20000410000 */
[----:B------:R-:W-:Y:S01]  /*1f80*/  LEA R78, P0, R92, c[0x0][0x208], 0x4 ;  /* 0x000082005c4e7a11 */ /* 0x000fe200078020ff */
[C---:B------:R-:W-:Y:S02]  /*1f90*/  FMUL.FTZ R77, R67.reuse, R82 ;  /* 0x00000052434d7220 */ /* 0x040fe40000410000 */
[----:B------:R-:W-:-:S02]  /*1fa0*/  FMUL.FTZ R76, R67, R118 ;  /* 0x00000076434c7220 */ /* 0x000fc40000410000 */
[C---:B------:R-:W-:Y:S02]  /*1fb0*/  FMUL.FTZ R114, R67.reuse, R114 ;  /* 0x0000007243727220 */ /* 0x040fe40000410000 */
[C---:B------:R-:W-:Y:S01]  /*1fc0*/  FMUL.FTZ R73, R67.reuse, R80 ;  /* 0x0000005043497220 */ /* 0x040fe20000410000 */
[----:B------:R-:W-:Y:S01]  /*1fd0*/  LEA R80, P1, R94, c[0x0][0x208], 0x4 ;  /* 0x000082005e507a11 */ /* 0x000fe200078220ff */
        /* <DEDUP_REMOVED lines=10> */
[----:B------:R-:W-:Y:S01]  /*2080*/  F2FP.BF16.PACK_AB R64, R71, R64 ;  /* 0x000000404740723e */ /* 0x000fe200000010ff */
[----:B------:R-:W-:Y:S01]  /*2090*/  FFMA.FTZ R106, R23, R106, R47 ;  /* 0x0000006a176a7223 */ /* 0x000fe2000001002f */
[----:B------:R-:W-:Y:S01]  /*20a0*/  LEA.HI.X R79, R92, c[0x0][0x20c], RZ, 0x4, P0 ;  /* 0x000083005c4f7a11 */ /* 0x000fe200000f24ff */
[----:B------:R-:W-:Y:S01]  /*20b0*/  FFMA.FTZ R104, R21, R104, R45 ;  /* 0x0000006815687223 */ /* 0x000fe2000001002d */
[----:B------:R-:W-:Y:S01]  /*20c0*/  ISETP.GE.AND P0, PT, R90, c[0x0][0x164], PT ;  /* 0x000059005a007a0c */ /* 0x000fe20003f06270 */
        /* <DEDUP_REMOVED lines=12> */
[----:B------:R-:W-:Y:S01]  /*2190*/  LEA.HI.X R81, R94, c[0x0][0x20c], RZ, 0x4, P1 ;  /* 0x000083005e517a11 */ /* 0x000fe200008f24ff */
[----:B------:R-:W-:Y:S01]  /*21a0*/  FFMA.FTZ R96, R7, R96, R31 ;  /* 0x0000006007607223 */ /* 0x000fe2000001001f */
[----:B------:R-:W-:Y:S01]  /*21b0*/  F2FP.BF16.PACK_AB R72, R72, R77 ;  /* 0x0000004d4848723e */ /* 0x000fe200000010ff */
[----:B------:R0:W-:Y:S01]  /*21c0*/  STG.E.128 [R78.64], R64 ;  /* 0x000000404e007986 */ /* 0x0001e2000c101d04 */
[----:B------:R-:W-:Y:S02]  /*21d0*/  LEA.HI.X R77, R95, c[0x0][0x20c], RZ, 0x4, P2 ;  /* 0x000083005f4d7a11 */ /* 0x000fe400010f24ff */
[----:B------:R-:W-:Y:S01]  /*21e0*/  F2FP.BF16.PACK_AB R75, R96, R99 ;  /* 0x00000063604b723e */ /* 0x000fe200000010ff */
[----:B------:R0:W-:Y:S01]  /*21f0*/  STG.E.128 [R80.64], R68 ;  /* 0x0000004450007986 */ /* 0x0001e2000c101d04 */
[----:B------:R-:W-:-:S03]  /*2200*/  LOP3.LUT P1, RZ, R3, 0xff, RZ, 0xc0, !PT ;  /* 0x000000ff03ff7812 */ /* 0x000fc6000782c0ff */
[----:B------:R0:W-:Y:S01]  /*2210*/  STG.E.128 [R76.64], R72 ;  /* 0x000000484c007986 */ /* 0x0001e2000c101d04 */
[----:B------:R-:W-:Y:S01]  /*2220*/  SEL R3, RZ, 0x1, P1 ;  /* 0x00000001ff037807 */ /* 0x000fe20000800000 */
[----:B0----5:R-:W-:Y:S01]  /*2230*/  @P0 CALL.REL.NOINC `(.L_x_8291) ;  /* 0x0000001000000944 */ /* 0x021fe20003c00000 */
[----:B------:R-:W-:Y:S05]  /*2240*/  BRA `(.L_x_8292) ;  /* 0xffffe0b000007947 */ /* 0x000fea000383ffff */
.L_x_8291:
[----:B------:R-:W-:Y:S05]  /*2250*/  EXIT ;  /* 0x000000000000794d */ /* 0x000fea0003800000 */
.L_x_8289:
[----:B0-----:R-:W-:Y:S01]  /*2260*/  HFMA2.MMA R104, -RZ, RZ, 0, 5.9604644775390625e-08 ;  /* 0x00000001ff687435 */ /* 0x001fe200000001ff */
[----:B------:R-:W-:Y:S02]  /*2270*/  MOV R97, 0x1f ;  /* 0x0000001f00617802 */ /* 0x000fe40000000f00 */
[----:B------:R-:W-:Y:S02]  /*2280*/  MOV R102, 0xffffffff ;  /* 0xffffffff00667802 */ /* 0x000fe40000000f00 */
[----:B------:R-:W-:Y:S02]  /*2290*/  MOV R100, 0x22b0 ;  /* 0x000022b000647802 */ /* 0x000fe40000000f00 */
[----:B-----5:R-:W-:Y:S05]  /*22a0*/  CALL.REL.NOINC `($__internal_35_$__cuda_sm70_shflsync_bfly_p) ;  /* 0x0000069000007944 */ /* 0x020fea0003c00000 */
[----:B-1----:R-:W-:Y:S01]  /*22b0*/  MOV R96, R104 ;  /* 0x0000006800607202 */ /* 0x002fe20000000f00 */
[----:B0-----:R-:W-:Y:S05]  /*22c0*/  BRA `(.L_x_8293) ;  /* 0xfffff13000007947 */ /* 0x001fea000383ffff */
.L_x_8290:
[----:B------:R-:W-:Y:S01]  /*22d0*/  HFMA2.MMA R104, -RZ, RZ, 0, 1.1920928955078125e-07 ;  /* 0x00000002ff687435 */ /* 0x000fe200000001ff */
[----:B------:R-:W-:Y:S02]  /*22e0*/  MOV R97, 0x1f ;  /* 0x0000001f00617802 */ /* 0x000fe40000000f00 */
[----:B------:R-:W-:-:S02]  /*22f0*/  MOV R102, 0xffffffff ;  /* 0xffffffff00667802 */ /* 0x000fc40000000f00 */
[----:B------:R-:W-:Y:S02]  /*2300*/  MOV R100, 0x2320 ;  /* 0x0000232000647802 */ /* 0x000fe40000000f00 */
[----:B-----5:R-:W-:Y:S05]  /*2310*/  CALL.REL.NOINC `($__internal_35_$__cuda_sm70_shflsync_bfly_p) ;  /* 0x0000062000007944 */ /* 0x020fea0003c00000 */
[----:B01----:R-:W-:Y:S01]  /*2320*/  FADD.FTZ R99, R99, R104 ;  /* 0x0000006863637221 */ /* 0x003fe20000010000 */
[----:B------:R-:W-:Y:S01]  /*2330*/  HFMA2.MMA R104, -RZ, RZ, 0, 2.384185791015625e-07 ;  /* 0x00000004ff687435 */ /* 0x000fe200000001ff */
[----:B------:R-:W-:Y:S02]  /*2340*/  MOV R97, 0x1f ;  /* 0x0000001f00617802 */ /* 0x000fe40000000f00 */
[----:B------:R-:W-:Y:S02]  /*2350*/  MOV R102, 0xffffffff ;  /* 0xffffffff00667802 */ /* 0x000fe40000000f00 */
[----:B------:R-:W-:Y:S02]  /*2360*/  MOV R100, 0x2380 ;  /* 0x0000238000647802 */ /* 0x000fe40000000f00 */
[----:B------:R-:W-:Y:S05]  /*2370*/  CALL.REL.NOINC `($__internal_35_$__cuda_sm70_shflsync_bfly_p) ;  /* 0x000005c000007944 */ /* 0x000fea0003c00000 */
[----:B01----:R-:W-:Y:S01]  /*2380*/  FADD.FTZ R99, R99, R104 ;  /* 0x0000006863637221 */ /* 0x003fe20000010000 */
[----:B------:R-:W-:Y:S01]  /*2390*/  HFMA2.MMA R104, -RZ, RZ, 0, 4.76837158203125e-07 ;  /* 0x00000008ff687435 */ /* 0x000fe200000001ff */
[----:B------:R-:W-:Y:S02]  /*23a0*/  MOV R97, 0x1f ;  /* 0x0000001f00617802 */ /* 0x000fe40000000f00 */
[----:B------:R-:W-:-:S02]  /*23b0*/  MOV R102, 0xffffffff ;  /* 0xffffffff00667802 */ /* 0x000fc40000000f00 */
[----:B------:R-:W-:Y:S02]  /*23c0*/  MOV R100, 0x23e0 ;  /* 0x000023e000647802 */ /* 0x000fe40000000f00 */
[----:B------:R-:W-:Y:S05]  /*23d0*/  CALL.REL.NOINC `($__internal_35_$__cuda_sm70_shflsync_bfly_p) ;  /* 0x0000056000007944 */ /* 0x000fea0003c00000 */
[----:B01----:R-:W-:Y:S01]  /*23e0*/  FADD.FTZ R99, R99, R104 ;  /* 0x0000006863637221 */ /* 0x003fe20000010000 */
[----:B------:R-:W-:Y:S01]  /*23f0*/  HFMA2.MMA R104, -RZ, RZ, 0, 9.5367431640625e-07 ;  /* 0x00000010ff687435 */ /* 0x000fe200000001ff */
[----:B------:R-:W-:Y:S02]  /*2400*/  MOV R97, 0x1f ;  /* 0x0000001f00617802 */ /* 0x000fe40000000f00 */
[----:B------:R-:W-:Y:S02]  /*2410*/  MOV R102, 0xffffffff ;  /* 0xffffffff00667802 */ /* 0x000fe40000000f00 */
[----:B------:R-:W-:Y:S02]  /*2420*/  MOV R100, 0x2440 ;  /* 0x0000244000647802 */ /* 0x000fe40000000f00 */
[----:B------:R-:W-:Y:S05]  /*2430*/  CALL.REL.NOINC `($__internal_35_$__cuda_sm70_shflsync_bfly_p) ;  /* 0x0000050000007944 */ /* 0x000fea0003c00000 */
        /* <DEDUP_REMOVED lines=54> */
[----:B------:R-:W-:Y:S05]  /*27a0*/  CALL.REL.NOINC `($__internal_35_$__cuda_sm70_shflsync_bfly_p) ;  /* 0x0000019000007944 */ /* 0x000fea0003c00000 */
[----:B01----:R-:W-:Y:S01]  /*27b0*/  FADD.FTZ R99, R99, R104 ;  /* 0x0000006863637221 */ /* 0x003fe20000010000 */
[----:B------:R-:W-:Y:S01]  /*27c0*/  HFMA2.MMA R104, -RZ, RZ, 0, 1.1920928955078125e-07 ;  /* 0x00000002ff687435 */ /* 0x000fe200000001ff */
[----:B------:R-:W-:Y:S02]  /*27d0*/  MOV R97, 0x1f ;  /* 0x0000001f00617802 */ /* 0x000fe40000000f00 */
[----:B------:R-:W-:Y:S02]  /*27e0*/  MOV R102, 0xffffffff ;  /* 0xffffffff00667802 */ /* 0x000fe40000000f00 */
[----:B------:R-:W-:Y:S02]  /*27f0*/  MOV R100, 0x2810 ;  /* 0x0000281000647802 */ /* 0x000fe40000000f00 */
[----:B------:R-:W-:Y:S05]  /*2800*/  CALL.REL.NOINC `($__internal_35_$__cuda_sm70_shflsync_bfly_p) ;  /* 0x0000013000007944 */ /* 0x000fea0003c00000 */
[----:B01----:R-:W-:Y:S01]  /*2810*/  FADD.FTZ R99, R99, R104 ;  /* 0x0000006863637221 */ /* 0x003fe20000010000 */
[----:B------:R-:W-:Y:S01]  /*2820*/  HFMA2.MMA R104, -RZ, RZ, 0, 2.384185791015625e-07 ;  /* 0x00000004ff687435 */ /* 0x000fe200000001ff */
[----:B------:R-:W-:-:S02]  /*2830*/  MOV R97, 0x1f ;  /* 0x0000001f00617802 */ /* 0x000fc40000000f00 */
[----:B------:R-:W-:Y:S02]  /*2840*/  MOV R102, 0xffffffff ;  /* 0xffffffff00667802 */ /* 0x000fe40000000f00 */
[----:B------:R-:W-:Y:S02]  /*2850*/  MOV R100, 0x2870 ;  /* 0x0000287000647802 */ /* 0x000fe40000000f00 */
[----:B------:R-:W-:Y:S05]  /*2860*/  CALL.REL.NOINC `($__internal_35_$__cuda_sm70_shflsync_bfly_p) ;  /* 0x000000d000007944 */ /* 0x000fea0003c00000 */
[----:B01----:R-:W-:Y:S01]  /*2870*/  FADD.FTZ R99, R99, R104 ;  /* 0x0000006863637221 */ /* 0x003fe20000010000 */
[----:B------:R-:W-:Y:S01]  /*2880*/  HFMA2.MMA R104, -RZ, RZ, 0, 4.76837158203125e-07 ;  /* 0x00000008ff687435 */ /* 0x000fe200000001ff */
[----:B------:R-:W-:Y:S02]  /*2890*/  MOV R97, 0x1f ;  /* 0x0000001f00617802 */ /* 0x000fe40000000f00 */
[----:B------:R-:W-:Y:S02]  /*28a0*/  MOV R102, 0xffffffff ;  /* 0xffffffff00667802 */ /* 0x000fe40000000f00 */
[----:B------:R-:W-:Y:S02]  /*28b0*/  MOV R100, 0x28d0 ;  /* 0x000028d000647802 */ /* 0x000fe40000000f00 */
[----:B------:R-:W-:Y:S05]  /*28c0*/  CALL.REL.NOINC `($__internal_35_$__cuda_sm70_shflsync_bfly_p) ;  /* 0x0000007000007944 */ /* 0x000fea0003c00000 */
[----:B01----:R-:W-:Y:S01]  /*28d0*/  FADD.FTZ R99, R99, R104 ;  /* 0x0000006863637221 */ /* 0x003fe20000010000 */
[----:B------:R-:W-:Y:S01]  /*28e0*/  HFMA2.MMA R104, -RZ, RZ, 0, 9.5367431640625e-07 ;  /* 0x00000010ff687435 */ /* 0x000fe200000001ff */
[----:B------:R-:W-:-:S02]  /*28f0*/  MOV R97, 0x1f ;  /* 0x0000001f00617802 */ /* 0x000fc40000000f00 */
[----:B------:R-:W-:Y:S02]  /*2900*/  MOV R102, 0xffffffff ;  /* 0xffffffff00667802 */ /* 0x000fe40000000f00 */
[----:B------:R-:W-:Y:S02]  /*2910*/  MOV R100, 0x2930 ;  /* 0x0000293000647802 */ /* 0x000fe40000000f00 */
[----:B------:R-:W-:Y:S05]  /*2920*/  CALL.REL.NOINC `($__internal_35_$__cuda_sm70_shflsync_bfly_p) ;  /* 0x0000001000007944 */ /* 0x000fea0003c00000 */
[----:B01----:R-:W-:Y:S05]  /*2930*/  BRA `(.L_x_8294) ;  /* 0xffffef0000007947 */ /* 0x003fea000383ffff */
        .weak           $__internal_35_$__cuda_sm70_shflsync_bfly_p
        .type           $__internal_35_$__cuda_sm70_shflsync_bfly_p,@function
        .size           $__internal_35_$__cuda_sm70_shflsync_bfly_p,(.L_x_20015 - $__internal_35_$__cuda_sm70_shflsync_bfly_p)
$__internal_35_$__cuda_sm70_shflsync_bfly_p:
[----:B------:R-:W-:Y:S01]  /*2940*/  HFMA2.MMA R101, -RZ, RZ, 0, 0 ;  /* 0x00000000ff657435 */ /* 0x000fe200000001ff */
[----:B------:R-:W-:Y:S04]  /*2950*/  WARPSYNC R102 ;  /* 0x0000006600007348 */ /* 0x000fe80003800000 */
[----:B------:R0:W1:Y:S01]  /*2960*/  SHFL.BFLY PT, R104, R99, R104, R97 ;  /* 0x0c00006863687389 */ /* 0x00006200000e0061 */
[----:B------:R-:W-:Y:S05]  /*2970*/  RET.REL.NODEC R100 `(_ZN10layer_norm31ln_parallel_residual_fwd_kernelINS_13Kernel_traitsIf13__nv_bfloat16fS2_fjLj3072ELj1ELj1ELj4ELj16ENS_18Kernel_traits_baseILj3072EfS2_fS2_fjLj128EEEEELb0ELb1ELb1EEEvNS_9FwdParamsE) ;  /* 0xffffd68064007950 */ /* 0x000fea0003c3ffff */
.L_x_8295:
        /* <DEDUP_REMOVED lines=16> */
.L_x_20015:


//--------------------- .text._ZN10layer_norm31ln_parallel_residual_fwd_kernelINS_13Kernel_traitsIf13__nv_bfloat16fS2_fjLj3072ELj1ELj1ELj4ELj16ENS_18Kernel_traits_baseILj3072EfS2_fS2_fjLj128EEEEELb1ELb0ELb0EEEvNS_9FwdParamsE --------------------------
	.section	.text._ZN10layer_norm31ln_parallel_residual_fwd_kernelINS_13Kernel_traitsIf13__nv_bfloat16fS2_fjLj3072ELj1ELj1ELj4ELj16ENS_18Kernel_traits_baseILj3072EfS2_fS2_fjLj128EEEEELb1ELb0ELb0EEEvNS_9FwdParamsE,"ax",@progbits
	.sectioninfo	@"SHI_REGISTERS=199"
	.align	128
        .global         _ZN10layer_norm31ln_parallel_residual_fwd_kernelINS_13Kernel_traitsIf13__nv_bfloat16fS2_fjLj3072ELj1ELj1ELj4ELj16ENS_18Kernel_traits_baseILj3072EfS2_fS2_fjLj128EEEEELb1ELb0ELb0EEEvNS_9FwdParamsE
        .type           _ZN10layer_norm31ln_parallel_residual_fwd_kernelINS_13Kernel_traitsIf13__nv_bfloat16fS2_fjLj3072ELj1ELj1ELj4ELj16ENS_18Kernel_traits_baseILj3072EfS2_fS2_fjLj128EEEEELb1ELb0ELb0EEEvNS_9FwdParamsE,@function
        .size           _ZN10layer_norm31ln_parallel_residual_fwd_kernelINS_13Kernel_traitsIf13__nv_bfloat16fS2_fjLj3072ELj1ELj1ELj4ELj16ENS_18Kernel_traits_baseILj3072EfS2_fS2_fjLj128EEEEELb1ELb0ELb0EEEvNS_9FwdParamsE,(.L_x_20016 - _ZN10layer_norm31ln_parallel_residual_fwd_kernelINS_13Kernel_traitsIf13__nv_bfloat16fS2_fjLj3072ELj1ELj1ELj4ELj16ENS_18Kernel_traits_baseILj3072EfS2_fS2_fjLj128EEEEELb1ELb0ELb0EEEvNS_9FwdParamsE)
        .other          _ZN10layer_norm31ln_parallel_residual_fwd_kernelINS_13Kernel_traitsIf13__nv_bfloat16fS2_fjLj3072ELj1ELj1ELj4ELj16ENS_18Kernel_traits_baseILj3072EfS2_fS2_fjLj128EEEEELb1ELb0ELb0EEEvNS_9FwdParamsE,@"STO_CUDA_ENTRY STV_DEFAULT"
_ZN10layer_norm31ln_parallel_residual_fwd_kernelINS_13Kernel_traitsIf13__nv_bfloat16fS2_fjLj3072ELj1ELj1ELj4ELj16ENS_18Kernel_traits_baseILj3072EfS2_fS2_fjLj128EEEEELb1ELb0ELb0EEEvNS_9FwdParamsE:
.text._ZN10layer_norm31ln_parallel_residual_fwd_kernelINS_13Kernel_traitsIf13__nv_bfloat16fS2_fjLj3072ELj1ELj1ELj4ELj16ENS_18Kernel_traits_baseILj3072EfS2_fS2_fjLj128EEEEELb1ELb0ELb0EEEvNS_9FwdParamsE:
        /* <DEDUP_REMOVED lines=86> */
[----:B------:R-:W-:Y:S01]  /*0560*/  @P1 IADD3.X R9, R10, c[0x0][0x224], RZ, P3, !PT ;  /* 0x000089000a091a10 */ /* 0x000fe20001ffe4ff */
        /* <DEDUP_REMOVED lines=9> */
.L_x_8297:
[----:B------:R-:W-:Y:S05]  /*0600*/  BSYNC B0 ;  /* 0x0000000000007941 */ /* 0x000fea0003800000 */
.L_x_8296:
        /* <DEDUP_REMOVED lines=33> */
.L_x_8299:
[----:B------:R-:W-:Y:S05]  /*0820*/  BSYNC B0 ;  /* 0x0000000000007941 */ /* 0x000fea0003800000 */
.L_x_8298:
        /* <DEDUP_REMOVED lines=11> */
[----:B0-----:R-:W-:-:S04]  /*08e0*/  @P0 LEA R4, P3, R100, c[0x0][0x218], 0x5 ;  /* 0x0000860064040a11 */ /* 0x001fc800078628ff */
        /* <DEDUP_REMOVED lines=12> */
[----:B------:R-:W-:Y:S01]  /*09b0*/  IMAD.WIDE.U32 R100, R100, R101, c[0x0][0x1b0] ;  /* 0x00006c0064647625 */ /* 0x000fe200078e0065 */
[----:B------:R-:W-:-:S03]  /*09c0*/  IADD3.X R103, R6, c[0x0][0x1bc], RZ, P0, !PT ;  /* 0x00006f0006677a10 */ /* 0x000fc600007fe4ff */
[----:B------:R1:W5:Y:S04]  /*09d0*/  @P1 LDG.E.128 R24, [R104.64] ;  /* 0x0000000468181981 */ /* 0x000368000c1e1d00 */
[----:B------:R1:W5:Y:S04]  /*09e0*/  @P1 LDG.E.128 R20, [R104.64+0x10] ;  /* 0x0000100468141981 */ /* 0x000368000c1e1d00 */
[----:B------:R1:W5:Y:S04]  /*09f0*/  LDG.E.128 R16, [R100.64] ;  /* 0x0000000464107981 */ /* 0x000368000c1e1d00 */
[----:B------:R1:W5:Y:S04]  /*0a00*/  LDG.E.128 R12, [R100.64+0x10] ;  /* 0x00001004640c7981 */ /* 0x000368000c1e1d00 */
[----:B------:R1:W5:Y:S04]  /*0a10*/  LDG.E.128 R8, [R102.64] ;  /* 0x0000000466087981 */ /* 0x000368000c1e1d00 */
[----:B0-----:R1:W5:Y:S02]  /*0a20*/  LDG.E.128 R4, [R102.64+0x10] ;  /* 0x0000100466047981 */ /* 0x001364000c1e1d00 */
.L_x_8301:
[----:B------:R-:W-:Y:S05]  /*0a30*/  BSYNC B0 ;  /* 0x0000000000007941 */ /* 0x000fea0003800000 */
.L_x_8300:
[----:B-1----:R-:W-:Y:S01]  /*0a40*/  LOP3.LUT R102, R109, R106, R152, 0x96, !PT ;  /* 0x0000006a6d667212 */ /* 0x002fe200078e9698 */
        /* <DEDUP_REMOVED lines=35> */
[----:B------:R-:W1:Y:S01]  /*0c80*/  I2F.U32 R105, R105 ;  /* 0x0000006900697306 */ /* 0x000e620000201000 */
        /* <DEDUP_REMOVED lines=11> */
[----:B-1----:R1:W2:Y:S01]  /*0d40*/  MUFU.RCP R167, R105 ;  /* 0x0000006900a77308 */ /* 0x0022a20000001000 */
        /* <DEDUP_REMOVED lines=9> */
[----:B-12---:R-:W-:Y:S02]  /*0de0*/  IMAD R176, R176, -0x326172a9, RZ ;  /* 0xcd9e8d57b0b07824 */ /* 0x006fe400078e02ff */
.L_x_8703:
        /* <DEDUP_REMOVED lines=13> */
[----:B------:R-:W-:Y:S02]  /*0ec0*/  ISETP.NE.AND.EX P0, PT, RZ, c[0x0][0x184], PT, P1 ;  /* 0x00006100ff007a0c */ /* 0x000fe40003f05310 */
[----:B------:R-:W-:-:S03]  /*0ed0*/  LOP3.LUT R187, R187, 0xffffffef, RZ, 0xc0, !PT ;  /* 0xffffffefbbbb7812 */ /* 0x000fc600078ec0ff */
[----:B------:R-:W-:-:S06]  /*0ee0*/  IMAD.WIDE.U32 R120, R175, R120, c[0x0][0x170] ;  /* 0x00005c00af787625 */ /* 0x000fcc00078e0078 */
[C---:B------:R-:W-:Y:S01]  /*0ef0*/  @P3 LEA R110, P1, R175.reuse, c[0x0][0x178], 0x4 ;  /* 0x00005e00af6e3a11 */ /* 0x040fe200078220ff */
[----:B------:R-:W5:Y:S01]  /*0f00*/  LDG.E.128 R120, [R120.64] ;  /* 0x0000000478787981 */ /* 0x000f62000c1e1d00 */
[C---:B------:R-:W-:Y:S02]  /*0f10*/  @P0 LEA R108, P2, R175.reuse, c[0x0][0x180], 0x5 ;  /* 0x00006000af6c0a11 */ /* 0x040fe400078428ff */
[C---:B------:R-:W-:Y:S02]  /*0f20*/  @P3 LEA.HI.X R111, R175.reuse, c[0x0][0x17c], RZ, 0x4, P1 ;  /* 0x00005f00af6f3a11 */ /* 0x040fe400008f24ff */
        /* <DEDUP_REMOVED lines=17> */
.L_x_8305:
[----:B-1----:R-:W-:Y:S02]  /*1040*/  IMAD.MOV.U32 R136, RZ, RZ, R176 ;  /* 0x000000ffff887224 */ /* 0x002fe400078e00b0 */
.L_x_8306:
[----:B------:R-:W-:Y:S05]  /*1050*/  BSYNC B1 ;  /* 0x0000000000017941 */ /* 0x000fea0003800000 */
.L_x_8304:
        /* <DEDUP_REMOVED lines=16> */
.L_x_8310:
[----:B------:R-:W-:Y:S05]  /*1160*/  BSYNC B2 ;  /* 0x0000000000027941 */ /* 0x000fea0003800000 */
.L_x_8309:
        /* <DEDUP_REMOVED lines=44> */
.L_x_8308:
[----:B------:R-:W-:Y:S05]  /*1430*/  BSYNC B1 ;  /* 0x0000000000017941 */ /* 0x000fea0003800000 */
.L_x_8307:
[----:B------:R-:W1:Y:S01]  /*1440*/  I2F.U32 R109, R136 ;  /* 0x00000088006d7306 */ /* 0x000e620000201000 */
[----:B------:R-:W-:Y:S01]  /*1450*/  IMAD.MOV.U32 R132, RZ, RZ, 0x2f800000 ;  /* 0x2f800000ff847424 */ /* 0x000fe200078e00ff */
[----:B------:R-:W-:Y:S02]  /*1460*/  ISETP.NE.U32.AND P1, PT, RZ, c[0x0][0x178], PT ;  /* 0x00005e00ff007a0c */ /* 0x000fe40003f25070 */
[----:B-----5:R-:W-:Y:S02]  /*1470*/  PRMT R108, RZ, 0x5410, R120 ;  /* 0x00005410ff6c7816 */ /* 0x020fe40000000078 */
[----:B------:R-:W-:-:S02]  /*1480*/  ISETP.NE.AND.EX P1, PT, RZ, c[0x0][0x17c], PT, P1 ;  /* 0x00005f00ff007a0c */ /* 0x000fc40003f25310 */
[----:B------:R-:W-:Y:S01]  /*1490*/  LOP3.LUT R187, R187, 0xfffffff7, RZ, 0xc0, !PT ;  /* 0xfffffff7bbbb7812 */ /* 0x000fe200078ec0ff */
[----:B------:R-:W-:Y:S02]  /*14a0*/  FMUL.FTZ R108, R108, c[0x0][0x1e8] ;  /* 0x00007a006c6c7a20 */ /* 0x000fe40000410000 */
[----:B-1----:R-:W-:-:S05]  /*14b0*/  FFMA.FTZ R109, R109, R132, 1.1641532182693481445e-10 ;  /* 0x2f0000006d6d7423 */ /* 0x002fca0000010084 */
[----:B------:R-:W-:-:S04]  /*14c0*/  FSETP.GTU.FTZ.AND P2, PT, R109, c[0x0][0x1e4], PT ;  /* 0x000079006d007a0b */ /* 0x000fc80003f5c000 */
[----:B------:R-:W-:-:S09]  /*14d0*/  FSEL R108, R108, RZ, !P2 ;  /* 0x000000ff6c6c7208 */ /* 0x000fd20005000000 */
[----:B------:R-:W-:Y:S01]  /*14e0*/  @P2 LOP3.LUT R187, R187, 0x8, RZ, 0xfc, !PT ;  /* 0x00000008bbbb2812 */ /* 0x000fe200078efcff */
[----:B------:R-:W-:Y:S05]  /*14f0*/  @P1 BRA `(.L_x_8311) ;  /* 0x0000005000001947 */ /* 0x000fea0003800000 */
[----:B------:R-:W-:Y:S01]  /*1500*/  IMAD.MOV.U32 R109, RZ, RZ, R133 ;  /* 0x000000ffff6d7224 */ /* 0x000fe200078e0085 */
[----:B------:R-:W-:Y:S05]  /*1510*/  @!P0 BRA `(.L_x_8312) ;  /* 0x0000057000008947 */ /* 0x000fea0003800000 */
[----:B------:R-:W-:Y:S01]  /*1520*/  MOV R109, R133 ;  /* 0x00000085006d7202 */ /* 0x000fe20000000f00 */
[----:B------:R-:W-:Y:S01]  /*1530*/  FADD.FTZ R108, R100, R108 ;  /* 0x0000006c646c7221 */ /* 0x000fe20000010000 */
[----:B------:R-:W-:Y:S05]  /*1540*/  BRA `(.L_x_8312) ;  /* 0x0000054000007947 */ /* 0x000fea0003800000 */
.L_x_8311:
        /* <DEDUP_REMOVED lines=12> */
.L_x_8314:
[----:B------:R-:W-:Y:S02]  /*1610*/  IMAD.MOV.U32 R170, RZ, RZ, R176 ;  /* 0x000000ffffaa7224 */ /* 0x000fe400078e00b0 */
.L_x_8315:
[----:B------:R-:W-:Y:S05]  /*1620*/  BSYNC B1 ;  /* 0x0000000000017941 */ /* 0x000fea0003800000 */
.L_x_8313:
        /* <DEDUP_REMOVED lines=16> */
.L_x_8319:
[----:B------:R-:W-:Y:S05]  /*1730*/  BSYNC B2 ;  /* 0x0000000000027941 */ /* 0x000fea0003800000 */
.L_x_8318:
        /* <DEDUP_REMOVED lines=43> */
.L_x_8317:
[----:B------:R-:W-:Y:S05]  /*19f0*/  BSYNC B1 ;  /* 0x0000000000017941 */ /* 0x000fea0003800000 */
.L_x_8316:
[----:B------:R-:W1:Y:S01]  /*1a00*/  I2F.U32 R111, R170 ;  /* 0x000000aa006f7306 */ /* 0x000e620000201000 */
[----:B------:R-:W-:-:S05]  /*1a10*/  PRMT R110, RZ, 0x5410, R160 ;  /* 0x00005410ff6e7816 */ /* 0x000fca00000000a0 */
[----:B------:R-:W-:Y:S02]  /*1a20*/  FMUL.FTZ R110, R110, c[0x0][0x1e8] ;  /* 0x00007a006e6e7a20 */ /* 0x000fe40000410000 */
[----:B-1----:R-:W-:-:S05]  /*1a30*/  FFMA.FTZ R111, R111, R132, 1.1641532182693481445e-10 ;  /* 0x2f0000006f6f7423 */ /* 0x002fca0000010084 */
[----:B------:R-:W-:-:S04]  /*1a40*/  FSETP.GTU.FTZ.AND P2, PT, R111, c[0x0][0x1e4], PT ;  /* 0x000079006f007a0b */ /* 0x000fc80003f5c000 */
[----:B------:R-:W-:Y:S02]  /*1a50*/  FSEL R111, R110, RZ, !P2 ;  /* 0x000000ff6e6f7208 */ /* 0x000fe40005000000 */
[----:B------:R-:W-:-:S03]  /*1a60*/  SEL R177, RZ, 0x1, P2 ;  /* 0x00000001ffb17807 */ /* 0x000fc60001000000 */
[----:B------:R-:W-:-:S04]  /*1a70*/  FADD.FTZ R108, R111, R108 ;  /* 0x0000006c6f6c7221 */ /* 0x000fc80000010000 */
[----:B------:R-:W-:Y:S02]  /*1a80*/  @P0 FADD.FTZ R108, R100, R108 ;  /* 0x0000006c646c0221 */ /* 0x000fe40000010000 */
.L_x_8312:
        /* <DEDUP_REMOVED lines=12> */
.L_x_8321:
[----:B------:R-:W-:Y:S02]  /*1b50*/  MOV R133, R176 ;  /* 0x000000b000857202 */ /* 0x000fe40000000f00 */
.L_x_8322:
[----:B------:R-:W-:Y:S05]  /*1b60*/  BSYNC B1 ;  /* 0x0000000000017941 */ /* 0x000fea0003800000 */
.L_x_8320:
        /* <DEDUP_REMOVED lines=16> */
.L_x_8326:
[----:B------:R-:W-:Y:S05]  /*1c70*/  BSYNC B2 ;  /* 0x0000000000027941 */ /* 0x000fea0003800000 */
.L_x_8325:
        /* <DEDUP_REMOVED lines=44> */
.L_x_8324:
[----:B------:R-:W-:Y:S05]  /*1f40*/  BSYNC B1 ;  /* 0x0000000000017941 */ /* 0x000fea0003800000 */
.L_x_8323:
[----:B------:R-:W1:Y:S01]  /*1f50*/  I2F.U32 R109, R133 ;  /* 0x00000085006d7306 */ /* 0x000e620000201000 */
[----:B------:R-:W-:Y:S02]  /*1f60*/  PRMT R120, RZ, 0x7610, R120 ;  /* 0x00007610ff787816 */ /* 0x000fe40000000078 */
[----:B------:R-:W-:-:S03]  /*1f70*/  LOP3.LUT R187, R187, 0xfffffffb, RZ, 0xc0, !PT ;  /* 0xfffffffbbbbb7812 */ /* 0x000fc600078ec0ff */
        /* <DEDUP_REMOVED lines=11> */
.L_x_8327:
        /* <DEDUP_REMOVED lines=12> */
.L_x_8330:
[----:B------:R-:W-:Y:S02]  /*20f0*/  IMAD.MOV.U32 R120, RZ, RZ, R176 ;  /* 0x000000ffff787224 */ /* 0x000fe400078e00b0 */
.L_x_8331:
[----:B------:R-:W-:Y:S05]  /*2100*/  BSYNC B1 ;  /* 0x0000000000017941 */ /* 0x000fea0003800000 */
.L_x_8329:
        /* <DEDUP_REMOVED lines=16> */
.L_x_8335:
[----:B------:R-:W-:Y:S05]  /*2210*/  BSYNC B2 ;  /* 0x0000000000027941 */ /* 0x000fea0003800000 */
.L_x_8334:
        /* <DEDUP_REMOVED lines=44> */
.L_x_8333:
[----:B------:R-:W-:Y:S05]  /*24e0*/  BSYNC B1 ;  /* 0x0000000000017941 */ /* 0x000fea0003800000 */
.L_x_8332:
        /* <DEDUP_REMOVED lines=9> */
.L_x_8328:
        /* <DEDUP_REMOVED lines=12> */
.L_x_8337:
[----:B------:R-:W-:Y:S02]  /*2640*/  IMAD.MOV.U32 R133, RZ, RZ, R176 ;  /* 0x000000ffff857224 */ /* 0x000fe400078e00b0 */
.L_x_8338:
[----:B------:R-:W-:Y:S05]  /*2650*/  BSYNC B1 ;  /* 0x0000000000017941 */ /* 0x000fea0003800000 */
.L_x_8336:
        /* <DEDUP_REMOVED lines=16> */
.L_x_8342:
[----:B------:R-:W-:Y:S05]  /*2760*/  BSYNC B2 ;  /* 0x0000000000027941 */ /* 0x000fea0003800000 */
.L_x_8341:
        /* <DEDUP_REMOVED lines=44> */
.L_x_8340:
[----:B------:R-:W-:Y:S05]  /*2a30*/  BSYNC B1 ;  /* 0x0000000000017941 */ /* 0x000fea0003800000 */
.L_x_8339:
        /* <DEDUP_REMOVED lines=14> */
.L_x_8343:
        /* <DEDUP_REMOVED lines=12> */
.L_x_8346:
[----:B------:R-:W-:Y:S02]  /*2be0*/  IMAD.MOV.U32 R133, RZ, RZ, R176 ;  /* 0x000000ffff857224 */ /* 0x000fe400078e00b0 */
.L_x_8347:
[----:B------:R-:W-:Y:S05]  /*2bf0*/  BSYNC B1 ;  /* 0x0000000000017941 */ /* 0x000fea0003800000 */
.L_x_8345:
        /* <DEDUP_REMOVED lines=16> */
.L_x_8351:
[----:B------:R-:W-:Y:S05]  /*2d00*/  BSYNC B2 ;  /* 0x0000000000027941 */ /* 0x000fea0003800000 */
.L_x_8350:
        /* <DEDUP_REMOVED lines=44> */
.L_x_8349:
[----:B------:R-:W-:Y:S05]  /*2fd0*/  BSYNC B1 ;  /* 0x0000000000017941 */ /* 0x000fea0003800000 */
.L_x_8348:
[----:B------:R-:W1:Y:S02]  /*2fe0*/  I2F.U32 R133, R133 ;  /* 0x0000008500857306 */ /* 0x000e640000201000 */
[----:B-1----:R-:W-:Y:S01]  /*2ff0*/  FFMA.FTZ R120, R133, R132, 1.1641532182693481445e-10 ;  /* 0x2f00000085787423 */ /* 0x002fe20000010084 */
[----:B------:R-:W-:-:S04]  /*3000*/  PRMT R133, RZ, 0x5410, R161 ;  /* 0x00005410ff857816 */ /* 0x000fc800000000a1 */
[----:B------:R-:W-:Y:S01]  /*3010*/  FSETP.GTU.FTZ.AND P2, PT, R120, c[0x0][0x1e4], PT ;  /* 0x0000790078007a0b */ /* 0x000fe20003f5c000 */
[----:B------:R-:W-:-:S03]  /*3020*/  FMUL.FTZ R134, R133, c[0x0][0x1e8] ;  /* 0x00007a0085867a20 */ /* 0x000fc60000410000 */
[----:B------:R-:W-:Y:S02]  /*3030*/  SEL R179, RZ, 0x1, P2 ;  /* 0x00000001ffb37807 */ /* 0x000fe40001000000 */
[----:B------:R-:W-:-:S05]  /*3040*/  FSEL R135, R134, RZ, !P2 ;  /* 0x000000ff86877208 */ /* 0x000fca0005000000 */
[----:B------:R-:W-:-:S04]  /*3050*/  FADD.FTZ R110, R135, R110 ;  /* 0x0000006e876e7221 */ /* 0x000fc80000010000 */
[----:B------:R-:W-:Y:S02]  /*3060*/  @P0 FADD.FTZ R110, R102, R110 ;  /* 0x0000006e666e0221 */ /* 0x000fe40000010000 */
.L_x_8344:
        /* <DEDUP_REMOVED lines=12> */
.L_x_8353:
[----:B------:R-:W-:Y:S02]  /*3130*/  IMAD.MOV.U32 R133, RZ, RZ, R176 ;  /* 0x000000ffff857224 */ /* 0x000fe400078e00b0 */
.L_x_8354:
[----:B------:R-:W-:Y:S05]  /*3140*/  BSYNC B1 ;  /* 0x0000000000017941 */ /* 0x000fea0003800000 */
.L_x_8352:
        /* <DEDUP_REMOVED lines=16> */
.L_x_8358:
[----:B------:R-:W-:Y:S05]  /*3250*/  BSYNC B2 ;  /* 0x0000000000027941 */ /* 0x000fea0003800000 */
.L_x_8357:
        /* <DEDUP_REMOVED lines=44> */
.L_x_8356:
[----:B------:R-:W-:Y:S05]  /*3520*/  BSYNC B1 ;  /* 0x0000000000017941 */ /* 0x000fea0003800000 */
.L_x_8355:
        /* <DEDUP_REMOVED lines=14> */
.L_x_8359:
        /* <DEDUP_REMOVED lines=12> */
.L_x_8362:
[----:B------:R-:W-:Y:S02]  /*36d0*/  IMAD.MOV.U32 R133, RZ, RZ, R176 ;  /* 0x000000ffff857224 */ /* 0x000fe400078e00b0 */
.L_x_8363:
[----:B------:R-:W-:Y:S05]  /*36e0*/  BSYNC B1 ;  /* 0x0000000000017941 */ /* 0x000fea0003800000 */
.L_x_8361:
        /* <DEDUP_REMOVED lines=16> */
.L_x_8367:
[----:B------:R-:W-:Y:S05]  /*37f0*/  BSYNC B2 ;  /* 0x0000000000027941 */ /* 0x000fea0003800000 */
.L_x_8366:
        /* <DEDUP_REMOVED lines=44> */
.L_x_8365:
[----:B------:R-:W-:Y:S05]  /*3ac0*/  BSYNC B1 ;  /* 0x0000000000017941 */ /* 0x000fea0003800000 */
.L_x_8364:
        /* <DEDUP_REMOVED lines=9> */
.L_x_8360:
        /* <DEDUP_REMOVED lines=12> */
.L_x_8369:
[----:B------:R-:W-:Y:S02]  /*3c20*/  IMAD.MOV.U32 R170, RZ, RZ, R176 ;  /* 0x000000ffffaa7224 */ /* 0x000fe400078e00b0 */
.L_x_8370:
[----:B------:R-:W-:Y:S05]  /*3c30*/  BSYNC B1 ;  /* 0x0000000000017941 */ /* 0x000fea0003800000 */
.L_x_8368:
        /* <DEDUP_REMOVED lines=16> */
.L_x_8374:
[----:B------:R-:W-:Y:S05]  /*3d40*/  BSYNC B2 ;  /* 0x0000000000027941 */ /* 0x000fea0003800000 */
.L_x_8373:
        /* <DEDUP_REMOVED lines=44> */
.L_x_8372:
[----:B------:R-:W-:Y:S05]  /*4010*/  BSYNC B1 ;  /* 0x0000000000017941 */ /* 0x000fea0003800000 */
.L_x_8371:
        /* <DEDUP_REMOVED lines=12> */
.L_x_8375:
        /* <DEDUP_REMOVED lines=12> */
.L_x_8378:
[----:B------:R-:W-:Y:S02]  /*41a0*/  MOV R170, R176 ;  /* 0x000000b000aa7202 */ /* 0x000fe40000000f00 */
.L_x_8379:
[----:B------:R-:W-:Y:S05]  /*41b0*/  BSYNC B1 ;  /* 0x0000000000017941 */ /* 0x000fea0003800000 */
.L_x_8377:
        /* <DEDUP_REMOVED lines=16> */
.L_x_8383:
[----:B------:R-:W-:Y:S05]  /*42c0*/  BSYNC B2 ;  /* 0x0000000000027941 */ /* 0x000fea0003800000 */
.L_x_8382:
        /* <DEDUP_REMOVED lines=44> */
.L_x_8381:
[----:B------:R-:W-:Y:S05]  /*4590*/  BSYNC B1 ;  /* 0x0000000000017941 */ /* 0x000fea0003800000 */
.L_x_8380:
        /* <DEDUP_REMOVED lines=9> */
.L_x_8376:
        /* <DEDUP_REMOVED lines=12> */
.L_x_8385:
[----:B------:R-:W-:Y:S02]  /*46f0*/  IMAD.MOV.U32 R170, RZ, RZ, R176 ;  /* 0x000000ffffaa7224 */ /* 0x000fe400078e00b0 */
.L_x_8386:
[----:B------:R-:W-:Y:S05]  /*4700*/  BSYNC B1 ;  /* 0x0000000000017941 */ /* 0x000fea0003800000 */
.L_x_8384:
        /* <DEDUP_REMOVED lines=16> */
.L_x_8390:
[----:B------:R-:W-:Y:S05]  /*4810*/  BSYNC B2 ;  /* 0x0000000000027941 */ /* 0x000fea0003800000 */
.L_x_8389:
        /* <DEDUP_REMOVED lines=44> */
.L_x_8388:
[----:B------:R-:W-:Y:S05]  /*4ae0*/  BSYNC B1 ;  /* 0x0000000000017941 */ /* 0x000fea0003800000 */
.L_x_8387:
        /* <DEDUP_REMOVED lines=12> */
.L_x_8391:
        /* <DEDUP_REMOVED lines=12> */
.L_x_8394:
[----:B------:R-:W-:Y:S02]  /*4c70*/  IMAD.MOV.U32 R170, RZ, RZ, R176 ;  /* 0x000000ffffaa7224 */ /* 0x000fe400078e00b0 */
.L_x_8395:
[----:B------:R-:W-:Y:S05]  /*4c80*/  BSYNC B1 ;  /* 0x0000000000017941 */ /* 0x000fea0003800000 */
.L_x_8393:
        /* <DEDUP_REMOVED lines=16> */
.L_x_8399:
[----:B------:R-:W-:Y:S05]  /*4d90*/  BSYNC B2 ;  /* 0x0000000000027941 */ /* 0x000fea0003800000 */
.L_x_8398:
        /* <DEDUP_REMOVED lines=44> */
.L_x_8397:
[----:B------:R-:W-:Y:S05]  /*5060*/  BSYNC B1 ;  /* 0x0000000000017941 */ /* 0x000fea0003800000 */
.L_x_8396:
        /* <DEDUP_REMOVED lines=9> */
.L_x_8392:
        /* <DEDUP_REMOVED lines=12> */
.L_x_8401:
[----:B------:R-:W-:Y:S02]  /*51c0*/  IMAD.MOV.U32 R170, RZ, RZ, R176 ;  /* 0x000000ffffaa7224 */ /* 0x000fe400078e00b0 */
.L_x_8402:
[----:B------:R-:W-:Y:S05]  /*51d0*/  BSYNC B1 ;  /* 0x0000000000017941 */ /* 0x000fea0003800000 */
.L_x_8400:
        /* <DEDUP_REMOVED lines=16> */
.L_x_8406:
[----:B------:R-:W-:Y:S05]  /*52e0*/  BSYNC B2 ;  /* 0x0000000000027941 */ /* 0x000fea0003800000 */
.L_x_8405:
        /* <DEDUP_REMOVED lines=44> */
.L_x_8404:
[----:B------:R-:W-:Y:S05]  /*55b0*/  BSYNC B1 ;  /* 0x0000000000017941 */ /* 0x000fea0003800000 */
.L_x_8403:
[----:B------:R-:W1:Y:S01]  /*55c0*/  I2F.U32 R135, R170 ;  /* 0x000000aa00877306 */ /* 0x000e620000201000 */
[----:B------:R-:W-:-:S05]  /*55d0*/  PRMT R122, RZ, 0x5410, R123 ;  /* 0x00005410ff7a7816 */ /* 0x000fca000000007b */
[----:B------:R-:W-:Y:S02]  /*55e0*/  FMUL.FTZ R122, R122, c[0x0][0x1e8] ;  /* 0x00007a007a7a7a20 */ /* 0x000fe40000410000 */
[----:B-1----:R-:W-:-:S05]  /*55f0*/  FFMA.FTZ R135, R135, R132, 1.1641532182693481445e-10 ;  /* 0x2f00000087877423 */ /* 0x002fca0000010084 */
        /* <DEDUP_REMOVED lines=8> */
.L_x_8407:
        /* <DEDUP_REMOVED lines=12> */
.L_x_8410:
[----:B------:R-:W-:Y:S02]  /*5740*/  IMAD.MOV.U32 R170, RZ, RZ, R176 ;  /* 0x000000ffffaa7224 */ /* 0x000fe400078e00b0 */
.L_x_8411:
[----:B------:R-:W-:Y:S05]  /*5750*/  BSYNC B1 ;  /* 0x0000000000017941 */ /* 0x000fea0003800000 */
.L_x_8409:
        /* <DEDUP_REMOVED lines=16> */
.L_x_8415:
[----:B------:R-:W-:Y:S05]  /*5860*/  BSYNC B2 ;  /* 0x0000000000027941 */ /* 0x000fea0003800000 */
.L_x_8414:
        /* <DEDUP_REMOVED lines=44> */
.L_x_8413:
[----:B------:R-:W-:Y:S05]  /*5b30*/  BSYNC B1 ;  /* 0x0000000000017941 */ /* 0x000fea0003800000 */
.L_x_8412:
        /* <DEDUP_REMOVED lines=9> */
.L_x_8408:
        /* <DEDUP_REMOVED lines=12> */
.L_x_8417:
[----:B------:R-:W-:Y:S02]  /*5c90*/  IMAD.MOV.U32 R170, RZ, RZ, R176 ;  /* 0x000000ffffaa7224 */ /* 0x000fe400078e00b0 */
.L_x_8418:
[----:B------:R-:W-:Y:S05]  /*5ca0*/  BSYNC B1 ;  /* 0x0000000000017941 */ /* 0x000fea0003800000 */
.L_x_8416:
        /* <DEDUP_REMOVED lines=16> */
.L_x_8422:
[----:B------:R-:W-:Y:S05]  /*5db0*/  BSYNC B2 ;  /* 0x0000000000027941 */ /* 0x000fea0003800000 */
.L_x_8421:
        /* <DEDUP_REMOVED lines=44> */
.L_x_8420:
[----:B------:R-:W-:Y:S05]  /*6080*/  BSYNC B1 ;  /* 0x0000000000017941 */ /* 0x000fea0003800000 */
.L_x_8419:
        /* <DEDUP_REMOVED lines=12> */
.L_x_8423:
        /* <DEDUP_REMOVED lines=12> */
.L_x_8426:
[----:B------:R-:W-:Y:S02]  /*6210*/  IMAD.MOV.U32 R185, RZ, RZ, R176 ;  /* 0x000000ffffb97224 */ /* 0x000fe400078e00b0 */
.L_x_8427:
[----:B------:R-:W-:Y:S05]  /*6220*/  BSYNC B1 ;  /* 0x0000000000017941 */ /* 0x000fea0003800000 */
.L_x_8425:
        /* <DEDUP_REMOVED lines=16> */
.L_x_8431:
[----:B------:R-:W-:Y:S05]  /*6330*/  BSYNC B2 ;  /* 0x0000000000027941 */ /* 0x000fea0003800000 */
.L_x_8430:
        /* <DEDUP_REMOVED lines=44> */
.L_x_8429:
[----:B------:R-:W-:Y:S05]  /*6600*/  BSYNC B1 ;  /* 0x0000000000017941 */ /* 0x000fea0003800000 */
.L_x_8428:
        /* <DEDUP_REMOVED lines=9> */
.L_x_8424:
        /* <DEDUP_REMOVED lines=12> */
[----:B------:R-:W-:Y:S02]  /*6760*/  LOP3.LUT P1, RZ, R187, 0x8, RZ, 0xc0, !PT ;  /* 0x00000008bbff7812 */ /* 0x000fe4000782c0ff */
[----:B------:R-:W-:Y:S01]  /*6770*/  SEL R185, RZ, 0x1, P2 ;  /* 0x00000001ffb97807 */ /* 0x000fe20001000000 */
[----:B------:R-:W-:Y:S01]  /*6780*/  IMAD.WIDE.U32 R134, R134, 0x10000, RZ ;  /* 0x0001000086867825 */ /* 0x000fe200078e00ff */
[----:B------:R-:W-:-:S02]  /*6790*/  SEL R139, RZ, 0x1, P1 ;  /* 0x00000001ff8b7807 */ /* 0x000fc40000800000 */
[----:B------:R-:W-:Y:S01]  /*67a0*/  LOP3.LUT R185, R133, R138, R185, 0xfe, !PT ;  /* 0x0000008a85b97212 */ /* 0x000fe200078efeb9 */
[----:B------:R-:W-:Y:S01]  /*67b0*/  IMAD.WIDE.U32 R136, R136, 0x100, RZ ;  /* 0x0000010088887825 */ /* 0x000fe200078e00ff */
[----:B------:R-:W-:Y:S02]  /*67c0*/  SHF.L.U64.HI R188, R175, 0x3, RZ ;  /* 0x00000003afbc7819 */ /* 0x000fe400000102ff */
[----:B------:R-:W-:Y:S02]  /*67d0*/  LOP3.LUT P6, RZ, R187, 0x10, RZ, 0xc0, !PT ;  /* 0x00000010bbff7812 */ /* 0x000fe400078cc0ff */
[----:B------:R-:W-:Y:S02]  /*67e0*/  LOP3.LUT R134, R136, R132, R134, 0xfe, !PT ;  /* 0x0000008488867212 */ /* 0x000fe400078efe86 */
[----:B------:R-:W-:Y:S02]  /*67f0*/  LEA R132, P0, R175, c[0x0][0x188], 0x5 ;  /* 0x00006200af847a11 */ /* 0x000fe400078028ff */
[----:B------:R-:W-:-:S02]  /*6800*/  IADD3 R136, P1, R186, c[0x0][0x190], RZ ;  /* 0x00006400ba887a10 */ /* 0x000fc40007f3e0ff */
[----:B------:R-:W-:Y:S02]  /*6810*/  LEA.HI.X R133, R175, c[0x0][0x18c], RZ, 0x5, P0 ;  /* 0x00006300af857a11 */ /* 0x000fe400000f2cff */
[----:B------:R-:W-:Y:S02]  /*6820*/  LOP3.LUT R135, R137, R185, R135, 0xfe, !PT ;  /* 0x000000b989877212 */ /* 0x000fe400078efe87 */
[----:B------:R-:W-:Y:S01]  /*6830*/  IADD3.X R137, R188, c[0x0][0x194], RZ, P1, !PT ;  /* 0x00006500bc897a10 */ /* 0x000fe20000ffe4ff */
[----:B------:R1:W-:Y:S01]  /*6840*/  STG.E.128 [R132.64], R108 ;  /* 0x0000006c84007986 */ /* 0x0003e2000c101d04 */
[----:B------:R-:W-:-:S03]  /*6850*/  LOP3.LUT R134, R134, R139, RZ, 0xfc, !PT ;  /* 0x0000008b86867212 */ /* 0x000fc600078efcff */
[----:B------:R1:W-:Y:S04]  /*6860*/  STG.E.128 [R132.64+0x10], R120 ;  /* 0x0000107884007986 */ /* 0x0003e8000c101d04 */
[----:B------:R1:W-:Y:S01]  /*6870*/  STG.E.64 [R136.64], R134 ;  /* 0x0000008688007986 */ /* 0x0003e2000c101b04 */
[----:B------:R-:W-:Y:S05]  /*6880*/  @!P6 BRA `(.L_x_8432) ;  /* 0x000001400000e947 */ /* 0x000fea0003800000 */
[----:B-1----:R-:W-:Y:S01]  /*6890*/  IMAD.U32 R132, R183, 0x10000, RZ ;  /* 0x00010000b7847824 */ /* 0x002fe200078e00ff */
        /* <DEDUP_REMOVED lines=19> */
.L_x_8432:
[----:B-1----:R-:W-:Y:S02]  /*69d0*/  IADD3 R132, R175, 0x80, RZ ;  /* 0x00000080af847810 */ /* 0x002fe40007ffe0ff */
.L_x_8303:
[----:B------:R-:W-:Y:S05]  /*69e0*/  BSYNC B0 ;  /* 0x0000000000007941 */ /* 0x000fea0003800000 */
.L_x_8302:
        /* <DEDUP_REMOVED lines=31> */
.L_x_8436:
[----:B-1----:R-:W-:Y:S02]  /*6be0*/  IMAD.MOV.U32 R138, RZ, RZ, R176 ;  /* 0x000000ffff8a7224 */ /* 0x002fe400078e00b0 */
.L_x_8437:
[----:B------:R-:W-:Y:S05]  /*6bf0*/  BSYNC B1 ;  /* 0x0000000000017941 */ /* 0x000fea0003800000 */
.L_x_8435:
        /* <DEDUP_REMOVED lines=16> */
.L_x_8441:
[----:B------:R-:W-:Y:S05]  /*6d00*/  BSYNC B2 ;  /* 0x0000000000027941 */ /* 0x000fea0003800000 */
.L_x_8440:
        /* <DEDUP_REMOVED lines=44> */
.L_x_8439:
[----:B------:R-:W-:Y:S05]  /*6fd0*/  BSYNC B1 ;  /* 0x0000000000017941 */ /* 0x000fea0003800000 */
.L_x_8438:
        /* <DEDUP_REMOVED lines=17> */
.L_x_8442:
        /* <DEDUP_REMOVED lines=12> */
.L_x_8445:
[----:B------:R-:W-:Y:S02]  /*71b0*/  IMAD.MOV.U32 R170, RZ, RZ, R176 ;  /* 0x000000ffffaa7224 */ /* 0x000fe400078e00b0 */
.L_x_8446:
[----:B------:R-:W-:Y:S05]  /*71c0*/  BSYNC B1 ;  /* 0x0000000000017941 */ /* 0x000fea0003800000 */
.L_x_8444:
        /* <DEDUP_REMOVED lines=16> */
.L_x_8450:
[----:B------:R-:W-:Y:S05]  /*72d0*/  BSYNC B2 ;  /* 0x0000000000027941 */ /* 0x000fea0003800000 */
.L_x_8449:
        /* <DEDUP_REMOVED lines=43> */
.L_x_8448:
[----:B------:R-:W-:Y:S05]  /*7590*/  BSYNC B1 ;  /* 0x0000000000017941 */ /* 0x000fea0003800000 */
.L_x_8447:
        /* <DEDUP_REMOVED lines=9> */
.L_x_8443:
        /* <DEDUP_REMOVED lines=12> */
.L_x_8452:
[----:B------:R-:W-:Y:S02]  /*76f0*/  IMAD.MOV.U32 R170, RZ, RZ, R176 ;  /* 0x000000ffffaa7224 */ /* 0x000fe400078e00b0 */
.L_x_8453:
[----:B------:R-:W-:Y:S05]  /*7700*/  BSYNC B1 ;  /* 0x0000000000017941 */ /* 0x000fea0003800000 */
.L_x_8451:
        /* <DEDUP_REMOVED lines=16> */
.L_x_8457:
[----:B------:R-:W-:Y:S05]  /*7810*/  BSYNC B2 ;  /* 0x0000000000027941 */ /* 0x000fea0003800000 */
.L_x_8456:
        /* <DEDUP_REMOVED lines=44> */
.L_x_8455:
[----:B------:R-:W-:Y:S05]  /*7ae0*/  BSYNC B1 ;  /* 0x0000000000017941 */ /* 0x000fea0003800000 */
.L_x_8454:
        /* <DEDUP_REMOVED lines=14> */
.L_x_8458:
        /* <DEDUP_REMOVED lines=12> */
.L_x_8461:
[----:B------:R-:W-:Y:S02]  /*7c90*/  IMAD.MOV.U32 R124, RZ, RZ, R176 ;  /* 0x000000ffff7c7224 */ /* 0x000fe400078e00b0 */
.L_x_8462:
[----:B------:R-:W-:Y:S05]  /*7ca0*/  BSYNC B1 ;  /* 0x0000000000017941 */ /* 0x000fea0003800000 */
.L_x_8460:
        /* <DEDUP_REMOVED lines=16> */
.L_x_8466:
[----:B------:R-:W-:Y:S05]  /*7db0*/  BSYNC B2 ;  /* 0x0000000000027941 */ /* 0x000fea0003800000 */
.L_x_8465:
        /* <DEDUP_REMOVED lines=44> */
.L_x_8464:
[----:B------:R-:W-:Y:S05]  /*8080*/  BSYNC B1 ;  /* 0x0000000000017941 */ /* 0x000fea0003800000 */
.L_x_8463:
[----:B------:R1:W2:Y:S02]  /*8090*/  I2F.U32 R114, R124 ;  /* 0x0000007c00727306 */ /* 0x0002a40000201000 */
[----:B-1----:R-:W-:-:S05]  /*80a0*/  PRMT R124, RZ, 0x7610, R160 ;  /* 0x00007610ff7c7816 */ /* 0x002fca00000000a0 */
[----:B------:R-:W-:Y:S02]  /*80b0*/  FMUL.FTZ R134, R124, c[0x0][0x1e8] ;  /* 0x00007a007c867a20 */ /* 0x000fe40000410000 */
[----:B--2---:R-:W-:-:S05]  /*80c0*/  FFMA.FTZ R114, R114, R133, 1.1641532182693481445e-10 ;  /* 0x2f00000072727423 */ /* 0x004fca0000010085 */
[----:B------:R-:W-:-:S04]  /*80d0*/  FSETP.GTU.FTZ.AND P2, PT, R114, c[0x0][0x1e4], PT ;  /* 0x0000790072007a0b */ /* 0x000fc80003f5c000 */
[----:B------:R-:W-:Y:S02]  /*80e0*/  FSEL R114, R134, RZ, !P2 ;  /* 0x000000ff86727208 */ /* 0x000fe40005000000 */
[----:B------:R-:W-:-:S03]  /*80f0*/  SEL R178, RZ, 0x1, P2 ;  /* 0x00000001ffb27807 */ /* 0x000fc60001000000 */
[----:B------:R-:W-:-:S04]  /*8100*/  FADD.FTZ R113, R114, R113 ;  /* 0x0000007172717221 */ /* 0x000fc80000010000 */
[----:B------:R-:W-:Y:S02]  /*8110*/  @P0 FADD.FTZ R113, R101, R113 ;  /* 0x0000007165710221 */ /* 0x000fe40000010000 */
.L_x_8459:
        /* <DEDUP_REMOVED lines=12> */
.L_x_8468:
[----:B------:R-:W-:Y:S02]  /*81e0*/  IMAD.MOV.U32 R170, RZ, RZ, R176 ;  /* 0x000000ffffaa7224 */ /* 0x000fe400078e00b0 */
.L_x_8469:
[----:B------:R-:W-:Y:S05]  /*81f0*/  BSYNC B1 ;  /* 0x0000000000017941 */ /* 0x000fea0003800000 */
.L_x_8467:
        /* <DEDUP_REMOVED lines=16> */
.L_x_8473:
[----:B------:R-:W-:Y:S05]  /*8300*/  BSYNC B2 ;  /* 0x0000000000027941 */ /* 0x000fea0003800000 */
.L_x_8472:
        /* <DEDUP_REMOVED lines=44> */
.L_x_8471:
[----:B------:R-:W-:Y:S05]  /*85d0*/  BSYNC B1 ;  /* 0x0000000000017941 */ /* 0x000fea0003800000 */
.L_x_8470:
        /* <DEDUP_REMOVED lines=9> */
[----:B------:R-:W-:Y:S01]  /*8670*/  MOV R115, R124 ;  /* 0x0000007c00737202 */ /* 0x000fe20000000f00 */
[----:B------:R-:W-:Y:S05]  /*8680*/  @!P0 BRA `(.L_x_8475) ;  /* 0x0000058000008947 */ /* 0x000fea0003800000 */
[----:B------:R-:W-:Y:S02]  /*8690*/  IMAD.MOV.U32 R115, RZ, RZ, R124 ;  /* 0x000000ffff737224 */ /* 0x000fe400078e007c */
[----:B------:R-:W-:Y:S01]  /*86a0*/  FADD.FTZ R114, R102, R114 ;  /* 0x0000007266727221 */ /* 0x000fe20000010000 */
[----:B------:R-:W-:Y:S05]  /*86b0*/  BRA `(.L_x_8475) ;  /* 0x0000055000007947 */ /* 0x000fea0003800000 */
.L_x_8474:
        /* <DEDUP_REMOVED lines=12> */
.L_x_8477:
[----:B------:R-:W-:Y:S02]  /*8780*/  IMAD.MOV.U32 R170, RZ, RZ, R176 ;  /* 0x000000ffffaa7224 */ /* 0x000fe400078e00b0 */
.L_x_8478:
[----:B------:R-:W-:Y:S05]  /*8790*/  BSYNC B1 ;  /* 0x0000000000017941 */ /* 0x000fea0003800000 */
.L_x_8476:
        /* <DEDUP_REMOVED lines=16> */
.L_x_8482:
[----:B------:R-:W-:Y:S05]  /*88a0*/  BSYNC B2 ;  /* 0x0000000000027941 */ /* 0x000fea0003800000 */
.L_x_8481:
        /* <DEDUP_REMOVED lines=44> */
.L_x_8480:
[----:B------:R-:W-:Y:S05]  /*8b70*/  BSYNC B1 ;  /* 0x0000000000017941 */ /* 0x000fea0003800000 */
.L_x_8479:
        /* <DEDUP_REMOVED lines=9> */
.L_x_8475:
        /* <DEDUP_REMOVED lines=12> */
.L_x_8484:
[----:B------:R-:W-:Y:S02]  /*8cd0*/  IMAD.MOV.U32 R170, RZ, RZ, R176 ;  /* 0x000000ffffaa7224 */ /* 0x000fe400078e00b0 */
.L_x_8485:
[----:B------:R-:W-:Y:S05]  /*8ce0*/  BSYNC B1 ;  /* 0x0000000000017941 */ /* 0x000fea0003800000 */
.L_x_8483:
        /* <DEDUP_REMOVED lines=16> */
.L_x_8489:
[----:B------:R-:W-:Y:S05]  /*8df0*/  BSYNC B2 ;  /* 0x0000000000027941 */ /* 0x000fea0003800000 */
.L_x_8488:
        /* <DEDUP_REMOVED lines=44> */
.L_x_8487:
[----:B------:R-:W-:Y:S05]  /*90c0*/  BSYNC B1 ;  /* 0x0000000000017941 */ /* 0x000fea0003800000 */
.L_x_8486:
        /* <DEDUP_REMOVED lines=14> */
.L_x_8490:
        /* <DEDUP_REMOVED lines=12> */
.L_x_8493:
[----:B------:R-:W-:Y:S02]  /*9270*/  IMAD.MOV.U32 R170, RZ, RZ, R176 ;  /* 0x000000ffffaa7224 */ /* 0x000fe400078e00b0 */
.L_x_8494:
[----:B------:R-:W-:Y:S05]  /*9280*/  BSYNC B1 ;  /* 0x0000000000017941 */ /* 0x000fea0003800000 */
.L_x_8492:
        /* <DEDUP_REMOVED lines=16> */
.L_x_8498:
[----:B------:R-:W-:Y:S05]  /*9390*/  BSYNC B2 ;  /* 0x0000000000027941 */ /* 0x000fea0003800000 */
.L_x_8497:
        /* <DEDUP_REMOVED lines=44> */
.L_x_8496:
[----:B------:R-:W-:Y:S05]  /*9660*/  BSYNC B1 ;  /* 0x0000000000017941 */ /* 0x000fea0003800000 */
.L_x_8495:
        /* <DEDUP_REMOVED lines=9> */
.L_x_8491:
        /* <DEDUP_REMOVED lines=12> */
.L_x_8500:
[----:B------:R-:W-:Y:S02]  /*97c0*/  IMAD.MOV.U32 R170, RZ, RZ, R176 ;  /* 0x000000ffffaa7224 */ /* 0x000fe400078e00b0 */
.L_x_8501:
[----:B------:R-:W-:Y:S05]  /*97d0*/  BSYNC B1 ;  /* 0x0000000000017941 */ /* 0x000fea0003800000 */
.L_x_8499:
        /* <DEDUP_REMOVED lines=16> */
.L_x_8505:
[----:B------:R-:W-:Y:S05]  /*98e0*/  BSYNC B2 ;  /* 0x0000000000027941 */ /* 0x000fea0003800000 */
.L_x_8504:
        /* <DEDUP_REMOVED lines=44> */
.L_x_8503:
[----:B------:R-:W-:Y:S05]  /*9bb0*/  BSYNC B1 ;  /* 0x0000000000017941 */ /* 0x000fea0003800000 */
.L_x_8502:
        /* <DEDUP_REMOVED lines=12> */
.L_x_8506:
        /* <DEDUP_REMOVED lines=12> */
.L_x_8509:
[----:B------:R-:W-:Y:S02]  /*9d40*/  IMAD.MOV.U32 R170, RZ, RZ, R176 ;  /* 0x000000ffffaa7224 */ /* 0x000fe400078e00b0 */
.L_x_8510:
[----:B------:R-:W-:Y:S05]  /*9d50*/  BSYNC B1 ;  /* 0x0000000000017941 */ /* 0x000fea0003800000 */
.L_x_8508:
        /* <DEDUP_REMOVED lines=16> */
.L_x_8514:
[----:B------:R-:W-:Y:S05]  /*9e60*/  BSYNC B2 ;  /* 0x0000000000027941 */ /* 0x000fea0003800000 */
.L_x_8513:
        /* <DEDUP_REMOVED lines=44> */
.L_x_8512:
[----:B------:R-:W-:Y:S05]  /*a130*/  BSYNC B1 ;  /* 0x0000000000017941 */ /* 0x000fea0003800000 */
.L_x_8511:
        /* <DEDUP_REMOVED lines=9> */
.L_x_8507:
        /* <DEDUP_REMOVED lines=12> */
.L_x_8516:
[----:B------:R-:W-:Y:S02]  /*a290*/  IMAD.MOV.U32 R170, RZ, RZ, R176 ;  /* 0x000000ffffaa7224 */ /* 0x000fe400078e00b0 */
.L_x_8517:
[----:B------:R-:W-:Y:S05]  /*a2a0*/  BSYNC B1 ;  /* 0x0000000000017941 */ /* 0x000fea0003800000 */
.L_x_8515:
        /* <DEDUP_REMOVED lines=16> */
.L_x_8521:
[----:B------:R-:W-:Y:S05]  /*a3b0*/  BSYNC B2 ;  /* 0x0000000000027941 */ /* 0x000fea0003800000 */
.L_x_8520:
        /* <DEDUP_REMOVED lines=44> */
.L_x_8519:
[----:B------:R-:W-:Y:S05]  /*a680*/  BSYNC B1 ;  /* 0x0000000000017941 */ /* 0x000fea0003800000 */
.L_x_8518:
        /* <DEDUP_REMOVED lines=12> */
.L_x_8522:
        /* <DEDUP_REMOVED lines=12> */
.L_x_8525:
[----:B------:R-:W-:Y:S02]  /*a810*/  IMAD.MOV.U32 R170, RZ, RZ, R176 ;  /* 0x000000ffffaa7224 */ /* 0x000fe400078e00b0 */
.L_x_8526:
[----:B------:R-:W-:Y:S05]  /*a820*/  BSYNC B1 ;  /* 0x0000000000017941 */ /* 0x000fea0003800000 */
.L_x_8524:
        /* <DEDUP_REMOVED lines=16> */
.L_x_8530:
[----:B------:R-:W-:Y:S05]  /*a930*/  BSYNC B2 ;  /* 0x0000000000027941 */ /* 0x000fea0003800000 */
.L_x_8529:
        /* <DEDUP_REMOVED lines=44> */
.L_x_8528:
[----:B------:R-:W-:Y:S05]  /*ac00*/  BSYNC B1 ;  /* 0x0000000000017941 */ /* 0x000fea0003800000 */
.L_x_8527:
        /* <DEDUP_REMOVED lines=9> */
.L_x_8523:
        /* <DEDUP_REMOVED lines=12> */
.L_x_8532:
[----:B------:R-:W-:Y:S02]  /*ad60*/  IMAD.MOV.U32 R170, RZ, RZ, R176 ;  /* 0x000000ffffaa7224 */ /* 0x000fe400078e00b0 */
.L_x_8533:
[----:B------:R-:W-:Y:S05]  /*ad70*/  BSYNC B1 ;  /* 0x0000000000017941 */ /* 0x000fea0003800000 */
.L_x_8531:
        /* <DEDUP_REMOVED lines=16> */
.L_x_8537:
[----:B------:R-:W-:Y:S05]  /*ae80*/  BSYNC B2 ;  /* 0x0000000000027941 */ /* 0x000fea0003800000 */
.L_x_8536:
        /* <DEDUP_REMOVED lines=44> */
.L_x_8535:
[----:B------:R-:W-:Y:S05]  /*b150*/  BSYNC B1 ;  /* 0x0000000000017941 */ /* 0x000fea0003800000 */
.L_x_8534:
        /* <DEDUP_REMOVED lines=12> */
.L_x_8538:
        /* <DEDUP_REMOVED lines=12> */
.L_x_8541:
[----:B------:R-:W-:Y:S02]  /*b2e0*/  IMAD.MOV.U32 R170, RZ, RZ, R176 ;  /* 0x000000ffffaa7224 */ /* 0x000fe400078e00b0 */
.L_x_8542:
[----:B------:R-:W-:Y:S05]  /*b2f0*/  BSYNC B1 ;  /* 0x0000000000017941 */ /* 0x000fea0003800000 */
.L_x_8540:
        /* <DEDUP_REMOVED lines=16> */
.L_x_8546:
[----:B------:R-:W-:Y:S05]  /*b400*/  BSYNC B2 ;  /* 0x0000000000027941 */ /* 0x000fea0003800000 */
.L_x_8545:
        /* <DEDUP_REMOVED lines=44> */
.L_x_8544:
[----:B------:R-:W-:Y:S05]  /*b6d0*/  BSYNC B1 ;  /* 0x0000000000017941 */ /* 0x000fea0003800000 */
.L_x_8543:
        /* <DEDUP_REMOVED lines=9> */
.L_x_8539:
        /* <DEDUP_REMOVED lines=12> */
.L_x_8548:
[----:B------:R-:W-:Y:S02]  /*b830*/  IMAD.MOV.U32 R170, RZ, RZ, R176 ;  /* 0x000000ffffaa7224 */ /* 0x000fe400078e00b0 */
.L_x_8549:
[----:B------:R-:W-:Y:S05]  /*b840*/  BSYNC B1 ;  /* 0x0000000000017941 */ /* 0x000fea0003800000 */
.L_x_8547:
        /* <DEDUP_REMOVED lines=16> */
.L_x_8553:
[----:B------:R-:W-:Y:S05]  /*b950*/  BSYNC B2 ;  /* 0x0000000000027941 */ /* 0x000fea0003800000 */
.L_x_8552:
        /* <DEDUP_REMOVED lines=44> */
.L_x_8551:
[----:B------:R-:W-:Y:S05]  /*bc20*/  BSYNC B1 ;  /* 0x0000000000017941 */ /* 0x000fea0003800000 */
.L_x_8550:
        /* <DEDUP_REMOVED lines=12> */
.L_x_8554:
        /* <DEDUP_REMOVED lines=12> */
.L_x_8557:
[----:B------:R-:W-:Y:S02]  /*bdb0*/  IMAD.MOV.U32 R185, RZ, RZ, R176 ;  /* 0x000000ffffb97224 */ /* 0x000fe400078e00b0 */
.L_x_8558:
[----:B------:R-:W-:Y:S05]  /*bdc0*/  BSYNC B1 ;  /* 0x0000000000017941 */ /* 0x000fea0003800000 */
.L_x_8556:
        /* <DEDUP_REMOVED lines=16> */
.L_x_8562:
[----:B------:R-:W-:Y:S05]  /*bed0*/  BSYNC B2 ;  /* 0x0000000000027941 */ /* 0x000fea0003800000 */
.L_x_8561:
        /* <DEDUP_REMOVED lines=44> */
.L_x_8560:
[----:B------:R-:W-:Y:S05]  /*c1a0*/  BSYNC B1 ;  /* 0x0000000000017941 */ /* 0x000fea0003800000 */
.L_x_8559:
        /* <DEDUP_REMOVED lines=9> */
.L_x_8555:
[----:B------:R-:W-:Y:S02]  /*c240*/  SEL R186, RZ, 0x10000, P4 ;  /* 0x00010000ffba7807 */ /* 0x000fe40002000000 */
        /* <DEDUP_REMOVED lines=14> */
[----:B------:R-:W-:Y:S01]  /*c330*/  SHF.L.U64.HI R190, R132, 0x3, RZ ;  /* 0x0000000384be7819 */ /* 0x000fe200000102ff */
[----:B------:R-:W-:Y:S01]  /*c340*/  IMAD.WIDE.U32 R138, R138, 0x100, RZ ;  /* 0x000001008a8a7825 */ /* 0x000fe200078e00ff */
[----:B------:R-:W-:-:S03]  /*c350*/  LOP3.LUT P6, RZ, R187, 0x10, RZ, 0xc0, !PT ;  /* 0x00000010bbff7812 */ /* 0x000fc600078cc0ff */
[----:B------:R-:W-:Y:S01]  /*c360*/  IMAD.SHL.U32 R186, R132, 0x8, RZ ;  /* 0x0000000884ba7824 */ /* 0x000fe200078e00ff */
[----:B------:R-:W-:Y:S02]  /*c370*/  LOP3.LUT R133, R138, R134, R136, 0xfe, !PT ;  /* 0x000000868a857212 */ /* 0x000fe400078efe88 */
[----:B------:R-:W-:Y:S02]  /*c380*/  LEA R134, P0, R132, c[0x0][0x188], 0x5 ;  /* 0x0000620084867a11 */ /* 0x000fe400078028ff */
[----:B------:R-:W-:Y:S02]  /*c390*/  SEL R136, RZ, 0x1, P1 ;  /* 0x00000001ff887807 */ /* 0x000fe40000800000 */
[----:B------:R-:W-:Y:S02]  /*c3a0*/  IADD3 R138, P1, R186, c[0x0][0x190], RZ ;  /* 0x00006400ba8a7a10 */ /* 0x000fe40007f3e0ff */
[----:B------:R-:W-:Y:S02]  /*c3b0*/  LEA.HI.X R135, R132, c[0x0][0x18c], RZ, 0x5, P0 ;  /* 0x0000630084877a11 */ /* 0x000fe400000f2cff */
[----:B------:R-:W-:-:S02]  /*c3c0*/  LOP3.LUT R137, R139, R185, R137, 0xfe, !PT ;  /* 0x000000b98b897212 */ /* 0x000fc400078efe89 */
        /* <DEDUP_REMOVED lines=12> */
[----:B------:R-:W-:Y:S02]  /*c490*/  LOP3.LUT R138, R179, 0xff, RZ, 0xc0, !PT ;  /* 0x000000ffb38a7812 */ /* 0x000fe400078ec0ff */
[----:B------:R-:W-:Y:S02]  /*c4a0*/  LOP3.LUT R188, R178, 0xff, RZ, 0xc0, !PT ;  /* 0x000000ffb2bc7812 */ /* 0x000fe400078ec0ff */
[----:B------:R-:W-:Y:S01]  /*c4b0*/  LOP3.LUT R134, R133, 0xff00, R136, 0xf8, !PT ;  /* 0x0000ff0085867812 */ /* 0x000fe200078ef888 */
[----:B------:R-:W-:-:S03]  /*c4c0*/  IMAD.WIDE.U32 R136, R137, 0x1000000, RZ ;  /* 0x0100000089887825 */ /* 0x000fc600078e00ff */
[----:B------:R-:W-:Y:S01]  /*c4d0*/  LOP3.LUT R133, R134, 0xff, R181, 0xf8, !PT ;  /* 0x000000ff86857812 */ /* 0x000fe200078ef8b5 */
[----:B------:R-:W-:Y:S01]  /*c4e0*/  IMAD.WIDE.U32 R138, R138, 0x10000, RZ ;  /* 0x000100008a8a7825 */ /* 0x000fe200078e00ff */
[----:B------:R-:W-:-:S03]  /*c4f0*/  IADD3 R134, P0, R186, c[0x0][0x198], RZ ;  /* 0x00006600ba867a10 */ /* 0x000fc60007f1e0ff */
[----:B------:R-:W-:Y:S01]  /*c500*/  IMAD.WIDE.U32 R188, R188, 0x100, RZ ;  /* 0x00000100bcbc7825 */ /* 0x000fe200078e00ff */
[----:B------:R-:W-:Y:S02]  /*c510*/  LOP3.LUT R133, R139, R133, R137, 0xfe, !PT ;  /* 0x000000858b857212 */ /* 0x000fe400078efe89 */
[----:B------:R-:W-:Y:S02]  /*c520*/  IADD3.X R135, R190, c[0x0][0x19c], RZ, P0, !PT ;  /* 0x00006700be877a10 */ /* 0x000fe400007fe4ff */
[----:B------:R-:W-:Y:S02]  /*c530*/  LOP3.LUT R136, R188, R136, R138, 0xfe, !PT ;  /* 0x00000088bc887212 */ /* 0x000fe400078efe8a */
[----:B------:R-:W-:Y:S02]  /*c540*/  LOP3.LUT R137, R133, R189, RZ, 0xfc, !PT ;  /* 0x000000bd85897212 */ /* 0x000fe400078efcff */
[----:B------:R-:W-:-:S05]  /*c550*/  LOP3.LUT R136, R136, 0xff, R177, 0xf8, !PT ;  /* 0x000000ff88887812 */ /* 0x000fca00078ef8b1 */
[----:B------:R1:W-:Y:S02]  /*c560*/  STG.E.64 [R134.64], R136 ;  /* 0x0000008886007986 */ /* 0x0003e4000c101b04 */
.L_x_8563:
[----:B------:R-:W-:Y:S02]  /*c570*/  IADD3 R132, R132, 0x80, RZ ;  /* 0x0000008084847810 */ /* 0x000fe40007ffe0ff */
.L_x_8434:
[----:B------:R-:W-:Y:S05]  /*c580*/  BSYNC B0 ;  /* 0x0000000000007941 */ /* 0x000fea0003800000 */
.L_x_8433:
        /* <DEDUP_REMOVED lines=21> */
[----:B-1----:R-:W-:-:S11]  /*c6e0*/  IADD3 R134, R170, 0x1, RZ ;  /* 0x00000001aa867810 */ /* 0x002fd60007ffe0ff */
[----:B------:R-:W-:Y:S05]  /*c6f0*/  @!P1 BRA `(.L_x_8567) ;  /* 0x0000008000009947 */ /* 0x000fea0003800000 */
[----:B--2---:R-:W-:Y:S01]  /*c700*/  ISETP.NE.AND P1, PT, R170, 0x2, PT ;  /* 0x00000002aa00780c */ /* 0x004fe20003f25270 */
[----:B------:R-:W-:-:S12]  /*c710*/  IMAD.MOV.U32 R138, RZ, RZ, R168 ;  /* 0x000000ffff8a7224 */ /* 0x000fd800078e00a8 */
[----:B------:R-:W-:Y:S05]  /*c720*/  @!P1 BRA `(.L_x_8568) ;  /* 0x0000006000009947 */ /* 0x000fea0003800000 */
[----:B------:R-:W-:Y:S01]  /*c730*/  ISETP.NE.AND P1, PT, R170, 0x3, PT ;  /* 0x00000003aa00780c */ /* 0x000fe20003f25270 */
[----:B------:R-:W-:-:S12]  /*c740*/  IMAD.MOV.U32 R138, RZ, RZ, R169 ;  /* 0x000000ffff8a7224 */ /* 0x000fd800078e00a9 */
[----:B------:R-:W-:Y:S05]  /*c750*/  @P1 BRA `(.L_x_8568) ;  /* 0x0000003000001947 */ /* 0x000fea0003800000 */
[----:B------:R-:W-:Y:S01]  /*c760*/  IMAD.MOV.U32 R138, RZ, RZ, R174 ;  /* 0x000000ffff8a7224 */ /* 0x000fe200078e00ae */
[----:B------:R-:W-:Y:S05]  /*c770*/  BRA `(.L_x_8568) ;  /* 0x0000001000007947 */ /* 0x000fea0003800000 */
.L_x_8567:
[----:B--2---:R-:W-:Y:S02]  /*c780*/  IMAD.MOV.U32 R138, RZ, RZ, R176 ;  /* 0x000000ffff8a7224 */ /* 0x004fe400078e00b0 */
.L_x_8568:
[----:B------:R-:W-:Y:S05]  /*c790*/  BSYNC B1 ;  /* 0x0000000000017941 */ /* 0x000fea0003800000 */
.L_x_8566:
        /* <DEDUP_REMOVED lines=16> */
.L_x_8572:
[----:B------:R-:W-:Y:S05]  /*c8a0*/  BSYNC B2 ;  /* 0x0000000000027941 */ /* 0x000fea0003800000 */
.L_x_8571:
        /* <DEDUP_REMOVED lines=44> */
.L_x_8570:
[----:B------:R-:W-:Y:S05]  /*cb70*/  BSYNC B1 ;  /* 0x0000000000017941 */ /* 0x000fea0003800000 */
.L_x_8569:
        /* <DEDUP_REMOVED lines=17> */
.L_x_8573:
        /* <DEDUP_REMOVED lines=12> */
.L_x_8576:
[----:B------:R-:W-:Y:S02]  /*cd50*/  IMAD.MOV.U32 R170, RZ, RZ, R176 ;  /* 0x000000ffffaa7224 */ /* 0x000fe400078e00b0 */
.L_x_8577:
[----:B------:R-:W-:Y:S05]  /*cd60*/  BSYNC B1 ;  /* 0x0000000000017941 */ /* 0x000fea0003800000 */
.L_x_8575:
        /* <DEDUP_REMOVED lines=16> */
.L_x_8581:
[----:B------:R-:W-:Y:S05]  /*ce70*/  BSYNC B2 ;  /* 0x0000000000027941 */ /* 0x000fea0003800000 */
.L_x_8580:
        /* <DEDUP_REMOVED lines=43> */
.L_x_8579:
[----:B------:R-:W-:Y:S05]  /*d130*/  BSYNC B1 ;  /* 0x0000000000017941 */ /* 0x000fea0003800000 */
.L_x_8578:
        /* <DEDUP_REMOVED lines=9> */
.L_x_8574:
        /* <DEDUP_REMOVED lines=12> */
.L_x_8583:
[----:B------:R-:W-:Y:S02]  /*d290*/  IMAD.MOV.U32 R170, RZ, RZ, R176 ;  /* 0x000000ffffaa7224 */ /* 0x000fe400078e00b0 */
.L_x_8584:
[----:B------:R-:W-:Y:S05]  /*d2a0*/  BSYNC B1 ;  /* 0x0000000000017941 */ /* 0x000fea0003800000 */
.L_x_8582:
        /* <DEDUP_REMOVED lines=16> */
.L_x_8588:
[----:B------:R-:W-:Y:S05]  /*d3b0*/  BSYNC B2 ;  /* 0x0000000000027941 */ /* 0x000fea0003800000 */
.L_x_8587:
        /* <DEDUP_REMOVED lines=44> */
.L_x_8586:
[----:B------:R-:W-:Y:S05]  /*d680*/  BSYNC B1 ;  /* 0x0000000000017941 */ /* 0x000fea0003800000 */
.L_x_8585:
        /* <DEDUP_REMOVED lines=14> */
.L_x_8589:
        /* <DEDUP_REMOVED lines=12> */
.L_x_8592:
[----:B------:R-:W-:Y:S02]  /*d830*/  IMAD.MOV.U32 R128, RZ, RZ, R176 ;  /* 0x000000ffff807224 */ /* 0x000fe400078e00b0 */
.L_x_8593:
[----:B------:R-:W-:Y:S05]  /*d840*/  BSYNC B1 ;  /* 0x0000000000017941 */ /* 0x000fea0003800000 */
.L_x_8591:
        /* <DEDUP_REMOVED lines=16> */
.L_x_8597:
[----:B------:R-:W-:Y:S05]  /*d950*/  BSYNC B2 ;  /* 0x0000000000027941 */ /* 0x000fea0003800000 */
.L_x_8596:
        /* <DEDUP_REMOVED lines=44> */
.L_x_8595:
[----:B------:R-:W-:Y:S05]  /*dc20*/  BSYNC B1 ;  /* 0x0000000000017941 */ /* 0x000fea0003800000 */
.L_x_8594:
        /* <DEDUP_REMOVED lines=9> */
.L_x_8590:
        /* <DEDUP_REMOVED lines=12> */
.L_x_8599:
[----:B------:R-:W-:Y:S02]  /*dd80*/  IMAD.MOV.U32 R170, RZ, RZ, R176 ;  /* 0x000000ffffaa7224 */ /* 0x000fe400078e00b0 */
.L_x_8600:
[----:B------:R-:W-:Y:S05]  /*dd90*/  BSYNC B1 ;  /* 0x0000000000017941 */ /* 0x000fea0003800000 */
.L_x_8598:
        /* <DEDUP_REMOVED lines=16> */
.L_x_8604:
[----:B------:R-:W-:Y:S05]  /*dea0*/  BSYNC B2 ;  /* 0x0000000000027941 */ /* 0x000fea0003800000 */
.L_x_8603:
        /* <DEDUP_REMOVED lines=44> */
.L_x_8602:
[----:B------:R-:W-:Y:S05]  /*e170*/  BSYNC B1 ;  /* 0x0000000000017941 */ /* 0x000fea0003800000 */
.L_x_8601:
        /* <DEDUP_REMOVED lines=14> */
.L_x_8605:
        /* <DEDUP_REMOVED lines=12> */
.L_x_8608:
[----:B------:R-:W-:Y:S02]  /*e320*/  IMAD.MOV.U32 R170, RZ, RZ, R176 ;  /* 0x000000ffffaa7224 */ /* 0x000fe400078e00b0 */
.L_x_8609:
[----:B------:R-:W-:Y:S05]  /*e330*/  BSYNC B1 ;  /* 0x0000000000017941 */ /* 0x000fea0003800000 */
.L_x_8607:
        /* <DEDUP_REMOVED lines=16> */
.L_x_8613:
[----:B------:R-:W-:Y:S05]  /*e440*/  BSYNC B2 ;  /* 0x0000000000027941 */ /* 0x000fea0003800000 */
.L_x_8612:
        /* <DEDUP_REMOVED lines=44> */
.L_x_8611:
[----:B------:R-:W-:Y:S05]  /*e710*/  BSYNC B1 ;  /* 0x0000000000017941 */ /* 0x000fea0003800000 */
.L_x_8610:
        /* <DEDUP_REMOVED lines=9> */
.L_x_8606:
        /* <DEDUP_REMOVED lines=12> */
.L_x_8615:
[----:B------:R-:W-:Y:S02]  /*e870*/  IMAD.MOV.U32 R170, RZ, RZ, R176 ;  /* 0x000000ffffaa7224 */ /* 0x000fe400078e00b0 */
.L_x_8616:
[----:B------:R-:W-:Y:S05]  /*e880*/  BSYNC B1 ;  /* 0x0000000000017941 */ /* 0x000fea0003800000 */
.L_x_8614:
        /* <DEDUP_REMOVED lines=16> */
.L_x_8620:
[----:B------:R-:W-:Y:S05]  /*e990*/  BSYNC B2 ;  /* 0x0000000000027941 */ /* 0x000fea0003800000 */
.L_x_8619:
        /* <DEDUP_REMOVED lines=44> */
.L_x_8618:
[----:B------:R-:W-:Y:S05]  /*ec60*/  BSYNC B1 ;  /* 0x0000000000017941 */ /* 0x000fea0003800000 */
.L_x_8617:
        /* <DEDUP_REMOVED lines=14> */
.L_x_8621:
        /* <DEDUP_REMOVED lines=12> */
.L_x_8624:
[----:B------:R-:W-:Y:S02]  /*ee10*/  IMAD.MOV.U32 R170, RZ, RZ, R176 ;  /* 0x000000ffffaa7224 */ /* 0x000fe400078e00b0 */
.L_x_8625:
[----:B------:R-:W-:Y:S05]  /*ee20*/  BSYNC B1 ;  /* 0x0000000000017941 */ /* 0x000fea0003800000 */
.L_x_8623:
        /* <DEDUP_REMOVED lines=16> */
.L_x_8629:
[----:B------:R-:W-:Y:S05]  /*ef30*/  BSYNC B2 ;  /* 0x0000000000027941 */ /* 0x000fea0003800000 */
.L_x_8628:
        /* <DEDUP_REMOVED lines=44> */
.L_x_8627:
[----:B------:R-:W-:Y:S05]  /*f200*/  BSYNC B1 ;  /* 0x0000000000017941 */ /* 0x000fea0003800000 */
.L_x_8626:
        /* <DEDUP_REMOVED lines=9> */
.L_x_8622:
        /* <DEDUP_REMOVED lines=12> */
.L_x_8631:
[----:B------:R-:W-:Y:S02]  /*f360*/  IMAD.MOV.U32 R170, RZ, RZ, R176 ;  /* 0x000000ffffaa7224 */ /* 0x000fe400078e00b0 */
.L_x_8632:
[----:B------:R-:W-:Y:S05]  /*f370*/  BSYNC B1 ;  /* 0x0000000000017941 */ /* 0x000fea0003800000 */
.L_x_8630:
        /* <DEDUP_REMOVED lines=16> */
.L_x_8636:
[----:B------:R-:W-:Y:S05]  /*f480*/  BSYNC B2 ;  /* 0x0000000000027941 */ /* 0x000fea0003800000 */
.L_x_8635:
        /* <DEDUP_REMOVED lines=44> */
.L_x_8634:
[----:B------:R-:W-:Y:S05]  /*f750*/  BSYNC B1 ;  /* 0x0000000000017941 */ /* 0x000fea0003800000 */
.L_x_8633:
        /* <DEDUP_REMOVED lines=12> */
.L_x_8637:
        /* <DEDUP_REMOVED lines=12> */
.L_x_8640:
[----:B------:R-:W-:Y:S02]  /*f8e0*/  IMAD.MOV.U32 R170, RZ, RZ, R176 ;  /* 0x000000ffffaa7224 */ /* 0x000fe400078e00b0 */
.L_x_8641:
[----:B------:R-:W-:Y:S05]  /*f8f0*/  BSYNC B1 ;  /* 0x0000000000017941 */ /* 0x000fea0003800000 */
.L_x_8639:
        /* <DEDUP_REMOVED lines=16> */
.L_x_8645:
[----:B------:R-:W-:Y:S05]  /*fa00*/  BSYNC B2 ;  /* 0x0000000000027941 */ /* 0x000fea0003800000 */
.L_x_8644:
        /* <DEDUP_REMOVED lines=44> */
.L_x_8643:
[----:B------:R-:W-:Y:S05]  /*fcd0*/  BSYNC B1 ;  /* 0x0000000000017941 */ /* 0x000fea0003800000 */
.L_x_8642:
        /* <DEDUP_REMOVED lines=9> */
.L_x_8638:
        /* <DEDUP_REMOVED lines=12> */
.L_x_8647:
[----:B------:R-:W-:Y:S02]  /*fe30*/  IMAD.MOV.U32 R170, RZ, RZ, R176 ;  /* 0x000000ffffaa7224 */ /* 0x000fe400078e00b0 */
.L_x_8648:
[----:B------:R-:W-:Y:S05]  /*fe40*/  BSYNC B1 ;  /* 0x0000000000017941 */ /* 0x000fea0003800000 */
.L_x_8646:
        /* <DEDUP_REMOVED lines=16> */
.L_x_8652:
[----:B------:R-:W-:Y:S05]  /*ff50*/  BSYNC B2 ;  /* 0x0000000000027941 */ /* 0x000fea0003800000 */
.L_x_8651:
        /* <DEDUP_REMOVED lines=44> */
.L_x_8650:
[----:B------:R-:W-:Y:S05]  /*10220*/  BSYNC B1 ;  /* 0x0000000000017941 */ /* 0x000fea0003800000 */
.L_x_8649:
        /* <DEDUP_REMOVED lines=12> */
.L_x_8653:
        /* <DEDUP_REMOVED lines=12> */
.L_x_8656:
[----:B------:R-:W-:Y:S02]  /*103b0*/  IMAD.MOV.U32 R170, RZ, RZ, R176 ;  /* 0x000000ffffaa7224 */ /* 0x000fe400078e00b0 */
.L_x_8657:
[----:B------:R-:W-:Y:S05]  /*103c0*/  BSYNC B1 ;  /* 0x0000000000017941 */ /* 0x000fea0003800000 */
.L_x_8655:
        /* <DEDUP_REMOVED lines=16> */
.L_x_8661:
[----:B------:R-:W-:Y:S05]  /*104d0*/  BSYNC B2 ;  /* 0x0000000000027941 */ /* 0x000fea0003800000 */
.L_x_8660:
        /* <DEDUP_REMOVED lines=44> */
.L_x_8659:
[----:B------:R-:W-:Y:S05]  /*107a0*/  BSYNC B1 ;  /* 0x0000000000017941 */ /* 0x000fea0003800000 */
.L_x_8658:
        /* <DEDUP_REMOVED lines=9> */
.L_x_8654:
        /* <DEDUP_REMOVED lines=12> */
.L_x_8663:
[----:B------:R-:W-:Y:S02]  /*10900*/  IMAD.MOV.U32 R170, RZ, RZ, R176 ;  /* 0x000000ffffaa7224 */ /* 0x000fe400078e00b0 */
.L_x_8664:
[----:B------:R-:W-:Y:S05]  /*10910*/  BSYNC B1 ;  /* 0x0000000000017941 */ /* 0x000fea0003800000 */
.L_x_8662:
        /* <DEDUP_REMOVED lines=16> */
.L_x_8668:
[----:B------:R-:W-:Y:S05]  /*10a20*/  BSYNC B2 ;  /* 0x0000000000027941 */ /* 0x000fea0003800000 */
.L_x_8667:
        /* <DEDUP_REMOVED lines=44> */
.L_x_8666:
[----:B------:R-:W-:Y:S05]  /*10cf0*/  BSYNC B1 ;  /* 0x0000000000017941 */ /* 0x000fea0003800000 */
.L_x_8665:
        /* <DEDUP_REMOVED lines=12> */
.L_x_8669:
        /* <DEDUP_REMOVED lines=12> */
.L_x_8672:
[----:B------:R-:W-:Y:S02]  /*10e80*/  IMAD.MOV.U32 R170, RZ, RZ, R176 ;  /* 0x000000ffffaa7224 */ /* 0x000fe400078e00b0 */
.L_x_8673:
[----:B------:R-:W-:Y:S05]  /*10e90*/  BSYNC B1 ;  /* 0x0000000000017941 */ /* 0x000fea0003800000 */
.L_x_8671:
        /* <DEDUP_REMOVED lines=16> */
.L_x_8677:
[----:B------:R-:W-:Y:S05]  /*10fa0*/  BSYNC B2 ;  /* 0x0000000000027941 */ /* 0x000fea0003800000 */
.L_x_8676:
        /* <DEDUP_REMOVED lines=44> */
.L_x_8675:
[----:B------:R-:W-:Y:S05]  /*11270*/  BSYNC B1 ;  /* 0x0000000000017941 */ /* 0x000fea0003800000 */
.L_x_8674:
        /* <DEDUP_REMOVED lines=9> */
.L_x_8670:
        /* <DEDUP_REMOVED lines=12> */
.L_x_8679:
[----:B------:R-:W-:Y:S02]  /*113d0*/  IMAD.MOV.U32 R170, RZ, RZ, R176 ;  /* 0x000000ffffaa7224 */ /* 0x000fe400078e00b0 */
.L_x_8680:
[----:B------:R-:W-:Y:S05]  /*113e0*/  BSYNC B1 ;  /* 0x0000000000017941 */ /* 0x000fea0003800000 */
.L_x_8678:
        /* <DEDUP_REMOVED lines=16> */
.L_x_8684:
[----:B------:R-:W-:Y:S05]  /*114f0*/  BSYNC B2 ;  /* 0x0000000000027941 */ /* 0x000fea0003800000 */
.L_x_8683:
        /* <DEDUP_REMOVED lines=44> */
.L_x_8682:
[----:B------:R-:W-:Y:S05]  /*117c0*/  BSYNC B1 ;  /* 0x0000000000017941 */ /* 0x000fea0003800000 */
.L_x_8681:
        /* <DEDUP_REMOVED lines=12> */
.L_x_8685:
        /* <DEDUP_REMOVED lines=12> */
.L_x_8688:
[----:B------:R-:W-:Y:S02]  /*11950*/  IMAD.MOV.U32 R185, RZ, RZ, R176 ;  /* 0x000000ffffb97224 */ /* 0x000fe400078e00b0 */
.L_x_8689:
[----:B------:R-:W-:Y:S05]  /*11960*/  BSYNC B1 ;  /* 0x0000000000017941 */ /* 0x000fea0003800000 */
.L_x_8687:
        /* <DEDUP_REMOVED lines=16> */
.L_x_8693:
[----:B------:R-:W-:Y:S05]  /*11a70*/  BSYNC B2 ;  /* 0x0000000000027941 */ /* 0x000fea0003800000 */
.L_x_8692:
        /* <DEDUP_REMOVED lines=44> */
.L_x_8691:
[----:B------:R-:W-:Y:S05]  /*11d40*/  BSYNC B1 ;  /* 0x0000000000017941 */ /* 0x000fea0003800000 */
.L_x_8690:
        /* <DEDUP_REMOVED lines=9> */
.L_x_8686:
        /* <DEDUP_REMOVED lines=14> */
[----:B------:R-:W-:-:S02]  /*11ec0*/  SHF.L.U32 R186, R132, 0x3, RZ ;  /* 0x0000000384ba7819 */ /* 0x000fc400000006ff */
[----:B------:R-:W-:Y:S01]  /*11ed0*/  LOP3.LUT R185, R135, R133, R185, 0xfe, !PT ;  /* 0x0000008587b97212 */ /* 0x000fe200078efeb9 */
[----:B------:R-:W-:Y:S01]  /*11ee0*/  IMAD.WIDE.U32 R138, R138, 0x100, RZ ;  /* 0x000001008a8a7825 */ /* 0x000fe200078e00ff */
[----:B------:R-:W-:Y:S02]  /*11ef0*/  SHF.R.U32.HI R188, RZ, 0x1d, R132 ;  /* 0x0000001dffbc7819 */ /* 0x000fe40000011684 */
[----:B------:R-:W-:Y:S02]  /*11f00*/  LOP3.LUT P6, RZ, R187, 0x10, RZ, 0xc0, !PT ;  /* 0x00000010bbff7812 */ /* 0x000fe400078cc0ff */
[----:B------:R-:W-:Y:S02]  /*11f10*/  LOP3.LUT R133, R138, R134, R136, 0xfe, !PT ;  /* 0x000000868a857212 */ /* 0x000fe400078efe88 */
[----:B------:R-:W-:Y:S02]  /*11f20*/  LEA R134, P0, R132, c[0x0][0x188], 0x5 ;  /* 0x0000620084867a11 */ /* 0x000fe400078028ff */
[----:B------:R-:W-:-:S02]  /*11f30*/  SEL R136, RZ, 0x1, P1 ;  /* 0x00000001ff887807 */ /* 0x000fc40000800000 */
[----:B------:R-:W-:Y:S02]  /*11f40*/  IADD3 R138, P1, R186, c[0x0][0x190], RZ ;  /* 0x00006400ba8a7a10 */ /* 0x000fe40007f3e0ff */
        /* <DEDUP_REMOVED lines=8> */
[----:B------:R-:W-:Y:S01]  /*11fd0*/  IMAD.U32 R133, R183, 0x10000, RZ ;  /* 0x00010000b7857824 */ /* 0x000fe200078e00ff */
[----:B------:R-:W-:Y:S02]  /*11fe0*/  LOP3.LUT R132, R184, 0xffff, RZ, 0xc0, !PT ;  /* 0x0000ffffb8847812 */ /* 0x000fe400078ec0ff */
[----:B-1----:R-:W-:Y:S02]  /*11ff0*/  PRMT R135, R182, 0x7104, RZ ;  /* 0x00007104b6877816 */ /* 0x002fe400000000ff */
        /* <DEDUP_REMOVED lines=17> */
.L_x_8565:
[----:B------:R-:W-:Y:S05]  /*12110*/  BSYNC B0 ;  /* 0x0000000000007941 */ /* 0x000fea0003800000 */
.L_x_8564:
[----:B-1----:R-:W-:Y:S01]  /*12120*/  FADD.FTZ R132, RZ, R108 ;  /* 0x0000006cff847221 */ /* 0x002fe20000010000 */
[----:B------:R-:W-:Y:S02]  /*12130*/  LOP3.LUT P0, RZ, R187, 0x20, RZ, 0xc0, !PT ;  /* 0x00000020bbff7812 */ /* 0x000fe4000780c0ff */
        /* <DEDUP_REMOVED lines=32> */
.L_x_8704:
[----:B-12---:R-:W-:Y:S01]  /*12340*/  FADD.FTZ R133, R133, R132 ;  /* 0x0000008485857221 */ /* 0x006fe20000010000 */
[----:B------:R-:W-:Y:S05]  /*12350*/  BRA.DIV ~URZ, `(.L_x_8695) ;  /* 0x000012827f007947 */ /* 0x000fea000b800000 */
[----:B------:R-:W1:Y:S01]  /*12360*/  SHFL.BFLY PT, R132, R133, 0x2, 0x1f ;  /* 0x0c401f0085847f89 */ /* 0x000e6200000e0000 */
[----:B------:R-:W-:Y:S01]  /*12370*/  LOP3.LUT P0, RZ, R187, 0x20, RZ, 0xc0, !PT ;  /* 0x00000020bbff7812 */ /* 0x000fe2000780c0ff */
[----:B-1----:R-:W-:-:S05]  /*12380*/  FADD.FTZ R133, R133, R132 ;  /* 0x0000008485857221 */ /* 0x002fca0000010000 */
[----:B------:R-:W1:Y:S02]  /*12390*/  SHFL.BFLY PT, R132, R133, 0x4, 0x1f ;  /* 0x0c801f0085847f89 */ /* 0x000e6400000e0000 */
[----:B-1----:R-:W-:-:S05]  /*123a0*/  FADD.FTZ R135, R133, R132 ;  /* 0x0000008485877221 */ /* 0x002fca0000010000 */
[----:B------:R-:W1:Y:S02]  /*123b0*/  SHFL.BFLY PT, R132, R135, 0x8, 0x1f ;  /* 0x0d001f0087847f89 */ /* 0x000e6400000e0000 */
[----:B-1----:R-:W-:-:S05]  /*123c0*/  FADD.FTZ R136, R135, R132 ;  /* 0x0000008487887221 */ /* 0x002fca0000010000 */
[----:B------:R-:W1:Y:S02]  /*123d0*/  SHFL.BFLY PT, R137, R136, 0x10, 0x1f ;  /* 0x0e001f0088897f89 */ /* 0x000e6400000e0000 */
[----:B-1----:R-:W-:-:S04]  /*123e0*/  FADD.FTZ R132, R136, R137 ;  /* 0x0000008988847221 */ /* 0x002fc80000010000 */
        /* <DEDUP_REMOVED lines=59> */
.L_x_8705:
[----:B------:R-:W-:Y:S01]  /*127a0*/  LOP3.LUT P0, RZ, R0, 0x1f, RZ, 0xc0, !PT ;  /* 0x0000001f00ff7812 */ /* 0x000fe2000780c0ff */
[----:B--2---:R-:W-:Y:S01]  /*127b0*/  FADD.FTZ R133, R186, R135 ;  /* 0x00000087ba857221 */ /* 0x004fe20000010000 */
[----:B------:R-:W-:Y:S01]  /*127c0*/  SHF.R.U32.HI R137, RZ, 0x5, R0 ;  /* 0x00000005ff897819 */ /* 0x000fe20000011600 */
[----:B------:R-:W-:Y:S01]  /*127d0*/  WARPSYNC 0xffffffff ;  /* 0xffffffff00007948 */ /* 0x000fe20003800000 */
[----:B------:R-:W-:Y:S02]  /*127e0*/  LOP3.LUT R139, R0, 0x1f, RZ, 0xc0, !PT ;  /* 0x0000001f008b7812 */ /* 0x000fe400078ec0ff */
[----:B------:R-:W-:-:S07]  /*127f0*/  LOP3.LUT R137, R137, 0x3, RZ, 0xc0, !PT ;  /* 0x0000000389897812 */ /* 0x000fce00078ec0ff */
[----:B-1----:R-:W-:-:S05]  /*12800*/  @!P0 IMAD.IADD R135, R134, 0x1, R137 ;  /* 0x0000000186878824 */ /* 0x002fca00078e0289 */
        /* <DEDUP_REMOVED lines=16> */
[----:B------:R-:W1:Y:S04]  /*12910*/  SHFL.DOWN PT, R191, R138, 0x1, 0x1f ;  /* 0x08201f008abf7f89 */ /* 0x000e6800000e0000 */
[----:B------:R-:W2:Y:S08]  /*12920*/  I2F R186, R138 ;  /* 0x0000008a00ba7306 */ /* 0x000eb00000201400 */
[----:B--2---:R-:W-:Y:S01]  /*12930*/  MUFU.RCP R139, R186 ;  /* 0x000000ba008b7308 */ /* 0x004fe20000001000 */
[----:B---3--:R-:W2:Y:S01]  /*12940*/  SHFL.DOWN PT, R185, R132, 0x2, 0x1f ;  /* 0x08401f0084b97f89 */ /* 0x008ea200000e0000 */
[----:B-1----:R-:W-:-:S03]  /*12950*/  IMAD.IADD R134, R138, 0x1, R191 ;  /* 0x000000018a867824 */ /* 0x002fc600078e02bf */
[----:B------:R-:W1:Y:S03]  /*12960*/  SHFL.DOWN PT, R136, R133, 0x2, 0x1f ;  /* 0x08401f0085887f89 */ /* 0x000e6600000e0000 */
[----:B------:R-:W-:Y:S08]  /*12970*/  I2F R191, R191 ;  /* 0x000000bf00bf7306 */ /* 0x000ff00000201400 */
[----:B------:R-:W3:Y:S01]  /*12980*/  I2F R134, R134 ;  /* 0x0000008600867306 */ /* 0x000ee20000201400 */
[----:B--2---:R-:W-:-:S02]  /*12990*/  FMUL.FTZ R189, R185, R190 ;  /* 0x000000beb9bd7220 */ /* 0x004fc40000410000 */
[----:B------:R-:W-:Y:S02]  /*129a0*/  FADD.FTZ R185, -R185, R132 ;  /* 0x00000084b9b97221 */ /* 0x000fe40000010100 */
[----:B------:R-:W-:-:S03]  /*129b0*/  FFMA.FTZ R192, R188, R132, R189 ;  /* 0x00000084bcc07223 */ /* 0x000fc600000100bd */
[----:B---3--:R-:W2:Y:S01]  /*129c0*/  MUFU.RCP R135, R134 ;  /* 0x0000008600877308 */ /* 0x008ea20000001000 */
[----:B------:R-:W-:Y:S02]  /*129d0*/  FMUL.FTZ R185, R185, R185 ;  /* 0x000000b9b9b97220 */ /* 0x000fe40000410000 */
[----:B------:R-:W-:Y:S02]  /*129e0*/  FMUL.FTZ R189, R139, R192 ;  /* 0x000000c08bbd7220 */ /* 0x000fe40000410000 */
[----:B------:R-:W-:Y:S02]  /*129f0*/  FMUL.FTZ R185, R185, R188 ;  /* 0x000000bcb9b97220 */ /* 0x000fe40000410000 */
[----:B-1----:R-:W-:Y:S01]  /*12a00*/  FADD.FTZ R136, R136, R133 ;  /* 0x0000008588887221 */ /* 0x002fe20000010000 */
[----:B------:R-:W1:Y:S01]  /*12a10*/  SHFL.DOWN PT, R132, R189, 0x1, 0x1f ;  /* 0x08201f00bd847f89 */ /* 0x000e6200000e0000 */
[----:B------:R-:W-:-:S04]  /*12a20*/  FMUL.FTZ R185, R185, R190 ;  /* 0x000000beb9b97220 */ /* 0x000fc80000410000 */
[----:B------:R-:W-:-:S05]  /*12a30*/  FFMA.FTZ R136, R139, R185, R136 ;  /* 0x000000b98b887223 */ /* 0x000fca0000010088 */
[----:B------:R-:W3:Y:S01]  /*12a40*/  SHFL.DOWN PT, R133, R136, 0x1, 0x1f ;  /* 0x08201f0088857f89 */ /* 0x000ee200000e0000 */
[----:B-1----:R-:W-:Y:S02]  /*12a50*/  FADD.FTZ R138, R189, -R132 ;  /* 0x80000084bd8a7221 */ /* 0x002fe40000010000 */
[----:B------:R-:W-:Y:S02]  /*12a60*/  FMUL.FTZ R132, R132, R191 ;  /* 0x000000bf84847220 */ /* 0x000fe40000410000 */
[----:B------:R-:W-:Y:S02]  /*12a70*/  FMUL.FTZ R139, R138, R138 ;  /* 0x0000008a8a8b7220 */ /* 0x000fe40000410000 */
[C---:B------:R-:W-:Y:S02]  /*12a80*/  FFMA.FTZ R132, R186.reuse, R189, R132 ;  /* 0x000000bdba847223 */ /* 0x040fe40000010084 */
[----:B------:R-:W-:Y:S02]  /*12a90*/  FMUL.FTZ R139, R186, R139 ;  /* 0x0000008bba8b7220 */ /* 0x000fe40000410000 */
[----:B--2---:R-:W-:-:S02]  /*12aa0*/  FMUL.FTZ R138, R135, R132 ;  /* 0x00000084878a7220 */ /* 0x004fc40000410000 */
[----:B---3--:R-:W-:Y:S02]  /*12ab0*/  FADD.FTZ R132, R136, R133 ;  /* 0x0000008588847221 */ /* 0x008fe40000010000 */
[----:B------:R-:W-:Y:S01]  /*12ac0*/  FMUL.FTZ R139, R139, R191 ;  /* 0x000000bf8b8b7220 */ /* 0x000fe20000410000 */
[----:B------:R-:W1:Y:S03]  /*12ad0*/  SHFL.IDX PT, R189, R138, RZ, 0x1f ;  /* 0x00001fff8abd7589 */ /* 0x000e6600000e0000 */
[----:B------:R-:W-:Y:S02]  /*12ae0*/  FFMA.FTZ R132, R135, R139, R132 ;  /* 0x0000008b87847223 */ /* 0x000fe40000010084 */
[----:B------:R-:W-:-:S04]  /*12af0*/  IMAD.MOV.U32 R135, RZ, RZ, c[0x0][0x1e0] ;  /* 0x00007800ff877624 */ /* 0x000fc800078e00ff */
[----:B------:R-:W2:Y:S01]  /*12b00*/  SHFL.IDX PT, R132, R132, RZ, 0x1f ;  /* 0x00001fff84847589 */ /* 0x000ea200000e0000 */
[C---:B-1----:R-:W-:Y:S01]  /*12b10*/  FMUL.FTZ R133, R189.reuse, R189 ;  /* 0x000000bdbd857220 */ /* 0x042fe20000410000 */
[----:B------:R-:W-:-:S04]  /*12b20*/  FSEL R186, R189, RZ, !P1 ;  /* 0x000000ffbdba7208 */ /* 0x000fc80004800000 */
[----:B------:R-:W-:Y:S01]  /*12b30*/  FSEL R134, R133, RZ, P1 ;  /* 0x000000ff85867208 */ /* 0x000fe20000800000 */
[----:B--2---:R-:W-:Y:S02]  /*12b40*/  FFMA.FTZ R133, R132, R135, c[0x0][0x228] ;  /* 0x00008a0084857623 */ /* 0x004fe40000010087 */
[----:B------:R-:W-:Y:S02]  /*12b50*/  @!P0 IMAD.MOV.U32 R135, RZ, RZ, 0x4 ;  /* 0x00000004ff878424 */ /* 0x000fe400078e00ff */
[----:B------:R-:W-:Y:S02]  /*12b60*/  FADD.FTZ R185, R133, R134 ;  /* 0x0000008685b97221 */ /* 0x000fe40000010000 */
[----:B------:R-:W-:Y:S02]  /*12b70*/  @!P0 IMAD.MOV.U32 R133, RZ, RZ, 0x4 ;  /* 0x00000004ff858424 */ /* 0x000fe400078e00ff */
[C---:B------:R-:W-:Y:S02]  /*12b80*/  @!P0 IMAD.WIDE R134, R146.reuse, R135, c[0x0][0x1a8] ;  /* 0x00006a0092868625 */ /* 0x040fe400078e0287 */
[----:B------:R-:W1:Y:S02]  /*12b90*/  MUFU.RSQ R185, R185 ;  /* 0x000000b900b97308 */ /* 0x000e640000001400 */
[----:B------:R-:W-:-:S05]  /*12ba0*/  @!P0 IMAD.WIDE R132, R146, R133, c[0x0][0x1a0] ;  /* 0x0000680092848625 */ /* 0x000fca00078e0285 */
[----:B------:R2:W-:Y:S04]  /*12bb0*/  @!P0 STG.E [R132.64], R189 ;  /* 0x000000bd84008986 */ /* 0x0005e8000c101904 */
[----:B-1----:R2:W-:Y:S01]  /*12bc0*/  @!P0 STG.E [R134.64], R185 ;  /* 0x000000b986008986 */ /* 0x0025e2000c101904 */
[----:B------:R-:W-:Y:S05]  /*12bd0*/  @!P2 BRA `(.L_x_8697) ;  /* 0x000002e00000a947 */ /* 0x000fea0003800000 */
[--C-:B--2---:R-:W-:Y:S02]  /*12be0*/  FADD.FTZ R132, R108, -R186.reuse ;  /* 0x800000ba6c847221 */ /* 0x104fe40000010000 */
        /* <DEDUP_REMOVED lines=31> */
[----:B------:R-:W-:-:S02]  /*12de0*/  FFMA.FTZ R189, R73, R138, R89 ;  /* 0x0000008a49bd7223 */ /* 0x000fc40000010059 */
[----:B------:R-:W-:Y:S01]  /*12df0*/  FFMA.FTZ R191, R69, R192, R85 ;  /* 0x000000c045bf7223 */ /* 0x000fe20000010055 */
[----:B------:R-:W-:Y:S01]  /*12e00*/  F2FP.BF16.PACK_AB R137, R188, R137 ;  /* 0x00000089bc89723e */ /* 0x000fe200000010ff */
[----:B------:R-:W-:Y:S01]  /*12e10*/  FFMA.FTZ R139, R70, R193, R86 ;  /* 0x000000c1468b7223 */ /* 0x000fe20000010056 */
[----:B------:R-:W-:Y:S01]  /*12e20*/  F2FP.BF16.PACK_AB R136, R189, R136 ;  /* 0x00000088bd88723e */ /* 0x000fe200000010ff */
        /* <DEDUP_REMOVED lines=9> */
.L_x_8697:
[----:B------:R-:W-:Y:S05]  /*12ec0*/  BSYNC B0 ;  /* 0x0000000000007941 */ /* 0x000fea0003800000 */
.L_x_8696:
[----:B------:R-:W-:Y:S01]  /*12ed0*/  LOP3.LUT P0, RZ, R187, 0x80, RZ, 0xc0, !PT ;  /* 0x00000080bbff7812 */ /* 0x000fe2000780c0ff */
[----:B------:R-:W-:-:S12]  /*12ee0*/  BSSY B0, `(.L_x_8698) ;  /* 0x0000030000007945 */ /* 0x000fd80003800000 */
[----:B------:R-:W-:Y:S05]  /*12ef0*/  @!P0 BRA `(.L_x_8699) ;  /* 0x000002e000008947 */ /* 0x000fea0003800000 */
[--C-:B-12---:R-:W-:Y:S02]  /*12f00*/  FADD.FTZ R132, R112, -R186.reuse ;  /* 0x800000ba70847221 */ /* 0x106fe40000010000 */
        /* <DEDUP_REMOVED lines=11> */
[C---:B------:R-:W-:Y:S02]  /*12fc0*/  FMUL.FTZ R189, R185.reuse, R190 ;  /* 0x000000beb9bd7220 */ /* 0x040fe40000410000 */
[----:B------:R-:W-:Y:S02]  /*12fd0*/  FMUL.FTZ R192, R185, R192 ;  /* 0x000000c0b9c07220 */ /* 0x000fe40000410000 */
        /* <DEDUP_REMOVED lines=8> */
[----:B------:R-:W-:Y:S02]  /*13060*/  FFMA.FTZ R136, R44, R189, R60 ;  /* 0x000000bd2c887223 */ /* 0x000fe4000001003c */
[----:B------:R-:W-:Y:S02]  /*13070*/  FFMA.FTZ R191, R45, R192, R61 ;  /* 0x000000c02dbf7223 */ /* 0x000fe4000001003d */
[----:B------:R-:W-:Y:S02]  /*13080*/  FFMA.FTZ R190, R46, R193, R62 ;  /* 0x000000c12ebe7223 */ /* 0x000fe4000001003e */
[----:B------:R-:W-:Y:S01]  /*13090*/  FFMA.FTZ R195, R47, R196, R63 ;  /* 0x000000c42fc37223 */ /* 0x000fe2000001003f */
[----:B------:R-:W-:Y:S01]  /*130a0*/  F2FP.BF16.PACK_AB R134, R191, R136 ;  /* 0x00000088bf86723e */ /* 0x000fe200000010ff */
[----:B------:R-:W-:Y:S01]  /*130b0*/  FFMA.FTZ R191, R37, R192, R53 ;  /* 0x000000c025bf7223 */ /* 0x000fe20000010035 */
[----:B------:R-:W-:Y:S01]  /*130c0*/  HFMA2.MMA R192, -RZ, RZ, 0, 9.5367431640625e-07 ;  /* 0x00000010ffc07435 */ /* 0x000fe200000001ff */
[----:B------:R-:W-:Y:S01]  /*130d0*/  FFMA.FTZ R136, R40, R137, R56 ;  /* 0x0000008928887223 */ /* 0x000fe20000010038 */
[----:B------:R-:W-:Y:S01]  /*130e0*/  F2FP.BF16.PACK_AB R135, R195, R190 ;  /* 0x000000bec387723e */ /* 0x000fe200000010ff */
[----:B------:R-:W-:-:S02]  /*130f0*/  FFMA.FTZ R190, R36, R189, R52 ;  /* 0x000000bd24be7223 */ /* 0x000fc40000010034 */
[----:B------:R-:W-:Y:S02]  /*13100*/  FFMA.FTZ R137, R42, R139, R58 ;  /* 0x0000008b2a897223 */ /* 0x000fe4000001003a */
[----:B------:R-:W-:Y:S02]  /*13110*/  FFMA.FTZ R188, R43, R188, R59 ;  /* 0x000000bc2bbc7223 */ /* 0x000fe4000001003b */
[----:B------:R-:W-:Y:S01]  /*13120*/  FFMA.FTZ R189, R41, R138, R57 ;  /* 0x0000008a29bd7223 */ /* 0x000fe20000010039 */
[----:B------:R-:W-:Y:S01]  /*13130*/  F2FP.BF16.PACK_AB R138, R191, R190 ;  /* 0x000000bebf8a723e */ /* 0x000fe200000010ff */
[----:B------:R-:W-:Y:S01]  /*13140*/  FFMA.FTZ R139, R38, R193, R54 ;  /* 0x000000c1268b7223 */ /* 0x000fe20000010036 */
[----:B------:R-:W-:Y:S01]  /*13150*/  F2FP.BF16.PACK_AB R137, R188, R137 ;  /* 0x00000089bc89723e */ /* 0x000fe200000010ff */
[----:B------:R-:W-:Y:S01]  /*13160*/  FFMA.FTZ R196, R39, R196, R55 ;  /* 0x000000c427c47223 */ /* 0x000fe20000010037 */
[----:B------:R-:W-:Y:S01]  /*13170*/  F2FP.BF16.PACK_AB R136, R189, R136 ;  /* 0x00000088bd88723e */ /* 0x000fe200000010ff */
[----:B------:R-:W-:-:S03]  /*13180*/  IMAD.WIDE.U32 R188, R175, R192, c[0x0][0x208] ;  /* 0x00008200afbc7625 */ /* 0x000fc600078e00c0 */
[----:B------:R-:W-:Y:S01]  /*13190*/  F2FP.BF16.PACK_AB R139, R196, R139 ;  /* 0x0000008bc48b723e */ /* 0x000fe200000010ff */
[C---:B------:R-:W-:Y:S01]  /*131a0*/  IMAD.WIDE.U32 R190, R175.reuse, R192, c[0x0][0x210] ;  /* 0x00008400afbe7625 */ /* 0x040fe200078e00c0 */
[----:B------:R1:W-:Y:S01]  /*131b0*/  STG.E.128 [R188.64], R132 ;  /* 0x00000084bc007986 */ /* 0x0003e2000c101d04 */
[----:B------:R-:W-:-:S03]  /*131c0*/  IADD3 R175, R175, 0x80, RZ ;  /* 0x00000080afaf7810 */ /* 0x000fc60007ffe0ff */
[----:B------:R1:W-:Y:S04]  /*131d0*/  STG.E.128 [R190.64], R136 ;  /* 0x00000088be007986 */ /* 0x0003e8000c101d04 */
.L_x_8699:
[----:B------:R-:W-:Y:S05]  /*131e0*/  BSYNC B0 ;  /* 0x0000000000007941 */ /* 0x000fea0003800000 */
.L_x_8698:
        /* <DEDUP_REMOVED lines=10> */
[C---:B------:R-:W-:Y:S02]  /*13290*/  FMUL.FTZ R137, R185.reuse, R132 ;  /* 0x00000084b9897220 */ /* 0x040fe40000410000 */
[----:B------:R-:W-:Y:S02]  /*132a0*/  FMUL.FTZ R138, R185, R134 ;  /* 0x00000086b98a7220 */ /* 0x000fe40000410000 */
        /* <DEDUP_REMOVED lines=32> */
[----:B------:R-:W-:-:S04]  /*134b0*/  IMAD.WIDE.U32 R188, R175, R186, c[0x0][0x208] ;  /* 0x00008200afbc7625 */ /* 0x000fc800078e00ba */
[----:B------:R-:W-:Y:S01]  /*134c0*/  IMAD.WIDE.U32 R190, R175, R186, c[0x0][0x210] ;  /* 0x00008400afbe7625 */ /* 0x000fe200078e00ba */
[----:B------:R1:W-:Y:S04]  /*134d0*/  STG.E.128 [R188.64], R132 ;  /* 0x00000084bc007986 */ /* 0x0003e8000c101d04 */
[----:B------:R1:W-:Y:S02]  /*134e0*/  STG.E.128 [R190.64], R136 ;  /* 0x00000088be007986 */ /* 0x0003e4000c101d04 */
.L_x_8701:
[----:B------:R-:W-:Y:S05]  /*134f0*/  BSYNC B0 ;  /* 0x0000000000007941 */ /* 0x000fea0003800000 */
.L_x_8700:
[----:B------:R-:W-:Y:S02]  /*13500*/  IADD3 R146, R146, c[0x0][0x160], RZ ;  /* 0x0000580092927a10 */ /* 0x000fe40007ffe0ff */
[----:B------:R-:W-:Y:S02]  /*13510*/  LOP3.LUT P1, RZ, R172, 0xff, RZ, 0xc0, !PT ;  /* 0x000000ffacff7812 */ /* 0x000fe4000782c0ff */
[----:B------:R-:W-:Y:S02]  /*13520*/  ISETP.GE.AND P0, PT, R146, c[0x0][0x164], PT ;  /* 0x0000590092007a0c */ /* 0x000fe40003f06270 */
[----:B------:R-:W-:-:S11]  /*13530*/  SEL R172, RZ, 0x1, P1 ;  /* 0x00000001ffac7807 */ /* 0x000fd60000800000 */
[----:B012--5:R-:W-:Y:S01]  /*13540*/  @P0 CALL.REL.NOINC `(.L_x_8702) ;  /* 0x0000001000000944 */ /* 0x027fe20003c00000 */
[----:B------:R-:W-:Y:S05]  /*13550*/  BRA `(.L_x_8703) ;  /* 0xfffed89000007947 */ /* 0x000fea000383ffff */
.L_x_8702:
[----:B------:R-:W-:Y:S05]  /*13560*/  EXIT ;  /* 0x000000000000794d */ /* 0x000fea0003800000 */
.L_x_8694:
[----:B------:R-:W-:Y:S01]  /*13570*/  IMAD.MOV.U32 R186, RZ, RZ, 0x1 ;  /* 0x00000001ffba7424 */ /* 0x000fe200078e00ff */
[----:B------:R-:W-:Y:S01]  /*13580*/  MOV R136, 0x135c0 ;  /* 0x000135c000887802 */ /* 0x000fe20000000f00 */
[----:B------:R-:W-:Y:S02]  /*13590*/  IMAD.MOV.U32 R138, RZ, RZ, 0x1f ;  /* 0x0000001fff8a7424 */ /* 0x000fe400078e00ff */
[----:B------:R-:W-:Y:S02]  /*135a0*/  IMAD.MOV.U32 R139, RZ, RZ, -0x1 ;  /* 0xffffffffff8b7424 */ /* 0x000fe400078e00ff */
[----:B0----5:R-:W-:Y:S05]  /*135b0*/  CALL.REL.NOINC `($__internal_36_$__cuda_sm70_shflsync_bfly_p) ;  /* 0x000006c000007944 */ /* 0x021fea0003c00000 */
[----:B-1----:R-:W-:Y:S01]  /*135c0*/  IMAD.MOV.U32 R132, RZ, RZ, R186 ;  /* 0x000000ffff847224 */ /* 0x002fe200078e00ba */
[----:B0-----:R-:W-:Y:S05]  /*135d0*/  BRA `(.L_x_8704) ;  /* 0xffffed6000007947 */ /* 0x001fea000383ffff */
.L_x_8695:
[----:B------:R-:W-:Y:S01]  /*135e0*/  IMAD.MOV.U32 R186, RZ, RZ, 0x2 ;  /* 0x00000002ffba7424 */ /* 0x000fe200078e00ff */
[----:B------:R-:W-:Y:S01]  /*135f0*/  MOV R136, 0x13630 ;  /* 0x0001363000887802 */ /* 0x000fe20000000f00 */
[----:B------:R-:W-:Y:S02]  /*13600*/  IMAD.MOV.U32 R138, RZ, RZ, 0x1f ;  /* 0x0000001fff8a7424 */ /* 0x000fe400078e00ff */
[----:B------:R-:W-:Y:S02]  /*13610*/  IMAD.MOV.U32 R139, RZ, RZ, -0x1 ;  /* 0xffffffffff8b7424 */ /* 0x000fe400078e00ff */
[----:B0----5:R-:W-:Y:S05]  /*13620*/  CALL.REL.NOINC `($__internal_36_$__cuda_sm70_shflsync_bfly_p) ;  /* 0x0000065000007944 */ /* 0x021fea0003c00000 */
[----:B01----:R-:W-:Y:S01]  /*13630*/  FADD.FTZ R133, R133, R186 ;  /* 0x000000ba85857221 */ /* 0x003fe20000010000 */
[----:B------:R-:W-:Y:S01]  /*13640*/  MOV R136, 0x13690 ;  /* 0x0001369000887802 */ /* 0x000fe20000000f00 */
[----:B------:R-:W-:-:S02]  /*13650*/  IMAD.MOV.U32 R186, RZ, RZ, 0x4 ;  /* 0x00000004ffba7424 */ /* 0x000fc400078e00ff */
[----:B------:R-:W-:Y:S02]  /*13660*/  IMAD.MOV.U32 R138, RZ, RZ, 0x1f ;  /* 0x0000001fff8a7424 */ /* 0x000fe400078e00ff */
[----:B------:R-:W-:Y:S02]  /*13670*/  IMAD.MOV.U32 R139, RZ, RZ, -0x1 ;  /* 0xffffffffff8b7424 */ /* 0x000fe400078e00ff */
[----:B------:R-:W-:Y:S05]  /*13680*/  CALL.REL.NOINC `($__internal_36_$__cuda_sm70_shflsync_bfly_p) ;  /* 0x000005f000007944 */ /* 0x000fea0003c00000 */
[----:B01----:R-:W-:Y:S01]  /*13690*/  FADD.FTZ R133, R133, R186 ;  /* 0x000000ba85857221 */ /* 0x003fe20000010000 */
[----:B------:R-:W-:Y:S01]  /*136a0*/  MOV R186, 0x8 ;  /* 0x0000000800ba7802 */ /* 0x000fe20000000f00 */
[----:B------:R-:W-:Y:S01]  /*136b0*/  IMAD.MOV.U32 R138, RZ, RZ, 0x1f ;  /* 0x0000001fff8a7424 */ /* 0x000fe200078e00ff */
[----:B------:R-:W-:Y:S01]  /*136c0*/  MOV R136, 0x136f0 ;  /* 0x000136f000887802 */ /* 0x000fe20000000f00 */
[----:B------:R-:W-:Y:S02]  /*136d0*/  IMAD.MOV.U32 R139, RZ, RZ, -0x1 ;  /* 0xffffffffff8b7424 */ /* 0x000fe400078e00ff */
[----:B------:R-:W-:Y:S05]  /*136e0*/  CALL.REL.NOINC `($__internal_36_$__cuda_sm70_shflsync_bfly_p) ;  /* 0x0000059000007944 */ /* 0x000fea0003c00000 */
[----:B01----:R-:W-:Y:S01]  /*136f0*/  FADD.FTZ R133, R133, R186 ;  /* 0x000000ba85857221 */ /* 0x003fe20000010000 */
[----:B------:R-:W-:Y:S01]  /*13700*/  MOV R136, 0x13750 ;  /* 0x0001375000887802 */ /* 0x000fe20000000f00 */
[----:B------:R-:W-:Y:S02]  /*13710*/  IMAD.MOV.U32 R186, RZ, RZ, 0x10 ;  /* 0x00000010ffba7424 */ /* 0x000fe400078e00ff */
[----:B------:R-:W-:-:S02]  /*13720*/  IMAD.MOV.U32 R138, RZ, RZ, 0x1f ;  /* 0x0000001fff8a7424 */ /* 0x000fc400078e00ff */
[----:B------:R-:W-:Y:S02]  /*13730*/  IMAD.MOV.U32 R139, RZ, RZ, -0x1 ;  /* 0xffffffffff8b7424 */ /* 0x000fe400078e00ff */
[----:B------:R-:W-:Y:S05]  /*13740*/  CALL.REL.NOINC `($__internal_36_$__cuda_sm70_shflsync_bfly_p) ;  /* 0x0000053000007944 */ /* 0x000fea0003c00000 */
[----:B-1----:R-:W-:Y:S01]  /*13750*/  FADD.FTZ R132, R133, R186 ;  /* 0x000000ba85847221 */ /* 0x002fe20000010000 */
[----:B------:R-:W-:Y:S01]  /*13760*/  LOP3.LUT P0, RZ, R187, 0x20, RZ, 0xc0, !PT ;  /* 0x00000020bbff7812 */ /* 0x000fe2000780c0ff */
[----:B------:R-:W-:Y:S02]  /*13770*/  IMAD.MOV.U32 R186, RZ, RZ, 0x1 ;  /* 0x00000001ffba7424 */ /* 0x000fe400078e00ff */
[----:B------:R-:W-:Y:S02]  /*13780*/  FMUL.FTZ R132, R167, R132 ;  /* 0x00000084a7847220 */ /* 0x000fe40000410000 */
[----:B0-----:R-:W-:Y:S02]  /*13790*/  IMAD.MOV.U32 R139, RZ, RZ, -0x1 ;  /* 0xffffffffff8b7424 */ /* 0x001fe400078e00ff */
[--C-:B------:R-:W-:Y:S02]  /*137a0*/  FADD.FTZ R133, R108, -R132.reuse ;  /* 0x800000846c857221 */ /* 0x100fe40000010000 */
[----:B------:R-:W-:-:S02]  /*137b0*/  FADD.FTZ R136, R109, -R132 ;  /* 0x800000846d887221 */ /* 0x000fc40000010000 */
[----:B------:R-:W-:Y:S02]  /*137c0*/  FFMA.FTZ R133, R133, R133, RZ ;  /* 0x0000008585857223 */ /* 0x000fe400000100ff */
        /* <DEDUP_REMOVED lines=48> */
[----:B------:R-:W-:Y:S05]  /*13ad0*/  CALL.REL.NOINC `($__internal_36_$__cuda_sm70_shflsync_bfly_p) ;  /* 0x000001a000007944 */ /* 0x000fea0003c00000 */
[----:B01----:R-:W-:Y:S01]  /*13ae0*/  FADD.FTZ R133, R133, R186 ;  /* 0x000000ba85857221 */ /* 0x003fe20000010000 */
[----:B------:R-:W-:Y:S01]  /*13af0*/  MOV R136, 0x13b40 ;  /* 0x00013b4000887802 */ /* 0x000fe20000000f00 */
[----:B------:R-:W-:Y:S02]  /*13b00*/  IMAD.MOV.U32 R186, RZ, RZ, 0x2 ;  /* 0x00000002ffba7424 */ /* 0x000fe400078e00ff */
[----:B------:R-:W-:Y:S02]  /*13b10*/  IMAD.MOV.U32 R138, RZ, RZ, 0x1f ;  /* 0x0000001fff8a7424 */ /* 0x000fe400078e00ff */
[----:B------:R-:W-:Y:S02]  /*13b20*/  IMAD.MOV.U32 R139, RZ, RZ, -0x1 ;  /* 0xffffffffff8b7424 */ /* 0x000fe400078e00ff */
[----:B------:R-:W-:Y:S05]  /*13b30*/  CALL.REL.NOINC `($__internal_36_$__cuda_sm70_shflsync_bfly_p) ;  /* 0x0000014000007944 */ /* 0x000fea0003c00000 */
[----:B01----:R-:W-:Y:S01]  /*13b40*/  FADD.FTZ R133, R133, R186 ;  /* 0x000000ba85857221 */ /* 0x003fe20000010000 */
[----:B------:R-:W-:Y:S01]  /*13b50*/  HFMA2.MMA R186, -RZ, RZ, 0, 2.384185791015625e-07 ;  /* 0x00000004ffba7435 */ /* 0x000fe200000001ff */
[----:B------:R-:W-:Y:S01]  /*13b60*/  IMAD.MOV.U32 R138, RZ, RZ, 0x1f ;  /* 0x0000001fff8a7424 */ /* 0x000fe200078e00ff */
[----:B------:R-:W-:Y:S01]  /*13b70*/  MOV R136, 0x13ba0 ;  /* 0x00013ba000887802 */ /* 0x000fe20000000f00 */
[----:B------:R-:W-:-:S03]  /*13b80*/  IMAD.MOV.U32 R139, RZ, RZ, -0x1 ;  /* 0xffffffffff8b7424 */ /* 0x000fc600078e00ff */
[----:B------:R-:W-:Y:S05]  /*13b90*/  CALL.REL.NOINC `($__internal_36_$__cuda_sm70_shflsync_bfly_p) ;  /* 0x000000e000007944 */ /* 0x000fea0003c00000 */
[----:B01----:R-:W-:Y:S01]  /*13ba0*/  FADD.FTZ R133, R133, R186 ;  /* 0x000000ba85857221 */ /* 0x003fe20000010000 */
[----:B------:R-:W-:Y:S01]  /*13bb0*/  MOV R136, 0x13c00 ;  /* 0x00013c0000887802 */ /* 0x000fe20000000f00 */
[----:B------:R-:W-:-:S02]  /*13bc0*/  IMAD.MOV.U32 R186, RZ, RZ, 0x8 ;  /* 0x00000008ffba7424 */ /* 0x000fc400078e00ff */
[----:B------:R-:W-:Y:S02]  /*13bd0*/  IMAD.MOV.U32 R138, RZ, RZ, 0x1f ;  /* 0x0000001fff8a7424 */ /* 0x000fe400078e00ff */
[----:B------:R-:W-:Y:S02]  /*13be0*/  IMAD.MOV.U32 R139, RZ, RZ, -0x1 ;  /* 0xffffffffff8b7424 */ /* 0x000fe400078e00ff */
[----:B------:R-:W-:Y:S05]  /*13bf0*/  CALL.REL.NOINC `($__internal_36_$__cuda_sm70_shflsync_bfly_p) ;  /* 0x0000008000007944 */ /* 0x000fea0003c00000 */
[----:B-1----:R-:W-:Y:S01]  /*13c00*/  FADD.FTZ R135, R133, R186 ;  /* 0x000000ba85877221 */ /* 0x002fe20000010000 */
[----:B------:R-:W-:Y:S01]  /*13c10*/  MOV R136, 0x13c70 ;  /* 0x00013c7000887802 */ /* 0x000fe20000000f00 */
[----:B------:R-:W-:Y:S02]  /*13c20*/  IMAD.MOV.U32 R186, RZ, RZ, 0x10 ;  /* 0x00000010ffba7424 */ /* 0x000fe400078e00ff */
[----:B0-----:R-:W-:Y:S02]  /*13c30*/  IMAD.MOV.U32 R138, RZ, RZ, 0x1f ;  /* 0x0000001fff8a7424 */ /* 0x001fe400078e00ff */
[----:B------:R-:W-:Y:S02]  /*13c40*/  IMAD.MOV.U32 R139, RZ, RZ, -0x1 ;  /* 0xffffffffff8b7424 */ /* 0x000fe400078e00ff */
[----:B------:R-:W-:-:S02]  /*13c50*/  IMAD.MOV.U32 R133, RZ, RZ, R135 ;  /* 0x000000ffff857224 */ /* 0x000fc400078e0087 */
[----:B------:R-:W-:Y:S05]  /*13c60*/  CALL.REL.NOINC `($__internal_36_$__cuda_sm70_shflsync_bfly_p) ;  /* 0x0000001000007944 */ /* 0x000fea0003c00000 */
[----:B01----:R-:W-:Y:S05]  /*13c70*/  BRA `(.L_x_8705) ;  /* 0xffffeb2000007947 */ /* 0x003fea000383ffff */
        .weak           $__internal_36_$__cuda_sm70_shflsync_bfly_p
        .type           $__internal_36_$__cuda_sm70_shflsync_bfly_p,@function
        .size           $__internal_36_$__cuda_sm70_shflsync_bfly_p,(.L_x_20016 - $__internal_36_$__cuda_sm70_shflsync_bfly_p)
$__internal_36_$__cuda_sm70_shflsync_bfly_p:
[----:B------:R-:W-:Y:S01]  /*13c80*/  IMAD.MOV.U32 R137, RZ, RZ, 0x0 ;  /* 0x00000000ff897424 */ /* 0x000fe200078e00ff */
[----:B------:R-:W-:Y:S04]  /*13c90*/  WARPSYNC R139 ;  /* 0x0000008b00007348 */ /* 0x000fe80003800000 */
[----:B------:R0:W1:Y:S01]  /*13ca0*/  SHFL.BFLY PT, R186, R133, R186, R138 ;  /* 0x0c0000ba85ba7389 */ /* 0x00006200000e008a */
[----:B------:R-:W-:Y:S05]  /*13cb0*/  RET.REL.NODEC R136 `(_ZN10layer_norm31ln_parallel_residual_fwd_kernelINS_13Kernel_traitsIf13__nv_bfloat16fS2_fjLj3072ELj1ELj1ELj4ELj16ENS_18Kernel_traits_baseILj3072EfS2_fS2_fjLj128EEEEELb1ELb0ELb0EEEvNS_9FwdParamsE) ;  /* 0xfffec34088007950 */ /* 0x000fea0003c3ffff */
.L_x_8706:
        /* <DEDUP_REMOVED lines=12> */
.L_x_20016:


//--------------------- .text._ZN10layer_norm31ln_parallel_residual_fwd_kernelINS_13Kernel_traitsIf13__nv_bfloat16fS2_fjLj3072ELj1ELj1ELj4ELj16ENS_18Kernel_traits_baseILj3072EfS2_fS2_fjLj128EEEEELb1ELb0ELb1EEEvNS_9FwdParamsE --------------------------
	.section	.text._ZN10layer_norm31ln_parallel_residual_fwd_kernelINS_13Kernel_traitsIf13__nv_bfloat16fS2_fjLj3072ELj1ELj1ELj4ELj16ENS_18Kernel_traits_baseILj3072EfS2_fS2_fjLj128EEEEELb1ELb0ELb1EEEvNS_9FwdParamsE,"ax",@progbits
	.sectioninfo	@"SHI_REGISTERS=168"
	.align	128
        .global         _ZN10layer_norm31ln_parallel_residual_fwd_kernelINS_13Kernel_traitsIf13__nv_bfloat16fS2_fjLj3072ELj1ELj1ELj4ELj16ENS_18Kernel_traits_baseILj3072EfS2_fS2_fjLj128EEEEELb1ELb0ELb1EEEvNS_9FwdParamsE
        .type           _ZN10layer_norm31ln_parallel_residual_fwd_kernelINS_13Kernel_traitsIf13__nv_bfloat16fS2_fjLj3072ELj1ELj1ELj4ELj16ENS_18Kernel_traits_baseILj3072EfS2_fS2_fjLj128EEEEELb1ELb0ELb1EEEvNS_9FwdParamsE,@function
        .size           _ZN10layer_norm31ln_parallel_residual_fwd_kernelINS_13Kernel_traitsIf13__nv_bfloat16fS2_fjLj3072ELj1ELj1ELj4ELj16ENS_18Kernel_traits_baseILj3072EfS2_fS2_fjLj128EEEEELb1ELb0ELb1EEEvNS_9FwdParamsE,(.L_x_20017 - _ZN10layer_norm31ln_parallel_residual_fwd_kernelINS_13Kernel_traitsIf13__nv_bfloat16fS2_fjLj3072ELj1ELj1ELj4ELj16ENS_18Kernel_traits_baseILj3072EfS2_fS2_fjLj128EEEEELb1ELb0ELb1EEEvNS_9FwdParamsE)
        .other          _ZN10layer_norm31ln_parallel_residual_fwd_kernelINS_13Kernel_traitsIf13__nv_bfloat16fS2_fjLj3072ELj1ELj1ELj4ELj16ENS_18Kernel_traits_baseILj3072EfS2_fS2_fjLj128EEEEELb1ELb0ELb1EEEvNS_9FwdParamsE,@"STO_CUDA_ENTRY STV_DEFAULT"
_ZN10layer_norm31ln_parallel_residual_fwd_kernelINS_13Kernel_traitsIf13__nv_bfloat16fS2_fjLj3072ELj1ELj1ELj4ELj16ENS_18Kernel_traits_baseILj3072EfS2_fS2_fjLj128EEEEELb1ELb0ELb1EEEvNS_9FwdParamsE:
.text._ZN10layer_norm31ln_parallel_residual_fwd_kernelINS_13Kernel_traitsIf13__nv_bfloat16fS2_fjLj3072ELj1ELj1ELj4ELj16ENS_18Kernel_traits_baseILj3072EfS2_fS2_fjLj128EEEEELb1ELb0ELb1EEEvNS_9FwdParamsE:
        /* <DEDUP_REMOVED lines=10> */
[----:B------:R-:W-:Y:S01]  /*00a0*/  @P0 MOV R12, R0 ;  /* 0x00000000000c0202 */ /* 0x000fe20000000f00 */
        /* <DEDUP_REMOVED lines=9> */
[----:B------:R-:W1:Y:S01]  /*0140*/  S2R R15, SR_CTAID.X ;  /* 0x00000000000f7919 */ /* 0x000e620000002500 */
[----:B------:R-:W-:Y:S01]  /*0150*/  CS2R R112, SRZ ;  /* 0x0000000000707805 */ /* 0x000fe2000001ff00 */
[----:B------:R-:W-:Y:S01]  /*0160*/  CS2R R114, SRZ ;  /* 0x0000000000727805 */ /* 0x000fe2000001ff00 */
[----:B------:R-:W-:Y:S01]  /*0170*/  CS2R R108, SRZ ;  /* 0x00000000006c7805 */ /* 0x000fe2000001ff00 */
        /* <DEDUP_REMOVED lines=16> */
[----:B--2---:R-:W0:Y:S01]  /*0280*/  @P0 R2UR UR4, R2 ;  /* 0x00000000020403c2 */ /* 0x004e2200000e0000 */
[----:B---3--:R-:W-:-:S07]  /*0290*/  @P0 IADD3 R0, P1, R4, c[0x0][0x240], RZ ;  /* 0x0000900004000a10 */ /* 0x008fce0007f3e0ff */
[----:B------:R2:W3:Y:S01]  /*02a0*/  @P0 R2UR UR5, R3 ;  /* 0x00000000030503c2 */ /* 0x0004e200000e0000 */
[----:B-1----:R-:W-:Y:S02]  /*02b0*/  IMAD R4, R15, c[0x0][0x0], R14 ;  /* 0x000000000f047a24 */ /* 0x002fe400078e020e */
[----:B------:R-:W-:Y:S01]  /*02c0*/  @P0 IMAD.X R7, RZ, RZ, R5, P1 ;  /* 0x000000ffff070224 */ /* 0x000fe200008e0605 */
[----:B------:R-:W-:Y:S01]  /*02d0*/  ISETP.NE.U32.AND P0, PT, RZ, c[0x0][0x218], PT ;  /* 0x00008600ff007a0c */ /* 0x000fe20003f05070 */
[----:B------:R-:W-:-:S03]  /*02e0*/  IMAD.WIDE.U32 R10, R4, -0x326172a9, RZ ;  /* 0xcd9e8d57040a7825 */ /* 0x000fc600078e00ff */
[--C-:B------:R-:W-:Y:S02]  /*02f0*/  SHF.R.U64 R5, R0, 0x2, R7.reuse ;  /* 0x0000000200057819 */ /* 0x100fe40000001207 */
[----:B------:R-:W-:Y:S02]  /*0300*/  SHF.R.U32.HI R6, RZ, 0x2, R7 ;  /* 0x00000002ff067819 */ /* 0x000fe40000011607 */
[----:B------:R-:W-:Y:S01]  /*0310*/  ISETP.NE.AND.EX P0, PT, RZ, c[0x0][0x21c], PT, P0 ;  /* 0x00008700ff007a0c */ /* 0x000fe20003f05300 */
[----:B------:R-:W-:Y:S01]  /*0320*/  IMAD.WIDE.U32 R8, R5, -0x2daee0ad, RZ ;  /* 0xd2511f5305087825 */ /* 0x000fe200078e00ff */
[----:B0-----:R-:W-:Y:S01]  /*0330*/  LOP3.LUT R7, R11, UR4, R6, 0x96, !PT ;  /* 0x000000040b077c12 */ /* 0x001fe2000f8e9606 */
[----:B------:R-:W-:Y:S02]  /*0340*/  UIADD3 UR9, UR4, -0x61c88647, URZ ;  /* 0x9e3779b904097890 */ /* 0x000fe4000fffe03f */
[----:B------:R-:W-:Y:S02]  /*0350*/  UIADD3 UR11, UR4, 0x3c6ef372, URZ ;  /* 0x3c6ef372040b7890 */ /* 0x000fe4000fffe03f */
[----:B--2---:R-:W-:Y:S01]  /*0360*/  IMAD.WIDE.U32 R2, R7, -0x2daee0ad, RZ ;  /* 0xd2511f5307027825 */ /* 0x004fe200078e00ff */
[----:B------:R-:W-:Y:S01]  /*0370*/  UIADD3 UR13, UR4, -0x255992d5, URZ ;  /* 0xdaa66d2b040d7890 */ /* 0x000fe2000fffe03f */
[----:B---3--:R-:W-:Y:S01]  /*0380*/  LOP3.LUT R12, R9, UR5, RZ, 0x3c, !PT ;  /* 0x00000005090c7c12 */ /* 0x008fe2000f8e3cff */
        /* <DEDUP_REMOVED lines=8> */
[----:B------:R-:W-:Y:S01]  /*0410*/  IMAD.WIDE.U32 R10, R11, -0x326172a9, RZ ;  /* 0xcd9e8d570b0a7825 */ /* 0x000fe200078e00ff */
[----:B------:R-:W-:-:S02]  /*0420*/  UIADD3 UR18, UR5, -0x56f99767, URZ ;  /* 0xa906689905127890 */ /* 0x000fc4000fffe03f */
[----:B------:R-:W-:Y:S01]  /*0430*/  UIADD3 UR17, UR4, 0x1715609d, URZ ;  /* 0x1715609d04117890 */ /* 0x000fe2000fffe03f */
[----:B------:R-:W-:Y:S01]  /*0440*/  IMAD.WIDE.U32 R8, R8, -0x2daee0ad, RZ ;  /* 0xd2511f5308087825 */ /* 0x000fe200078e00ff */
[----:B------:R-:W-:Y:S01]  /*0450*/  LOP3.LUT R3, R11, UR11, R12, 0x96, !PT ;  /* 0x0000000b0b037c12 */ /* 0x000fe2000f8e960c */
[----:B------:R-:W-:Y:S02]  /*0460*/  UIADD3 UR19, UR4, -0x4ab325aa, URZ ;  /* 0xb54cda5604137890 */ /* 0x000fe4000fffe03f */
[----:B------:R-:W-:Y:S01]  /*0470*/  UIADD3 UR20, UR5, 0x646e171e, URZ ;  /* 0x646e171e05147890 */ /* 0x000fe2000fffe03f */
[----:B------:R-:W-:Y:S01]  /*0480*/  LOP3.LUT R12, R9, UR12, R2, 0x96, !PT ;  /* 0x0000000c090c7c12 */ /* 0x000fe2000f8e9602 */
[----:B------:R-:W-:Y:S01]  /*0490*/  IMAD.WIDE.U32 R2, R3, -0x2daee0ad, RZ ;  /* 0xd2511f5303027825 */ /* 0x000fe200078e00ff */
[----:B------:R-:W-:Y:S02]  /*04a0*/  UIADD3 UR21, UR4, 0x5384540f, URZ ;  /* 0x5384540f04157890 */ /* 0x000fe4000fffe03f */
[----:B------:R-:W-:Y:S01]  /*04b0*/  UIADD3 UR22, UR5, 0x1fd5c5a3, URZ ;  /* 0x1fd5c5a305167890 */ /* 0x000fe2000fffe03f */
[----:B------:R-:W-:Y:S01]  /*04c0*/  IMAD.WIDE.U32 R12, R12, -0x326172a9, RZ ;  /* 0xcd9e8d570c0c7825 */ /* 0x000fe200078e00ff */
[----:B------:R-:W-:Y:S01]  /*04d0*/  LOP3.LUT R11, R3, UR14, R8, 0x96, !PT ;  /* 0x0000000e030b7c12 */ /* 0x000fe2000f8e9608 */
[----:B------:R-:W-:-:S02]  /*04e0*/  UIADD3 UR24, UR5, -0x24c28bd8, URZ ;  /* 0xdb3d742805187890 */ /* 0x000fc4000fffe03f */
        /* <DEDUP_REMOVED lines=20> */
[----:B------:R-:W-:-:S04]  /*0630*/  LOP3.LUT R12, R7, UR23, R12, 0x96, !PT ;  /* 0x00000017070c7c12 */ /* 0x000fc8000f8e960c */
[----:B------:R-:W-:Y:S01]  /*0640*/  LOP3.LUT R17, R3, UR24, R2, 0x96, !PT ;  /* 0x0000001803117c12 */ /* 0x000fe2000f8e9602 */
[----:B------:R-:W-:-:S05]  /*0650*/  IMAD.SHL.U32 R2, R14, 0x20, RZ ;  /* 0x000000200e027824 */ /* 0x000fca00078e00ff */
[----:B------:R-:W-:-:S04]  /*0660*/  LOP3.LUT R7, R2, 0xfe0, RZ, 0xc0, !PT ;  /* 0x00000fe002077812 */ /* 0x000fc800078ec0ff */
[----:B------:R-:W-:-:S05]  /*0670*/  IADD3 R2, P1, R7, c[0x0][0x218], RZ ;  /* 0x0000860007027a10 */ /* 0x000fca0007f3e0ff */
[----:B------:R-:W-:-:S05]  /*0680*/  IMAD.X R3, RZ, RZ, c[0x0][0x21c], P1 ;  /* 0x00008700ff037624 */ /* 0x000fca00008e06ff */
[----:B------:R0:W5:Y:S04]  /*0690*/  @P0 LDG.E.128 R124, [R2.64] ;  /* 0x00000006027c0981 */ /* 0x000168000c1e1d00 */
[----:B------:R0:W5:Y:S04]  /*06a0*/  @P0 LDG.E.128 R120, [R2.64+0x10] ;  /* 0x0000100602780981 */ /* 0x000168000c1e1d00 */
[----:B------:R0:W5:Y:S04]  /*06b0*/  @P0 LDG.E.128 R116, [R2.64+0x1000] ;  /* 0x0010000602740981 */ /* 0x000168000c1e1d00 */
[----:B------:R0:W5:Y:S04]  /*06c0*/  @P0 LDG.E.128 R112, [R2.64+0x1010] ;  /* 0x0010100602700981 */ /* 0x000168000c1e1d00 */
[----:B------:R0:W5:Y:S04]  /*06d0*/  @P0 LDG.E.128 R108, [R2.64+0x2000] ;  /* 0x00200006026c0981 */ /* 0x000168000c1e1d00 */
[----:B------:R0:W5:Y:S01]  /*06e0*/  @P0 LDG.E.128 R104, [R2.64+0x2010] ;  /* 0x0020100602680981 */ /* 0x000162000c1e1d00 */
[----:B------:R-:W-:Y:S01]  /*06f0*/  ISETP.NE.U32.AND P0, PT, RZ, c[0x0][0x220], PT ;  /* 0x00008800ff007a0c */ /* 0x000fe20003f05070 */
[----:B------:R-:W-:Y:S01]  /*0700*/  IMAD.SHL.U32 R8, R18, 0x20, RZ ;  /* 0x0000002012087824 */ /* 0x000fe200078e00ff */
[----:B------:R-:W-:-:S02]  /*0710*/  LEA.HI R136, R14, R15, RZ, 0x19 ;  /* 0x0000000f0e887211 */ /* 0x000fc400078fc8ff */
[----:B------:R-:W-:Y:S02]  /*0720*/  ISETP.NE.AND.EX P0, PT, RZ, c[0x0][0x224], PT, P0 ;  /* 0x00008900ff007a0c */ /* 0x000fe40003f05300 */
[C---:B------:R-:W-:Y:S02]  /*0730*/  IADD3 R10, P1, R8.reuse, c[0x0][0x220], RZ ;  /* 0x00008800080a7a10 */ /* 0x040fe40007f3e0ff */
[----:B------:R-:W-:Y:S02]  /*0740*/  IADD3 R8, P3, R8, c[0x0][0x1b8], RZ ;  /* 0x00006e0008087a10 */ /* 0x000fe40007f7e0ff */
[----:B------:R-:W-:Y:S02]  /*0750*/  IADD3.X R11, RZ, c[0x0][0x224], RZ, P1, !PT ;  /* 0x00008900ff0b7a10 */ /* 0x000fe40000ffe4ff */
[----:B------:R-:W-:Y:S01]  /*0760*/  ISETP.GE.AND P1, PT, R136, c[0x0][0x164], PT ;  /* 0x0000590088007a0c */ /* 0x000fe20003f26270 */
[----:B------:R-:W-:Y:S01]  /*0770*/  IMAD.X R9, RZ, RZ, c[0x0][0x1bc], P3 ;  /* 0x00006f00ff097624 */ /* 0x000fe200018e06ff */
[----:B0-----:R-:W-:-:S03]  /*0780*/  IADD3 R2, P2, R7, c[0x0][0x1b0], RZ ;  /* 0x00006c0007027a10 */ /* 0x001fc60007f5e0ff */
[----:B------:R0:W5:Y:S02]  /*0790*/  @P0 LDG.E.128 R100, [R10.64] ;  /* 0x000000060a640981 */ /* 0x000164000c1e1d00 */
[----:B------:R-:W-:Y:S02]  /*07a0*/  IMAD.X R3, RZ, RZ, c[0x0][0x1b4], P2 ;  /* 0x00006d00ff037624 */ /* 0x000fe400010e06ff */
[----:B------:R0:W5:Y:S04]  /*07b0*/  @P0 LDG.E.128 R96, [R10.64+0x10] ;  /* 0x000010060a600981 */ /* 0x000168000c1e1d00 */
[----:B------:R0:W5:Y:S04]  /*07c0*/  @P0 LDG.E.128 R92, [R10.64+0x1000] ;  /* 0x001000060a5c0981 */ /* 0x000168000c1e1d00 */
[----:B------:R0:W5:Y:S04]  /*07d0*/  @P0 LDG.E.128 R88, [R10.64+0x1010] ;  /* 0x001010060a580981 */ /* 0x000168000c1e1d00 */
[----:B------:R0:W5:Y:S04]  /*07e0*/  @P0 LDG.E.128 R84, [R10.64+0x2000] ;  /* 0x002000060a540981 */ /* 0x000168000c1e1d00 */
[----:B------:R0:W5:Y:S01]  /*07f0*/  @P0 LDG.E.128 R80, [R10.64+0x2010] ;  /* 0x002010060a500981 */ /* 0x000162000c1e1d00 */
[----:B------:R-:W-:Y:S05]  /*0800*/  @P1 EXIT ;  /* 0x000000000000194d */ /* 0x000fea0003800000 */
[----:B------:R-:W-:Y:S01]  /*0810*/  UIADD3 UR26, UR5, -0x695add53, URZ ;  /* 0x96a522ad051a7890 */ /* 0x000fe2000fffe03f */
[----:B------:R1:W5:Y:S01]  /*0820*/  LDG.E.128 R156, [R2.64] ;  /* 0x00000006029c7981 */ /* 0x000362000c1e1d00 */
[----:B------:R-:W-:Y:S01]  /*0830*/  UIADD3 UR25, UR4, -0x700cb87f, URZ ;  /* 0x8ff3478104197890 */ /* 0x000fe2000fffe03f */
[----:B------:R-:W-:-:S02]  /*0840*/  IMAD R7, R13, -0x2daee0ad, RZ ;  /* 0xd2511f530d077824 */ /* 0x000fc400078e02ff */
[----:B------:R1:W5:Y:S01]  /*0850*/  LDG.E.128 R152, [R2.64+0x10] ;  /* 0x0000100602987981 */ /* 0x000362000c1e1d00 */
[----:B0-----:R-:W-:-:S03]  /*0860*/  IMAD.HI.U32 R10, R12, -0x2daee0ad, RZ ;  /* 0xd2511f530c0a7827 */ /* 0x001fc600078e00ff */
[----:B------:R1:W5:Y:S01]  /*0870*/  LDG.E.128 R76, [R2.64+0x1000] ;  /* 0x00100006024c7981 */ /* 0x000362000c1e1d00 */
[----:B------:R-:W-:-:S03]  /*0880*/  IMAD R11, R16, -0x326172a9, RZ ;  /* 0xcd9e8d57100b7824 */ /* 0x000fc600078e02ff */
[----:B------:R1:W5:Y:S04]  /*0890*/  LDG.E.128 R72, [R2.64+0x1010] ;  /* 0x0010100602487981 */ /* 0x000368000c1e1d00 */
[----:B------:R1:W5:Y:S04]  /*08a0*/  LDG.E.128 R68, [R2.64+0x2000] ;  /* 0x0020000602447981 */ /* 0x000368000c1e1d00 */
[----:B------:R1:W5:Y:S01]  /*08b0*/  LDG.E.128 R64, [R2.64+0x2010] ;  /* 0x0020100602407981 */ /* 0x000362000c1e1d00 */
[----:B------:R-:W-:Y:S01]  /*08c0*/  LOP3.LUT R137, R0, 0x3, RZ, 0xc0, !PT ;  /* 0x0000000300897812 */ /* 0x000fe200078ec0ff */
[----:B------:R-:W-:-:S02]  /*08d0*/  IMAD.MOV.U32 R162, RZ, RZ, 0x1 ;  /* 0x00000001ffa27424 */ /* 0x000fc400078e00ff */
[----:B------:R0:W5:Y:S04]  /*08e0*/  LDG.E.128 R60, [R8.64] ;  /* 0x00000006083c7981 */ /* 0x000168000c1e1d00 */
[----:B------:R0:W5:Y:S01]  /*08f0*/  LDG.E.128 R56, [R8.64+0x10] ;  /* 0x0000100608387981 */ /* 0x000162000c1e1d00 */
[C---:B-1----:R-:W-:Y:S01]  /*0900*/  IMAD.HI.U32 R2, R17.reuse, -0x326172a9, RZ ;  /* 0xcd9e8d5711027827 */ /* 0x042fe200078e00ff */
[----:B------:R-:W-:Y:S02]  /*0910*/  LOP3.LUT R3, R10, UR26, R7, 0x96, !PT ;  /* 0x0000001a0a037c12 */ /* 0x000fe4000f8e9607 */
[----:B------:R0:W5:Y:S01]  /*0920*/  LDG.E.128 R52, [R8.64+0x1000] ;  /* 0x0010000608347981 */ /* 0x000162000c1e1d00 */
[----:B------:R-:W-:Y:S01]  /*0930*/  IMAD R7, R17, -0x326172a9, RZ ;  /* 0xcd9e8d5711077824 */ /* 0x000fe200078e02ff */
[----:B------:R-:W-:-:S02]  /*0940*/  LOP3.LUT R2, R2, UR25, R11, 0x96, !PT ;  /* 0x0000001902027c12 */ /* 0x000fc4000f8e960b */
[----:B------:R0:W5:Y:S04]  /*0950*/  LDG.E.128 R48, [R8.64+0x1010] ;  /* 0x0010100608307981 */ /* 0x000168000c1e1d00 */
[----:B------:R0:W5:Y:S04]  /*0960*/  LDG.E.128 R44, [R8.64+0x2000] ;  /* 0x00200006082c7981 */ /* 0x000168000c1e1d00 */
[----:B------:R0:W5:Y:S01]  /*0970*/  LDG.E.128 R40, [R8.64+0x2010] ;  /* 0x0020100608287981 */ /* 0x000162000c1e1d00 */
[----:B------:R-:W-:Y:S01]  /*0980*/  ULDC.U8 UR8, c[0x0][0x1f0] ;  /* 0x00007c0000087ab9 */ /* 0x000fe20000000000 */
[----:B0-----:R-:W-:-:S02]  /*0990*/  IMAD R8, R12, -0x2daee0ad, RZ ;  /* 0xd2511f530c087824 */ /* 0x001fc400078e02ff */
[----:B------:R-:W-:Y:S02]  /*09a0*/  IMAD.MOV.U32 R9, RZ, RZ, RZ ;  /* 0x000000ffff097224 */ /* 0x000fe400078e00ff */
.L_x_9097:
[----:B------:R-:W0:Y:S01]  /*09b0*/  S2R R14, SR_TID.X ;  /* 0x00000000000e7919 */ /* 0x000e220000002100 */
        /* <DEDUP_REMOVED lines=8> */
[----:B------:R-:W-:Y:S02]  /*0a40*/  @P0 MOV R18, 0x20 ;  /* 0x0000002000120802 */ /* 0x000fe40000000f00 */
[----:B0-----:R-:W-:Y:S02]  /*0a50*/  LOP3.LUT R14, R14, 0x7f, RZ, 0xc0, !PT ;  /* 0x0000007f0e0e7812 */ /* 0x001fe400078ec0ff */
[----:B------:R-:W-:Y:S02]  /*0a60*/  ISETP.NE.AND P1, PT, R137, 0x1, PT ;  /* 0x000000018900780c */ /* 0x000fe40003f25270 */
[----:B------:R-:W-:Y:S01]  /*0a70*/  LEA.HI.SX32 R141, R13, R14, 0x1d ;  /* 0x0000000e0d8d7211 */ /* 0x000fe200078feaff */
[----:B------:R-:W-:Y:S01]  /*0a80*/  BSSY B0, `(.L_x_8707) ;  /* 0x0000014000007945 */ /* 0x000fe20003800000 */
[----:B------:R-:W-:-:S03]  /*0a90*/  P2R R160, PR, RZ, 0x4 ;  /* 0x00000004ffa07803 */ /* 0x000fc60000000000 */
        /* <DEDUP_REMOVED lines=10> */
[----:B0-----:R-:W-:-:S12]  /*0b40*/  IMAD.MOV.U32 R16, RZ, RZ, R3 ;  /* 0x000000ffff107224 */ /* 0x001fd800078e0003 */
[----:B------:R-:W-:Y:S05]  /*0b50*/  @!P1 BRA `(.L_x_8709) ;  /* 0x0000006000009947 */ /* 0x000fea0003800000 */
[----:B------:R-:W-:Y:S01]  /*0b60*/  ISETP.NE.AND P1, PT, R137, 0x3, PT ;  /* 0x000000038900780c */ /* 0x000fe20003f25270 */
[----:B------:R-:W-:-:S12]  /*0b70*/  IMAD.MOV.U32 R16, RZ, RZ, R2 ;  /* 0x000000ffff107224 */ /* 0x000fd800078e0002 */
[----:B------:R-:W-:Y:S05]  /*0b80*/  @P1 BRA `(.L_x_8709) ;  /* 0x0000003000001947 */ /* 0x000fea0003800000 */
[----:B------:R-:W-:Y:S01]  /*0b90*/  IMAD.MOV.U32 R16, RZ, RZ, R8 ;  /* 0x000000ffff107224 */ /* 0x000fe200078e0008 */
[----:B------:R-:W-:Y:S05]  /*0ba0*/  BRA `(.L_x_8709) ;  /* 0x0000001000007947 */ /* 0x000fea0003800000 */
.L_x_8708:
[----:B0-----:R-:W-:Y:S02]  /*0bb0*/  IMAD.MOV.U32 R16, RZ, RZ, R7 ;  /* 0x000000ffff107224 */ /* 0x001fe400078e0007 */
.L_x_8709:
[----:B------:R-:W-:Y:S05]  /*0bc0*/  BSYNC B0 ;  /* 0x0000000000007941 */ /* 0x000fea0003800000 */
.L_x_8707:
        /* <DEDUP_REMOVED lines=16> */
.L_x_8713:
[----:B------:R-:W-:Y:S05]  /*0cd0*/  BSYNC B1 ;  /* 0x0000000000017941 */ /* 0x000fea0003800000 */
.L_x_8712:
        /* <DEDUP_REMOVED lines=44> */
.L_x_8711:
[----:B------:R-:W-:Y:S05]  /*0fa0*/  BSYNC B0 ;  /* 0x0000000000007941 */ /* 0x000fea0003800000 */
.L_x_8710:
        /* <DEDUP_REMOVED lines=16> */
.L_x_8714:
        /* <DEDUP_REMOVED lines=12> */
.L_x_8717:
[----:B------:R-:W-:Y:S02]  /*1170*/  IMAD.MOV.U32 R17, RZ, RZ, R7 ;  /* 0x000000ffff117224 */ /* 0x000fe400078e0007 */
.L_x_8718:
[----:B------:R-:W-:Y:S05]  /*1180*/  BSYNC B0 ;  /* 0x0000000000007941 */ /* 0x000fea0003800000 */
.L_x_8716:
        /* <DEDUP_REMOVED lines=16> */
.L_x_8722:
[----:B------:R-:W-:Y:S05]  /*1290*/  BSYNC B1 ;  /* 0x0000000000017941 */ /* 0x000fea0003800000 */
.L_x_8721:
        /* <DEDUP_REMOVED lines=44> */
.L_x_8720:
[----:B------:R-:W-:Y:S05]  /*1560*/  BSYNC B0 ;  /* 0x0000000000007941 */ /* 0x000fea0003800000 */
.L_x_8719:
        /* <DEDUP_REMOVED lines=9> */
.L_x_8715:
        /* <DEDUP_REMOVED lines=12> */
.L_x_8724:
[----:B------:R-:W-:Y:S02]  /*16c0*/  IMAD.MOV.U32 R17, RZ, RZ, R7 ;  /* 0x000000ffff117224 */ /* 0x000fe400078e0007 */
.L_x_8725:
[----:B------:R-:W-:Y:S05]  /*16d0*/  BSYNC B0 ;  /* 0x0000000000007941 */ /* 0x000fea0003800000 */
.L_x_8723:
        /* <DEDUP_REMOVED lines=16> */
.L_x_8729:
[----:B------:R-:W-:Y:S05]  /*17e0*/  BSYNC B1 ;  /* 0x0000000000017941 */ /* 0x000fea0003800000 */
.L_x_8728:
        /* <DEDUP_REMOVED lines=44> */
.L_x_8727:
[----:B------:R-:W-:Y:S05]  /*1ab0*/  BSYNC B0 ;  /* 0x0000000000007941 */ /* 0x000fea0003800000 */
.L_x_8726:
        /* <DEDUP_REMOVED lines=13> */
.L_x_8730:
        /* <DEDUP_REMOVED lines=12> */
.L_x_8733:
[----:B------:R-:W-:Y:S02]  /*1c50*/  IMAD.MOV.U32 R17, RZ, RZ, R7 ;  /* 0x000000ffff117224 */ /* 0x000fe400078e0007 */
.L_x_8734:
[----:B------:R-:W-:Y:S05]  /*1c60*/  BSYNC B0 ;  /* 0x0000000000007941 */ /* 0x000fea0003800000 */
.L_x_8732:
        /* <DEDUP_REMOVED lines=16> */
.L_x_8738:
[----:B------:R-:W-:Y:S05]  /*1d70*/  BSYNC B1 ;  /* 0x0000000000017941 */ /* 0x000fea0003800000 */
.L_x_8737:
        /* <DEDUP_REMOVED lines=44> */
.L_x_8736:
[----:B------:R-:W-:Y:S05]  /*2040*/  BSYNC B0 ;  /* 0x0000000000007941 */ /* 0x000fea0003800000 */
.L_x_8735:
        /* <DEDUP_REMOVED lines=9> */
.L_x_8731:
        /* <DEDUP_REMOVED lines=12> */
.L_x_8740:
[----:B------:R-:W-:Y:S02]  /*21a0*/  IMAD.MOV.U32 R17, RZ, RZ, R7 ;  /* 0x000000ffff117224 */ /* 0x000fe400078e0007 */
.L_x_8741:
[----:B------:R-:W-:Y:S05]  /*21b0*/  BSYNC B0 ;  /* 0x0000000000007941 */ /* 0x000fea0003800000 */
.L_x_8739:
        /* <DEDUP_REMOVED lines=16> */
.L_x_8745:
[----:B------:R-:W-:Y:S05]  /*22c0*/  BSYNC B1 ;  /* 0x0000000000017941 */ /* 0x000fea0003800000 */
.L_x_8744:
        /* <DEDUP_REMOVED lines=43> */
[----:B------:R-:W-:Y:S02]  /*2580*/  MOV R8, R20 ;  /* 0x0000001400087202 */ /* 0x000fe40000000f00 */
.L_x_8743:
[----:B------:R-:W-:Y:S05]  /*2590*/  BSYNC B0 ;  /* 0x0000000000007941 */ /* 0x000fea0003800000 */
.L_x_8742:
        /* <DEDUP_REMOVED lines=13> */
.L_x_8746:
        /* <DEDUP_REMOVED lines=12> */
.L_x_8749:
[----:B------:R-:W-:Y:S02]  /*2730*/  IMAD.MOV.U32 R18, RZ, RZ, R7 ;  /* 0x000000ffff127224 */ /* 0x000fe400078e0007 */
.L_x_8750:
[----:B------:R-:W-:Y:S05]  /*2740*/  BSYNC B0 ;  /* 0x0000000000007941 */ /* 0x000fea0003800000 */
.L_x_8748:
        /* <DEDUP_REMOVED lines=16> */
.L_x_8754:
[----:B------:R-:W-:Y:S05]  /*2850*/  BSYNC B1 ;  /* 0x0000000000017941 */ /* 0x000fea0003800000 */
.L_x_8753:
        /* <DEDUP_REMOVED lines=44> */
.L_x_8752:
[----:B------:R-:W-:Y:S05]  /*2b20*/  BSYNC B0 ;  /* 0x0000000000007941 */ /* 0x000fea0003800000 */
.L_x_8751:
        /* <DEDUP_REMOVED lines=9> */
.L_x_8747:
        /* <DEDUP_REMOVED lines=12> */
.L_x_8756:
[----:B------:R-:W-:Y:S02]  /*2c80*/  IMAD.MOV.U32 R18, RZ, RZ, R7 ;  /* 0x000000ffff127224 */ /* 0x000fe400078e0007 */
.L_x_8757:
[----:B------:R-:W-:Y:S05]  /*2c90*/  BSYNC B0 ;  /* 0x0000000000007941 */ /* 0x000fea0003800000 */
.L_x_8755:
        /* <DEDUP_REMOVED lines=16> */
.L_x_8761:
[----:B------:R-:W-:Y:S05]  /*2da0*/  BSYNC B1 ;  /* 0x0000000000017941 */ /* 0x000fea0003800000 */
.L_x_8760:
        /* <DEDUP_REMOVED lines=44> */
.L_x_8759:
[----:B------:R-:W-:Y:S05]  /*3070*/  BSYNC B0 ;  /* 0x0000000000007941 */ /* 0x000fea0003800000 */
.L_x_8758:
        /* <DEDUP_REMOVED lines=13> */
.L_x_8762:
        /* <DEDUP_REMOVED lines=12> */
.L_x_8765:
[----:B------:R-:W-:Y:S02]  /*3210*/  IMAD.MOV.U32 R18, RZ, RZ, R7 ;  /* 0x000000ffff127224 */ /* 0x000fe400078e0007 */
.L_x_8766:
[----:B------:R-:W-:Y:S05]  /*3220*/  BSYNC B0 ;  /* 0x0000000000007941 */ /* 0x000fea0003800000 */
.L_x_8764:
        /* <DEDUP_REMOVED lines=16> */
.L_x_8770:
[----:B------:R-:W-:Y:S05]  /*3330*/  BSYNC B1 ;  /* 0x0000000000017941 */ /* 0x000fea0003800000 */
.L_x_8769:
        /* <DEDUP_REMOVED lines=44> */
.L_x_8768:
[----:B------:R-:W-:Y:S05]  /*3600*/  BSYNC B0 ;  /* 0x0000000000007941 */ /* 0x000fea0003800000 */
.L_x_8767:
        /* <DEDUP_REMOVED lines=9> */
.L_x_8763:
        /* <DEDUP_REMOVED lines=12> */
.L_x_8772:
[----:B------:R-:W-:Y:S02]  /*3760*/  IMAD.MOV.U32 R18, RZ, RZ, R7 ;  /* 0x000000ffff127224 */ /* 0x000fe400078e0007 */
.L_x_8773:
[----:B------:R-:W-:Y:S05]  /*3770*/  BSYNC B0 ;  /* 0x0000000000007941 */ /* 0x000fea0003800000 */
.L_x_8771:
        /* <DEDUP_REMOVED lines=16> */
.L_x_8777:
[----:B------:R-:W-:Y:S05]  /*3880*/  BSYNC B1 ;  /* 0x0000000000017941 */ /* 0x000fea0003800000 */
.L_x_8776:
        /* <DEDUP_REMOVED lines=44> */
.L_x_8775:
[----:B------:R-:W-:Y:S05]  /*3b50*/  BSYNC B0 ;  /* 0x0000000000007941 */ /* 0x000fea0003800000 */
.L_x_8774:
        /* <DEDUP_REMOVED lines=12> */
.L_x_8778:
        /* <DEDUP_REMOVED lines=12> */
.L_x_8781:
[----:B------:R-:W-:Y:S02]  /*3ce0*/  IMAD.MOV.U32 R18, RZ, RZ, R7 ;  /* 0x000000ffff127224 */ /* 0x000fe400078e0007 */
.L_x_8782:
[----:B------:R-:W-:Y:S05]  /*3cf0*/  BSYNC B0 ;  /* 0x0000000000007941 */ /* 0x000fea0003800000 */
.L_x_8780:
        /* <DEDUP_REMOVED lines=16> */
.L_x_8786:
[----:B------:R-:W-:Y:S05]  /*3e00*/  BSYNC B1 ;  /* 0x0000000000017941 */ /* 0x000fea0003800000 */
.L_x_8785:
        /* <DEDUP_REMOVED lines=44> */
.L_x_8784:
[----:B------:R-:W-:Y:S05]  /*40d0*/  BSYNC B0 ;  /* 0x0000000000007941 */ /* 0x000fea0003800000 */
.L_x_8783:
        /* <DEDUP_REMOVED lines=9> */
.L_x_8779:
        /* <DEDUP_REMOVED lines=12> */
.L_x_8788:
[----:B------:R-:W-:Y:S02]  /*4230*/  IMAD.MOV.U32 R18, RZ, RZ, R7 ;  /* 0x000000ffff127224 */ /* 0x000fe400078e0007 */
.L_x_8789:
[----:B------:R-:W-:Y:S05]  /*4240*/  BSYNC B0 ;  /* 0x0000000000007941 */ /* 0x000fea0003800000 */
.L_x_8787:
        /* <DEDUP_REMOVED lines=16> */
.L_x_8793:
[----:B------:R-:W-:Y:S05]  /*4350*/  BSYNC B1 ;  /* 0x0000000000017941 */ /* 0x000fea0003800000 */
.L_x_8792:
        /* <DEDUP_REMOVED lines=44> */
.L_x_8791:
[----:B------:R-:W-:Y:S05]  /*4620*/  BSYNC B0 ;  /* 0x0000000000007941 */ /* 0x000fea0003800000 */
.L_x_8790:
        /* <DEDUP_REMOVED lines=12> */
.L_x_8794:
        /* <DEDUP_REMOVED lines=12> */
.L_x_8797:
[----:B------:R-:W-:Y:S02]  /*47b0*/  IMAD.MOV.U32 R11, RZ, RZ, R7 ;  /* 0x000000ffff0b7224 */ /* 0x000fe400078e0007 */
.L_x_8798:
[----:B------:R-:W-:Y:S05]  /*47c0*/  BSYNC B0 ;  /* 0x0000000000007941 */ /* 0x000fea0003800000 */
.L_x_8796:
        /* <DEDUP_REMOVED lines=16> */
.L_x_8802:
[----:B------:R-:W-:Y:S05]  /*48d0*/  BSYNC B1 ;  /* 0x0000000000017941 */ /* 0x000fea0003800000 */
.L_x_8801:
        /* <DEDUP_REMOVED lines=44> */
.L_x_8800:
[----:B------:R-:W-:Y:S05]  /*4ba0*/  BSYNC B0 ;  /* 0x0000000000007941 */ /* 0x000fea0003800000 */
.L_x_8799:
        /* <DEDUP_REMOVED lines=10> */
.L_x_8795:
        /* <DEDUP_REMOVED lines=12> */
.L_x_8804:
[----:B------:R-:W-:Y:S02]  /*4d10*/  IMAD.MOV.U32 R14, RZ, RZ, R7 ;  /* 0x000000ffff0e7224 */ /* 0x000fe400078e0007 */
.L_x_8805:
[----:B------:R-:W-:Y:S05]  /*4d20*/  BSYNC B0 ;  /* 0x0000000000007941 */ /* 0x000fea0003800000 */
.L_x_8803:
        /* <DEDUP_REMOVED lines=16> */
.L_x_8809:
[----:B------:R-:W-:Y:S05]  /*4e30*/  BSYNC B1 ;  /* 0x0000000000017941 */ /* 0x000fea0003800000 */
.L_x_8808:
        /* <DEDUP_REMOVED lines=44> */
.L_x_8807:
[----:B------:R-:W-:Y:S05]  /*5100*/  BSYNC B0 ;  /* 0x0000000000007941 */ /* 0x000fea0003800000 */
.L_x_8806:
        /* <DEDUP_REMOVED lines=9> */
[----:B------:R-:W-:Y:S02]  /*51a0*/  IMAD.MOV.U32 R18, RZ, RZ, R19 ;  /* 0x000000ffff127224 */ /* 0x000fe400078e0013 */
[----:B------:R-:W-:Y:S01]  /*51b0*/  FADD.FTZ R22, R30, R22 ;  /* 0x000000161e167221 */ /* 0x000fe20000010000 */
[----:B------:R-:W-:Y:S05]  /*51c0*/  BRA `(.L_x_8811) ;  /* 0x0000056000007947 */ /* 0x000fea0003800000 */
.L_x_8810:
        /* <DEDUP_REMOVED lines=12> */
.L_x_8813:
[----:B------:R-:W-:Y:S02]  /*5290*/  IMAD.MOV.U32 R0, RZ, RZ, R7 ;  /* 0x000000ffff007224 */ /* 0x000fe400078e0007 */
.L_x_8814:
[----:B------:R-:W-:Y:S05]  /*52a0*/  BSYNC B0 ;  /* 0x0000000000007941 */ /* 0x000fea0003800000 */
.L_x_8812:
        /* <DEDUP_REMOVED lines=16> */
.L_x_8818:
[----:B------:R-:W-:Y:S05]  /*53b0*/  BSYNC B1 ;  /* 0x0000000000017941 */ /* 0x000fea0003800000 */
.L_x_8817:
        /* <DEDUP_REMOVED lines=44> */
.L_x_8816:
[----:B------:R-:W-:Y:S05]  /*5680*/  BSYNC B0 ;  /* 0x0000000000007941 */ /* 0x000fea0003800000 */
.L_x_8815:
        /* <DEDUP_REMOVED lines=10> */
.L_x_8811:
        /* <DEDUP_REMOVED lines=12> */
.L_x_8820:
[----:B------:R-:W-:Y:S02]  /*57f0*/  IMAD.MOV.U32 R14, RZ, RZ, R7 ;  /* 0x000000ffff0e7224 */ /* 0x000fe400078e0007 */
.L_x_8821:
[----:B------:R-:W-:Y:S05]  /*5800*/  BSYNC B0 ;  /* 0x0000000000007941 */ /* 0x000fea0003800000 */
.L_x_8819:
        /* <DEDUP_REMOVED lines=16> */
.L_x_8825:
[----:B------:R-:W-:Y:S05]  /*5910*/  BSYNC B1 ;  /* 0x0000000000017941 */ /* 0x000fea0003800000 */
.L_x_8824:
        /* <DEDUP_REMOVED lines=44> */
.L_x_8823:
[----:B------:R-:W-:Y:S05]  /*5be0*/  BSYNC B0 ;  /* 0x0000000000007941 */ /* 0x000fea0003800000 */
.L_x_8822:
        /* <DEDUP_REMOVED lines=12> */
.L_x_8826:
        /* <DEDUP_REMOVED lines=12> */
.L_x_8829:
[----:B------:R-:W-:Y:S02]  /*5d70*/  IMAD.MOV.U32 R10, RZ, RZ, R7 ;  /* 0x000000ffff0a7224 */ /* 0x000fe400078e0007 */
.L_x_8830:
[----:B------:R-:W-:Y:S05]  /*5d80*/  BSYNC B0 ;  /* 0x0000000000007941 */ /* 0x000fea0003800000 */
.L_x_8828:
        /* <DEDUP_REMOVED lines=18> */
.L_x_8834:
[----:B------:R-:W-:Y:S05]  /*5eb0*/  BSYNC B1 ;  /* 0x0000000000017941 */ /* 0x000fea0003800000 */
.L_x_8833:
        /* <DEDUP_REMOVED lines=44> */
.L_x_8832:
[----:B------:R-:W-:Y:S05]  /*6180*/  BSYNC B0 ;  /* 0x0000000000007941 */ /* 0x000fea0003800000 */
.L_x_8831:
        /* <DEDUP_REMOVED lines=10> */
.L_x_8827:
[----:B------:R-:W-:Y:S01]  /*6230*/  P2R R14, PR, RZ, 0x2 ;  /* 0x00000002ff0e7803 */ /* 0x000fe20000000000 */
[----:B------:R-:W-:Y:S01]  /*6240*/  IMAD.MOV.U32 R165, RZ, RZ, 0x20 ;  /* 0x00000020ffa57424 */ /* 0x000fe200078e00ff */
[----:B------:R-:W-:Y:S01]  /*6250*/  ISETP.NE.AND P1, PT, R13, RZ, PT ;  /* 0x000000ff0d00720c */ /* 0x000fe20003f25270 */
[----:B------:R-:W-:Y:S01]  /*6260*/  IMAD.MOV.U32 R164, RZ, RZ, 0x8 ;  /* 0x00000008ffa47424 */ /* 0x000fe200078e00ff */
[----:B------:R-:W-:Y:S02]  /*6270*/  SEL R13, RZ, 0x10000, P4 ;  /* 0x00010000ff0d7807 */ /* 0x000fe40002000000 */
[----:B------:R-:W-:Y:S02]  /*6280*/  ISETP.NE.AND P4, PT, R12, RZ, PT ;  /* 0x000000ff0c00720c */ /* 0x000fe40003f85270 */
[----:B------:R-:W-:Y:S02]  /*6290*/  SEL R18, RZ, 0x100, P3 ;  /* 0x00000100ff127807 */ /* 0x000fe40001800000 */
[----:B------:R-:W-:-:S02]  /*62a0*/  SEL R15, RZ, 0x1000000, P5 ;  /* 0x01000000ff0f7807 */ /* 0x000fc40002800000 */
[----:B------:R-:W-:Y:S02]  /*62b0*/  ISETP.NE.AND P3, PT, R17, RZ, PT ;  /* 0x000000ff1100720c */ /* 0x000fe40003f65270 */
[----:B------:R-:W-:Y:S02]  /*62c0*/  SEL R12, RZ, 0x1, P1 ;  /* 0x00000001ff0c7807 */ /* 0x000fe40000800000 */
[----:B------:R-:W-:Y:S02]  /*62d0*/  ISETP.NE.AND P5, PT, R16, RZ, PT ;  /* 0x000000ff1000720c */ /* 0x000fe40003fa5270 */
[----:B------:R-:W-:Y:S02]  /*62e0*/  ISETP.NE.AND P1, PT, R14, RZ, PT ;  /* 0x000000ff0e00720c */ /* 0x000fe40003f25270 */
[----:B------:R-:W-:Y:S02]  /*62f0*/  SEL R14, RZ, 0x1, P3 ;  /* 0x00000001ff0e7807 */ /* 0x000fe40001800000 */
[----:B------:R-:W-:-:S02]  /*6300*/  SEL R16, RZ, 0x1, P4 ;  /* 0x00000001ff107807 */ /* 0x000fc40002000000 */
[----:B------:R-:W-:Y:S01]  /*6310*/  LOP3.LUT R18, R18, R15, R13, 0xfe, !PT ;  /* 0x0000000f12127212 */ /* 0x000fe200078efe0d */
[----:B------:R-:W-:Y:S01]  /*6320*/  IMAD.WIDE.U32 R12, R12, 0x1000000, RZ ;  /* 0x010000000c0c7825 */ /* 0x000fe200078e00ff */
[----:B------:R-:W-:Y:S02]  /*6330*/  SEL R19, RZ, 0x1, P2 ;  /* 0x00000001ff137807 */ /* 0x000fe40001000000 */
[----:B------:R-:W-:Y:S01]  /*6340*/  ISETP.NE.AND P6, PT, R160, RZ, PT ;  /* 0x000000ffa000720c */ /* 0x000fe20003fc5270 */
[----:B------:R-:W-:Y:S01]  /*6350*/  IMAD.WIDE.U32 R14, R14, 0x10000, RZ ;  /* 0x000100000e0e7825 */ /* 0x000fe200078e00ff */
[----:B------:R-:W-:Y:S02]  /*6360*/  LOP3.LUT R13, R13, R18, R19, 0xfe, !PT ;  /* 0x000000120d0d7212 */ /* 0x000fe400078efe13 */
[----:B------:R-:W-:Y:S01]  /*6370*/  IADD3 R134, R141, 0x80, RZ ;  /* 0x000000808d867810 */ /* 0x000fe20007ffe0ff */
[----:B------:R-:W-:-:S05]  /*6380*/  IMAD.WIDE.U32 R16, R16, 0x100, RZ ;  /* 0x0000010010107825 */ /* 0x000fca00078e00ff */
[----:B------:R-:W-:Y:S02]  /*6390*/  LOP3.LUT R15, R17, R13, R15, 0xfe, !PT ;  /* 0x0000000d110f7212 */ /* 0x000fe400078efe0f */
[----:B------:R-:W-:Y:S01]  /*63a0*/  LOP3.LUT R14, R16, R12, R14, 0xfe, !PT ;  /* 0x0000000c100e7212 */ /* 0x000fe200078efe0e */
[----:B------:R-:W-:Y:S01]  /*63b0*/  IMAD.WIDE.U32 R12, R141, R165, c[0x0][0x188] ;  /* 0x000062008d0c7625 */ /* 0x000fe200078e00a5 */
[----:B------:R-:W-:-:S04]  /*63c0*/  SEL R17, RZ, 0x1, P5 ;  /* 0x00000001ff117807 */ /* 0x000fc80002800000 */
[----:B------:R-:W-:Y:S01]  /*63d0*/  LOP3.LUT R14, R14, R17, RZ, 0xfc, !PT ;  /* 0x000000110e0e7212 */ /* 0x000fe200078efcff */
[----:B------:R-:W-:Y:S01]  /*63e0*/  IMAD.WIDE.U32 R16, R141, R164, c[0x0][0x190] ;  /* 0x000064008d107625 */ /* 0x000fe200078e00a4 */
[----:B------:R-:W-:Y:S04]  /*63f0*/  STG.E.128 [R12.64], R24 ;  /* 0x000000180c007986 */ /* 0x000fe8000c101d06 */
[----:B------:R0:W-:Y:S04]  /*6400*/  STG.E.128 [R12.64+0x10], R20 ;  /* 0x000010140c007986 */ /* 0x0001e8000c101d06 */
[----:B------:R1:W-:Y:S01]  /*6410*/  STG.E.64 [R16.64], R14 ;  /* 0x0000000e10007986 */ /* 0x0003e2000c101b06 */
[----:B0-----:R-:W-:-:S04]  /*6420*/  @P6 IMAD.WIDE.U32 R12, R134, R146, c[0x0][0x178] ;  /* 0x00005e00860c6625 */ /* 0x001fc800078e0092 */
[----:B-1----:R-:W-:-:S04]  /*6430*/  @P0 IMAD.WIDE.U32 R14, R134, R165, c[0x0][0x180] ;  /* 0x00006000860e0625 */ /* 0x002fc800078e00a5 */
[----:B------:R-:W-:Y:S01]  /*6440*/  IMAD.WIDE.U32 R16, R134, R146, c[0x0][0x170] ;  /* 0x00005c0086107625 */ /* 0x000fe200078e0092 */
[----:B------:R-:W-:Y:S05]  /*6450*/  @!P6 BRA `(.L_x_8835) ;  /* 0x000001300000e947 */ /* 0x000fea0003800000 */
[----:B------:R-:W-:Y:S02]  /*6460*/  SHF.L.U32 R18, R0, 0x10, RZ ;  /* 0x0000001000127819 */ /* 0x000fe400000006ff */
[----:B------:R-:W-:Y:S02]  /*6470*/  LOP3.LUT R128, R140, 0xff, RZ, 0xc0, !PT ;  /* 0x000000ff8c807812 */ /* 0x000fe400078ec0ff */
[----:B------:R-:W-:Y:S02]  /*6480*/  LOP3.LUT R19, R18, 0xff0000, RZ, 0xc0, !PT ;  /* 0x00ff000012137812 */ /* 0x000fe400078ec0ff */
[----:B------:R-:W-:Y:S01]  /*6490*/  LOP3.LUT R18, R10, 0xffff, RZ, 0xc0, !PT ;  /* 0x0000ffff0a127812 */ /* 0x000fe200078ec0ff */
[----:B------:R-:W-:Y:S01]  /*64a0*/  IMAD.WIDE.U32 R128, R128, 0x10000, RZ ;  /* 0x0001000080807825 */ /* 0x000fe200078e00ff */
[----:B------:R-:W-:Y:S02]  /*64b0*/  LOP3.LUT R130, R148, 0xff, RZ, 0xc0, !PT ;  /* 0x000000ff94827812 */ /* 0x000fe400078ec0ff */
        /* <DEDUP_REMOVED lines=9> */
[----:B------:R-:W-:Y:S02]  /*6550*/  LOP3.LUT R131, R129, R131, RZ, 0xfc, !PT ;  /* 0x0000008381837212 */ /* 0x000fe400078efcff */
[----:B------:R-:W-:Y:S01]  /*6560*/  LOP3.LUT R130, R19, 0xff, R150, 0xf8, !PT ;  /* 0x000000ff13827812 */ /* 0x000fe200078ef896 */
[----:B------:R-:W-:-:S05]  /*6570*/  IMAD.WIDE.U32 R18, R141, R164, c[0x0][0x198] ;  /* 0x000066008d127625 */ /* 0x000fca00078e00a4 */
[----:B------:R0:W-:Y:S02]  /*6580*/  STG.E.64 [R18.64], R130 ;  /* 0x0000008212007986 */ /* 0x0001e4000c101b06 */
.L_x_8835:
[----:B------:R1:W5:Y:S04]  /*6590*/  @P6 LDG.E.128 R36, [R12.64] ;  /* 0x000000060c246981 */ /* 0x000368000c1e1d00 */
[----:B------:R1:W5:Y:S04]  /*65a0*/  @P0 LDG.E.128 R32, [R14.64] ;  /* 0x000000060e200981 */ /* 0x000368000c1e1d00 */
[----:B------:R1:W5:Y:S04]  /*65b0*/  @P0 LDG.E.128 R28, [R14.64+0x10] ;  /* 0x000010060e1c0981 */ /* 0x000368000c1e1d00 */
        /* <DEDUP_REMOVED lines=13> */
.L_x_8837:
[----:B-1----:R-:W-:Y:S02]  /*6690*/  IMAD.MOV.U32 R16, RZ, RZ, R7 ;  /* 0x000000ffff107224 */ /* 0x002fe400078e0007 */
.L_x_8838:
[----:B------:R-:W-:Y:S05]  /*66a0*/  BSYNC B0 ;  /* 0x0000000000007941 */ /* 0x000fea0003800000 */
.L_x_8836:
        /* <DEDUP_REMOVED lines=16> */
.L_x_8842:
[----:B------:R-:W-:Y:S05]  /*67b0*/  BSYNC B1 ;  /* 0x0000000000017941 */ /* 0x000fea0003800000 */
.L_x_8841:
        /* <DEDUP_REMOVED lines=44> */
.L_x_8840:
[----:B------:R-:W-:Y:S05]  /*6a80*/  BSYNC B0 ;  /* 0x0000000000007941 */ /* 0x000fea0003800000 */
.L_x_8839:
        /* <DEDUP_REMOVED lines=13> */
.L_x_8843:
        /* <DEDUP_REMOVED lines=12> */
.L_x_8846:
[----:B------:R-:W-:Y:S02]  /*6c20*/  IMAD.MOV.U32 R17, RZ, RZ, R7 ;  /* 0x000000ffff117224 */ /* 0x000fe400078e0007 */
.L_x_8847:
[----:B------:R-:W-:Y:S05]  /*6c30*/  BSYNC B0 ;  /* 0x0000000000007941 */ /* 0x000fea0003800000 */
.L_x_8845:
        /* <DEDUP_REMOVED lines=16> */
.L_x_8851:
[----:B------:R-:W-:Y:S05]  /*6d40*/  BSYNC B1 ;  /* 0x0000000000017941 */ /* 0x000fea0003800000 */
.L_x_8850:
        /* <DEDUP_REMOVED lines=44> */
.L_x_8849:
[----:B------:R-:W-:Y:S05]  /*7010*/  BSYNC B0 ;  /* 0x0000000000007941 */ /* 0x000fea0003800000 */
.L_x_8848:
        /* <DEDUP_REMOVED lines=9> */
.L_x_8844:
        /* <DEDUP_REMOVED lines=12> */
.L_x_8853:
[----:B------:R-:W-:Y:S02]  /*7170*/  IMAD.MOV.U32 R17, RZ, RZ, R7 ;  /* 0x000000ffff117224 */ /* 0x000fe400078e0007 */
.L_x_8854:
[----:B------:R-:W-:Y:S05]  /*7180*/  BSYNC B0 ;  /* 0x0000000000007941 */ /* 0x000fea0003800000 */
.L_x_8852:
        /* <DEDUP_REMOVED lines=16> */
.L_x_8858:
[----:B------:R-:W-:Y:S05]  /*7290*/  BSYNC B1 ;  /* 0x0000000000017941 */ /* 0x000fea0003800000 */
.L_x_8857:
        /* <DEDUP_REMOVED lines=44> */
.L_x_8856:
[----:B------:R-:W-:Y:S05]  /*7560*/  BSYNC B0 ;  /* 0x0000000000007941 */ /* 0x000fea0003800000 */
.L_x_8855:
        /* <DEDUP_REMOVED lines=13> */
.L_x_8859:
        /* <DEDUP_REMOVED lines=12> */
.L_x_8862:
[----:B------:R-:W-:Y:S02]  /*7700*/  IMAD.MOV.U32 R12, RZ, RZ, R7 ;  /* 0x000000ffff0c7224 */ /* 0x000fe400078e0007 */
.L_x_8863:
[----:B------:R-:W-:Y:S05]  /*7710*/  BSYNC B0 ;  /* 0x0000000000007941 */ /* 0x000fea0003800000 */
.L_x_8861:
        /* <DEDUP_REMOVED lines=16> */
.L_x_8867:
[----:B------:R-:W-:Y:S05]  /*7820*/  BSYNC B1 ;  /* 0x0000000000017941 */ /* 0x000fea0003800000 */
.L_x_8866:
        /* <DEDUP_REMOVED lines=44> */
.L_x_8865:
[----:B------:R-:W-:Y:S05]  /*7af0*/  BSYNC B0 ;  /* 0x0000000000007941 */ /* 0x000fea0003800000 */
.L_x_8864:
        /* <DEDUP_REMOVED lines=9> */
.L_x_8860:
        /* <DEDUP_REMOVED lines=12> */
.L_x_8869:
[----:B------:R-:W-:Y:S02]  /*7c50*/  MOV R12, R7 ;  /* 0x00000007000c7202 */ /* 0x000fe40000000f00 */
.L_x_8870:
[----:B------:R-:W-:Y:S05]  /*7c60*/  BSYNC B0 ;  /* 0x0000000000007941 */ /* 0x000fea0003800000 */
.L_x_8868:
        /* <DEDUP_REMOVED lines=16> */
.L_x_8874:
[----:B------:R-:W-:Y:S05]  /*7d70*/  BSYNC B1 ;  /* 0x0000000000017941 */ /* 0x000fea0003800000 */
.L_x_8873:
        /* <DEDUP_REMOVED lines=40> */
[----:B------:R-:W-:-:S03]  /*8000*/  LOP3.LUT R2, R131, UR25, R2, 0x96, !PT ;  /* 0x0000001983027c12 */ /* 0x000fc6000f8e9602 */
[----:B------:R-:W-:Y:S01]  /*8010*/  IMAD.MOV.U32 R7, RZ, RZ, R130 ;  /* 0x000000ffff077224 */ /* 0x000fe200078e0082 */
[----:B------:R-:W-:Y:S01]  /*8020*/  LOP3.LUT R3, R19, UR26, R128, 0x96, !PT ;  /* 0x0000001a13037c12 */ /* 0x000fe2000f8e9680 */
[----:B------:R-:W-:Y:S02]  /*8030*/  IMAD.MOV.U32 R8, RZ, RZ, R18 ;  /* 0x000000ffff087224 */ /* 0x000fe400078e0012 */
.L_x_8872:
[----:B------:R-:W-:Y:S05]  /*8040*/  BSYNC B0 ;  /* 0x0000000000007941 */ /* 0x000fea0003800000 */
.L_x_8871:
        /* <DEDUP_REMOVED lines=13> */
.L_x_8875:
        /* <DEDUP_REMOVED lines=12> */
.L_x_8878:
[----:B------:R-:W-:Y:S02]  /*81e0*/  MOV R12, R7 ;  /* 0x00000007000c7202 */ /* 0x000fe40000000f00 */
.L_x_8879:
[----:B------:R-:W-:Y:S05]  /*81f0*/  BSYNC B0 ;  /* 0x0000000000007941 */ /* 0x000fea0003800000 */
.L_x_8877:
        /* <DEDUP_REMOVED lines=16> */
.L_x_8883:
[----:B------:R-:W-:Y:S05]  /*8300*/  BSYNC B1 ;  /* 0x0000000000017941 */ /* 0x000fea0003800000 */
.L_x_8882:
        /* <DEDUP_REMOVED lines=44> */
.L_x_8881:
[----:B------:R-:W-:Y:S05]  /*85d0*/  BSYNC B0 ;  /* 0x0000000000007941 */ /* 0x000fea0003800000 */
.L_x_8880:
        /* <DEDUP_REMOVED lines=9> */
.L_x_8876:
        /* <DEDUP_REMOVED lines=12> */
.L_x_8885:
[----:B------:R-:W-:Y:S02]  /*8730*/  IMAD.MOV.U32 R12, RZ, RZ, R7 ;  /* 0x000000ffff0c7224 */ /* 0x000fe400078e0007 */
.L_x_8886:
[----:B------:R-:W-:Y:S05]  /*8740*/  BSYNC B0 ;  /* 0x0000000000007941 */ /* 0x000fea0003800000 */
.L_x_8884:
        /* <DEDUP_REMOVED lines=16> */
.L_x_8890:
[----:B------:R-:W-:Y:S05]  /*8850*/  BSYNC B1 ;  /* 0x0000000000017941 */ /* 0x000fea0003800000 */
.L_x_8889:
[----:B------:R-:W-:Y:S01]  /*8860*/  LOP3.LUT R2, R2, UR5, R9, 0x96, !PT ;  /* 0x0000000502027c12 */ /* 0x000fe2000f8e9609 */
[----:B------:R-:W-:-:S04]  /*8870*/  IMAD.HI.U32 R3, R4, -0x326172a9, RZ ;  /* 0xcd9e8d5704037827 */ /* 0x000fc800078e00ff */
        /* <DEDUP_REMOVED lines=34> */
[----:B------:R-:W-:Y:S01]  /*8aa0*/  IMAD.WIDE.U32 R142, R142, -0x326172a9, RZ ;  /* 0xcd9e8d578e8e7825 */ /* 0x000fe200078e00ff */
[----:B------:R-:W-:-:S03]  /*8ab0*/  LOP3.LUT R130, R3, UR23, R130, 0x96, !PT ;  /* 0x0000001703827c12 */ /* 0x000fc6000f8e9682 */
[----:B------:R-:W-:Y:S01]  /*8ac0*/  IMAD.MOV.U32 R7, RZ, RZ, R142 ;  /* 0x000000ffff077224 */ /* 0x000fe200078e008e */
[----:B------:R-:W-:Y:S01]  /*8ad0*/  LOP3.LUT R2, R143, UR25, R2, 0x96, !PT ;  /* 0x000000198f027c12 */ /* 0x000fe2000f8e9602 */
[----:B------:R-:W-:-:S04]  /*8ae0*/  IMAD.WIDE.U32 R130, R130, -0x2daee0ad, RZ ;  /* 0xd2511f5382827825 */ /* 0x000fc800078e00ff */
[----:B------:R-:W-:Y:S01]  /*8af0*/  IMAD.MOV.U32 R8, RZ, RZ, R130 ;  /* 0x000000ffff087224 */ /* 0x000fe200078e0082 */
[----:B------:R-:W-:Y:S01]  /*8b00*/  LOP3.LUT R3, R131, UR26, R132, 0x96, !PT ;  /* 0x0000001a83037c12 */ /* 0x000fe2000f8e9684 */
[----:B------:R-:W-:Y:S02]  /*8b10*/  IMAD.MOV.U32 R130, RZ, RZ, RZ ;  /* 0x000000ffff827224 */ /* 0x000fe400078e00ff */
.L_x_8888:
[----:B------:R-:W-:Y:S05]  /*8b20*/  BSYNC B0 ;  /* 0x0000000000007941 */ /* 0x000fea0003800000 */
.L_x_8887:
        /* <DEDUP_REMOVED lines=13> */
.L_x_8891:
        /* <DEDUP_REMOVED lines=12> */
.L_x_8894:
[----:B------:R-:W-:Y:S02]  /*8cc0*/  IMAD.MOV.U32 R12, RZ, RZ, R7 ;  /* 0x000000ffff0c7224 */ /* 0x000fe400078e0007 */
.L_x_8895:
[----:B------:R-:W-:Y:S05]  /*8cd0*/  BSYNC B0 ;  /* 0x0000000000007941 */ /* 0x000fea0003800000 */
.L_x_8893:
        /* <DEDUP_REMOVED lines=16> */
.L_x_8899:
[----:B------:R-:W-:Y:S05]  /*8de0*/  BSYNC B1 ;  /* 0x0000000000017941 */ /* 0x000fea0003800000 */
.L_x_8898:
        /* <DEDUP_REMOVED lines=44> */
.L_x_8897:
[----:B------:R-:W-:Y:S05]  /*90b0*/  BSYNC B0 ;  /* 0x0000000000007941 */ /* 0x000fea0003800000 */
.L_x_8896:
        /* <DEDUP_REMOVED lines=9> */
.L_x_8892:
        /* <DEDUP_REMOVED lines=12> */
.L_x_8901:
[----:B------:R-:W-:Y:S02]  /*9210*/  IMAD.MOV.U32 R135, RZ, RZ, R7 ;  /* 0x000000ffff877224 */ /* 0x000fe400078e0007 */
.L_x_8902:
[----:B------:R-:W-:Y:S05]  /*9220*/  BSYNC B0 ;  /* 0x0000000000007941 */ /* 0x000fea0003800000 */
.L_x_8900:
        /* <DEDUP_REMOVED lines=16> */
.L_x_8906:
[----:B------:R-:W-:Y:S05]  /*9330*/  BSYNC B1 ;  /* 0x0000000000017941 */ /* 0x000fea0003800000 */
.L_x_8905:
        /* <DEDUP_REMOVED lines=37> */
[----:B------:R-:W-:-:S04]  /*9590*/  LOP3.LUT R12, R3, UR23, R12, 0x96, !PT ;  /* 0x00000017030c7c12 */ /* 0x000fc8000f8e960c */
[----:B------:R-:W-:Y:S01]  /*95a0*/  LOP3.LUT R2, R133, UR25, R2, 0x96, !PT ;  /* 0x0000001985027c12 */ /* 0x000fe2000f8e9602 */
[----:B------:R-:W-:Y:S01]  /*95b0*/  IMAD.WIDE.U32 R12, R12, -0x2daee0ad, RZ ;  /* 0xd2511f530c0c7825 */ /* 0x000fe200078e00ff */
[----:B------:R-:W-:-:S03]  /*95c0*/  MOV R7, R132 ;  /* 0x0000008400077202 */ /* 0x000fc60000000f00 */
[----:B------:R-:W-:Y:S01]  /*95d0*/  IMAD.MOV.U32 R8, RZ, RZ, R12 ;  /* 0x000000ffff087224 */ /* 0x000fe200078e000c */
[----:B------:R-:W-:Y:S01]  /*95e0*/  LOP3.LUT R3, R13, UR26, R130, 0x96, !PT ;  /* 0x0000001a0d037c12 */ /* 0x000fe2000f8e9682 */
[----:B------:R-:W-:Y:S02]  /*95f0*/  IMAD.MOV.U32 R130, RZ, RZ, RZ ;  /* 0x000000ffff827224 */ /* 0x000fe400078e00ff */
.L_x_8904:
[----:B------:R-:W-:Y:S05]  /*9600*/  BSYNC B0 ;  /* 0x0000000000007941 */ /* 0x000fea0003800000 */
.L_x_8903:
        /* <DEDUP_REMOVED lines=12> */
.L_x_8907:
        /* <DEDUP_REMOVED lines=12> */
.L_x_8910:
[----:B------:R-:W-:Y:S02]  /*9790*/  IMAD.MOV.U32 R13, RZ, RZ, R7 ;  /* 0x000000ffff0d7224 */ /* 0x000fe400078e0007 */
.L_x_8911:
[----:B------:R-:W-:Y:S05]  /*97a0*/  BSYNC B0 ;  /* 0x0000000000007941 */ /* 0x000fea0003800000 */
.L_x_8909:
        /* <DEDUP_REMOVED lines=16> */
.L_x_8915:
[----:B------:R-:W-:Y:S05]  /*98b0*/  BSYNC B1 ;  /* 0x0000000000017941 */ /* 0x000fea0003800000 */
.L_x_8914:
        /* <DEDUP_REMOVED lines=44> */
.L_x_8913:
[----:B------:R-:W-:Y:S05]  /*9b80*/  BSYNC B0 ;  /* 0x0000000000007941 */ /* 0x000fea0003800000 */
.L_x_8912:
        /* <DEDUP_REMOVED lines=9> */
.L_x_8908:
        /* <DEDUP_REMOVED lines=12> */
.L_x_8917:
[----:B------:R-:W-:Y:S02]  /*9ce0*/  MOV R13, R7 ;  /* 0x00000007000d7202 */ /* 0x000fe40000000f00 */
.L_x_8918:
[----:B------:R-:W-:Y:S05]  /*9cf0*/  BSYNC B0 ;  /* 0x0000000000007941 */ /* 0x000fea0003800000 */
.L_x_8916:
        /* <DEDUP_REMOVED lines=16> */
.L_x_8922:
[----:B------:R-:W-:Y:S05]  /*9e00*/  BSYNC B1 ;  /* 0x0000000000017941 */ /* 0x000fea0003800000 */
.L_x_8921:
        /* <DEDUP_REMOVED lines=42> */
[----:B------:R-:W-:Y:S01]  /*a0b0*/  HFMA2.MMA R130, -RZ, RZ, 0, 0 ;  /* 0x00000000ff827435 */ /* 0x000fe200000001ff */
[----:B------:R-:W-:-:S05]  /*a0c0*/  LOP3.LUT R3, R131, UR26, R132, 0x96, !PT ;  /* 0x0000001a83037c12 */ /* 0x000fca000f8e9684 */
.L_x_8920:
[----:B------:R-:W-:Y:S05]  /*a0d0*/  BSYNC B0 ;  /* 0x0000000000007941 */ /* 0x000fea0003800000 */
.L_x_8919:
        /* <DEDUP_REMOVED lines=12> */
.L_x_8923:
        /* <DEDUP_REMOVED lines=12> */
.L_x_8926:
[----:B------:R-:W-:Y:S02]  /*a260*/  MOV R11, R7 ;  /* 0x00000007000b7202 */ /* 0x000fe40000000f00 */
.L_x_8927:
[----:B------:R-:W-:Y:S05]  /*a270*/  BSYNC B0 ;  /* 0x0000000000007941 */ /* 0x000fea0003800000 */
.L_x_8925:
        /* <DEDUP_REMOVED lines=16> */
.L_x_8931:
[----:B------:R-:W-:Y:S05]  /*a380*/  BSYNC B1 ;  /* 0x0000000000017941 */ /* 0x000fea0003800000 */
.L_x_8930:
        /* <DEDUP_REMOVED lines=43> */
[----:B------:R-:W-:-:S06]  /*a640*/  HFMA2.MMA R131, -RZ, RZ, 0, 0 ;  /* 0x00000000ff837435 */ /* 0x000fcc00000001ff */
.L_x_8929:
[----:B------:R-:W-:Y:S05]  /*a650*/  BSYNC B0 ;  /* 0x0000000000007941 */ /* 0x000fea0003800000 */
.L_x_8928:
        /* <DEDUP_REMOVED lines=10> */
.L_x_8924:
        /* <DEDUP_REMOVED lines=12> */
.L_x_8933:
[----:B------:R-:W-:Y:S02]  /*a7c0*/  IMAD.MOV.U32 R14, RZ, RZ, R7 ;  /* 0x000000ffff0e7224 */ /* 0x000fe400078e0007 */
.L_x_8934:
[----:B------:R-:W-:Y:S05]  /*a7d0*/  BSYNC B0 ;  /* 0x0000000000007941 */ /* 0x000fea0003800000 */
.L_x_8932:
        /* <DEDUP_REMOVED lines=16> */
.L_x_8938:
[----:B------:R-:W-:Y:S05]  /*a8e0*/  BSYNC B1 ;  /* 0x0000000000017941 */ /* 0x000fea0003800000 */
.L_x_8937:
        /* <DEDUP_REMOVED lines=44> */
.L_x_8936:
[----:B------:R-:W-:Y:S05]  /*abb0*/  BSYNC B0 ;  /* 0x0000000000007941 */ /* 0x000fea0003800000 */
.L_x_8935:
        /* <DEDUP_REMOVED lines=9> */
[----:B------:R-:W-:Y:S01]  /*ac50*/  MOV R131, R130 ;  /* 0x0000008200837202 */ /* 0x000fe20000000f00 */
[----:B------:R-:W-:Y:S01]  /*ac60*/  FADD.FTZ R14, R30, R14 ;  /* 0x0000000e1e0e7221 */ /* 0x000fe20000010000 */
[----:B------:R-:W-:Y:S05]  /*ac70*/  BRA `(.L_x_8940) ;  /* 0x0000056000007947 */ /* 0x000fea0003800000 */
.L_x_8939:
        /* <DEDUP_REMOVED lines=12> */
.L_x_8942:
[----:B------:R-:W-:Y:S02]  /*ad40*/  IMAD.MOV.U32 R0, RZ, RZ, R7 ;  /* 0x000000ffff007224 */ /* 0x000fe400078e0007 */
.L_x_8943:
[----:B------:R-:W-:Y:S05]  /*ad50*/  BSYNC B0 ;  /* 0x0000000000007941 */ /* 0x000fea0003800000 */
.L_x_8941:
        /* <DEDUP_REMOVED lines=16> */
.L_x_8947:
[----:B------:R-:W-:Y:S05]  /*ae60*/  BSYNC B1 ;  /* 0x0000000000017941 */ /* 0x000fea0003800000 */
.L_x_8946:
        /* <DEDUP_REMOVED lines=44> */
.L_x_8945:
[----:B------:R-:W-:Y:S05]  /*b130*/  BSYNC B0 ;  /* 0x0000000000007941 */ /* 0x000fea0003800000 */
.L_x_8944:
        /* <DEDUP_REMOVED lines=10> */
.L_x_8940:
        /* <DEDUP_REMOVED lines=12> */
.L_x_8949:
[----:B------:R-:W-:Y:S02]  /*b2a0*/  IMAD.MOV.U32 R135, RZ, RZ, R7 ;  /* 0x000000ffff877224 */ /* 0x000fe400078e0007 */
.L_x_8950:
[----:B------:R-:W-:Y:S05]  /*b2b0*/  BSYNC B0 ;  /* 0x0000000000007941 */ /* 0x000fea0003800000 */
.L_x_8948:
        /* <DEDUP_REMOVED lines=16> */
.L_x_8954:
[----:B------:R-:W-:Y:S05]  /*b3c0*/  BSYNC B1 ;  /* 0x0000000000017941 */ /* 0x000fea0003800000 */
.L_x_8953:
        /* <DEDUP_REMOVED lines=38> */
[----:B------:R-:W-:Y:S02]  /*b630*/  LOP3.LUT R2, R131, UR25, R2, 0x96, !PT ;  /* 0x0000001983027c12 */ /* 0x000fe4000f8e9602 */
[----:B------:R-:W-:Y:S01]  /*b640*/  MOV R7, R130 ;  /* 0x0000008200077202 */ /* 0x000fe20000000f00 */
[----:B------:R-:W-:-:S04]  /*b650*/  IMAD.WIDE.U32 R130, R3, -0x2daee0ad, RZ ;  /* 0xd2511f5303827825 */ /* 0x000fc800078e00ff */
[----:B------:R-:W-:Y:S01]  /*b660*/  IMAD.MOV.U32 R8, RZ, RZ, R130 ;  /* 0x000000ffff087224 */ /* 0x000fe200078e0082 */
[----:B------:R-:W-:Y:S01]  /*b670*/  LOP3.LUT R3, R131, UR26, R132, 0x96, !PT ;  /* 0x0000001a83037c12 */ /* 0x000fe2000f8e9684 */
[----:B------:R-:W-:Y:S02]  /*b680*/  IMAD.MOV.U32 R130, RZ, RZ, RZ ;  /* 0x000000ffff827224 */ /* 0x000fe400078e00ff */
.L_x_8952:
[----:B------:R-:W-:Y:S05]  /*b690*/  BSYNC B0 ;  /* 0x0000000000007941 */ /* 0x000fea0003800000 */
.L_x_8951:
        /* <DEDUP_REMOVED lines=12> */
.L_x_8955:
        /* <DEDUP_REMOVED lines=12> */
.L_x_8958:
[----:B------:R-:W-:Y:S02]  /*b820*/  IMAD.MOV.U32 R10, RZ, RZ, R7 ;  /* 0x000000ffff0a7224 */ /* 0x000fe400078e0007 */
.L_x_8959:
[----:B------:R-:W-:Y:S05]  /*b830*/  BSYNC B0 ;  /* 0x0000000000007941 */ /* 0x000fea0003800000 */
.L_x_8957:
        /* <DEDUP_REMOVED lines=18> */
.L_x_8963:
[----:B------:R-:W-:Y:S05]  /*b960*/  BSYNC B1 ;  /* 0x0000000000017941 */ /* 0x000fea0003800000 */
.L_x_8962:
        /* <DEDUP_REMOVED lines=43> */
[----:B------:R-:W-:Y:S02]  /*bc20*/  LOP3.LUT R3, R131, UR26, R132, 0x96, !PT ;  /* 0x0000001a83037c12 */ /* 0x000fe4000f8e9684 */
.L_x_8961:
[----:B------:R-:W-:Y:S05]  /*bc30*/  BSYNC B0 ;  /* 0x0000000000007941 */ /* 0x000fea0003800000 */
.L_x_8960:
        /* <DEDUP_REMOVED lines=10> */
.L_x_8956:
[----:B------:R-:W-:Y:S02]  /*bce0*/  P2R R132, PR, RZ, 0x1 ;  /* 0x00000001ff847803 */ /* 0x000fe40000000000 */
[----:B------:R-:W-:Y:S02]  /*bcf0*/  ISETP.NE.AND P0, PT, R129, RZ, PT ;  /* 0x000000ff8100720c */ /* 0x000fe40003f05270 */
[----:B------:R-:W-:Y:S02]  /*bd00*/  SEL R130, RZ, 0x100, P3 ;  /* 0x00000100ff827807 */ /* 0x000fe40001800000 */
[----:B------:R-:W-:Y:S02]  /*bd10*/  ISETP.NE.AND P3, PT, R128, RZ, PT ;  /* 0x000000ff8000720c */ /* 0x000fe40003f65270 */
[----:B------:R-:W-:Y:S02]  /*bd20*/  SEL R131, RZ, 0x1000000, P5 ;  /* 0x01000000ff837807 */ /* 0x000fe40002800000 */
[----:B------:R-:W-:-:S02]  /*bd30*/  SEL R129, RZ, 0x10000, P4 ;  /* 0x00010000ff817807 */ /* 0x000fc40002000000 */
[----:B------:R-:W-:Y:S02]  /*bd40*/  SEL R128, RZ, 0x1, P0 ;  /* 0x00000001ff807807 */ /* 0x000fe40000000000 */
[----:B------:R-:W-:Y:S02]  /*bd50*/  LOP3.LUT R130, R130, R131, R129, 0xfe, !PT ;  /* 0x0000008382827212 */ /* 0x000fe400078efe81 */
[----:B------:R-:W-:Y:S01]  /*bd60*/  SEL R131, RZ, 0x1, P2 ;  /* 0x00000001ff837807 */ /* 0x000fe20001000000 */
[----:B------:R-:W-:Y:S01]  /*bd70*/  IMAD.WIDE.U32 R128, R128, 0x1000000, RZ ;  /* 0x0100000080807825 */ /* 0x000fe200078e00ff */
[----:B------:R-:W-:Y:S02]  /*bd80*/  ISETP.NE.AND P4, PT, R144, RZ, PT ;  /* 0x000000ff9000720c */ /* 0x000fe40003f85270 */
[----:B------:R-:W-:Y:S02]  /*bd90*/  ISETP.NE.AND P0, PT, R132, RZ, PT ;  /* 0x000000ff8400720c */ /* 0x000fe40003f05270 */
[----:B------:R-:W-:-:S02]  /*bda0*/  LOP3.LUT R129, R129, R130, R131, 0xfe, !PT ;  /* 0x0000008281817212 */ /* 0x000fc400078efe83 */
[----:B------:R-:W-:Y:S02]  /*bdb0*/  SEL R130, RZ, 0x1, P3 ;  /* 0x00000001ff827807 */ /* 0x000fe40001800000 */
[----:B------:R-:W-:Y:S02]  /*bdc0*/  SEL R132, RZ, 0x1, P4 ;  /* 0x00000001ff847807 */ /* 0x000fe40002000000 */
[----:B------:R-:W-:Y:S01]  /*bdd0*/  ISETP.NE.AND P5, PT, R145, RZ, PT ;  /* 0x000000ff9100720c */ /* 0x000fe20003fa5270 */
[----:B------:R-:W-:Y:S01]  /*bde0*/  IMAD.WIDE.U32 R130, R130, 0x10000, RZ ;  /* 0x0001000082827825 */ /* 0x000fe200078e00ff */
[----:B------:R-:W-:Y:S02]  /*bdf0*/  ISETP.NE.AND P6, PT, R160, RZ, PT ;  /* 0x000000ffa000720c */ /* 0x000fe40003fc5270 */
[----:B------:R-:W-:Y:S01]  /*be00*/  IADD3 R139, R141, 0x100, RZ ;  /* 0x000001008d8b7810 */ /* 0x000fe20007ffe0ff */
[----:B------:R-:W-:-:S05]  /*be10*/  IMAD.WIDE.U32 R132, R132, 0x100, RZ ;  /* 0x0000010084847825 */ /* 0x000fca00078e00ff */
[----:B------:R-:W-:Y:S02]  /*be20*/  LOP3.LUT R130, R132, R128, R130, 0xfe, !PT ;  /* 0x0000008084827212 */ /* 0x000fe400078efe82 */
[----:B------:R-:W-:Y:S01]  /*be30*/  LOP3.LUT R131, R133, R129, R131, 0xfe, !PT ;  /* 0x0000008185837212 */ /* 0x000fe200078efe83 */
[----:B------:R-:W-:Y:S01]  /*be40*/  IMAD.WIDE.U32 R128, R134, R165, c[0x0][0x188] ;  /* 0x0000620086807625 */ /* 0x000fe200078e00a5 */
[----:B------:R-:W-:-:S04]  /*be50*/  SEL R133, RZ, 0x1, P5 ;  /* 0x00000001ff857807 */ /* 0x000fc80002800000 */
[----:B------:R-:W-:Y:S01]  /*be60*/  STG.E.128 [R128.64], R16 ;  /* 0x0000001080007986 */ /* 0x000fe2000c101d06 */
[----:B------:R-:W-:-:S03]  /*be70*/  LOP3.LUT R130, R130, R133, RZ, 0xfc, !PT ;  /* 0x0000008582827212 */ /* 0x000fc600078efcff */
[----:B------:R0:W-:Y:S02]  /*be80*/  STG.E.128 [R128.64+0x10], R12 ;  /* 0x0000100c80007986 */ /* 0x0001e4000c101d06 */
[----:B0-----:R-:W-:-:S05]  /*be90*/  IMAD.WIDE.U32 R128, R134, R164, c[0x0][0x190] ;  /* 0x0000640086807625 */ /* 0x001fca00078e00a4 */
[----:B------:R0:W-:Y:S01]  /*bea0*/  STG.E.64 [R128.64], R130 ;  /* 0x0000008280007986 */ /* 0x0001e2000c101b06 */
        /* <DEDUP_REMOVED lines=20> */
.L_x_8964:
[----:B0-----:R-:W-:-:S05]  /*bff0*/  @P0 IMAD.WIDE.U32 R128, R139, R165, c[0x0][0x180] ;  /* 0x000060008b800625 */ /* 0x001fca00078e00a5 */
[----:B------:R0:W5:Y:S04]  /*c000*/  @P0 LDG.E.128 R32, [R128.64] ;  /* 0x0000000680200981 */ /* 0x000168000c1e1d00 */
[----:B------:R0:W5:Y:S02]  /*c010*/  @P0 LDG.E.128 R28, [R128.64+0x10] ;  /* 0x00001006801c0981 */ /* 0x000164000c1e1d00 */
[----:B0-----:R-:W-:-:S05]  /*c020*/  @P6 IMAD.WIDE.U32 R128, R139, R146, c[0x0][0x178] ;  /* 0x00005e008b806625 */ /* 0x001fca00078e0092 */
[----:B------:R0:W5:Y:S02]  /*c030*/  @P6 LDG.E.128 R36, [R128.64] ;  /* 0x0000000680246981 */ /* 0x000164000c1e1d00 */
[----:B0-----:R-:W-:-:S05]  /*c040*/  IMAD.WIDE.U32 R128, R139, R146, c[0x0][0x170] ;  /* 0x00005c008b807625 */ /* 0x001fca00078e0092 */
[----:B------:R0:W5:Y:S01]  /*c050*/  LDG.E.128 R132, [R128.64] ;  /* 0x0000000680847981 */ /* 0x000162000c1e1d00 */
        /* <DEDUP_REMOVED lines=12> */
.L_x_8966:
[----:B0-----:R-:W-:Y:S02]  /*c120*/  IMAD.MOV.U32 R128, RZ, RZ, R7 ;  /* 0x000000ffff807224 */ /* 0x001fe400078e0007 */
.L_x_8967:
[----:B------:R-:W-:Y:S05]  /*c130*/  BSYNC B0 ;  /* 0x0000000000007941 */ /* 0x000fea0003800000 */
.L_x_8965:
        /* <DEDUP_REMOVED lines=16> */
.L_x_8971:
[----:B------:R-:W-:Y:S05]  /*c240*/  BSYNC B1 ;  /* 0x0000000000017941 */ /* 0x000fea0003800000 */
.L_x_8970:
        /* <DEDUP_REMOVED lines=41> */
[----:B------:R-:W-:Y:S01]  /*c4e0*/  LOP3.LUT R3, R131, UR26, R142, 0x96, !PT ;  /* 0x0000001a83037c12 */ /* 0x000fe2000f8e968e */
[----:B------:R-:W-:Y:S01]  /*c4f0*/  IMAD.MOV.U32 R131, RZ, RZ, RZ ;  /* 0x000000ffff837224 */ /* 0x000fe200078e00ff */
[----:B------:R-:W-:Y:S02]  /*c500*/  MOV R8, R130 ;  /* 0x0000008200087202 */ /* 0x000fe40000000f00 */
.L_x_8969:
[----:B------:R-:W-:Y:S05]  /*c510*/  BSYNC B0 ;  /* 0x0000000000007941 */ /* 0x000fea0003800000 */
.L_x_8968:
        /* <DEDUP_REMOVED lines=13> */
.L_x_8972:
        /* <DEDUP_REMOVED lines=12> */
.L_x_8975:
[----:B------:R-:W-:Y:S02]  /*c6b0*/  IMAD.MOV.U32 R129, RZ, RZ, R7 ;  /* 0x000000ffff817224 */ /* 0x000fe400078e0007 */
.L_x_8976:
[----:B------:R-:W-:Y:S05]  /*c6c0*/  BSYNC B0 ;  /* 0x0000000000007941 */ /* 0x000fea0003800000 */
.L_x_8974:
        /* <DEDUP_REMOVED lines=16> */
.L_x_8980:
[----:B------:R-:W-:Y:S05]  /*c7d0*/  BSYNC B1 ;  /* 0x0000000000017941 */ /* 0x000fea0003800000 */
.L_x_8979:
        /* <DEDUP_REMOVED lines=44> */
.L_x_8978:
[----:B------:R-:W-:Y:S05]  /*caa0*/  BSYNC B0 ;  /* 0x0000000000007941 */ /* 0x000fea0003800000 */
.L_x_8977:
        /* <DEDUP_REMOVED lines=9> */
.L_x_8973:
        /* <DEDUP_REMOVED lines=12> */
.L_x_8982:
[----:B------:R-:W-:Y:S02]  /*cc00*/  IMAD.MOV.U32 R129, RZ, RZ, R7 ;  /* 0x000000ffff817224 */ /* 0x000fe400078e0007 */
.L_x_8983:
[----:B------:R-:W-:Y:S05]  /*cc10*/  BSYNC B0 ;  /* 0x0000000000007941 */ /* 0x000fea0003800000 */
.L_x_8981:
        /* <DEDUP_REMOVED lines=16> */
.L_x_8987:
[----:B------:R-:W-:Y:S05]  /*cd20*/  BSYNC B1 ;  /* 0x0000000000017941 */ /* 0x000fea0003800000 */
.L_x_8986:
        /* <DEDUP_REMOVED lines=44> */
.L_x_8985:
[----:B------:R-:W-:Y:S05]  /*cff0*/  BSYNC B0 ;  /* 0x0000000000007941 */ /* 0x000fea0003800000 */
.L_x_8984:
        /* <DEDUP_REMOVED lines=13> */
.L_x_8988:
        /* <DEDUP_REMOVED lines=12> */
.L_x_8991:
[----:B------:R-:W-:Y:S02]  /*d190*/  IMAD.MOV.U32 R130, RZ, RZ, R7 ;  /* 0x000000ffff827224 */ /* 0x000fe400078e0007 */
.L_x_8992:
[----:B------:R-:W-:Y:S05]  /*d1a0*/  BSYNC B0 ;  /* 0x0000000000007941 */ /* 0x000fea0003800000 */
.L_x_8990:
        /* <DEDUP_REMOVED lines=16> */
.L_x_8996:
[----:B------:R-:W-:Y:S05]  /*d2b0*/  BSYNC B1 ;  /* 0x0000000000017941 */ /* 0x000fea0003800000 */
.L_x_8995:
        /* <DEDUP_REMOVED lines=44> */
.L_x_8994:
[----:B------:R-:W-:Y:S05]  /*d580*/  BSYNC B0 ;  /* 0x0000000000007941 */ /* 0x000fea0003800000 */
.L_x_8993:
        /* <DEDUP_REMOVED lines=9> */
.L_x_8989:
        /* <DEDUP_REMOVED lines=12> */
.L_x_8998:
[----:B------:R-:W-:Y:S02]  /*d6e0*/  IMAD.MOV.U32 R132, RZ, RZ, R7 ;  /* 0x000000ffff847224 */ /* 0x000fe400078e0007 */
.L_x_8999:
[----:B------:R-:W-:Y:S05]  /*d6f0*/  BSYNC B0 ;  /* 0x0000000000007941 */ /* 0x000fea0003800000 */
.L_x_8997:
        /* <DEDUP_REMOVED lines=16> */
.L_x_9003:
[----:B------:R-:W-:Y:S05]  /*d800*/  BSYNC B1 ;  /* 0x0000000000017941 */ /* 0x000fea0003800000 */
.L_x_9002:
        /* <DEDUP_REMOVED lines=44> */
.L_x_9001:
[----:B------:R-:W-:Y:S05]  /*dad0*/  BSYNC B0 ;  /* 0x0000000000007941 */ /* 0x000fea0003800000 */
.L_x_9000:
[----:B------:R-:W0:Y:S02]  /*dae0*/  I2F.U32 R130, R132 ;  /* 0x0000008400827306 */ /* 0x000e240000201000 */
[----:B0-----:R-:W-:-:S05]  /*daf0*/  FFMA.FTZ R130, R130, R163, 1.1641532182693481445e-10 ;  /* 0x2f00000082827423 */ /* 0x001fca00000100a3 */
[----:B------:R-:W-:Y:S02]  /*db00*/  FSETP.GTU.FTZ.AND P2, PT, R130, c[0x0][0x1e4], PT ;  /* 0x0000790082007a0b */ /* 0x000fe40003f5c000 */
[----:B------:R-:W-:Y:S02]  /*db10*/  PRMT R130, RZ, 0x5410, R133 ;  /* 0x00005410ff827816 */ /* 0x000fe40000000085 */
[----:B------:R-:W-:-:S03]  /*db20*/  P2R R147, PR, RZ, 0x4 ;  /* 0x00000004ff937803 */ /* 0x000fc60000000000 */
        /* <DEDUP_REMOVED lines=8> */
.L_x_9004:
        /* <DEDUP_REMOVED lines=12> */
.L_x_9007:
[----:B------:R-:W-:Y:S02]  /*dc70*/  IMAD.MOV.U32 R131, RZ, RZ, R7 ;  /* 0x000000ffff837224 */ /* 0x000fe400078e0007 */
.L_x_9008:
[----:B------:R-:W-:Y:S05]  /*dc80*/  BSYNC B0 ;  /* 0x0000000000007941 */ /* 0x000fea0003800000 */
.L_x_9006:
        /* <DEDUP_REMOVED lines=16> */
.L_x_9012:
[----:B------:R-:W-:Y:S05]  /*dd90*/  BSYNC B1 ;  /* 0x0000000000017941 */ /* 0x000fea0003800000 */
.L_x_9011:
        /* <DEDUP_REMOVED lines=44> */
.L_x_9010:
[----:B------:R-:W-:Y:S05]  /*e060*/  BSYNC B0 ;  /* 0x0000000000007941 */ /* 0x000fea0003800000 */
.L_x_9009:
        /* <DEDUP_REMOVED lines=9> */
.L_x_9005:
        /* <DEDUP_REMOVED lines=12> */
.L_x_9014:
[----:B------:R-:W-:Y:S02]  /*e1c0*/  IMAD.MOV.U32 R131, RZ, RZ, R7 ;  /* 0x000000ffff837224 */ /* 0x000fe400078e0007 */
.L_x_9015:
[----:B------:R-:W-:Y:S05]  /*e1d0*/  BSYNC B0 ;  /* 0x0000000000007941 */ /* 0x000fea0003800000 */
.L_x_9013:
        /* <DEDUP_REMOVED lines=16> */
.L_x_9019:
[----:B------:R-:W-:Y:S05]  /*e2e0*/  BSYNC B1 ;  /* 0x0000000000017941 */ /* 0x000fea0003800000 */
.L_x_9018:
        /* <DEDUP_REMOVED lines=44> */
.L_x_9017:
[----:B------:R-:W-:Y:S05]  /*e5b0*/  BSYNC B0 ;  /* 0x0000000000007941 */ /* 0x000fea0003800000 */
.L_x_9016:
        /* <DEDUP_REMOVED lines=13> */
.L_x_9020:
        /* <DEDUP_REMOVED lines=12> */
.L_x_9023:
[----:B------:R-:W-:Y:S02]  /*e750*/  MOV R132, R7 ;  /* 0x0000000700847202 */ /* 0x000fe40000000f00 */
.L_x_9024:
[----:B------:R-:W-:Y:S05]  /*e760*/  BSYNC B0 ;  /* 0x0000000000007941 */ /* 0x000fea0003800000 */
.L_x_9022:
        /* <DEDUP_REMOVED lines=16> */
.L_x_9028:
[----:B------:R-:W-:Y:S05]  /*e870*/  BSYNC B1 ;  /* 0x0000000000017941 */ /* 0x000fea0003800000 */
.L_x_9027:
        /* <DEDUP_REMOVED lines=44> */
.L_x_9026:
[----:B------:R-:W-:Y:S05]  /*eb40*/  BSYNC B0 ;  /* 0x0000000000007941 */ /* 0x000fea0003800000 */
.L_x_9025:
        /* <DEDUP_REMOVED lines=9> */
.L_x_9021:
        /* <DEDUP_REMOVED lines=12> */
.L_x_9030:
[----:B------:R-:W-:Y:S02]  /*eca0*/  MOV R137, R7 ;  /* 0x0000000700897202 */ /* 0x000fe40000000f00 */
.L_x_9031:
[----:B------:R-:W-:Y:S05]  /*ecb0*/  BSYNC B0 ;  /* 0x0000000000007941 */ /* 0x000fea0003800000 */
.L_x_9029:
        /* <DEDUP_REMOVED lines=16> */
.L_x_9035:
[----:B------:R-:W-:Y:S05]  /*edc0*/  BSYNC B1 ;  /* 0x0000000000017941 */ /* 0x000fea0003800000 */
.L_x_9034:
        /* <DEDUP_REMOVED lines=44> */
.L_x_9033:
[----:B------:R-:W-:Y:S05]  /*f090*/  BSYNC B0 ;  /* 0x0000000000007941 */ /* 0x000fea0003800000 */
.L_x_9032:
        /* <DEDUP_REMOVED lines=12> */
.L_x_9036:
        /* <DEDUP_REMOVED lines=12> */
.L_x_9039:
[----:B------:R-:W-:Y:S02]  /*f220*/  IMAD.MOV.U32 R133, RZ, RZ, R7 ;  /* 0x000000ffff857224 */ /* 0x000fe400078e0007 */
.L_x_9040:
[----:B------:R-:W-:Y:S05]  /*f230*/  BSYNC B0 ;  /* 0x0000000000007941 */ /* 0x000fea0003800000 */
.L_x_9038:
        /* <DEDUP_REMOVED lines=16> */
.L_x_9044:
[----:B------:R-:W-:Y:S05]  /*f340*/  BSYNC B1 ;  /* 0x0000000000017941 */ /* 0x000fea0003800000 */
.L_x_9043:
        /* <DEDUP_REMOVED lines=44> */
.L_x_9042:
[----:B------:R-:W-:Y:S05]  /*f610*/  BSYNC B0 ;  /* 0x0000000000007941 */ /* 0x000fea0003800000 */
.L_x_9041:
        /* <DEDUP_REMOVED lines=9> */
.L_x_9037:
        /* <DEDUP_REMOVED lines=12> */
.L_x_9046:
[----:B------:R-:W-:Y:S02]  /*f770*/  IMAD.MOV.U32 R133, RZ, RZ, R7 ;  /* 0x000000ffff857224 */ /* 0x000fe400078e0007 */
.L_x_9047:
[----:B------:R-:W-:Y:S05]  /*f780*/  BSYNC B0 ;  /* 0x0000000000007941 */ /* 0x000fea0003800000 */
.L_x_9045:
        /* <DEDUP_REMOVED lines=16> */
.L_x_9051:
[----:B------:R-:W-:Y:S05]  /*f890*/  BSYNC B1 ;  /* 0x0000000000017941 */ /* 0x000fea0003800000 */
.L_x_9050:
        /* <DEDUP_REMOVED lines=44> */
.L_x_9049:
[----:B------:R-:W-:Y:S05]  /*fb60*/  BSYNC B0 ;  /* 0x0000000000007941 */ /* 0x000fea0003800000 */
.L_x_9048:
        /* <DEDUP_REMOVED lines=12> */
.L_x_9052:
        /* <DEDUP_REMOVED lines=12> */
.L_x_9055:
[----:B------:R-:W-:Y:S02]  /*fcf0*/  IMAD.MOV.U32 R11, RZ, RZ, R7 ;  /* 0x000000ffff0b7224 */ /* 0x000fe400078e0007 */
.L_x_9056:
[----:B------:R-:W-:Y:S05]  /*fd00*/  BSYNC B0 ;  /* 0x0000000000007941 */ /* 0x000fea0003800000 */
.L_x_9054:
        /* <DEDUP_REMOVED lines=16> */
.L_x_9060:
[----:B------:R-:W-:Y:S05]  /*fe10*/  BSYNC B1 ;  /* 0x0000000000017941 */ /* 0x000fea0003800000 */
.L_x_9059:
        /* <DEDUP_REMOVED lines=44> */
.L_x_9058:
[----:B------:R-:W-:Y:S05]  /*100e0*/  BSYNC B0 ;  /* 0x0000000000007941 */ /* 0x000fea0003800000 */
.L_x_9057:
        /* <DEDUP_REMOVED lines=10> */
.L_x_9053:
        /* <DEDUP_REMOVED lines=12> */
.L_x_9062:
[----:B------:R-:W-:Y:S02]  /*10250*/  IMAD.MOV.U32 R134, RZ, RZ, R7 ;  /* 0x000000ffff867224 */ /* 0x000fe400078e0007 */
.L_x_9063:
[----:B------:R-:W-:Y:S05]  /*10260*/  BSYNC B0 ;  /* 0x0000000000007941 */ /* 0x000fea0003800000 */
.L_x_9061:
        /* <DEDUP_REMOVED lines=16> */
.L_x_9067:
[----:B------:R-:W-:Y:S05]  /*10370*/  BSYNC B1 ;  /* 0x0000000000017941 */ /* 0x000fea0003800000 */
.L_x_9066:
        /* <DEDUP_REMOVED lines=9> */
[----:B------:R-:W-:Y:S02]  /*10410*/  LOP3.LUT R3, R3, UR10, R137, 0x96, !PT ;  /* 0x0000000a03037c12 */ /* 0x000fe4000f8e9689 */
[----:B------:R-:W-:Y:S02]  /*10420*/  MOV R137, RZ ;  /* 0x000000ff00897202 */ /* 0x000fe40000000f00 */
        /* <DEDUP_REMOVED lines=33> */
.L_x_9065:
[----:B------:R-:W-:Y:S05]  /*10640*/  BSYNC B0 ;  /* 0x0000000000007941 */ /* 0x000fea0003800000 */
.L_x_9064:
        /* <DEDUP_REMOVED lines=12> */
.L_x_9068:
        /* <DEDUP_REMOVED lines=12> */
.L_x_9071:
[----:B------:R-:W-:Y:S02]  /*107d0*/  IMAD.MOV.U32 R0, RZ, RZ, R7 ;  /* 0x000000ffff007224 */ /* 0x000fe400078e0007 */
.L_x_9072:
[----:B------:R-:W-:Y:S05]  /*107e0*/  BSYNC B0 ;  /* 0x0000000000007941 */ /* 0x000fea0003800000 */
.L_x_9070:
        /* <DEDUP_REMOVED lines=16> */
.L_x_9076:
[----:B------:R-:W-:Y:S05]  /*108f0*/  BSYNC B1 ;  /* 0x0000000000017941 */ /* 0x000fea0003800000 */
.L_x_9075:
        /* <DEDUP_REMOVED lines=44> */
.L_x_9074:
[----:B------:R-:W-:Y:S05]  /*10bc0*/  BSYNC B0 ;  /* 0x0000000000007941 */ /* 0x000fea0003800000 */
.L_x_9073:
        /* <DEDUP_REMOVED lines=10> */
.L_x_9069:
        /* <DEDUP_REMOVED lines=12> */
.L_x_9078:
[----:B------:R-:W-:Y:S02]  /*10d30*/  IMAD.MOV.U32 R137, RZ, RZ, R7 ;  /* 0x000000ffff897224 */ /* 0x000fe400078e0007 */
.L_x_9079:
[----:B------:R-:W-:Y:S05]  /*10d40*/  BSYNC B0 ;  /* 0x0000000000007941 */ /* 0x000fea0003800000 */
.L_x_9077:
        /* <DEDUP_REMOVED lines=16> */
.L_x_9083:
[----:B------:R-:W-:Y:S05]  /*10e50*/  BSYNC B1 ;  /* 0x0000000000017941 */ /* 0x000fea0003800000 */
.L_x_9082:
        /* <DEDUP_REMOVED lines=12> */
[----:B------:R-:W-:-:S05]  /*10f20*/  LOP3.LUT R142, R3, UR11, R142, 0x96, !PT ;  /* 0x0000000b038e7c12 */ /* 0x000fca000f8e968e */
[----:B------:R-:W-:-:S05]  /*10f30*/  IMAD.WIDE.U32 R142, R142, -0x2daee0ad, RZ ;  /* 0xd2511f538e8e7825 */ /* 0x000fca00078e00ff */
[----:B------:R-:W-:Y:S01]  /*10f40*/  LOP3.LUT R143, R143, UR14, R144, 0x96, !PT ;  /* 0x0000000e8f8f7c12 */ /* 0x000fe2000f8e9690 */
        /* <DEDUP_REMOVED lines=22> */
[----:B------:R-:W-:-:S04]  /*110b0*/  IMAD.WIDE.U32 R142, R142, -0x2daee0ad, RZ ;  /* 0xd2511f538e8e7825 */ /* 0x000fc800078e00ff */
[----:B------:R-:W-:Y:S01]  /*110c0*/  IMAD.MOV.U32 R8, RZ, RZ, R142 ;  /* 0x000000ffff087224 */ /* 0x000fe200078e008e */
[----:B------:R-:W-:Y:S01]  /*110d0*/  LOP3.LUT R3, R143, UR26, R144, 0x96, !PT ;  /* 0x0000001a8f037c12 */ /* 0x000fe2000f8e9690 */
[----:B------:R-:W-:-:S04]  /*110e0*/  IMAD.WIDE.U32 R144, R145, -0x326172a9, RZ ;  /* 0xcd9e8d5791907825 */ /* 0x000fc800078e00ff */
[----:B------:R-:W-:Y:S01]  /*110f0*/  IMAD.MOV.U32 R142, RZ, RZ, RZ ;  /* 0x000000ffff8e7224 */ /* 0x000fe200078e00ff */
[----:B------:R-:W-:Y:S02]  /*11100*/  LOP3.LUT R2, R145, UR25, R2, 0x96, !PT ;  /* 0x0000001991027c12 */ /* 0x000fe4000f8e9602 */
[----:B------:R-:W-:Y:S02]  /*11110*/  MOV R7, R144 ;  /* 0x0000009000077202 */ /* 0x000fe40000000f00 */
.L_x_9081:
[----:B------:R-:W-:Y:S05]  /*11120*/  BSYNC B0 ;  /* 0x0000000000007941 */ /* 0x000fea0003800000 */
.L_x_9080:
        /* <DEDUP_REMOVED lines=12> */
.L_x_9084:
        /* <DEDUP_REMOVED lines=12> */
.L_x_9087:
[----:B------:R-:W-:Y:S02]  /*112b0*/  IMAD.MOV.U32 R10, RZ, RZ, R7 ;  /* 0x000000ffff0a7224 */ /* 0x000fe400078e0007 */
.L_x_9088:
[----:B------:R-:W-:Y:S05]  /*112c0*/  BSYNC B0 ;  /* 0x0000000000007941 */ /* 0x000fea0003800000 */
.L_x_9086:
        /* <DEDUP_REMOVED lines=16> */
.L_x_9092:
[----:B------:R-:W-:Y:S05]  /*113d0*/  BSYNC B1 ;  /* 0x0000000000017941 */ /* 0x000fea0003800000 */
.L_x_9091:
        /* <DEDUP_REMOVED lines=44> */
.L_x_9090:
[----:B------:R-:W-:Y:S05]  /*116a0*/  BSYNC B0 ;  /* 0x0000000000007941 */ /* 0x000fea0003800000 */
.L_x_9089:
        /* <DEDUP_REMOVED lines=10> */
.L_x_9085:
[----:B------:R-:W-:Y:S01]  /*11750*/  SEL R145, RZ, 0x10000, P4 ;  /* 0x00010000ff917807 */ /* 0x000fe20002000000 */
[----:B------:R-:W-:Y:S01]  /*11760*/  IMAD.WIDE.U32 R142, R139, R165, c[0x0][0x188] ;  /* 0x000062008b8e7625 */ /* 0x000fe200078e00a5 */
[----:B------:R-:W-:Y:S02]  /*11770*/  ISETP.NE.AND P4, PT, R146, RZ, PT ;  /* 0x000000ff9200720c */ /* 0x000fe40003f85270 */
[----:B------:R-:W-:Y:S02]  /*11780*/  ISETP.NE.AND P6, PT, R151, RZ, PT ;  /* 0x000000ff9700720c */ /* 0x000fe40003fc5270 */
[----:B------:R-:W-:Y:S01]  /*11790*/  SEL R146, RZ, 0x1, P4 ;  /* 0x00000001ff927807 */ /* 0x000fe20002000000 */
[----:B------:R-:W-:Y:S01]  /*117a0*/  STG.E.128 [R142.64], R128 ;  /* 0x000000808e007986 */ /* 0x000fe2000c101d06 */
[----:B------:R-:W-:Y:S02]  /*117b0*/  SEL R151, RZ, 0x1000000, P5 ;  /* 0x01000000ff977807 */ /* 0x000fe40002800000 */
[----:B------:R-:W-:Y:S01]  /*117c0*/  SEL R144, RZ, 0x100, P3 ;  /* 0x00000100ff907807 */ /* 0x000fe20001800000 */
[----:B------:R0:W-:Y:S01]  /*117d0*/  STG.E.128 [R142.64+0x10], R132 ;  /* 0x000010848e007986 */ /* 0x0001e2000c101d06 */
[----:B------:R-:W-:Y:S01]  /*117e0*/  ISETP.NE.AND P5, PT, R147, RZ, PT ;  /* 0x000000ff9300720c */ /* 0x000fe20003fa5270 */
[----:B------:R-:W-:Y:S01]  /*117f0*/  IMAD.WIDE.U32 R146, R146, 0x1000000, RZ ;  /* 0x0100000092927825 */ /* 0x000fe200078e00ff */
[----:B------:R-:W-:-:S02]  /*11800*/  LOP3.LUT R144, R144, R151, R145, 0xfe, !PT ;  /* 0x0000009790907212 */ /* 0x000fc400078efe91 */
[----:B------:R-:W-:Y:S02]  /*11810*/  SEL R151, RZ, 0x1, P2 ;  /* 0x00000001ff977807 */ /* 0x000fe40001000000 */
[----:B------:R-:W-:Y:S02]  /*11820*/  ISETP.NE.AND P1, PT, R161, RZ, PT ;  /* 0x000000ffa100720c */ /* 0x000fe40003f25270 */
[----:B------:R-:W-:Y:S02]  /*11830*/  LOP3.LUT R151, R147, R144, R151, 0xfe, !PT ;  /* 0x0000009093977212 */ /* 0x000fe400078efe97 */
[----:B------:R-:W-:Y:S02]  /*11840*/  SEL R144, RZ, 0x1, P5 ;  /* 0x00000001ff907807 */ /* 0x000fe40002800000 */
[----:B------:R-:W-:Y:S02]  /*11850*/  SEL R147, RZ, 0x1, P6 ;  /* 0x00000001ff937807 */ /* 0x000fe40003000000 */
[----:B------:R-:W-:Y:S01]  /*11860*/  ISETP.NE.AND P0, PT, R160, RZ, PT ;  /* 0x000000ffa000720c */ /* 0x000fe20003f05270 */
[----:B------:R-:W-:-:S04]  /*11870*/  IMAD.WIDE.U32 R144, R144, 0x10000, RZ ;  /* 0x0001000090907825 */ /* 0x000fc800078e00ff */
[----:B0-----:R-:W-:-:S05]  /*11880*/  IMAD.WIDE.U32 R142, R147, 0x100, RZ ;  /* 0x00000100938e7825 */ /* 0x001fca00078e00ff */
[----:B------:R-:W-:Y:S02]  /*11890*/  LOP3.LUT R143, R143, R151, R145, 0xfe, !PT ;  /* 0x000000978f8f7212 */ /* 0x000fe400078efe91 */
[----:B------:R-:W-:Y:S02]  /*118a0*/  LOP3.LUT R146, R142, R146, R144, 0xfe, !PT ;  /* 0x000000928e927212 */ /* 0x000fe400078efe90 */
[----:B------:R-:W-:-:S04]  /*118b0*/  SEL R145, RZ, 0x1, P1 ;  /* 0x00000001ff917807 */ /* 0x000fc80000800000 */
[----:B------:R-:W-:Y:S01]  /*118c0*/  LOP3.LUT R142, R146, R145, RZ, 0xfc, !PT ;  /* 0x00000091928e7212 */ /* 0x000fe200078efcff */
[----:B------:R-:W-:-:S05]  /*118d0*/  IMAD.WIDE.U32 R144, R139, R164, c[0x0][0x190] ;  /* 0x000064008b907625 */ /* 0x000fca00078e00a4 */
[----:B------:R0:W-:Y:S01]  /*118e0*/  STG.E.64 [R144.64], R142 ;  /* 0x0000008e90007986 */ /* 0x0001e2000c101b06 */
[----:B------:R-:W-:Y:S05]  /*118f0*/  @!P0 BRA `(.L_x_9093) ;  /* 0x0000013000008947 */ /* 0x000fea0003800000 */
[----:B0-----:R-:W-:Y:S02]  /*11900*/  SHF.L.U32 R142, R0, 0x10, RZ ;  /* 0x00000010008e7819 */ /* 0x001fe400000006ff */
        /* <DEDUP_REMOVED lines=18> */
.L_x_9093:
[----:B0-----:R-:W-:Y:S01]  /*11a30*/  FADD.FTZ R142, RZ, R24 ;  /* 0x00000018ff8e7221 */ /* 0x001fe20000010000 */
[----:B------:R-:W0:Y:S01]  /*11a40*/  S2R R147, SR_TID.X ;  /* 0x0000000000937919 */ /* 0x000e220000002100 */
[----:B------:R-:W-:Y:S02]  /*11a50*/  LOP3.LUT P1, RZ, R162, 0xff, RZ, 0xc0, !PT ;  /* 0x000000ffa2ff7812 */ /* 0x000fe4000782c0ff */
[----:B------:R-:W-:-:S04]  /*11a60*/  FADD.FTZ R143, R142, R25 ;  /* 0x000000198e8f7221 */ /* 0x000fc80000010000 */
[----:B------:R-:W-:-:S04]  /*11a70*/  FADD.FTZ R142, R143, R26 ;  /* 0x0000001a8f8e7221 */ /* 0x000fc80000010000 */
[----:B------:R-:W-:-:S04]  /*11a80*/  FADD.FTZ R143, R142, R27 ;  /* 0x0000001b8e8f7221 */ /* 0x000fc80000010000 */
[----:B------:R-:W-:-:S04]  /*11a90*/  FADD.FTZ R142, R143, R20 ;  /* 0x000000148f8e7221 */ /* 0x000fc80000010000 */
[----:B------:R-:W-:-:S04]  /*11aa0*/  FADD.FTZ R143, R142, R21 ;  /* 0x000000158e8f7221 */ /* 0x000fc80000010000 */
[----:B------:R-:W-:Y:S01]  /*11ab0*/  FADD.FTZ R142, R143, R22 ;  /* 0x000000168f8e7221 */ /* 0x000fe20000010000 */
[----:B0-----:R-:W-:Y:S02]  /*11ac0*/  SHF.R.U32.HI R146, RZ, 0x5, R147 ;  /* 0x00000005ff927819 */ /* 0x001fe40000011693 */
[----:B------:R-:W-:Y:S01]  /*11ad0*/  LOP3.LUT P0, RZ, R147, 0x1f, RZ, 0xc0, !PT ;  /* 0x0000001f93ff7812 */ /* 0x000fe2000780c0ff */
[----:B------:R-:W-:Y:S01]  /*11ae0*/  FADD.FTZ R143, R142, R23 ;  /* 0x000000178e8f7221 */ /* 0x000fe20000010000 */
[----:B------:R-:W-:-:S03]  /*11af0*/  LOP3.LUT R146, R146, 0x7fffffc, RZ, 0xc0, !PT ;  /* 0x07fffffc92927812 */ /* 0x000fc600078ec0ff */
[----:B------:R-:W-:Y:S01]  /*11b00*/  FADD.FTZ R142, R143, R16 ;  /* 0x000000108f8e7221 */ /* 0x000fe20000010000 */
[----:B------:R-:W-:-:S03]  /*11b10*/  @!P1 IADD3 R146, R146, 0x4, RZ ;  /* 0x0000000492929810 */ /* 0x000fc60007ffe0ff */
        /* <DEDUP_REMOVED lines=15> */
[----:B------:R-:W-:Y:S05]  /*11c10*/  BRA.DIV ~URZ, `(.L_x_9094) ;  /* 0x000011c27f007947 */ /* 0x000fea000b800000 */
[----:B------:R0:W1:Y:S02]  /*11c20*/  SHFL.BFLY PT, R143, R142, 0x1, 0x1f ;  /* 0x0c201f008e8f7f89 */ /* 0x00006400000e0000 */
.L_x_9098:
        /* <DEDUP_REMOVED lines=68> */
.L_x_9099:
[----:B------:R-:W2:Y:S01]  /*12070*/  S2R R144, SR_TID.X ;  /* 0x0000000000907919 */ /* 0x000ea20000002100 */
[----:B------:R-:W-:Y:S01]  /*12080*/  @!P0 SHF.R.U32.HI R145, RZ, 0x5, R147 ;  /* 0x00000005ff918819 */ /* 0x000fe20000011693 */
[----:B-1----:R-:W-:Y:S01]  /*12090*/  FADD.FTZ R143, R164, R151 ;  /* 0x00000097a48f7221 */ /* 0x002fe20000010000 */
[----:B------:R-:W-:Y:S01]  /*120a0*/  WARPSYNC 0xffffffff ;  /* 0xffffffff00007948 */ /* 0x000fe20003800000 */
[----:B------:R-:W-:Y:S01]  /*120b0*/  IMAD.MOV.U32 R160, RZ, RZ, RZ ;  /* 0x000000ffffa07224 */ /* 0x000fe200078e00ff */
[----:B------:R-:W-:Y:S02]  /*120c0*/  @!P0 LOP3.LUT R145, R145, 0x3, RZ, 0xc0, !PT ;  /* 0x0000000391918812 */ /* 0x000fe400078ec0ff */
[----:B------:R-:W-:-:S03]  /*120d0*/  LOP3.LUT P2, RZ, R162, 0xff, RZ, 0xc0, !PT ;  /* 0x000000ffa2ff7812 */ /* 0x000fc6000784c0ff */
[----:B------:R-:W-:-:S05]  /*120e0*/  @!P0 IMAD.IADD R145, R146, 0x1, R145 ;  /* 0x0000000192918824 */ /* 0x000fca00078e0291 */
[----:B------:R1:W-:Y:S01]  /*120f0*/  @!P0 STS.64 [R145.X8], R142 ;  /* 0x0000008e91008388 */ /* 0x0003e20000008a00 */
[----:B0-2---:R-:W-:Y:S01]  /*12100*/  LOP3.LUT R151, R144, 0x1f, RZ, 0xc0, !PT ;  /* 0x0000001f90977812 */ /* 0x005fe200078ec0ff */
[----:B-1----:R-:W-:Y:S02]  /*12110*/  CS2R R142, SRZ ;  /* 0x00000000008e7805 */ /* 0x002fe4000001ff00 */
[----:B------:R-:W-:Y:S01]  /*12120*/  BAR.SYNC.DEFER_BLOCKING 0x0 ;  /* 0x0000000000007b1d */ /* 0x000fe20000010000 */
[----:B------:R-:W-:-:S13]  /*12130*/  ISETP.GT.U32.AND P1, PT, R151, 0x3, PT ;  /* 0x000000039700780c */ /* 0x000fda0003f24070 */
[----:B------:R-:W-:Y:S02]  /*12140*/  @!P1 IMAD.IADD R146, R146, 0x1, R151 ;  /* 0x0000000192929824 */ /* 0x000fe400078e0297 */
[----:B------:R-:W-:-:S04]  /*12150*/  @!P1 IMAD.MOV.U32 R160, RZ, RZ, 0x300 ;  /* 0x00000300ffa09424 */ /* 0x000fc800078e00ff */
[----:B------:R-:W-:Y:S01]  /*12160*/  I2F R147, R160 ;  /* 0x000000a000937306 */ /* 0x000fe20000201400 */
[----:B------:R-:W0:Y:S04]  /*12170*/  SHFL.DOWN PT, R161, R160, 0x2, 0x1f ;  /* 0x08401f00a0a17f89 */ /* 0x000e2800000e0000 */
[----:B------:R-:W1:Y:S01]  /*12180*/  @!P1 LDS.64 R142, [R146.X8] ;  /* 0x00000000928e9984 */ /* 0x000e620000008a00 */
[----:B------:R-:W-:Y:S02]  /*12190*/  ISETP.NE.AND P1, PT, RZ, UR8, PT ;  /* 0x00000008ff007c0c */ /* 0x000fe4000bf25270 */
[----:B0-----:R-:W-:Y:S02]  /*121a0*/  IADD3 R145, R161, R160, RZ ;  /* 0x000000a0a1917210 */ /* 0x001fe40007ffe0ff */
[----:B------:R-:W0:Y:S01]  /*121b0*/  I2F R161, R161 ;  /* 0x000000a100a17306 */ /* 0x000e220000201400 */
[----:B-1----:R-:W1:Y:S02]  /*121c0*/  SHFL.DOWN PT, R151, R142, 0x2, 0x1f ;  /* 0x08401f008e977f89 */ /* 0x002e6400000e0000 */
[----:B-1----:R-:W-:-:S02]  /*121d0*/  FADD.FTZ R163, -R151, R142 ;  /* 0x0000008e97a37221 */ /* 0x002fc40000010100 */
[----:B0-----:R-:W-:Y:S02]  /*121e0*/  FMUL.FTZ R151, R151, R161 ;  /* 0x000000a197977220 */ /* 0x001fe40000410000 */
[----:B------:R-:W-:Y:S02]  /*121f0*/  FMUL.FTZ R164, R163, R163 ;  /* 0x000000a3a3a47220 */ /* 0x000fe40000410000 */
[----:B------:R-:W-:Y:S02]  /*12200*/  FFMA.FTZ R151, R147, R142, R151 ;  /* 0x0000008e93977223 */ /* 0x000fe40000010097 */
[----:B------:R-:W-:Y:S01]  /*12210*/  FMUL.FTZ R164, R164, R147 ;  /* 0x00000093a4a47220 */ /* 0x000fe20000410000 */
[----:B------:R-:W0:Y:S03]  /*12220*/  I2F R142, R145 ;  /* 0x00000091008e7306 */ /* 0x000e260000201400 */
[----:B------:R-:W-:-:S02]  /*12230*/  FMUL.FTZ R146, R164, R161 ;  /* 0x000000a1a4927220 */ /* 0x000fc40000410000 */
[----:B------:R-:W1:Y:S03]  /*12240*/  SHFL.DOWN PT, R164, R143, 0x2, 0x1f ;  /* 0x08401f008fa47f89 */ /* 0x000e6600000e0000 */
[----:B0-----:R-:W0:Y:S01]  /*12250*/  MUFU.RCP R147, R142 ;  /* 0x0000008e00937308 */ /* 0x001e220000001000 */
[----:B-1----:R-:W-:-:S04]  /*12260*/  FADD.FTZ R164, R164, R143 ;  /* 0x0000008fa4a47221 */ /* 0x002fc80000010000 */
[C---:B0-----:R-:W-:Y:S02]  /*12270*/  FFMA.FTZ R146, R147.reuse, R146, R164 ;  /* 0x0000009293927223 */ /* 0x041fe400000100a4 */
[----:B------:R-:W0:Y:S01]  /*12280*/  SHFL.DOWN PT, R164, R145, 0x1, 0x1f ;  /* 0x08201f0091a47f89 */ /* 0x000e2200000e0000 */
[----:B------:R-:W-:-:S05]  /*12290*/  FMUL.FTZ R147, R147, R151 ;  /* 0x0000009793937220 */ /* 0x000fca0000410000 */
[----:B------:R-:W1:Y:S01]  /*122a0*/  SHFL.DOWN PT, R160, R147, 0x1, 0x1f ;  /* 0x08201f0093a07f89 */ /* 0x000e6200000e0000 */
[----:B0-----:R-:W-:Y:S02]  /*122b0*/  IMAD.IADD R151, R145, 0x1, R164 ;  /* 0x0000000191977824 */ /* 0x001fe400078e02a4 */
[----:B------:R-:W0:Y:S01]  /*122c0*/  I2F R164, R164 ;  /* 0x000000a400a47306 */ /* 0x000e220000201400 */
[----:B------:R-:W2:Y:S01]  /*122d0*/  SHFL.DOWN PT, R145, R146, 0x1, 0x1f ;  /* 0x08201f0092917f89 */ /* 0x000ea200000e0000 */
[----:B-1----:R-:W-:-:S06]  /*122e0*/  FADD.FTZ R161, R147, -R160 ;  /* 0x800000a093a17221 */ /* 0x002fcc0000010000 */
[----:B------:R-:W1:Y:S01]  /*122f0*/  I2F R151, R151 ;  /* 0x0000009700977306 */ /* 0x000e620000201400 */
[----:B------:R-:W-:-:S04]  /*12300*/  FMUL.FTZ R161, R161, R161 ;  /* 0x000000a1a1a17220 */ /* 0x000fc80000410000 */
[----:B------:R-:W-:Y:S02]  /*12310*/  FMUL.FTZ R143, R142, R161 ;  /* 0x000000a18e8f7220 */ /* 0x000fe40000410000 */
[-C--:B0-----:R-:W-:Y:S02]  /*12320*/  FMUL.FTZ R160, R160, R164.reuse ;  /* 0x000000a4a0a07220 */ /* 0x081fe40000410000 */
[----:B------:R-:W-:Y:S02]  /*12330*/  FMUL.FTZ R143, R143, R164 ;  /* 0x000000a48f8f7220 */ /* 0x000fe40000410000 */
[----:B------:R-:W-:Y:S02]  /*12340*/  FFMA.FTZ R161, R142, R147, R160 ;  /* 0x000000938ea17223 */ /* 0x000fe400000100a0 */
[----:B-1----:R-:W0:Y:S01]  /*12350*/  MUFU.RCP R142, R151 ;  /* 0x00000097008e7308 */ /* 0x002e220000001000 */
[----:B--2---:R-:W-:Y:S02]  /*12360*/  FADD.FTZ R145, R146, R145 ;  /* 0x0000009192917221 */ /* 0x004fe40000010000 */
[----:B0-----:R-:W-:-:S02]  /*12370*/  FMUL.FTZ R147, R142, R161 ;  /* 0x000000a18e937220 */ /* 0x001fc40000410000 */
[----:B------:R-:W-:Y:S01]  /*12380*/  FFMA.FTZ R143, R142, R143, R145 ;  /* 0x0000008f8e8f7223 */ /* 0x000fe20000010091 */
[----:B------:R-:W-:-:S03]  /*12390*/  SHF.R.U32.HI R142, RZ, 0x5, R144 ;  /* 0x00000005ff8e7819 */ /* 0x000fc60000011690 */
[----:B------:R-:W0:Y:S01]  /*123a0*/  SHFL.IDX PT, R147, R147, RZ, 0x1f ;  /* 0x00001fff93937589 */ /* 0x000e2200000e0000 */
[----:B------:R-:W-:Y:S01]  /*123b0*/  LOP3.LUT R145, R142, 0x3, RZ, 0xc0, !PT ;  /* 0x000000038e917812 */ /* 0x000fe200078ec0ff */
[----:B------:R-:W-:Y:S02]  /*123c0*/  IMAD.MOV.U32 R142, RZ, RZ, c[0x0][0x1e0] ;  /* 0x00007800ff8e7624 */ /* 0x000fe400078e00ff */
[----:B------:R-:W1:Y:S01]  /*123d0*/  SHFL.IDX PT, R143, R143, RZ, 0x1f ;  /* 0x00001fff8f8f7589 */ /* 0x000e6200000e0000 */
[----:B------:R-:W-:Y:S01]  /*123e0*/  LOP3.LUT P0, RZ, R145, 0x1f, R144, 0xf8, !PT ;  /* 0x0000001f91ff7812 */ /* 0x000fe2000780f890 */
[----:B0-----:R-:W-:Y:S02]  /*123f0*/  FMUL.FTZ R144, R147, R147 ;  /* 0x0000009393907220 */ /* 0x001fe40000410000 */
[----:B-1----:R-:W-:-:S03]  /*12400*/  FFMA.FTZ R142, R143, R142, c[0x0][0x228] ;  /* 0x00008a008f8e7623 */ /* 0x002fc6000001008e */
[----:B------:R-:W-:-:S05]  /*12410*/  FSEL R145, R144, RZ, P1 ;  /* 0x000000ff90917208 */ /* 0x000fca0000800000 */
[----:B------:R-:W-:Y:S02]  /*12420*/  FADD.FTZ R144, R142, R145 ;  /* 0x000000918e907221 */ /* 0x000fe40000010000 */
[----:B------:R-:W-:-:S04]  /*12430*/  @!P0 IMAD.MOV.U32 R145, RZ, RZ, 0x4 ;  /* 0x00000004ff918424 */ /* 0x000fc800078e00ff */
[----:B------:R-:W0:Y:S01]  /*12440*/  MUFU.RSQ R144, R144 ;  /* 0x0000009000907308 */ /* 0x000e220000001400 */
[----:B------:R-:W-:-:S05]  /*12450*/  @!P0 IMAD.WIDE R142, R136, R145, c[0x0][0x1a0] ;  /* 0x00006800888e8625 */ /* 0x000fca00078e0291 */
[----:B------:R1:W-:Y:S02]  /*12460*/  @!P0 STG.E [R142.64], R147 ;  /* 0x000000938e008986 */ /* 0x0003e4000c101906 */
[C---:B-1----:R-:W-:Y:S01]  /*12470*/  @!P0 IMAD.WIDE R142, R136.reuse, R145, c[0x0][0x1a8] ;  /* 0x00006a00888e8625 */ /* 0x042fe200078e0291 */
[----:B------:R-:W-:-:S04]  /*12480*/  IADD3 R136, R136, c[0x0][0x160], RZ ;  /* 0x0000580088887a10 */ /* 0x000fc80007ffe0ff */
[----:B0-----:R0:W-:Y:S02]  /*12490*/  @!P0 STG.E [R142.64], R144 ;  /* 0x000000908e008986 */ /* 0x0011e4000c101906 */
[----:B0-----:R-:W-:-:S05]  /*124a0*/  FSEL R142, R147, RZ, !P1 ;  /* 0x000000ff938e7208 */ /* 0x001fca0004800000 */
[C---:B------:R-:W-:Y:S02]  /*124b0*/  FADD.FTZ R145, -R142.reuse, R24 ;  /* 0x000000188e917221 */ /* 0x040fe40000010100 */
[C---:B------:R-:W-:Y:S02]  /*124c0*/  FADD.FTZ R25, -R142.reuse, R25 ;  /* 0x000000198e197221 */ /* 0x040fe40000010100 */
[----:B------:R-:W-:Y:S02]  /*124d0*/  FADD.FTZ R27, -R142, R27 ;  /* 0x0000001b8e1b7221 */ /* 0x000fe40000010100 */
[C---:B------:R-:W-:Y:S02]  /*124e0*/  FMUL.FTZ R145, R144.reuse, R145 ;  /* 0x0000009190917220 */ /* 0x040fe40000410000 */
[----:B------:R-:W-:Y:S02]  /*124f0*/  FMUL.FTZ R146, R144, R25 ;  /* 0x0000001990927220 */ /* 0x000fe40000410000 */
[----:B------:R-:W-:-:S02]  /*12500*/  FADD.FTZ R151, -R142, R26 ;  /* 0x0000001a8e977221 */ /* 0x000fc40000010100 */
[----:B------:R-:W-:Y:S02]  /*12510*/  FMUL.FTZ R160, R144, R27 ;  /* 0x0000001b90a07220 */ /* 0x000fe40000410000 */
[----:B------:R-:W-:Y:S02]  /*12520*/  FFMA.FTZ R24, R156, R145, R124 ;  /* 0x000000919c187223 */ /* 0x000fe4000001007c */
[----:B------:R-:W-:Y:S02]  /*12530*/  FFMA.FTZ R25, R157, R146, R125 ;  /* 0x000000929d197223 */ /* 0x000fe4000001007d */
[C---:B------:R-:W-:Y:S02]  /*12540*/  FADD.FTZ R27, -R142.reuse, R22 ;  /* 0x000000168e1b7221 */ /* 0x040fe40000010100 */
[----:B------:R-:W-:Y:S01]  /*12550*/  FADD.FTZ R147, -R142, R23 ;  /* 0x000000178e937221 */ /* 0x000fe20000010100 */
[----:B------:R-:W-:Y:S01]  /*12560*/  F2FP.BF16.PACK_AB R24, R25, R24 ;  /* 0x000000181918723e */ /* 0x000fe200000010ff */
[----:B------:R-:W-:Y:S01]  /*12570*/  FMUL.FTZ R143, R144, R151 ;  /* 0x00000097908f7220 */ /* 0x000fe20000410000 */
[----:B------:R-:W-:Y:S01]  /*12580*/  SHF.R.U32.HI R151, RZ, 0x1c, R141 ;  /* 0x0000001cff977819 */ /* 0x000fe2000001168d */
[----:B------:R-:W-:-:S02]  /*12590*/  FADD.FTZ R161, -R142, R20 ;  /* 0x000000148ea17221 */ /* 0x000fc40000010100 */
[----:B------:R-:W-:Y:S02]  /*125a0*/  FADD.FTZ R21, -R142, R21 ;  /* 0x000000158e157221 */ /* 0x000fe40000010100 */
[C---:B------:R-:W-:Y:S02]  /*125b0*/  FMUL.FTZ R23, R144.reuse, R27 ;  /* 0x0000001b90177220 */ /* 0x040fe40000410000 */
[----:B------:R-:W-:Y:S02]  /*125c0*/  FMUL.FTZ R22, R144, R147 ;  /* 0x0000009390167220 */ /* 0x000fe40000410000 */
[----:B------:R-:W-:Y:S02]  /*125d0*/  FFMA.FTZ R25, R158, R143, R126 ;  /* 0x0000008f9e197223 */ /* 0x000fe4000001007e */
[----:B------:R-:W-:Y:S02]  /*125e0*/  FFMA.FTZ R26, R159, R160, R127 ;  /* 0x000000a09f1a7223 */ /* 0x000fe4000001007f */
[----:B------:R-:W-:-:S02]  /*125f0*/  FMUL.FTZ R161, R144, R161 ;  /* 0x000000a190a17220 */ /* 0x000fc40000410000 */
[----:B------:R-:W-:Y:S01]  /*12600*/  FMUL.FTZ R162, R144, R21 ;  /* 0x0000001590a27220 */ /* 0x000fe20000410000 */
[----:B------:R-:W-:Y:S01]  /*12610*/  F2FP.BF16.PACK_AB R25, R26, R25 ;  /* 0x000000191a19723e */ /* 0x000fe200000010ff */
[----:B------:R-:W-:Y:S02]  /*12620*/  FFMA.FTZ R27, R154, R23, R122 ;  /* 0x000000179a1b7223 */ /* 0x000fe4000001007a */
[----:B------:R-:W-:Y:S02]  /*12630*/  FFMA.FTZ R20, R155, R22, R123 ;  /* 0x000000169b147223 */ /* 0x000fe4000001007b */
[C---:B------:R-:W-:Y:S01]  /*12640*/  IMAD.SHL.U32 R147, R141.reuse, 0x10, RZ ;  /* 0x000000108d937824 */ /* 0x040fe200078e00ff */
[----:B------:R-:W-:Y:S01]  /*12650*/  IADD3 R141, R141, 0x80, RZ ;  /* 0x000000808d8d7810 */ /* 0x000fe20007ffe0ff */
[----:B------:R-:W-:Y:S01]  /*12660*/  FFMA.FTZ R26, R152, R161, R120 ;  /* 0x000000a1981a7223 */ /* 0x000fe20000010078 */
[----:B------:R-:W-:Y:S01]  /*12670*/  F2FP.BF16.PACK_AB R27, R20, R27 ;  /* 0x0000001b141b723e */ /* 0x000fe200000010ff */
[----:B------:R-:W-:Y:S01]  /*12680*/  FFMA.FTZ R21, R153, R162, R121 ;  /* 0x000000a299157223 */ /* 0x000fe20000010079 */
[----:B------:R-:W-:Y:S01]  /*12690*/  IADD3 R20, P0, R147, c[0x0][0x208], RZ ;  /* 0x0000820093147a10 */ /* 0x000fe20007f1e0ff */
[----:B------:R-:W-:-:S02]  /*126a0*/  FFMA.FTZ R164, R59, R22, R99 ;  /* 0x000000163ba47223 */ /* 0x000fc40000010063 */
[----:B------:R-:W-:Y:S01]  /*126b0*/  FFMA.FTZ R143, R62, R143, R102 ;  /* 0x0000008f3e8f7223 */ /* 0x000fe20000010066 */
[----:B------:R-:W-:Y:S01]  /*126c0*/  F2FP.BF16.PACK_AB R26, R21, R26 ;  /* 0x0000001a151a723e */ /* 0x000fe200000010ff */
[----:B------:R-:W-:Y:S01]  /*126d0*/  FFMA.FTZ R161, R56, R161, R96 ;  /* 0x000000a138a17223 */ /* 0x000fe20000010060 */
[----:B------:R-:W-:Y:S01]  /*126e0*/  IADD3.X R21, R151, c[0x0][0x20c], RZ, P0, !PT ;  /* 0x0000830097157a10 */ /* 0x000fe200007fe4ff */
[----:B------:R-:W-:Y:S02]  /*126f0*/  FFMA.FTZ R23, R58, R23, R98 ;  /* 0x000000173a177223 */ /* 0x000fe40000010062 */
[----:B------:R-:W-:Y:S01]  /*12700*/  FFMA.FTZ R22, R57, R162, R97 ;  /* 0x000000a239167223 */ /* 0x000fe20000010061 */
[----:B------:R-:W-:Y:S01]  /*12710*/  SEL R162, RZ, 0x1, P2 ;  /* 0x00000001ffa27807 */ /* 0x000fe20001000000 */
[----:B------:R0:W-:Y:S01]  /*12720*/  STG.E.128 [R20.64], R24 ;  /* 0x0000001814007986 */ /* 0x0001e2000c101d06 */
[----:B------:R-:W-:Y:S01]  /*12730*/  FFMA.FTZ R160, R63, R160, R103 ;  /* 0x000000a03fa07223 */ /* 0x000fe20000010067 */
[----:B------:R-:W-:Y:S01]  /*12740*/  F2FP.BF16.PACK_AB R23, R164, R23 ;  /* 0x00000017a417723e */ /* 0x000fe200000010ff */
[----:B------:R-:W-:Y:S01]  /*12750*/  FFMA.FTZ R145, R60, R145, R100 ;  /* 0x000000913c917223 */ /* 0x000fe20000010064 */
[----:B------:R-:W-:Y:S01]  /*12760*/  F2FP.BF16.PACK_AB R22, R22, R161 ;  /* 0x000000a11616723e */ /* 0x000fe200000010ff */
[----:B------:R-:W-:-:S02]  /*12770*/  FADD.FTZ R17, -R142, R17 ;  /* 0x000000118e117221 */ /* 0x000fc40000010100 */
[C---:B------:R-:W-:Y:S02]  /*12780*/  FADD.FTZ R19, -R142.reuse, R19 ;  /* 0x000000138e137221 */ /* 0x040fe40000010100 */
[C---:B------:R-:W-:Y:S02]  /*12790*/  FADD.FTZ R13, -R142.reuse, R13 ;  /* 0x0000000d8e0d7221 */ /* 0x040fe40000010100 */
[C---:B------:R-:W-:Y:S02]  /*127a0*/  FADD.FTZ R129, -R142.reuse, R129 ;  /* 0x000000818e817221 */ /* 0x040fe40000010100 */
[C---:B------:R-:W-:Y:S02]  /*127b0*/  FADD.FTZ R131, -R142.reuse, R131 ;  /* 0x000000838e837221 */ /* 0x040fe40000010100 */
[C---:B------:R-:W-:Y:S02]  /*127c0*/  FADD.FTZ R133, -R142.reuse, R133 ;  /* 0x000000858e857221 */ /* 0x040fe40000010100 */
[----:B------:R-:W-:Y:S01]  /*127d0*/  FADD.FTZ R135, -R142, R135 ;  /* 0x000000878e877221 */ /* 0x000fe20000010100 */
[----:B0-----:R-:W-:Y:S01]  /*127e0*/  IADD3 R24, P0, R147, c[0x0][0x210], RZ ;  /* 0x0000840093187a10 */ /* 0x001fe20007f1e0ff */
[----:B------:R-:W-:Y:S01]  /*127f0*/  FFMA.FTZ R20, R61, R146, R101 ;  /* 0x000000923d147223 */ /* 0x000fe20000010065 */
[----:B------:R-:W-:Y:S01]  /*12800*/  F2FP.BF16.PACK_AB R21, R160, R143 ;  /* 0x0000008fa015723e */ /* 0x000fe200000010ff */
[----:B------:R-:W-:Y:S01]  /*12810*/  FADD.FTZ R27, -R142, R16 ;  /* 0x000000108e1b7221 */ /* 0x000fe20000010100 */
[----:B------:R-:W-:Y:S01]  /*12820*/  IADD3.X R25, R151, c[0x0][0x214], RZ, P0, !PT ;  /* 0x0000850097197a10 */ /* 0x000fe200007fe4ff */
[----:B------:R-:W-:Y:S01]  /*12830*/  FMUL.FTZ R26, R144, R17 ;  /* 0x00000011901a7220 */ /* 0x000fe20000410000 */
[----:B------:R-:W-:Y:S01]  /*12840*/  F2FP.BF16.PACK_AB R20, R20, R145 ;  /* 0x000000911414723e */ /* 0x000fe200000010ff */
[----:B------:R-:W-:-:S02]  /*12850*/  FMUL.FTZ R27, R144, R27 ;  /* 0x0000001b901b7220 */ /* 0x000fc40000410000 */
[----:B------:R-:W-:Y:S02]  /*12860*/  FADD.FTZ R143, -R142, R18 ;  /* 0x000000128e8f7221 */ /* 0x000fe40000010100 */
[----:B------:R-:W-:Y:S01]  /*12870*/  FFMA.FTZ R16, R76, R27, R116 ;  /* 0x0000001b4c107223 */ /* 0x000fe20000010074 */
[----:B------:R0:W-:Y:S01]  /*12880*/  STG.E.128 [R24.64], R20 ;  /* 0x0000001418007986 */ /* 0x0001e2000c101d06 */
[----:B------:R-:W-:Y:S02]  /*12890*/  FFMA.FTZ R17, R77, R26, R117 ;  /* 0x0000001a4d117223 */ /* 0x000fe40000010075 */
[----:B------:R-:W-:Y:S02]  /*128a0*/  FMUL.FTZ R143, R144, R143 ;  /* 0x0000008f908f7220 */ /* 0x000fe40000410000 */
[----:B------:R-:W-:Y:S01]  /*128b0*/  FADD.FTZ R145, -R142, R132 ;  /* 0x000000848e917221 */ /* 0x000fe20000010100 */
[----:B------:R-:W-:Y:S01]  /*128c0*/  F2FP.BF16.PACK_AB R16, R17, R16 ;  /* 0x000000101110723e */ /* 0x000fe200000010ff */
[----:B------:R-:W-:-:S02]  /*128d0*/  FFMA.FTZ R17, R78, R143, R118 ;  /* 0x0000008f4e117223 */ /* 0x000fc40000010076 */
[----:B------:R-:W-:Y:S02]  /*128e0*/  FADD.FTZ R147, -R142, R134 ;  /* 0x000000868e937221 */ /* 0x000fe40000010100 */
[----:B0-----:R-:W-:Y:S01]  /*128f0*/  FMUL.FTZ R22, R144, R19 ;  /* 0x0000001390167220 */ /* 0x001fe20000410000 */
[----:B------:R-:W-:Y:S01]  /*12900*/  HFMA2.MMA R20, -RZ, RZ, 0, 9.5367431640625e-07 ;  /* 0x00000010ff147435 */ /* 0x000fe200000001ff */
[C---:B------:R-:W-:Y:S02]  /*12910*/  FADD.FTZ R21, -R142.reuse, R12 ;  /* 0x0000000c8e157221 */ /* 0x040fe40000010100 */
[C---:B------:R-:W-:Y:S02]  /*12920*/  FADD.FTZ R19, -R142.reuse, R14 ;  /* 0x0000000e8e137221 */ /* 0x040fe40000010100 */
[----:B------:R-:W-:Y:S02]  /*12930*/  FADD.FTZ R23, -R142, R15 ;  /* 0x0000000f8e177221 */ /* 0x000fe40000010100 */
[----:B------:R-:W-:-:S02]  /*12940*/  FFMA.FTZ R12, R79, R22, R119 ;  /* 0x000000164f0c7223 */ /* 0x000fc40000010077 */
[C---:B------:R-:W-:Y:S02]  /*12950*/  FMUL.FTZ R21, R144.reuse, R21 ;  /* 0x0000001590157220 */ /* 0x040fe40000410000 */
[----:B------:R-:W-:Y:S01]  /*12960*/  FMUL.FTZ R24, R144, R13 ;  /* 0x0000000d90187220 */ /* 0x000fe20000410000 */
[----:B------:R-:W-:Y:S01]  /*12970*/  F2FP.BF16.PACK_AB R17, R12, R17 ;  /* 0x000000110c11723e */ /* 0x000fe200000010ff */
[C---:B------:R-:W-:Y:S02]  /*12980*/  FMUL.FTZ R15, R144.reuse, R19 ;  /* 0x00000013900f7220 */ /* 0x040fe40000410000 */
[----:B------:R-:W-:Y:S02]  /*12990*/  FMUL.FTZ R14, R144, R23 ;  /* 0x00000017900e7220 */ /* 0x000fe40000410000 */
[----:B------:R-:W-:Y:S02]  /*129a0*/  FFMA.FTZ R18, R72, R21, R112 ;  /* 0x0000001548127223 */ /* 0x000fe40000010070 */
[----:B------:R-:W-:-:S02]  /*129b0*/  FFMA.FTZ R13, R73, R24, R113 ;  /* 0x00000018490d7223 */ /* 0x000fc40000010071 */
[-C--:B------:R-:W-:Y:S02]  /*129c0*/  FFMA.FTZ R19, R74, R15.reuse, R114 ;  /* 0x0000000f4a137223 */ /* 0x080fe40000010072 */
[----:B------:R-:W-:Y:S01]  /*129d0*/  FFMA.FTZ R12, R75, R14, R115 ;  /* 0x0000000e4b0c7223 */ /* 0x000fe20000010073 */
[----:B------:R-:W-:Y:S01]  /*129e0*/  F2FP.BF16.PACK_AB R18, R13, R18 ;  /* 0x000000120d12723e */ /* 0x000fe200000010ff */
[----:B------:R-:W-:Y:S02]  /*129f0*/  FADD.FTZ R23, -R142, R130 ;  /* 0x000000828e177221 */ /* 0x000fe40000010100 */
[----:B------:R-:W-:Y:S01]  /*12a00*/  FFMA.FTZ R15, R50, R15, R90 ;  /* 0x0000000f320f7223 */ /* 0x000fe2000001005a */
[----:B------:R-:W-:Y:S01]  /*12a10*/  F2FP.BF16.PACK_AB R19, R12, R19 ;  /* 0x000000130c13723e */ /* 0x000fe200000010ff */
[----:B------:R-:W-:Y:S02]  /*12a20*/  FFMA.FTZ R14, R51, R14, R91 ;  /* 0x0000000e330e7223 */ /* 0x000fe4000001005b */
[----:B------:R-:W-:-:S03]  /*12a30*/  IMAD.WIDE.U32 R12, R141, R20, c[0x0][0x208] ;  /* 0x000082008d0c7625 */ /* 0x000fc600078e0014 */
[----:B------:R-:W-:Y:S01]  /*12a40*/  F2FP.BF16.PACK_AB R15, R14, R15 ;  /* 0x0000000f0e0f723e */ /* 0x000fe200000010ff */
[----:B------:R-:W-:Y:S01]  /*12a50*/  FADD.FTZ R25, -R142, R128 ;  /* 0x000000808e197221 */ /* 0x000fe20000010100 */
[----:B------:R0:W-:Y:S01]  /*12a60*/  STG.E.128 [R12.64], R16 ;  /* 0x000000100c007986 */ /* 0x0001e2000c101d06 */
[C---:B------:R-:W-:Y:S02]  /*12a70*/  FMUL.FTZ R130, R144.reuse, R129 ;  /* 0x0000008190827220 */ /* 0x040fe40000410000 */
[C---:B------:R-:W-:Y:S02]  /*12a80*/  FMUL.FTZ R129, R144.reuse, R23 ;  /* 0x0000001790817220 */ /* 0x040fe40000410000 */
[----:B------:R-:W-:Y:S02]  /*12a90*/  FMUL.FTZ R128, R144, R131 ;  /* 0x0000008390807220 */ /* 0x000fe40000410000 */
[----:B------:R-:W-:Y:S02]  /*12aa0*/  FFMA.FTZ R14, R48, R21, R88 ;  /* 0x00000015300e7223 */ /* 0x000fe40000010058 */
[----:B------:R-:W-:-:S02]  /*12ab0*/  FFMA.FTZ R21, R49, R24, R89 ;  /* 0x0000001831157223 */ /* 0x000fc40000010059 */
[----:B------:R-:W-:Y:S02]  /*12ac0*/  FMUL.FTZ R25, R144, R25 ;  /* 0x0000001990197220 */ /* 0x000fe40000410000 */
[----:B------:R-:W-:Y:S01]  /*12ad0*/  FFMA.FTZ R24, R70, R129, R110 ;  /* 0x0000008146187223 */ /* 0x000fe2000001006e */
[----:B------:R-:W-:Y:S01]  /*12ae0*/  F2FP.BF16.PACK_AB R14, R21, R14 ;  /* 0x0000000e150e723e */ /* 0x000fe200000010ff */
[----:B------:R-:W-:Y:S02]  /*12af0*/  FFMA.FTZ R131, R71, R128, R111 ;  /* 0x0000008047837223 */ /* 0x000fe4000001006f */
[----:B------:R-:W-:Y:S02]  /*12b00*/  FMUL.FTZ R23, R144, R145 ;  /* 0x0000009190177220 */ /* 0x000fe40000410000 */
[----:B0-----:R-:W-:Y:S02]  /*12b10*/  FFMA.FTZ R12, R52, R27, R92 ;  /* 0x0000001b340c7223 */ /* 0x001fe4000001005c */
[----:B------:R-:W-:-:S02]  /*12b20*/  FFMA.FTZ R17, R53, R26, R93 ;  /* 0x0000001a35117223 */ /* 0x000fc4000001005d */
[----:B------:R-:W-:Y:S02]  /*12b30*/  FMUL.FTZ R18, R144, R133 ;  /* 0x0000008590127220 */ /* 0x000fe40000410000 */
[----:B------:R-:W-:Y:S01]  /*12b40*/  FFMA.FTZ R13, R54, R143, R94 ;  /* 0x0000008f360d7223 */ /* 0x000fe2000001005e */
[----:B------:R-:W-:Y:S01]  /*12b50*/  F2FP.BF16.PACK_AB R12, R17, R12 ;  /* 0x0000000c110c723e */ /* 0x000fe200000010ff */
[----:B------:R-:W-:Y:S01]  /*12b60*/  FFMA.FTZ R22, R55, R22, R95 ;  /* 0x0000001637167223 */ /* 0x000fe2000001005f */
[----:B------:R-:W-:Y:S01]  /*12b70*/  F2FP.BF16.PACK_AB R17, R131, R24 ;  /* 0x000000188311723e */ /* 0x000fe200000010ff */
[----:B------:R-:W-:Y:S02]  /*12b80*/  FFMA.FTZ R16, R68, R25, R108 ;  /* 0x0000001944107223 */ /* 0x000fe4000001006c */
[----:B------:R-:W-:Y:S01]  /*12b90*/  FFMA.FTZ R27, R69, R130, R109 ;  /* 0x00000082451b7223 */ /* 0x000fe2000001006d */
[----:B------:R-:W-:Y:S01]  /*12ba0*/  F2FP.BF16.PACK_AB R13, R22, R13 ;  /* 0x0000000d160d723e */ /* 0x000fe200000010ff */
[----:B------:R-:W-:-:S02]  /*12bb0*/  FMUL.FTZ R19, R144, R147 ;  /* 0x0000009390137220 */ /* 0x000fc40000410000 */
[----:B------:R-:W-:Y:S01]  /*12bc0*/  FMUL.FTZ R144, R144, R135 ;  /* 0x0000008790907220 */ /* 0x000fe20000410000 */
[----:B------:R-:W-:Y:S01]  /*12bd0*/  F2FP.BF16.PACK_AB R16, R27, R16 ;  /* 0x000000101b10723e */ /* 0x000fe200000010ff */
[-C--:B------:R-:W-:Y:S02]  /*12be0*/  FFMA.FTZ R21, R64, R23.reuse, R104 ;  /* 0x0000001740157223 */ /* 0x080fe40000010068 */
[----:B------:R-:W-:Y:S02]  /*12bf0*/  FFMA.FTZ R24, R65, R18, R105 ;  /* 0x0000001241187223 */ /* 0x000fe40000010069 */
        /* <DEDUP_REMOVED lines=12> */
[----:B------:R-:W-:Y:S01]  /*12cc0*/  F2FP.BF16.PACK_AB R23, R131, R26 ;  /* 0x0000001a8317723e */ /* 0x000fe200000010ff */
[----:B------:R-:W-:Y:S01]  /*12cd0*/  FFMA.FTZ R131, R44, R25, R84 ;  /* 0x000000192c837223 */ /* 0x000fe20000010054 */
[----:B------:R-:W-:Y:S01]  /*12ce0*/  IADD3 R24, P0, R21, c[0x0][0x208], RZ ;  /* 0x0000820015187a10 */ /* 0x000fe20007f1e0ff */
[----:B------:R-:W-:Y:S01]  /*12cf0*/  FFMA.FTZ R130, R45, R130, R85 ;  /* 0x000000822d827223 */ /* 0x000fe20000010055 */
[----:B------:R-:W-:Y:S01]  /*12d00*/  IADD3 R26, P1, R21, c[0x0][0x210], RZ ;  /* 0x00008400151a7a10 */ /* 0x000fe20007f3e0ff */
[----:B------:R-:W-:Y:S01]  /*12d10*/  FFMA.FTZ R21, R46, R129, R86 ;  /* 0x000000812e157223 */ /* 0x000fe20000010056 */
[----:B------:R-:W-:Y:S01]  /*12d20*/  IADD3.X R25, R139, c[0x0][0x20c], RZ, P0, !PT ;  /* 0x000083008b197a10 */ /* 0x000fe200007fe4ff */
[----:B------:R-:W-:Y:S01]  /*12d30*/  IMAD.WIDE.U32 R128, R141, R20, c[0x0][0x210] ;  /* 0x000084008d807625 */ /* 0x000fe200078e0014 */
[----:B------:R-:W-:-:S02]  /*12d40*/  IADD3.X R27, R139, c[0x0][0x214], RZ, P1, !PT ;  /* 0x000085008b1b7a10 */ /* 0x000fc40000ffe4ff */
[----:B------:R-:W-:Y:S02]  /*12d50*/  F2FP.BF16.PACK_AB R21, R132, R21 ;  /* 0x000000158415723e */ /* 0x000fe400000010ff */
[----:B------:R-:W-:Y:S01]  /*12d60*/  F2FP.BF16.PACK_AB R20, R130, R131 ;  /* 0x000000838214723e */ /* 0x000fe200000010ff */
[----:B------:R0:W-:Y:S01]  /*12d70*/  STG.E.128 [R128.64], R12 ;  /* 0x0000000c80007986 */ /* 0x0001e2000c101d06 */
[----:B------:R-:W-:-:S03]  /*12d80*/  ISETP.GE.AND P0, PT, R136, c[0x0][0x164], PT ;  /* 0x0000590088007a0c */ /* 0x000fc60003f06270 */
[----:B------:R0:W-:Y:S04]  /*12d90*/  STG.E.128 [R24.64], R16 ;  /* 0x0000001018007986 */ /* 0x0001e8000c101d06 */
[----:B------:R0:W-:Y:S06]  /*12da0*/  STG.E.128 [R26.64], R20 ;  /* 0x000000141a007986 */ /* 0x0001ec000c101d06 */
[----:B0-----:R-:W-:Y:S01]  /*12db0*/  @P0 CALL.REL.NOINC `(.L_x_9096) ;  /* 0x0000001000000944 */ /* 0x001fe20003c00000 */
[----:B------:R-:W-:Y:S05]  /*12dc0*/  BRA `(.L_x_9097) ;  /* 0xfffedbe000007947 */ /* 0x000fea000383ffff */
.L_x_9096:
[----:B------:R-:W-:Y:S05]  /*12dd0*/  EXIT ;  /* 0x000000000000794d */ /* 0x000fea0003800000 */
.L_x_9094:
[----:B------:R-:W-:Y:S01]  /*12de0*/  IMAD.MOV.U32 R151, RZ, RZ, R142 ;  /* 0x000000ffff977224 */ /* 0x000fe200078e008e */
[----:B------:R-:W-:Y:S01]  /*12df0*/  MOV R160, 0xffffffff ;  /* 0xffffffff00a07802 */ /* 0x000fe20000000f00 */
[----:B------:R-:W-:Y:S01]  /*12e00*/  IMAD.MOV.U32 R143, RZ, RZ, 0x1 ;  /* 0x00000001ff8f7424 */ /* 0x000fe200078e00ff */
[----:B------:R-:W-:Y:S01]  /*12e10*/  MOV R144, 0x12e40 ;  /* 0x00012e4000907802 */ /* 0x000fe20000000f00 */
[----:B------:R-:W-:-:S02]  /*12e20*/  IMAD.MOV.U32 R145, RZ, RZ, 0x1f ;  /* 0x0000001fff917424 */ /* 0x000fc400078e00ff */
[----:B------:R-:W-:Y:S05]  /*12e30*/  CALL.REL.NOINC `($__internal_37_$__cuda_sm70_shflsync_bfly_p) ;  /* 0x000006d000007944 */ /* 0x000fea0003c00000 */
[----:B-1----:R-:W-:Y:S05]  /*12e40*/  BRA `(.L_x_9098) ;  /* 0xffffede000007947 */ /* 0x002fea000383ffff */
.L_x_9095:
[----:B------:R-:W-:Y:S01]  /*12e50*/  IMAD.MOV.U32 R151, RZ, RZ, R142 ;  /* 0x000000ffff977224 */ /* 0x000fe200078e008e */
[----:B------:R-:W-:Y:S01]  /*12e60*/  MOV R144, 0x12eb0 ;  /* 0x00012eb000907802 */ /* 0x000fe20000000f00 */
[----:B------:R-:W-:-:S02]  /*12e70*/  IMAD.MOV.U32 R143, RZ, RZ, 0x2 ;  /* 0x00000002ff8f7424 */ /* 0x000fc400078e00ff */
[----:B------:R-:W-:Y:S02]  /*12e80*/  IMAD.MOV.U32 R145, RZ, RZ, 0x1f ;  /* 0x0000001fff917424 */ /* 0x000fe400078e00ff */
[----:B------:R-:W-:Y:S02]  /*12e90*/  IMAD.MOV.U32 R160, RZ, RZ, -0x1 ;  /* 0xffffffffffa07424 */ /* 0x000fe400078e00ff */
[----:B------:R-:W-:Y:S05]  /*12ea0*/  CALL.REL.NOINC `($__internal_37_$__cuda_sm70_shflsync_bfly_p) ;  /* 0x0000066000007944 */ /* 0x000fea0003c00000 */
[----:B-1----:R-:W-:Y:S01]  /*12eb0*/  FADD.FTZ R142, R142, R143 ;  /* 0x0000008f8e8e7221 */ /* 0x002fe20000010000 */
[----:B------:R-:W-:Y:S01]  /*12ec0*/  HFMA2.MMA R143, -RZ, RZ, 0, 2.384185791015625e-07 ;  /* 0x00000004ff8f7435 */ /* 0x000fe200000001ff */
[----:B------:R-:W-:Y:S01]  /*12ed0*/  IMAD.MOV.U32 R145, RZ, RZ, 0x1f ;  /* 0x0000001fff917424 */ /* 0x000fe200078e00ff */
[----:B------:R-:W-:Y:S01]  /*12ee0*/  MOV R144, 0x12f20 ;  /* 0x00012f2000907802 */ /* 0x000fe20000000f00 */
[----:B------:R-:W-:Y:S02]  /*12ef0*/  IMAD.MOV.U32 R160, RZ, RZ, -0x1 ;  /* 0xffffffffffa07424 */ /* 0x000fe400078e00ff */
[----:B------:R-:W-:Y:S02]  /*12f00*/  IMAD.MOV.U32 R151, RZ, RZ, R142 ;  /* 0x000000ffff977224 */ /* 0x000fe400078e008e */
[----:B------:R-:W-:Y:S05]  /*12f10*/  CALL.REL.NOINC `($__internal_37_$__cuda_sm70_shflsync_bfly_p) ;  /* 0x000005f000007944 */ /* 0x000fea0003c00000 */
[----:B-1----:R-:W-:Y:S01]  /*12f20*/  FADD.FTZ R142, R142, R143 ;  /* 0x0000008f8e8e7221 */ /* 0x002fe20000010000 */
[----:B------:R-:W-:Y:S01]  /*12f30*/  MOV R145, 0x1f ;  /* 0x0000001f00917802 */ /* 0x000fe20000000f00 */
[----:B------:R-:W-:Y:S01]  /*12f40*/  IMAD.MOV.U32 R143, RZ, RZ, 0x8 ;  /* 0x00000008ff8f7424 */ /* 0x000fe200078e00ff */
[----:B------:R-:W-:Y:S01]  /*12f50*/  MOV R144, 0x12f90 ;  /* 0x00012f9000907802 */ /* 0x000fe20000000f00 */
[----:B------:R-:W-:-:S02]  /*12f60*/  IMAD.MOV.U32 R160, RZ, RZ, -0x1 ;  /* 0xffffffffffa07424 */ /* 0x000fc400078e00ff */
[----:B------:R-:W-:Y:S02]  /*12f70*/  IMAD.MOV.U32 R151, RZ, RZ, R142 ;  /* 0x000000ffff977224 */ /* 0x000fe400078e008e */
[----:B------:R-:W-:Y:S05]  /*12f80*/  CALL.REL.NOINC `($__internal_37_$__cuda_sm70_shflsync_bfly_p) ;  /* 0x0000058000007944 */ /* 0x000fea0003c00000 */
[----:B-1----:R-:W-:Y:S01]  /*12f90*/  FADD.FTZ R142, R142, R143 ;  /* 0x0000008f8e8e7221 */ /* 0x002fe20000010000 */
[----:B------:R-:W-:Y:S01]  /*12fa0*/  MOV R160, 0xffffffff ;  /* 0xffffffff00a07802 */ /* 0x000fe20000000f00 */
[----:B------:R-:W-:Y:S01]  /*12fb0*/  IMAD.MOV.U32 R143, RZ, RZ, 0x10 ;  /* 0x00000010ff8f7424 */ /* 0x000fe200078e00ff */
[----:B------:R-:W-:Y:S01]  /*12fc0*/  MOV R144, 0x13000 ;  /* 0x0001300000907802 */ /* 0x000fe20000000f00 */
[----:B------:R-:W-:Y:S02]  /*12fd0*/  IMAD.MOV.U32 R145, RZ, RZ, 0x1f ;  /* 0x0000001fff917424 */ /* 0x000fe400078e00ff */
[----:B------:R-:W-:Y:S02]  /*12fe0*/  IMAD.MOV.U32 R151, RZ, RZ, R142 ;  /* 0x000000ffff977224 */ /* 0x000fe400078e008e */
[----:B------:R-:W-:Y:S05]  /*12ff0*/  CALL.REL.NOINC `($__internal_37_$__cuda_sm70_shflsync_bfly_p) ;  /* 0x0000051000007944 */ /* 0x000fea0003c00000 */
[----:B-1----:R-:W-:Y:S02]  /*13000*/  FADD.FTZ R142, R142, R143 ;  /* 0x0000008f8e8e7221 */ /* 0x002fe40000010000 */
[----:B------:R-:W-:Y:S02]  /*13010*/  IMAD.MOV.U32 R145, RZ, RZ, 0x1f ;  /* 0x0000001fff917424 */ /* 0x000fe400078e00ff */
[----:B------:R-:W-:-:S02]  /*13020*/  FMUL.FTZ R142, R142, 0.001302083372138440609 ;  /* 0x3aaaaaab8e8e7820 */ /* 0x000fc40000410000 */
[----:B------:R-:W-:Y:S02]  /*13030*/  IMAD.MOV.U32 R160, RZ, RZ, -0x1 ;  /* 0xffffffffffa07424 */ /* 0x000fe400078e00ff */
        /* <DEDUP_REMOVED lines=48> */
[----:B------:R-:W-:Y:S01]  /*13340*/  MOV R144, 0x13370 ;  /* 0x0001337000907802 */ /* 0x000fe20000000f00 */
[----:B------:R-:W-:Y:S02]  /*13350*/  IMAD.MOV.U32 R143, RZ, RZ, 0x1 ;  /* 0x00000001ff8f7424 */ /* 0x000fe400078e00ff */
[----:B------:R-:W-:Y:S05]  /*13360*/  CALL.REL.NOINC `($__internal_37_$__cuda_sm70_shflsync_bfly_p) ;  /* 0x000001a000007944 */ /* 0x000fea0003c00000 */
[----:B-1----:R-:W-:Y:S01]  /*13370*/  FADD.FTZ R151, R151, R143 ;  /* 0x0000008f97977221 */ /* 0x002fe20000010000 */
[----:B------:R-:W-:Y:S01]  /*13380*/  HFMA2.MMA R143, -RZ, RZ, 0, 1.1920928955078125e-07 ;  /* 0x00000002ff8f7435 */ /* 0x000fe200000001ff */
[----:B------:R-:W-:Y:S01]  /*13390*/  IMAD.MOV.U32 R145, RZ, RZ, 0x1f ;  /* 0x0000001fff917424 */ /* 0x000fe200078e00ff */
[----:B------:R-:W-:Y:S01]  /*133a0*/  MOV R144, 0x133d0 ;  /* 0x000133d000907802 */ /* 0x000fe20000000f00 */
[----:B------:R-:W-:-:S03]  /*133b0*/  IMAD.MOV.U32 R160, RZ, RZ, -0x1 ;  /* 0xffffffffffa07424 */ /* 0x000fc600078e00ff */
[----:B------:R-:W-:Y:S05]  /*133c0*/  CALL.REL.NOINC `($__internal_37_$__cuda_sm70_shflsync_bfly_p) ;  /* 0x0000014000007944 */ /* 0x000fea0003c00000 */
[----:B-1----:R-:W-:Y:S01]  /*133d0*/  FADD.FTZ R151, R151, R143 ;  /* 0x0000008f97977221 */ /* 0x002fe20000010000 */
[----:B------:R-:W-:Y:S01]  /*133e0*/  MOV R160, 0xffffffff ;  /* 0xffffffff00a07802 */ /* 0x000fe20000000f00 */
[----:B------:R-:W-:Y:S01]  /*133f0*/  IMAD.MOV.U32 R143, RZ, RZ, 0x4 ;  /* 0x00000004ff8f7424 */ /* 0x000fe200078e00ff */
[----:B------:R-:W-:Y:S01]  /*13400*/  MOV R144, 0x13430 ;  /* 0x0001343000907802 */ /* 0x000fe20000000f00 */
[----:B------:R-:W-:-:S02]  /*13410*/  IMAD.MOV.U32 R145, RZ, RZ, 0x1f ;  /* 0x0000001fff917424 */ /* 0x000fc400078e00ff */
[----:B------:R-:W-:Y:S05]  /*13420*/  CALL.REL.NOINC `($__internal_37_$__cuda_sm70_shflsync_bfly_p) ;  /* 0x000000e000007944 */ /* 0x000fea0003c00000 */
[----:B-1----:R-:W-:Y:S01]  /*13430*/  FADD.FTZ R151, R151, R143 ;  /* 0x0000008f97977221 */ /* 0x002fe20000010000 */
[----:B------:R-:W-:Y:S01]  /*13440*/  MOV R144, 0x13490 ;  /* 0x0001349000907802 */ /* 0x000fe20000000f00 */
[----:B------:R-:W-:-:S02]  /*13450*/  IMAD.MOV.U32 R143, RZ, RZ, 0x8 ;  /* 0x00000008ff8f7424 */ /* 0x000fc400078e00ff */
[----:B------:R-:W-:Y:S02]  /*13460*/  IMAD.MOV.U32 R145, RZ, RZ, 0x1f ;  /* 0x0000001fff917424 */ /* 0x000fe400078e00ff */
[----:B------:R-:W-:Y:S02]  /*13470*/  IMAD.MOV.U32 R160, RZ, RZ, -0x1 ;  /* 0xffffffffffa07424 */ /* 0x000fe400078e00ff */
[----:B------:R-:W-:Y:S05]  /*13480*/  CALL.REL.NOINC `($__internal_37_$__cuda_sm70_shflsync_bfly_p) ;  /* 0x0000008000007944 */ /* 0x000fea0003c00000 */
[----:B------:R-:W-:Y:S01]  /*13490*/  HFMA2.MMA R145, -RZ, RZ, 0, 1.847743988037109375e-06 ;  /* 0x0000001fff917435 */ /* 0x000fe200000001ff */
[----:B-1----:R-:W-:Y:S01]  /*134a0*/  FADD.FTZ R151, R151, R143 ;  /* 0x0000008f97977221 */ /* 0x002fe20000010000 */
[----:B------:R-:W-:Y:S01]  /*134b0*/  MOV R144, 0x134f0 ;  /* 0x000134f000907802 */ /* 0x000fe20000000f00 */
[----:B------:R-:W-:Y:S02]  /*134c0*/  IMAD.MOV.U32 R143, RZ, RZ, 0x10 ;  /* 0x00000010ff8f7424 */ /* 0x000fe400078e00ff */
[----:B------:R-:W-:Y:S02]  /*134d0*/  IMAD.MOV.U32 R160, RZ, RZ, -0x1 ;  /* 0xffffffffffa07424 */ /* 0x000fe400078e00ff */
[----:B------:R-:W-:Y:S05]  /*134e0*/  CALL.REL.NOINC `($__internal_37_$__cuda_sm70_shflsync_bfly_p) ;  /* 0x0000002000007944 */ /* 0x000fea0003c00000 */
[----:B-1----:R-:W-:Y:S01]  /*134f0*/  IMAD.MOV.U32 R164, RZ, RZ, R143 ;  /* 0x000000ffffa47224 */ /* 0x002fe200078e008f */
[----:B------:R-:W-:Y:S05]  /*13500*/  BRA `(.L_x_9099) ;  /* 0xffffeb6000007947 */ /* 0x000fea000383ffff */
        .weak           $__internal_37_$__cuda_sm70_shflsync_bfly_p
        .type           $__internal_37_$__cuda_sm70_shflsync_bfly_p,@function
        .size           $__internal_37_$__cuda_sm70_shflsync_bfly_p,(.L_x_20017 - $__internal_37_$__cuda_sm70_shflsync_bfly_p)
$__internal_37_$__cuda_sm70_shflsync_bfly_p:
[----:B------:R-:W-:Y:S04]  /*13510*/  WARPSYNC R160 ;  /* 0x000000a000007348 */ /* 0x000fe80003800000 */
[----:B------:R0:W1:Y:S02]  /*13520*/  SHFL.BFLY PT, R143, R151, R143, R145 ;  /* 0x0c00008f978f7389 */ /* 0x00006400000e0091 */
[----:B0-----:R-:W-:-:S04]  /*13530*/  IMAD.MOV.U32 R145, RZ, RZ, 0x0 ;  /* 0x00000000ff917424 */ /* 0x001fc800078e00ff */
[----:B------:R-:W-:Y:S05]  /*13540*/  RET.REL.NODEC R144 `(_ZN10layer_norm31ln_parallel_residual_fwd_kernelINS_13Kernel_traitsIf13__nv_bfloat16fS2_fjLj3072ELj1ELj1ELj4ELj16ENS_18Kernel_traits_baseILj3072EfS2_fS2_fjLj128EEEEELb1ELb0ELb1EEEvNS_9FwdParamsE) ;  /* 0xfffecab090007950 */ /* 0x000fea0003c3ffff */
.L_x_9100:
        /* <DEDUP_REMOVED lines=11> */
.L_x_20017:


//--------------------- .text._ZN10layer_norm31ln_parallel_residual_fwd_kernelINS_13Kernel_traitsIf13__nv_bfloat16fS2_fjLj3072ELj1ELj1ELj4ELj16ENS_18Kernel_traits_baseILj3072EfS2_fS2_fjLj128EEEEELb1ELb1ELb0EEEvNS_9FwdParamsE --------------------------
	.section	.text._ZN10layer_norm31ln_parallel_residual_fwd_kernelINS_13Kernel_traitsIf13__nv_bfloat16fS2_fjLj3072ELj1ELj1ELj4ELj16ENS_18Kernel_traits_baseILj3072EfS2_fS2_fjLj128EEEEELb1ELb1ELb0EEEvNS_9FwdParamsE,"ax",@progbits
	.sectioninfo	@"SHI_REGISTERS=128"
	.align	128
        .global         _ZN10layer_norm31ln_parallel_residual_fwd_kernelINS_13Kernel_traitsIf13__nv_bfloat16fS2_fjLj3072ELj1ELj1ELj4ELj16ENS_18Kernel_traits_baseILj3072EfS2_fS2_fjLj128EEEEELb1ELb1ELb0EEEvNS_9FwdParamsE
        .type           _ZN10layer_norm31ln_parallel_residual_fwd_kernelINS_13Kernel_traitsIf13__nv_bfloat16fS2_fjLj3072ELj1ELj1ELj4ELj16ENS_18Kernel_traits_baseILj3072EfS2_fS2_fjLj128EEEEELb1ELb1ELb0EEEvNS_9FwdParamsE,@function
        .size           _ZN10layer_norm31ln_parallel_residual_fwd_kernelINS_13Kernel_traitsIf13__nv_bfloat16fS2_fjLj3072ELj1ELj1ELj4ELj16ENS_18Kernel_traits_baseILj3072EfS2_fS2_fjLj128EEEEELb1ELb1ELb0EEEvNS_9FwdParamsE,(.L_x_20018 - _ZN10layer_norm31ln_parallel_residual_fwd_kernelINS_13Kernel_traitsIf13__nv_bfloat16fS2_fjLj3072ELj1ELj1ELj4ELj16ENS_18Kernel_traits_baseILj3072EfS2_fS2_fjLj128EEEEELb1ELb1ELb0EEEvNS_9FwdParamsE)
        .other          _ZN10layer_norm31ln_parallel_residual_fwd_kernelINS_13Kernel_traitsIf13__nv_bfloat16fS2_fjLj3072ELj1ELj1ELj4ELj16ENS_18Kernel_traits_baseILj3072EfS2_fS2_fjLj128EEEEELb1ELb1ELb0EEEvNS_9FwdParamsE,@"STO_CUDA_ENTRY STV_DEFAULT"
_ZN10layer_norm31ln_parallel_residual_fwd_kernelINS_13Kernel_traitsIf13__nv_bfloat16fS2_fjLj3072ELj1ELj1ELj4ELj16ENS_18Kernel_traits_baseILj3072EfS2_fS2_fjLj128EEEEELb1ELb1ELb0EEEvNS_9FwdParamsE:
.text._ZN10layer_norm31ln_parallel_residual_fwd_kernelINS_13Kernel_traitsIf13__nv_bfloat16fS2_fjLj3072ELj1ELj1ELj4ELj16ENS_18Kernel_traits_baseILj3072EfS2_fS2_fjLj128EEEEELb1ELb1ELb0EEEvNS_9FwdParamsE:
        /* <DEDUP_REMOVED lines=15> */
[----:B------:R-:W0:Y:S02]  /*00f0*/  S2R R112, SR_CTAID.X ;  /* 0x0000000000707919 */ /* 0x000e240000002500 */
[----:B0-----:R-:W-:Y:S01]  /*0100*/  IMAD R111, R112, c[0x0][0x0], R5 ;  /* 0x00000000706f7a24 */ /* 0x001fe200078e0205 */
        /* <DEDUP_REMOVED lines=15> */
[----:B------:R-:W-:Y:S02]  /*0200*/  UIADD3 UR10, UR5, -0x4498517b, URZ ;  /* 0xbb67ae85050a7890 */ /* 0x000fe4000fffe03f */
[----:B------:R-:W-:-:S02]  /*0210*/  UIADD3 UR12, UR5, 0x76cf5d0a, URZ ;  /* 0x76cf5d0a050c7890 */ /* 0x000fc4000fffe03f */
[----:B------:R-:W-:Y:S01]  /*0220*/  IMAD.WIDE.U32 R10, R10, -0x326172a9, RZ ;  /* 0xcd9e8d570a0a7825 */ /* 0x000fe200078e00ff */
[----:B------:R-:W-:Y:S01]  /*0230*/  UIADD3 UR14, UR5, 0x32370b8f, URZ ;  /* 0x32370b8f050e7890 */ /* 0x000fe2000fffe03f */
[----:B------:R-:W-:Y:S01]  /*0240*/  LOP3.LUT R9, R3, UR10, R6, 0x96, !PT ;  /* 0x0000000a03097c12 */ /* 0x000fe2000f8e9606 */
[----:B------:R-:W-:Y:S02]  /*0250*/  UIADD3 UR15, UR4, 0x78dde6e4, URZ ;  /* 0x78dde6e4040f7890 */ /* 0x000fe4000fffe03f */
[----:B------:R-:W-:Y:S01]  /*0260*/  LOP3.LUT R6, R11, UR9, R8, 0x96, !PT ;  /* 0x000000090b067c12 */ /* 0x000fe2000f8e9608 */
[----:B------:R-:W-:Y:S01]  /*0270*/  UIADD3 UR16, UR5, -0x126145ec, URZ ;  /* 0xed9eba1405107890 */ /* 0x000fe2000fffe03f */
        /* <DEDUP_REMOVED lines=25> */
[----:B------:R-:W-:Y:S02]  /*0410*/  MOV R3, c[0x0][0x168] ;  /* 0x00005a0000037a02 */ /* 0x000fe40000000f00 */
[----:B------:R-:W-:Y:S01]  /*0420*/  LOP3.LUT R6, R11, UR17, R8, 0x96, !PT ;  /* 0x000000110b067c12 */ /* 0x000fe2000f8e9608 */
[----:B------:R-:W-:Y:S01]  /*0430*/  IMAD.WIDE.U32 R8, R9, -0x326172a9, RZ ;  /* 0xcd9e8d5709087825 */ /* 0x000fe200078e00ff */
[----:B------:R-:W-:-:S03]  /*0440*/  SHF.R.S32.HI R3, RZ, 0x1f, R3 ;  /* 0x0000001fff037819 */ /* 0x000fc60000011403 */
[----:B------:R-:W-:Y:S01]  /*0450*/  IMAD.WIDE.U32 R6, R6, -0x2daee0ad, RZ ;  /* 0xd2511f5306067825 */ /* 0x000fe200078e00ff */
[----:B------:R-:W-:Y:S02]  /*0460*/  LOP3.LUT R10, R9, UR19, R10, 0x96, !PT ;  /* 0x00000013090a7c12 */ /* 0x000fe4000f8e960a */
[----:B------:R-:W-:Y:S02]  /*0470*/  LOP3.LUT R9, R5, 0x7f, RZ, 0xc0, !PT ;  /* 0x0000007f05097812 */ /* 0x000fe400078ec0ff */
[----:B------:R-:W-:Y:S01]  /*0480*/  LEA.HI R62, R3, c[0x0][0x168], RZ, 0x3 ;  /* 0x00005a00033e7a11 */ /* 0x000fe200078f18ff */
[----:B------:R-:W-:Y:S01]  /*0490*/  IMAD.WIDE.U32 R10, R10, -0x2daee0ad, RZ ;  /* 0xd2511f530a0a7825 */ /* 0x000fe200078e00ff */
[----:B------:R-:W-:Y:S02]  /*04a0*/  LOP3.LUT R3, R9, 0x7f, RZ, 0x3c, !PT ;  /* 0x0000007f09037812 */ /* 0x000fe400078e3cff */
[----:B------:R-:W-:Y:S02]  /*04b0*/  LOP3.LUT R60, R7, UR20, R2, 0x96, !PT ;  /* 0x00000014073c7c12 */ /* 0x000fe4000f8e9602 */
[----:B------:R-:W-:-:S02]  /*04c0*/  LEA.HI.SX32 R4, R62, R3, 0x1d ;  /* 0x000000033e047211 */ /* 0x000fc400078feaff */
[----:B------:R-:W-:Y:S01]  /*04d0*/  LOP3.LUT R66, R11, UR22, R6, 0x96, !PT ;  /* 0x000000160b427c12 */ /* 0x000fe2000f8e9606 */
[----:B------:R-:W-:Y:S01]  /*04e0*/  IMAD.WIDE.U32 R60, R60, -0x326172a9, RZ ;  /* 0xcd9e8d573c3c7825 */ /* 0x000fe200078e00ff */
[C---:B------:R-:W-:Y:S02]  /*04f0*/  LOP3.LUT P4, RZ, R4.reuse, 0xffffff80, RZ, 0xc0, !PT ;  /* 0xffffff8004ff7812 */ /* 0x040fe4000788c0ff */
[----:B------:R-:W-:Y:S01]  /*0500*/  ISETP.GE.U32.AND P3, PT, R4, 0x100, PT ;  /* 0x000001000400780c */ /* 0x000fe20003f66070 */
[----:B------:R-:W-:Y:S01]  /*0510*/  IMAD.HI.U32 R65, R66, -0x326172a9, RZ ;  /* 0xcd9e8d5742417827 */ /* 0x000fe200078e00ff */
[----:B------:R-:W-:Y:S02]  /*0520*/  LOP3.LUT R64, R61, UR21, R8, 0x96, !PT ;  /* 0x000000153d407c12 */ /* 0x000fe4000f8e9608 */
[----:B------:R-:W-:Y:S02]  /*0530*/  ISETP.GE.U32.AND P2, PT, R4, 0x180, PT ;  /* 0x000001800400780c */ /* 0x000fe40003f46070 */
[----:B------:R-:W-:Y:S01]  /*0540*/  P2R R115, PR, RZ, 0x10 ;  /* 0x00000010ff737803 */ /* 0x000fe20000000000 */
[----:B------:R-:W-:Y:S01]  /*0550*/  IMAD.HI.U32 R63, R64, -0x2daee0ad, RZ ;  /* 0xd2511f53403f7827 */ /* 0x000fe200078e00ff */
[----:B------:R-:W-:-:S02]  /*0560*/  P2R R114, PR, RZ, 0x8 ;  /* 0x00000008ff727803 */ /* 0x000fc40000000000 */
        /* <DEDUP_REMOVED lines=17> */
.L_x_9102:
[----:B------:R-:W-:Y:S05]  /*0680*/  BSYNC B0 ;  /* 0x0000000000007941 */ /* 0x000fea0003800000 */
.L_x_9101:
        /* <DEDUP_REMOVED lines=17> */
.L_x_9104:
[----:B------:R-:W-:Y:S05]  /*07a0*/  BSYNC B0 ;  /* 0x0000000000007941 */ /* 0x000fea0003800000 */
.L_x_9103:
        /* <DEDUP_REMOVED lines=16> */
.L_x_9106:
[----:B------:R-:W-:Y:S05]  /*08b0*/  BSYNC B0 ;  /* 0x0000000000007941 */ /* 0x000fea0003800000 */
.L_x_9105:
[----:B------:R-:W-:Y:S02]  /*08c0*/  ISETP.GE.AND P0, PT, R112, c[0x0][0x164], PT ;  /* 0x0000590070007a0c */ /* 0x000fe40003f06270 */
[----:B------:R-:W-:Y:S02]  /*08d0*/  LOP3.LUT R65, R65, UR23, R60, 0x96, !PT ;  /* 0x0000001741417c12 */ /* 0x000fe4000f8e963c */
[----:B------:R-:W-:-:S09]  /*08e0*/  LOP3.LUT R63, R63, UR24, R10, 0x96, !PT ;  /* 0x000000183f3f7c12 */ /* 0x000fd2000f8e960a */
[----:B------:R-:W-:Y:S05]  /*08f0*/  @P0 EXIT ;  /* 0x000000000000094d */ /* 0x000fea0003800000 */
[----:B------:R-:W-:Y:S01]  /*0900*/  SHF.R.S32.HI R62, RZ, 0x3, R62 ;  /* 0x00000003ff3e7819 */ /* 0x000fe2000001143e */
[----:B------:R-:W-:Y:S01]  /*0910*/  IMAD R11, R66, -0x326172a9, RZ ;  /* 0xcd9e8d57420b7824 */ /* 0x000fe200078e02ff */
[----:B0-----:R-:W-:Y:S01]  /*0920*/  LOP3.LUT R3, R5, 0x60, RZ, 0xc0, !PT ;  /* 0x0000006005037812 */ /* 0x001fe200078ec0ff */
[C---:B------:R-:W-:Y:S01]  /*0930*/  IMAD.HI.U32 R8, R63.reuse, -0x326172a9, RZ ;  /* 0xcd9e8d573f087827 */ /* 0x040fe200078e00ff */
[----:B------:R-:W-:Y:S01]  /*0940*/  LOP3.LUT R2, R62, 0x7f, RZ, 0xc0, !PT ;  /* 0x0000007f3e027812 */ /* 0x000fe200078ec0ff */
[----:B------:R-:W-:Y:S01]  /*0950*/  ULDC.U8 UR8, c[0x0][0x1f0] ;  /* 0x00007c0000087ab9 */ /* 0x000fe20000000000 */
[----:B------:R-:W-:Y:S01]  /*0960*/  SHF.R.U32.HI R62, RZ, 0x2, R62 ;  /* 0x00000002ff3e7819 */ /* 0x000fe2000001163e */
[----:B------:R-:W-:Y:S01]  /*0970*/  IMAD R9, R64, -0x2daee0ad, RZ ;  /* 0xd2511f5340097824 */ /* 0x000fe200078e02ff */
[----:B------:R-:W-:Y:S01]  /*0980*/  LOP3.LUT R0, R0, 0x3, RZ, 0xc0, !PT ;  /* 0x0000000300007812 */ /* 0x000fe200078ec0ff */
[----:B------:R-:W-:Y:S01]  /*0990*/  IMAD.IADD R3, R2, 0x1, -R3 ;  /* 0x0000000102037824 */ /* 0x000fe200078e0a03 */
[----:B------:R-:W-:Y:S01]  /*09a0*/  LOP3.LUT R62, R62, 0x3fffffe0, RZ, 0xc0, !PT ;  /* 0x3fffffe03e3e7812 */ /* 0x000fe200078ec0ff */
[----:B------:R-:W-:-:S03]  /*09b0*/  IMAD R106, R63, -0x326172a9, RZ ;  /* 0xcd9e8d573f6a7824 */ /* 0x000fc600078e02ff */
[----:B------:R-:W-:-:S04]  /*09c0*/  IMNMX R3, RZ, R3, !PT ;  /* 0x00000003ff037217 */ /* 0x000fc80007800200 */
[----:B------:R-:W-:-:S05]  /*09d0*/  IMNMX R3, R3, 0x20, PT ;  /* 0x0000002003037817 */ /* 0x000fca0003800200 */
[----:B------:R-:W-:-:S04]  /*09e0*/  IMAD.IADD R3, R3, 0x1, R62 ;  /* 0x0000000103037824 */ /* 0x000fc800078e023e */
[----:B------:R-:W-:Y:S02]  /*09f0*/  IMAD.SHL.U32 R6, R3, 0x8, RZ ;  /* 0x0000000803067824 */ /* 0x000fe400078e00ff */
[----:B------:R-:W-:Y:S02]  /*0a00*/  IMAD.SHL.U32 R3, R5, 0x20, RZ ;  /* 0x0000002005037824 */ /* 0x000fe400078e00ff */
[----:B------:R0:W1:Y:S03]  /*0a10*/  I2F.U32 R108, R6 ;  /* 0x00000006006c7306 */ /* 0x0000660000201000 */
[----:B------:R-:W-:-:S05]  /*0a20*/  LOP3.LUT R3, R3, 0x3e0, RZ, 0xc0, !PT ;  /* 0x000003e003037812 */ /* 0x000fca00078ec0ff */
[----:B------:R-:W-:Y:S02]  /*0a30*/  IMAD.IADD R3, R2, 0x1, -R3 ;  /* 0x0000000102037824 */ /* 0x000fe400078e0a03 */
[----:B------:R-:W-:-:S03]  /*0a40*/  IMAD.HI.U32 R2, R65, -0x2daee0ad, RZ ;  /* 0xd2511f5341027827 */ /* 0x000fc600078e00ff */
[----:B------:R-:W-:Y:S01]  /*0a50*/  IMNMX R3, RZ, R3, !PT ;  /* 0x00000003ff037217 */ /* 0x000fe20007800200 */
[----:B0-----:R-:W-:Y:S01]  /*0a60*/  IMAD R6, R65, -0x2daee0ad, RZ ;  /* 0xd2511f5341067824 */ /* 0x001fe200078e02ff */
[----:B------:R-:W-:Y:S01]  /*0a70*/  LOP3.LUT R2, R2, UR26, R9, 0x96, !PT ;  /* 0x0000001a02027c12 */ /* 0x000fe2000f8e9609 */
[----:B-1----:R-:W0:Y:S01]  /*0a80*/  MUFU.RCP R108, R108 ;  /* 0x0000006c006c7308 */ /* 0x002e220000001000 */
[----:B------:R-:W-:Y:S02]  /*0a90*/  IMNMX R7, R3, 0x20, PT ;  /* 0x0000002003077817 */ /* 0x000fe40003800200 */
[----:B------:R-:W-:Y:S01]  /*0aa0*/  LOP3.LUT R3, R8, UR25, R11, 0x96, !PT ;  /* 0x0000001908037c12 */ /* 0x000fe2000f8e960b */
[----:B------:R-:W-:Y:S01]  /*0ab0*/  IMAD.MOV.U32 R8, RZ, RZ, 0x1 ;  /* 0x00000001ff087424 */ /* 0x000fe200078e00ff */
[----:B------:R-:W-:Y:S01]  /*0ac0*/  IADD3 R107, R62, R7, RZ ;  /* 0x000000073e6b7210 */ /* 0x000fe20007ffe0ff */
[----:B------:R-:W-:-:S04]  /*0ad0*/  IMAD.MOV.U32 R7, RZ, RZ, RZ ;  /* 0x000000ffff077224 */ /* 0x000fc800078e00ff */
[----:B------:R-:W-:Y:S02]  /*0ae0*/  IMAD.SHL.U32 R107, R107, 0x8, RZ ;  /* 0x000000086b6b7824 */ /* 0x000fe400078e00ff */
.L_x_9508:
        /* <DEDUP_REMOVED lines=36> */
.L_x_9110:
[----:B-1----:R-:W-:Y:S02]  /*0d30*/  MOV R98, R106 ;  /* 0x0000006a00627202 */ /* 0x002fe40000000f00 */
.L_x_9111:
[----:B------:R-:W-:Y:S05]  /*0d40*/  BSYNC B1 ;  /* 0x0000000000017941 */ /* 0x000fea0003800000 */
.L_x_9109:
        /* <DEDUP_REMOVED lines=16> */
.L_x_9115:
[----:B------:R-:W-:Y:S05]  /*0e50*/  BSYNC B2 ;  /* 0x0000000000027941 */ /* 0x000fea0003800000 */
.L_x_9114:
        /* <DEDUP_REMOVED lines=44> */
.L_x_9113:
[----:B------:R-:W-:Y:S05]  /*1120*/  BSYNC B1 ;  /* 0x0000000000017941 */ /* 0x000fea0003800000 */
.L_x_9112:
        /* <DEDUP_REMOVED lines=16> */
.L_x_9116:
        /* <DEDUP_REMOVED lines=12> */
.L_x_9119:
[----:B------:R-:W-:Y:S02]  /*12f0*/  IMAD.MOV.U32 R0, RZ, RZ, R106 ;  /* 0x000000ffff007224 */ /* 0x000fe400078e006a */
.L_x_9120:
[----:B------:R-:W-:Y:S05]  /*1300*/  BSYNC B1 ;  /* 0x0000000000017941 */ /* 0x000fea0003800000 */
.L_x_9118:
        /* <DEDUP_REMOVED lines=16> */
.L_x_9124:
[----:B------:R-:W-:Y:S05]  /*1410*/  BSYNC B2 ;  /* 0x0000000000027941 */ /* 0x000fea0003800000 */
.L_x_9123:
        /* <DEDUP_REMOVED lines=44> */
.L_x_9122:
[----:B------:R-:W-:Y:S05]  /*16e0*/  BSYNC B1 ;  /* 0x0000000000017941 */ /* 0x000fea0003800000 */
.L_x_9121:
        /* <DEDUP_REMOVED lines=9> */
.L_x_9117:
        /* <DEDUP_REMOVED lines=12> */
.L_x_9126:
[----:B------:R-:W-:Y:S02]  /*1840*/  IMAD.MOV.U32 R0, RZ, RZ, R106 ;  /* 0x000000ffff007224 */ /* 0x000fe400078e006a */
.L_x_9127:
[----:B------:R-:W-:Y:S05]  /*1850*/  BSYNC B1 ;  /* 0x0000000000017941 */ /* 0x000fea0003800000 */
.L_x_9125:
        /* <DEDUP_REMOVED lines=16> */
.L_x_9131:
[----:B------:R-:W-:Y:S05]  /*1960*/  BSYNC B2 ;  /* 0x0000000000027941 */ /* 0x000fea0003800000 */
.L_x_9130:
        /* <DEDUP_REMOVED lines=44> */
.L_x_9129:
[----:B------:R-:W-:Y:S05]  /*1c30*/  BSYNC B1 ;  /* 0x0000000000017941 */ /* 0x000fea0003800000 */
.L_x_9128:
        /* <DEDUP_REMOVED lines=13> */
.L_x_9132:
        /* <DEDUP_REMOVED lines=12> */
.L_x_9135:
[----:B------:R-:W-:Y:S02]  /*1dd0*/  IMAD.MOV.U32 R0, RZ, RZ, R106 ;  /* 0x000000ffff007224 */ /* 0x000fe400078e006a */
.L_x_9136:
[----:B------:R-:W-:Y:S05]  /*1de0*/  BSYNC B1 ;  /* 0x0000000000017941 */ /* 0x000fea0003800000 */
.L_x_9134:
        /* <DEDUP_REMOVED lines=16> */
.L_x_9140:
[----:B------:R-:W-:Y:S05]  /*1ef0*/  BSYNC B2 ;  /* 0x0000000000027941 */ /* 0x000fea0003800000 */
.L_x_9139:
        /* <DEDUP_REMOVED lines=44> */
.L_x_9138:
[----:B------:R-:W-:Y:S05]  /*21c0*/  BSYNC B1 ;  /* 0x0000000000017941 */ /* 0x000fea0003800000 */
.L_x_9137:
        /* <DEDUP_REMOVED lines=9> */
.L_x_9133:
        /* <DEDUP_REMOVED lines=12> */
.L_x_9142:
[----:B------:R-:W-:Y:S02]  /*2320*/  MOV R0, R106 ;  /* 0x0000006a00007202 */ /* 0x000fe40000000f00 */
.L_x_9143:
[----:B------:R-:W-:Y:S05]  /*2330*/  BSYNC B1 ;  /* 0x0000000000017941 */ /* 0x000fea0003800000 */
.L_x_9141:
        /* <DEDUP_REMOVED lines=16> */
.L_x_9147:
[----:B------:R-:W-:Y:S05]  /*2440*/  BSYNC B2 ;  /* 0x0000000000027941 */ /* 0x000fea0003800000 */
.L_x_9146:
        /* <DEDUP_REMOVED lines=44> */
.L_x_9145:
[----:B------:R-:W-:Y:S05]  /*2710*/  BSYNC B1 ;  /* 0x0000000000017941 */ /* 0x000fea0003800000 */
.L_x_9144:
        /* <DEDUP_REMOVED lines=13> */
.L_x_9148:
        /* <DEDUP_REMOVED lines=12> */
.L_x_9151:
[----:B------:R-:W-:Y:S02]  /*28b0*/  IMAD.MOV.U32 R0, RZ, RZ, R106 ;  /* 0x000000ffff007224 */ /* 0x000fe400078e006a */
.L_x_9152:
[----:B------:R-:W-:Y:S05]  /*28c0*/  BSYNC B1 ;  /* 0x0000000000017941 */ /* 0x000fea0003800000 */
.L_x_9150:
        /* <DEDUP_REMOVED lines=16> */
.L_x_9156:
[----:B------:R-:W-:Y:S05]  /*29d0*/  BSYNC B2 ;  /* 0x0000000000027941 */ /* 0x000fea0003800000 */
.L_x_9155:
        /* <DEDUP_REMOVED lines=9> */
[----:B------:R-:W-:Y:S01]  /*2a70*/  LOP3.LUT R2, R99, UR10, R75, 0x96, !PT ;  /* 0x0000000a63027c12 */ /* 0x000fe2000f8e964b */
[----:B------:R-:W-:-:S03]  /*2a80*/  HFMA2.MMA R75, -RZ, RZ, 0, 0 ;  /* 0x00000000ff4b7435 */ /* 0x000fc600000001ff */
        /* <DEDUP_REMOVED lines=33> */
.L_x_9154:
[----:B------:R-:W-:Y:S05]  /*2ca0*/  BSYNC B1 ;  /* 0x0000000000017941 */ /* 0x000fea0003800000 */
.L_x_9153:
        /* <DEDUP_REMOVED lines=9> */
.L_x_9149:
        /* <DEDUP_REMOVED lines=12> */
.L_x_9158:
[----:B------:R-:W-:Y:S02]  /*2e00*/  IMAD.MOV.U32 R0, RZ, RZ, R106 ;  /* 0x000000ffff007224 */ /* 0x000fe400078e006a */
.L_x_9159:
[----:B------:R-:W-:Y:S05]  /*2e10*/  BSYNC B1 ;  /* 0x0000000000017941 */ /* 0x000fea0003800000 */
.L_x_9157:
        /* <DEDUP_REMOVED lines=16> */
.L_x_9163:
[----:B------:R-:W-:Y:S05]  /*2f20*/  BSYNC B2 ;  /* 0x0000000000027941 */ /* 0x000fea0003800000 */
.L_x_9162:
        /* <DEDUP_REMOVED lines=44> */
.L_x_9161:
[----:B------:R-:W-:Y:S05]  /*31f0*/  BSYNC B1 ;  /* 0x0000000000017941 */ /* 0x000fea0003800000 */
.L_x_9160:
        /* <DEDUP_REMOVED lines=13> */
.L_x_9164:
        /* <DEDUP_REMOVED lines=12> */
.L_x_9167:
[----:B------:R-:W-:Y:S02]  /*3390*/  IMAD.MOV.U32 R0, RZ, RZ, R106 ;  /* 0x000000ffff007224 */ /* 0x000fe400078e006a */
.L_x_9168:
[----:B------:R-:W-:Y:S05]  /*33a0*/  BSYNC B1 ;  /* 0x0000000000017941 */ /* 0x000fea0003800000 */
.L_x_9166:
        /* <DEDUP_REMOVED lines=16> */
.L_x_9172:
[----:B------:R-:W-:Y:S05]  /*34b0*/  BSYNC B2 ;  /* 0x0000000000027941 */ /* 0x000fea0003800000 */
.L_x_9171:
        /* <DEDUP_REMOVED lines=44> */
.L_x_9170:
[----:B------:R-:W-:Y:S05]  /*3780*/  BSYNC B1 ;  /* 0x0000000000017941 */ /* 0x000fea0003800000 */
.L_x_9169:
        /* <DEDUP_REMOVED lines=9> */
.L_x_9165:
        /* <DEDUP_REMOVED lines=12> */
.L_x_9174:
[----:B------:R-:W-:Y:S02]  /*38e0*/  IMAD.MOV.U32 R0, RZ, RZ, R106 ;  /* 0x000000ffff007224 */ /* 0x000fe400078e006a */
.L_x_9175:
[----:B------:R-:W-:Y:S05]  /*38f0*/  BSYNC B1 ;  /* 0x0000000000017941 */ /* 0x000fea0003800000 */
.L_x_9173:
        /* <DEDUP_REMOVED lines=16> */
.L_x_9179:
[----:B------:R-:W-:Y:S05]  /*3a00*/  BSYNC B2 ;  /* 0x0000000000027941 */ /* 0x000fea0003800000 */
.L_x_9178:
        /* <DEDUP_REMOVED lines=44> */
.L_x_9177:
[----:B------:R-:W-:Y:S05]  /*3cd0*/  BSYNC B1 ;  /* 0x0000000000017941 */ /* 0x000fea0003800000 */
.L_x_9176:
[----:B------:R1:W2:Y:S02]  /*3ce0*/  I2F.U32 R77, R0 ;  /* 0x00000000004d7306 */ /* 0x0002a40000201000 */
[----:B-1----:R-:W-:-:S05]  /*3cf0*/  PRMT R0, RZ, 0x5410, R78 ;  /* 0x00005410ff007816 */ /* 0x002fca000000004e */
[----:B------:R-:W-:Y:S02]  /*3d00*/  FMUL.FTZ R76, R0, c[0x0][0x1e8] ;  /* 0x00007a00004c7a20 */ /* 0x000fe40000410000 */
[----:B--2---:R-:W-:-:S05]  /*3d10*/  FFMA.FTZ R77, R77, R116, 1.1641532182693481445e-10 ;  /* 0x2f0000004d4d7423 */ /* 0x004fca0000010074 */
        /* <DEDUP_REMOVED lines=8> */
.L_x_9180:
        /* <DEDUP_REMOVED lines=12> */
.L_x_9183:
[----:B------:R-:W-:Y:S02]  /*3e60*/  IMAD.MOV.U32 R0, RZ, RZ, R106 ;  /* 0x000000ffff007224 */ /* 0x000fe400078e006a */
.L_x_9184:
[----:B------:R-:W-:Y:S05]  /*3e70*/  BSYNC B1 ;  /* 0x0000000000017941 */ /* 0x000fea0003800000 */
.L_x_9182:
        /* <DEDUP_REMOVED lines=16> */
.L_x_9188:
[----:B------:R-:W-:Y:S05]  /*3f80*/  BSYNC B2 ;  /* 0x0000000000027941 */ /* 0x000fea0003800000 */
.L_x_9187:
        /* <DEDUP_REMOVED lines=44> */
.L_x_9186:
[----:B------:R-:W-:Y:S05]  /*4250*/  BSYNC B1 ;  /* 0x0000000000017941 */ /* 0x000fea0003800000 */
.L_x_9185:
        /* <DEDUP_REMOVED lines=9> */
.L_x_9181:
        /* <DEDUP_REMOVED lines=12> */
.L_x_9190:
[----:B------:R-:W-:Y:S02]  /*43b0*/  IMAD.MOV.U32 R0, RZ, RZ, R106 ;  /* 0x000000ffff007224 */ /* 0x000fe400078e006a */
.L_x_9191:
[----:B------:R-:W-:Y:S05]  /*43c0*/  BSYNC B1 ;  /* 0x0000000000017941 */ /* 0x000fea0003800000 */
.L_x_9189:
        /* <DEDUP_REMOVED lines=16> */
.L_x_9195:
[----:B------:R-:W-:Y:S05]  /*44d0*/  BSYNC B2 ;  /* 0x0000000000027941 */ /* 0x000fea0003800000 */
.L_x_9194:
        /* <DEDUP_REMOVED lines=44> */
.L_x_9193:
[----:B------:R-:W-:Y:S05]  /*47a0*/  BSYNC B1 ;  /* 0x0000000000017941 */ /* 0x000fea0003800000 */
.L_x_9192:
        /* <DEDUP_REMOVED lines=12> */
.L_x_9196:
        /* <DEDUP_REMOVED lines=12> */
.L_x_9199:
[----:B------:R-:W-:Y:S02]  /*4930*/  IMAD.MOV.U32 R0, RZ, RZ, R106 ;  /* 0x000000ffff007224 */ /* 0x000fe400078e006a */
.L_x_9200:
[----:B------:R-:W-:Y:S05]  /*4940*/  BSYNC B1 ;  /* 0x0000000000017941 */ /* 0x000fea0003800000 */
.L_x_9198:
        /* <DEDUP_REMOVED lines=16> */
.L_x_9204:
[----:B------:R-:W-:Y:S05]  /*4a50*/  BSYNC B2 ;  /* 0x0000000000027941 */ /* 0x000fea0003800000 */
.L_x_9203:
        /* <DEDUP_REMOVED lines=44> */
.L_x_9202:
[----:B------:R-:W-:Y:S05]  /*4d20*/  BSYNC B1 ;  /* 0x0000000000017941 */ /* 0x000fea0003800000 */
.L_x_9201:
        /* <DEDUP_REMOVED lines=9> */
.L_x_9197:
        /* <DEDUP_REMOVED lines=12> */
.L_x_9206:
[----:B------:R-:W-:Y:S02]  /*4e80*/  IMAD.MOV.U32 R0, RZ, RZ, R106 ;  /* 0x000000ffff007224 */ /* 0x000fe400078e006a */
.L_x_9207:
[----:B------:R-:W-:Y:S05]  /*4e90*/  BSYNC B1 ;  /* 0x0000000000017941 */ /* 0x000fea0003800000 */
.L_x_9205:
        /* <DEDUP_REMOVED lines=16> */
.L_x_9211:
[----:B------:R-:W-:Y:S05]  /*4fa0*/  BSYNC B2 ;  /* 0x0000000000027941 */ /* 0x000fea0003800000 */
.L_x_9210:
        /* <DEDUP_REMOVED lines=44> */
.L_x_9209:
[----:B------:R-:W-:Y:S05]  /*5270*/  BSYNC B1 ;  /* 0x0000000000017941 */ /* 0x000fea0003800000 */
.L_x_9208:
        /* <DEDUP_REMOVED lines=12> */
.L_x_9212:
        /* <DEDUP_REMOVED lines=12> */
.L_x_9215:
[----:B------:R-:W-:Y:S02]  /*5400*/  IMAD.MOV.U32 R0, RZ, RZ, R106 ;  /* 0x000000ffff007224 */ /* 0x000fe400078e006a */
.L_x_9216:
[----:B------:R-:W-:Y:S05]  /*5410*/  BSYNC B1 ;  /* 0x0000000000017941 */ /* 0x000fea0003800000 */
.L_x_9214:
        /* <DEDUP_REMOVED lines=16> */
.L_x_9220:
[----:B------:R-:W-:Y:S05]  /*5520*/  BSYNC B2 ;  /* 0x0000000000027941 */ /* 0x000fea0003800000 */
.L_x_9219:
        /* <DEDUP_REMOVED lines=44> */
.L_x_9218:
[----:B------:R-:W-:Y:S05]  /*57f0*/  BSYNC B1 ;  /* 0x0000000000017941 */ /* 0x000fea0003800000 */
.L_x_9217:
        /* <DEDUP_REMOVED lines=9> */
.L_x_9213:
        /* <DEDUP_REMOVED lines=12> */
.L_x_9222:
[----:B------:R-:W-:Y:S02]  /*5950*/  IMAD.MOV.U32 R0, RZ, RZ, R106 ;  /* 0x000000ffff007224 */ /* 0x000fe400078e006a */
.L_x_9223:
[----:B------:R-:W-:Y:S05]  /*5960*/  BSYNC B1 ;  /* 0x0000000000017941 */ /* 0x000fea0003800000 */
.L_x_9221:
        /* <DEDUP_REMOVED lines=16> */
.L_x_9227:
[----:B------:R-:W-:Y:S05]  /*5a70*/  BSYNC B2 ;  /* 0x0000000000027941 */ /* 0x000fea0003800000 */
.L_x_9226:
        /* <DEDUP_REMOVED lines=44> */
.L_x_9225:
[----:B------:R-:W-:Y:S05]  /*5d40*/  BSYNC B1 ;  /* 0x0000000000017941 */ /* 0x000fea0003800000 */
.L_x_9224:
        /* <DEDUP_REMOVED lines=12> */
.L_x_9228:
        /* <DEDUP_REMOVED lines=12> */
.L_x_9231:
[----:B------:R-:W-:Y:S02]  /*5ed0*/  IMAD.MOV.U32 R124, RZ, RZ, R106 ;  /* 0x000000ffff7c7224 */ /* 0x000fe400078e006a */
.L_x_9232:
[----:B------:R-:W-:Y:S05]  /*5ee0*/  BSYNC B1 ;  /* 0x0000000000017941 */ /* 0x000fea0003800000 */
.L_x_9230:
        /* <DEDUP_REMOVED lines=16> */
.L_x_9236:
[----:B------:R-:W-:Y:S05]  /*5ff0*/  BSYNC B2 ;  /* 0x0000000000027941 */ /* 0x000fea0003800000 */
.L_x_9235:
        /* <DEDUP_REMOVED lines=44> */
.L_x_9234:
[----:B------:R-:W-:Y:S05]  /*62c0*/  BSYNC B1 ;  /* 0x0000000000017941 */ /* 0x000fea0003800000 */
.L_x_9233:
        /* <DEDUP_REMOVED lines=9> */
.L_x_9229:
[----:B------:R-:W-:Y:S02]  /*6360*/  SEL R96, RZ, 0x10000, P4 ;  /* 0x00010000ff607807 */ /* 0x000fe40002000000 */
[----:B------:R-:W-:Y:S02]  /*6370*/  ISETP.NE.AND P4, PT, R121, RZ, PT ;  /* 0x000000ff7900720c */ /* 0x000fe40003f85270 */
[----:B------:R-:W-:Y:S02]  /*6380*/  SEL R98, RZ, 0x1000000, P5 ;  /* 0x01000000ff627807 */ /* 0x000fe40002800000 */
[----:B------:R-:W-:Y:S02]  /*6390*/  SEL R116, RZ, 0x1, P4 ;  /* 0x00000001ff747807 */ /* 0x000fe40002000000 */
[----:B------:R-:W-:Y:S02]  /*63a0*/  SEL R99, RZ, 0x100, P3 ;  /* 0x00000100ff637807 */ /* 0x000fe40001800000 */
[----:B------:R-:W-:-:S02]  /*63b0*/  ISETP.NE.AND P0, PT, R120, RZ, PT ;  /* 0x000000ff7800720c */ /* 0x000fc40003f05270 */
[----:B------:R-:W-:Y:S01]  /*63c0*/  ISETP.NE.AND P5, PT, R119, RZ, PT ;  /* 0x000000ff7700720c */ /* 0x000fe20003fa5270 */
[----:B------:R-:W-:Y:S01]  /*63d0*/  IMAD.SHL.U32 R119, R9, 0x8, RZ ;  /* 0x0000000809777824 */ /* 0x000fe200078e00ff */
[----:B------:R-:W-:Y:S01]  /*63e0*/  ISETP.NE.AND P6, PT, R117, RZ, PT ;  /* 0x000000ff7500720c */ /* 0x000fe20003fc5270 */
[----:B------:R-:W-:Y:S01]  /*63f0*/  IMAD.WIDE.U32 R116, R116, 0x1000000, RZ ;  /* 0x0100000074747825 */ /* 0x000fe200078e00ff */
[----:B------:R-:W-:Y:S02]  /*6400*/  LOP3.LUT R99, R99, R98, R96, 0xfe, !PT ;  /* 0x0000006263637212 */ /* 0x000fe400078efe60 */
[----:B------:R-:W-:Y:S02]  /*6410*/  SEL R97, RZ, 0x1, P2 ;  /* 0x00000001ff617807 */ /* 0x000fe40001000000 */
[----:B------:R-:W-:Y:S02]  /*6420*/  SEL R96, RZ, 0x1, P5 ;  /* 0x00000001ff607807 */ /* 0x000fe40002800000 */
[----:B------:R-:W-:-:S02]  /*6430*/  SEL R98, RZ, 0x1, P0 ;  /* 0x00000001ff627807 */ /* 0x000fc40000000000 */
[----:B------:R-:W-:Y:S01]  /*6440*/  LOP3.LUT R117, R117, R99, R97, 0xfe, !PT ;  /* 0x0000006375757212 */ /* 0x000fe200078efe61 */
[----:B------:R-:W-:Y:S01]  /*6450*/  IMAD.WIDE.U32 R96, R96, 0x10000, RZ ;  /* 0x0001000060607825 */ /* 0x000fe200078e00ff */
[----:B------:R-:W-:Y:S02]  /*6460*/  ISETP.NE.AND P1, PT, R118, RZ, PT ;  /* 0x000000ff7600720c */ /* 0x000fe40003f25270 */
[----:B------:R-:W-:Y:S01]  /*6470*/  SHF.L.U64.HI R118, R9, 0x3, RZ ;  /* 0x0000000309767819 */ /* 0x000fe200000102ff */
[----:B------:R-:W-:-:S05]  /*6480*/  IMAD.WIDE.U32 R98, R98, 0x100, RZ ;  /* 0x0000010062627825 */ /* 0x000fca00078e00ff */
[----:B------:R-:W-:Y:S02]  /*6490*/  LOP3.LUT R98, R98, R116, R96, 0xfe, !PT ;  /* 0x0000007462627212 */ /* 0x000fe400078efe60 */
[----:B------:R-:W-:Y:S02]  /*64a0*/  LEA R116, P0, R9, c[0x0][0x188], 0x5 ;  /* 0x0000620009747a11 */ /* 0x000fe400078028ff */
[----:B------:R-:W-:Y:S02]  /*64b0*/  LOP3.LUT R99, R99, R117, R97, 0xfe, !PT ;  /* 0x0000007563637212 */ /* 0x000fe400078efe61 */
[----:B------:R-:W-:Y:S02]  /*64c0*/  LEA.HI.X R117, R9, c[0x0][0x18c], RZ, 0x5, P0 ;  /* 0x0000630009757a11 */ /* 0x000fe400000f2cff */
[----:B------:R-:W-:Y:S02]  /*64d0*/  SEL R97, RZ, 0x1, P6 ;  /* 0x00000001ff617807 */ /* 0x000fe40003000000 */
[----:B------:R-:W-:Y:S01]  /*64e0*/  IADD3 R96, P0, R119, c[0x0][0x190], RZ ;  /* 0x0000640077607a10 */ /* 0x000fe20007f1e0ff */
[----:B------:R1:W-:Y:S01]  /*64f0*/  STG.E.128 [R116.64], R72 ;  /* 0x0000004874007986 */ /* 0x0003e2000c101d06 */
[----:B------:R-:W-:-:S02]  /*6500*/  LOP3.LUT R98, R98, R97, RZ, 0xfc, !PT ;  /* 0x0000006162627212 */ /* 0x000fc400078efcff */
[----:B------:R-:W-:Y:S01]  /*6510*/  IADD3.X R97, R118, c[0x0][0x194], RZ, P0, !PT ;  /* 0x0000650076617a10 */ /* 0x000fe200007fe4ff */
[----:B------:R1:W-:Y:S04]  /*6520*/  STG.E.128 [R116.64+0x10], R76 ;  /* 0x0000104c74007986 */ /* 0x0003e8000c101d06 */
[----:B------:R1:W-:Y:S01]  /*6530*/  STG.E.64 [R96.64], R98 ;  /* 0x0000006260007986 */ /* 0x0003e2000c101b06 */
[----:B------:R-:W-:Y:S05]  /*6540*/  @!P1 BRA `(.L_x_9237) ;  /* 0x0000014000009947 */ /* 0x000fea0003800000 */
[----:B-1----:R-:W-:Y:S01]  /*6550*/  IMAD.U32 R97, R104, 0x10000, RZ ;  /* 0x0001000068617824 */ /* 0x002fe200078e00ff */
        /* <DEDUP_REMOVED lines=19> */
.L_x_9237:
[----:B-1----:R-:W-:Y:S02]  /*6690*/  IADD3 R98, R9, 0x80, RZ ;  /* 0x0000008009627810 */ /* 0x002fe40007ffe0ff */
.L_x_9108:
[----:B------:R-:W-:Y:S05]  /*66a0*/  BSYNC B0 ;  /* 0x0000000000007941 */ /* 0x000fea0003800000 */
.L_x_9107:
        /* <DEDUP_REMOVED lines=30> */
.L_x_9241:
[----:B-1----:R-:W-:Y:S02]  /*6890*/  MOV R116, R106 ;  /* 0x0000006a00747202 */ /* 0x002fe40000000f00 */
.L_x_9242:
[----:B------:R-:W-:Y:S05]  /*68a0*/  BSYNC B1 ;  /* 0x0000000000017941 */ /* 0x000fea0003800000 */
.L_x_9240:
        /* <DEDUP_REMOVED lines=16> */
.L_x_9246:
[----:B------:R-:W-:Y:S05]  /*69b0*/  BSYNC B2 ;  /* 0x0000000000027941 */ /* 0x000fea0003800000 */
.L_x_9245:
        /* <DEDUP_REMOVED lines=44> */
.L_x_9244:
[----:B------:R-:W-:Y:S05]  /*6c80*/  BSYNC B1 ;  /* 0x0000000000017941 */ /* 0x000fea0003800000 */
.L_x_9243:
        /* <DEDUP_REMOVED lines=16> */
.L_x_9247:
        /* <DEDUP_REMOVED lines=12> */
.L_x_9250:
[----:B------:R-:W-:Y:S02]  /*6e50*/  IMAD.MOV.U32 R0, RZ, RZ, R106 ;  /* 0x000000ffff007224 */ /* 0x000fe400078e006a */
.L_x_9251:
[----:B------:R-:W-:Y:S05]  /*6e60*/  BSYNC B1 ;  /* 0x0000000000017941 */ /* 0x000fea0003800000 */
.L_x_9249:
        /* <DEDUP_REMOVED lines=16> */
.L_x_9255:
[----:B------:R-:W-:Y:S05]  /*6f70*/  BSYNC B2 ;  /* 0x0000000000027941 */ /* 0x000fea0003800000 */
.L_x_9254:
        /* <DEDUP_REMOVED lines=44> */
.L_x_9253:
[----:B------:R-:W-:Y:S05]  /*7240*/  BSYNC B1 ;  /* 0x0000000000017941 */ /* 0x000fea0003800000 */
.L_x_9252:
        /* <DEDUP_REMOVED lines=9> */
.L_x_9248:
        /* <DEDUP_REMOVED lines=12> */
.L_x_9257:
[----:B------:R-:W-:Y:S02]  /*73a0*/  IMAD.MOV.U32 R0, RZ, RZ, R106 ;  /* 0x000000ffff007224 */ /* 0x000fe400078e006a */
.L_x_9258:
[----:B------:R-:W-:Y:S05]  /*73b0*/  BSYNC B1 ;  /* 0x0000000000017941 */ /* 0x000fea0003800000 */
.L_x_9256:
        /* <DEDUP_REMOVED lines=16> */
.L_x_9262:
[----:B------:R-:W-:Y:S05]  /*74c0*/  BSYNC B2 ;  /* 0x0000000000027941 */ /* 0x000fea0003800000 */
.L_x_9261:
        /* <DEDUP_REMOVED lines=44> */
.L_x_9260:
[----:B------:R-:W-:Y:S05]  /*7790*/  BSYNC B1 ;  /* 0x0000000000017941 */ /* 0x000fea0003800000 */
.L_x_9259:
        /* <DEDUP_REMOVED lines=13> */
.L_x_9263:
        /* <DEDUP_REMOVED lines=12> */
.L_x_9266:
[----:B------:R-:W-:Y:S02]  /*7930*/  IMAD.MOV.U32 R0, RZ, RZ, R106 ;  /* 0x000000ffff007224 */ /* 0x000fe400078e006a */
.L_x_9267:
[----:B------:R-:W-:Y:S05]  /*7940*/  BSYNC B1 ;  /* 0x0000000000017941 */ /* 0x000fea0003800000 */
.L_x_9265:
        /* <DEDUP_REMOVED lines=16> */
.L_x_9271:
[----:B------:R-:W-:Y:S05]  /*7a50*/  BSYNC B2 ;  /* 0x0000000000027941 */ /* 0x000fea0003800000 */
.L_x_9270:
        /* <DEDUP_REMOVED lines=44> */
.L_x_9269:
[----:B------:R-:W-:Y:S05]  /*7d20*/  BSYNC B1 ;  /* 0x0000000000017941 */ /* 0x000fea0003800000 */
.L_x_9268:
        /* <DEDUP_REMOVED lines=9> */
.L_x_9264:
        /* <DEDUP_REMOVED lines=12> */
.L_x_9273:
[----:B------:R-:W-:Y:S02]  /*7e80*/  MOV R0, R106 ;  /* 0x0000006a00007202 */ /* 0x000fe40000000f00 */
.L_x_9274:
[----:B------:R-:W-:Y:S05]  /*7e90*/  BSYNC B1 ;  /* 0x0000000000017941 */ /* 0x000fea0003800000 */
.L_x_9272:
        /* <DEDUP_REMOVED lines=16> */
.L_x_9278:
[----:B------:R-:W-:Y:S05]  /*7fa0*/  BSYNC B2 ;  /* 0x0000000000027941 */ /* 0x000fea0003800000 */
.L_x_9277:
        /* <DEDUP_REMOVED lines=44> */
.L_x_9276:
[----:B------:R-:W-:Y:S05]  /*8270*/  BSYNC B1 ;  /* 0x0000000000017941 */ /* 0x000fea0003800000 */
.L_x_9275:
[----:B------:R-:W1:Y:S02]  /*8280*/  I2F.U32 R0, R0 ;  /* 0x0000000000007306 */ /* 0x000e640000201000 */
[----:B-1----:R-:W-:Y:S01]  /*8290*/  FFMA.FTZ R82, R0, R117, 1.1641532182693481445e-10 ;  /* 0x2f00000000527423 */ /* 0x002fe20000010075 */
        /* <DEDUP_REMOVED lines=11> */
.L_x_9279:
        /* <DEDUP_REMOVED lines=12> */
.L_x_9282:
[----:B------:R-:W-:Y:S02]  /*8410*/  IMAD.MOV.U32 R0, RZ, RZ, R106 ;  /* 0x000000ffff007224 */ /* 0x000fe400078e006a */
.L_x_9283:
[----:B------:R-:W-:Y:S05]  /*8420*/  BSYNC B1 ;  /* 0x0000000000017941 */ /* 0x000fea0003800000 */
.L_x_9281:
        /* <DEDUP_REMOVED lines=16> */
.L_x_9287:
[----:B------:R-:W-:Y:S05]  /*8530*/  BSYNC B2 ;  /* 0x0000000000027941 */ /* 0x000fea0003800000 */
.L_x_9286:
        /* <DEDUP_REMOVED lines=44> */
.L_x_9285:
[----:B------:R-:W-:Y:S05]  /*8800*/  BSYNC B1 ;  /* 0x0000000000017941 */ /* 0x000fea0003800000 */
.L_x_9284:
        /* <DEDUP_REMOVED lines=9> */
.L_x_9280:
        /* <DEDUP_REMOVED lines=12> */
.L_x_9289:
[----:B------:R-:W-:Y:S02]  /*8960*/  IMAD.MOV.U32 R0, RZ, RZ, R106 ;  /* 0x000000ffff007224 */ /* 0x000fe400078e006a */
.L_x_9290:
[----:B------:R-:W-:Y:S05]  /*8970*/  BSYNC B1 ;  /* 0x0000000000017941 */ /* 0x000fea0003800000 */
.L_x_9288:
        /* <DEDUP_REMOVED lines=16> */
.L_x_9294:
[----:B------:R-:W-:Y:S05]  /*8a80*/  BSYNC B2 ;  /* 0x0000000000027941 */ /* 0x000fea0003800000 */
.L_x_9293:
        /* <DEDUP_REMOVED lines=44> */
.L_x_9292:
[----:B------:R-:W-:Y:S05]  /*8d50*/  BSYNC B1 ;  /* 0x0000000000017941 */ /* 0x000fea0003800000 */
.L_x_9291:
        /* <DEDUP_REMOVED lines=13> */
.L_x_9295:
        /* <DEDUP_REMOVED lines=12> */
.L_x_9298:
[----:B------:R-:W-:Y:S02]  /*8ef0*/  IMAD.MOV.U32 R0, RZ, RZ, R106 ;  /* 0x000000ffff007224 */ /* 0x000fe400078e006a */
.L_x_9299:
[----:B------:R-:W-:Y:S05]  /*8f00*/  BSYNC B1 ;  /* 0x0000000000017941 */ /* 0x000fea0003800000 */
.L_x_9297:
        /* <DEDUP_REMOVED lines=16> */
.L_x_9303:
[----:B------:R-:W-:Y:S05]  /*9010*/  BSYNC B2 ;  /* 0x0000000000027941 */ /* 0x000fea0003800000 */
.L_x_9302:
        /* <DEDUP_REMOVED lines=44> */
.L_x_9301:
[----:B------:R-:W-:Y:S05]  /*92e0*/  BSYNC B1 ;  /* 0x0000000000017941 */ /* 0x000fea0003800000 */
.L_x_9300:
        /* <DEDUP_REMOVED lines=9> */
.L_x_9296:
        /* <DEDUP_REMOVED lines=12> */
.L_x_9305:
[----:B------:R-:W-:Y:S02]  /*9440*/  IMAD.MOV.U32 R0, RZ, RZ, R106 ;  /* 0x000000ffff007224 */ /* 0x000fe400078e006a */
.L_x_9306:
[----:B------:R-:W-:Y:S05]  /*9450*/  BSYNC B1 ;  /* 0x0000000000017941 */ /* 0x000fea0003800000 */
.L_x_9304:
        /* <DEDUP_REMOVED lines=16> */
.L_x_9310:
[----:B------:R-:W-:Y:S05]  /*9560*/  BSYNC B2 ;  /* 0x0000000000027941 */ /* 0x000fea0003800000 */
.L_x_9309:
        /* <DEDUP_REMOVED lines=44> */
.L_x_9308:
[----:B------:R-:W-:Y:S05]  /*9830*/  BSYNC B1 ;  /* 0x0000000000017941 */ /* 0x000fea0003800000 */
.L_x_9307:
[----:B------:R-:W1:Y:S02]  /*9840*/  I2F.U32 R0, R0 ;  /* 0x0000000000007306 */ /* 0x000e640000201000 */
[----:B-1----:R-:W-:Y:S01]  /*9850*/  FFMA.FTZ R84, R0, R117, 1.1641532182693481445e-10 ;  /* 0x2f00000000547423 */ /* 0x002fe20000010075 */
        /* <DEDUP_REMOVED lines=10> */
.L_x_9311:
        /* <DEDUP_REMOVED lines=12> */
.L_x_9314:
[----:B------:R-:W-:Y:S02]  /*99c0*/  IMAD.MOV.U32 R0, RZ, RZ, R106 ;  /* 0x000000ffff007224 */ /* 0x000fe400078e006a */
.L_x_9315:
[----:B------:R-:W-:Y:S05]  /*99d0*/  BSYNC B1 ;  /* 0x0000000000017941 */ /* 0x000fea0003800000 */
.L_x_9313:
        /* <DEDUP_REMOVED lines=16> */
.L_x_9319:
[----:B------:R-:W-:Y:S05]  /*9ae0*/  BSYNC B2 ;  /* 0x0000000000027941 */ /* 0x000fea0003800000 */
.L_x_9318:
        /* <DEDUP_REMOVED lines=44> */
.L_x_9317:
[----:B------:R-:W-:Y:S05]  /*9db0*/  BSYNC B1 ;  /* 0x0000000000017941 */ /* 0x000fea0003800000 */
.L_x_9316:
        /* <DEDUP_REMOVED lines=9> */
.L_x_9312:
        /* <DEDUP_REMOVED lines=12> */
.L_x_9321:
[----:B------:R-:W-:Y:S02]  /*9f10*/  IMAD.MOV.U32 R0, RZ, RZ, R106 ;  /* 0x000000ffff007224 */ /* 0x000fe400078e006a */
.L_x_9322:
[----:B------:R-:W-:Y:S05]  /*9f20*/  BSYNC B1 ;  /* 0x0000000000017941 */ /* 0x000fea0003800000 */
.L_x_9320:
        /* <DEDUP_REMOVED lines=16> */
.L_x_9326:
[----:B------:R-:W-:Y:S05]  /*a030*/  BSYNC B2 ;  /* 0x0000000000027941 */ /* 0x000fea0003800000 */
.L_x_9325:
        /* <DEDUP_REMOVED lines=44> */
.L_x_9324:
[----:B------:R-:W-:Y:S05]  /*a300*/  BSYNC B1 ;  /* 0x0000000000017941 */ /* 0x000fea0003800000 */
.L_x_9323:
        /* <DEDUP_REMOVED lines=12> */
.L_x_9327:
        /* <DEDUP_REMOVED lines=12> */
.L_x_9330:
[----:B------:R-:W-:Y:S02]  /*a490*/  IMAD.MOV.U32 R0, RZ, RZ, R106 ;  /* 0x000000ffff007224 */ /* 0x000fe400078e006a */
.L_x_9331:
[----:B------:R-:W-:Y:S05]  /*a4a0*/  BSYNC B1 ;  /* 0x0000000000017941 */ /* 0x000fea0003800000 */
.L_x_9329:
        /* <DEDUP_REMOVED lines=16> */
.L_x_9335:
[----:B------:R-:W-:Y:S05]  /*a5b0*/  BSYNC B2 ;  /* 0x0000000000027941 */ /* 0x000fea0003800000 */
.L_x_9334:
        /* <DEDUP_REMOVED lines=44> */
.L_x_9333:
[----:B------:R-:W-:Y:S05]  /*a880*/  BSYNC B1 ;  /* 0x0000000000017941 */ /* 0x000fea0003800000 */
.L_x_9332:
        /* <DEDUP_REMOVED lines=9> */
.L_x_9328:
        /* <DEDUP_REMOVED lines=12> */
.L_x_9337:
[----:B------:R-:W-:Y:S02]  /*a9e0*/  IMAD.MOV.U32 R0, RZ, RZ, R106 ;  /* 0x000000ffff007224 */ /* 0x000fe400078e006a */
.L_x_9338:
[----:B------:R-:W-:Y:S05]  /*a9f0*/  BSYNC B1 ;  /* 0x0000000000017941 */ /* 0x000fea0003800000 */
.L_x_9336:
        /* <DEDUP_REMOVED lines=16> */
.L_x_9342:
[----:B------:R-:W-:Y:S05]  /*ab00*/  BSYNC B2 ;  /* 0x0000000000027941 */ /* 0x000fea0003800000 */
.L_x_9341:
        /* <DEDUP_REMOVED lines=44> */
.L_x_9340:
[----:B------:R-:W-:Y:S05]  /*add0*/  BSYNC B1 ;  /* 0x0000000000017941 */ /* 0x000fea0003800000 */
.L_x_9339:
        /* <DEDUP_REMOVED lines=12> */
.L_x_9343:
        /* <DEDUP_REMOVED lines=12> */
.L_x_9346:
[----:B------:R-:W-:Y:S02]  /*af60*/  IMAD.MOV.U32 R0, RZ, RZ, R106 ;  /* 0x000000ffff007224 */ /* 0x000fe400078e006a */
.L_x_9347:
[----:B------:R-:W-:Y:S05]  /*af70*/  BSYNC B1 ;  /* 0x0000000000017941 */ /* 0x000fea0003800000 */
.L_x_9345:
        /* <DEDUP_REMOVED lines=16> */
.L_x_9351:
[----:B------:R-:W-:Y:S05]  /*b080*/  BSYNC B2 ;  /* 0x0000000000027941 */ /* 0x000fea0003800000 */
.L_x_9350:
        /* <DEDUP_REMOVED lines=44> */
.L_x_9349:
[----:B------:R-:W-:Y:S05]  /*b350*/  BSYNC B1 ;  /* 0x0000000000017941 */ /* 0x000fea0003800000 */
.L_x_9348:
        /* <DEDUP_REMOVED lines=9> */
.L_x_9344:
        /* <DEDUP_REMOVED lines=12> */
.L_x_9353:
[----:B------:R-:W-:Y:S02]  /*b4b0*/  IMAD.MOV.U32 R0, RZ, RZ, R106 ;  /* 0x000000ffff007224 */ /* 0x000fe400078e006a */
.L_x_9354:
[----:B------:R-:W-:Y:S05]  /*b4c0*/  BSYNC B1 ;  /* 0x0000000000017941 */ /* 0x000fea0003800000 */
.L_x_9352:
        /* <DEDUP_REMOVED lines=16> */
.L_x_9358:
[----:B------:R-:W-:Y:S05]  /*b5d0*/  BSYNC B2 ;  /* 0x0000000000027941 */ /* 0x000fea0003800000 */
.L_x_9357:
        /* <DEDUP_REMOVED lines=44> */
.L_x_9356:
[----:B------:R-:W-:Y:S05]  /*b8a0*/  BSYNC B1 ;  /* 0x0000000000017941 */ /* 0x000fea0003800000 */
.L_x_9355:
        /* <DEDUP_REMOVED lines=12> */
.L_x_9359:
        /* <DEDUP_REMOVED lines=12> */
.L_x_9362:
[----:B------:R-:W-:Y:S02]  /*ba30*/  IMAD.MOV.U32 R121, RZ, RZ, R106 ;  /* 0x000000ffff797224 */ /* 0x000fe400078e006a */
.L_x_9363:
[----:B------:R-:W-:Y:S05]  /*ba40*/  BSYNC B1 ;  /* 0x0000000000017941 */ /* 0x000fea0003800000 */
.L_x_9361:
        /* <DEDUP_REMOVED lines=16> */
.L_x_9367:
[----:B------:R-:W-:Y:S05]  /*bb50*/  BSYNC B2 ;  /* 0x0000000000027941 */ /* 0x000fea0003800000 */
.L_x_9366:
        /* <DEDUP_REMOVED lines=44> */
.L_x_9365:
[----:B------:R-:W-:Y:S05]  /*be20*/  BSYNC B1 ;  /* 0x0000000000017941 */ /* 0x000fea0003800000 */
.L_x_9364:
        /* <DEDUP_REMOVED lines=9> */
.L_x_9360:
[----:B------:R-:W-:Y:S02]  /*bec0*/  SEL R96, RZ, 0x10000, P4 ;  /* 0x00010000ff607807 */ /* 0x000fe40002000000 */
[----:B------:R-:W-:Y:S01]  /*bed0*/  ISETP.NE.AND P4, PT, R120, RZ, PT ;  /* 0x000000ff7800720c */ /* 0x000fe20003f85270 */
[----:B------:R-:W-:Y:S01]  /*bee0*/  IMAD.SHL.U32 R120, R98, 0x8, RZ ;  /* 0x0000000862787824 */ /* 0x000fe200078e00ff */
[----:B------:R-:W-:Y:S02]  /*bef0*/  ISETP.NE.AND P0, PT, R118, RZ, PT ;  /* 0x000000ff7600720c */ /* 0x000fe40003f05270 */
[----:B------:R-:W-:Y:S02]  /*bf00*/  ISETP.NE.AND P6, PT, R116, RZ, PT ;  /* 0x000000ff7400720c */ /* 0x000fe40003fc5270 */
[----:B------:R-:W-:Y:S02]  /*bf10*/  SEL R118, RZ, 0x1, P4 ;  /* 0x00000001ff767807 */ /* 0x000fe40002000000 */
[----:B------:R-:W-:-:S02]  /*bf20*/  SEL R116, RZ, 0x1000000, P5 ;  /* 0x01000000ff747807 */ /* 0x000fc40002800000 */
[----:B------:R-:W-:Y:S02]  /*bf30*/  SEL R97, RZ, 0x100, P3 ;  /* 0x00000100ff617807 */ /* 0x000fe40001800000 */
[----:B------:R-:W-:Y:S01]  /*bf40*/  ISETP.NE.AND P5, PT, R119, RZ, PT ;  /* 0x000000ff7700720c */ /* 0x000fe20003fa5270 */
[----:B------:R-:W-:Y:S01]  /*bf50*/  IMAD.WIDE.U32 R118, R118, 0x1000000, RZ ;  /* 0x0100000076767825 */ /* 0x000fe200078e00ff */
[----:B------:R-:W-:Y:S02]  /*bf60*/  ISETP.NE.AND P1, PT, R99, RZ, PT ;  /* 0x000000ff6300720c */ /* 0x000fe40003f25270 */
[----:B------:R-:W-:Y:S02]  /*bf70*/  LOP3.LUT R97, R97, R116, R96, 0xfe, !PT ;  /* 0x0000007461617212 */ /* 0x000fe400078efe60 */
[----:B------:R-:W-:Y:S02]  /*bf80*/  SEL R99, RZ, 0x1, P2 ;  /* 0x00000001ff637807 */ /* 0x000fe40001000000 */
[----:B------:R-:W-:-:S02]  /*bf90*/  SEL R96, RZ, 0x1, P5 ;  /* 0x00000001ff607807 */ /* 0x000fc40002800000 */
[----:B------:R-:W-:Y:S02]  /*bfa0*/  SEL R116, RZ, 0x1, P0 ;  /* 0x00000001ff747807 */ /* 0x000fe40000000000 */
[----:B------:R-:W-:Y:S01]  /*bfb0*/  LOP3.LUT R99, R119, R97, R99, 0xfe, !PT ;  /* 0x0000006177637212 */ /* 0x000fe200078efe63 */
[----:B------:R-:W-:-:S04]  /*bfc0*/  IMAD.WIDE.U32 R96, R96, 0x10000, RZ ;  /* 0x0001000060607825 */ /* 0x000fc800078e00ff */
[----:B------:R-:W-:-:S05]  /*bfd0*/  IMAD.WIDE.U32 R116, R116, 0x100, RZ ;  /* 0x0000010074747825 */ /* 0x000fca00078e00ff */
[----:B------:R-:W-:Y:S02]  /*bfe0*/  LOP3.LUT R116, R116, R118, R96, 0xfe, !PT ;  /* 0x0000007674747212 */ /* 0x000fe400078efe60 */
[C---:B------:R-:W-:Y:S02]  /*bff0*/  LEA R118, P0, R98.reuse, c[0x0][0x188], 0x5 ;  /* 0x0000620062767a11 */ /* 0x040fe400078028ff */
[----:B------:R-:W-:Y:S02]  /*c000*/  LOP3.LUT R117, R117, R99, R97, 0xfe, !PT ;  /* 0x0000006375757212 */ /* 0x000fe400078efe61 */
[C---:B------:R-:W-:Y:S02]  /*c010*/  LEA.HI.X R119, R98.reuse, c[0x0][0x18c], RZ, 0x5, P0 ;  /* 0x0000630062777a11 */ /* 0x040fe400000f2cff */
[----:B------:R-:W-:Y:S02]  /*c020*/  SEL R97, RZ, 0x1, P6 ;  /* 0x00000001ff617807 */ /* 0x000fe40003000000 */
[----:B------:R-:W-:Y:S01]  /*c030*/  SHF.L.U64.HI R99, R98, 0x3, RZ ;  /* 0x0000000362637819 */ /* 0x000fe200000102ff */
[----:B------:R1:W-:Y:S01]  /*c040*/  STG.E.128 [R118.64], R80 ;  /* 0x0000005076007986 */ /* 0x0003e2000c101d06 */
[----:B------:R-:W-:-:S02]  /*c050*/  IADD3 R96, P0, R120, c[0x0][0x190], RZ ;  /* 0x0000640078607a10 */ /* 0x000fc40007f1e0ff */
[----:B------:R-:W-:Y:S01]  /*c060*/  LOP3.LUT R116, R116, R97, RZ, 0xfc, !PT ;  /* 0x0000006174747212 */ /* 0x000fe200078efcff */
[----:B------:R1:W-:Y:S01]  /*c070*/  STG.E.128 [R118.64+0x10], R84 ;  /* 0x0000105476007986 */ /* 0x0003e2000c101d06 */
[----:B------:R-:W-:-:S05]  /*c080*/  IADD3.X R97, R99, c[0x0][0x194], RZ, P0, !PT ;  /* 0x0000650063617a10 */ /* 0x000fca00007fe4ff */
[----:B------:R1:W-:Y:S01]  /*c090*/  STG.E.64 [R96.64], R116 ;  /* 0x0000007460007986 */ /* 0x0003e2000c101b06 */
[----:B------:R-:W-:Y:S05]  /*c0a0*/  @!P1 BRA `(.L_x_9368) ;  /* 0x0000014000009947 */ /* 0x000fea0003800000 */
[----:B-1----:R-:W-:Y:S01]  /*c0b0*/  IMAD.U32 R97, R104, 0x10000, RZ ;  /* 0x0001000068617824 */ /* 0x002fe200078e00ff */
[----:B------:R-:W-:Y:S02]  /*c0c0*/  LOP3.LUT R96, R105, 0xffff, RZ, 0xc0, !PT ;  /* 0x0000ffff69607812 */ /* 0x000fe400078ec0ff */
[----:B------:R-:W-:Y:S02]  /*c0d0*/  LOP3.LUT R118, R101, 0xff, RZ, 0xc0, !PT ;  /* 0x000000ff65767812 */ /* 0x000fe400078ec0ff */
[----:B------:R-:W-:Y:S02]  /*c0e0*/  LOP3.LUT R97, R97, 0xff0000, RZ, 0xc0, !PT ;  /* 0x00ff000061617812 */ /* 0x000fe400078ec0ff */
[----:B------:R-:W-:Y:S01]  /*c0f0*/  LOP3.LUT R116, R100, 0xff, RZ, 0xc0, !PT ;  /* 0x000000ff64747812 */ /* 0x000fe200078ec0ff */
[----:B------:R-:W-:Y:S01]  /*c100*/  IMAD.WIDE.U32 R118, R118, 0x1000000, RZ ;  /* 0x0100000076767825 */ /* 0x000fe200078e00ff */
[----:B------:R-:W-:-:S02]  /*c110*/  PRMT R96, R97, 0x4210, R96 ;  /* 0x0000421061607816 */ /* 0x000fc40000000060 */
[----:B------:R-:W-:Y:S01]  /*c120*/  PRMT R97, R103, 0x7104, RZ ;  /* 0x0000710467617816 */ /* 0x000fe200000000ff */
[----:B------:R-:W-:Y:S01]  /*c130*/  IMAD.WIDE.U32 R116, R116, 0x10000, RZ ;  /* 0x0001000074747825 */ /* 0x000fe200078e00ff */
[----:B------:R-:W-:Y:S02]  /*c140*/  IADD3 R120, P0, R120, c[0x0][0x198], RZ ;  /* 0x0000660078787a10 */ /* 0x000fe40007f1e0ff */
[----:B------:R-:W-:Y:S02]  /*c150*/  LOP3.LUT R97, R96, 0xff00, R97, 0xf8, !PT ;  /* 0x0000ff0060617812 */ /* 0x000fe400078ef861 */
[----:B------:R-:W-:Y:S02]  /*c160*/  LOP3.LUT R96, R11, 0xff, RZ, 0xc0, !PT ;  /* 0x000000ff0b607812 */ /* 0x000fe400078ec0ff */
[----:B------:R-:W-:-:S03]  /*c170*/  LOP3.LUT R121, R97, 0xff, R102, 0xf8, !PT ;  /* 0x000000ff61797812 */ /* 0x000fc600078ef866 */
[----:B------:R-:W-:Y:S01]  /*c180*/  IMAD.WIDE.U32 R96, R96, 0x100, RZ ;  /* 0x0000010060607825 */ /* 0x000fe200078e00ff */
[----:B------:R-:W-:-:S04]  /*c190*/  LOP3.LUT R121, R117, R121, R119, 0xfe, !PT ;  /* 0x0000007975797212 */ /* 0x000fc800078efe77 */
[----:B------:R-:W-:Y:S02]  /*c1a0*/  LOP3.LUT R117, R96, R118, R116, 0xfe, !PT ;  /* 0x0000007660757212 */ /* 0x000fe400078efe74 */
[----:B------:R-:W-:Y:S02]  /*c1b0*/  LOP3.LUT R97, R121, R97, RZ, 0xfc, !PT ;  /* 0x0000006179617212 */ /* 0x000fe400078efcff */
[----:B------:R-:W-:Y:S02]  /*c1c0*/  IADD3.X R121, R99, c[0x0][0x19c], RZ, P0, !PT ;  /* 0x0000670063797a10 */ /* 0x000fe400007fe4ff */
[----:B------:R-:W-:-:S05]  /*c1d0*/  LOP3.LUT R96, R117, 0xff, R10, 0xf8, !PT ;  /* 0x000000ff75607812 */ /* 0x000fca00078ef80a */
[----:B------:R1:W-:Y:S02]  /*c1e0*/  STG.E.64 [R120.64], R96 ;  /* 0x0000006078007986 */ /* 0x0003e4000c101b06 */
.L_x_9368:
[----:B------:R-:W-:Y:S02]  /*c1f0*/  IADD3 R98, R98, 0x80, RZ ;  /* 0x0000008062627810 */ /* 0x000fe40007ffe0ff */
.L_x_9239:
[----:B------:R-:W-:Y:S05]  /*c200*/  BSYNC B0 ;  /* 0x0000000000007941 */ /* 0x000fea0003800000 */
.L_x_9238:
        /* <DEDUP_REMOVED lines=30> */
.L_x_9372:
[----:B--2---:R-:W-:Y:S02]  /*c3f0*/  MOV R116, R106 ;  /* 0x0000006a00747202 */ /* 0x004fe40000000f00 */
.L_x_9373:
[----:B------:R-:W-:Y:S05]  /*c400*/  BSYNC B1 ;  /* 0x0000000000017941 */ /* 0x000fea0003800000 */
.L_x_9371:
        /* <DEDUP_REMOVED lines=16> */
.L_x_9377:
[----:B------:R-:W-:Y:S05]  /*c510*/  BSYNC B2 ;  /* 0x0000000000027941 */ /* 0x000fea0003800000 */
.L_x_9376:
        /* <DEDUP_REMOVED lines=44> */
.L_x_9375:
[----:B------:R-:W-:Y:S05]  /*c7e0*/  BSYNC B1 ;  /* 0x0000000000017941 */ /* 0x000fea0003800000 */
.L_x_9374:
        /* <DEDUP_REMOVED lines=16> */
.L_x_9378:
        /* <DEDUP_REMOVED lines=12> */
.L_x_9381:
[----:B------:R-:W-:Y:S02]  /*c9b0*/  IMAD.MOV.U32 R0, RZ, RZ, R106 ;  /* 0x000000ffff007224 */ /* 0x000fe400078e006a */
.L_x_9382:
[----:B------:R-:W-:Y:S05]  /*c9c0*/  BSYNC B1 ;  /* 0x0000000000017941 */ /* 0x000fea0003800000 */
.L_x_9380:
        /* <DEDUP_REMOVED lines=16> */
.L_x_9386:
[----:B------:R-:W-:Y:S05]  /*cad0*/  BSYNC B2 ;  /* 0x0000000000027941 */ /* 0x000fea0003800000 */
.L_x_9385:
        /* <DEDUP_REMOVED lines=44> */
.L_x_9384:
[----:B------:R-:W-:Y:S05]  /*cda0*/  BSYNC B1 ;  /* 0x0000000000017941 */ /* 0x000fea0003800000 */
.L_x_9383:
        /* <DEDUP_REMOVED lines=9> */
.L_x_9379:
        /* <DEDUP_REMOVED lines=12> */
.L_x_9388:
[----:B------:R-:W-:Y:S02]  /*cf00*/  IMAD.MOV.U32 R0, RZ, RZ, R106 ;  /* 0x000000ffff007224 */ /* 0x000fe400078e006a */
.L_x_9389:
[----:B------:R-:W-:Y:S05]  /*cf10*/  BSYNC B1 ;  /* 0x0000000000017941 */ /* 0x000fea0003800000 */
.L_x_9387:
        /* <DEDUP_REMOVED lines=16> */
.L_x_9393:
[----:B------:R-:W-:Y:S05]  /*d020*/  BSYNC B2 ;  /* 0x0000000000027941 */ /* 0x000fea0003800000 */
.L_x_9392:
        /* <DEDUP_REMOVED lines=44> */
.L_x_9391:
[----:B------:R-:W-:Y:S05]  /*d2f0*/  BSYNC B1 ;  /* 0x0000000000017941 */ /* 0x000fea0003800000 */
.L_x_9390:
        /* <DEDUP_REMOVED lines=13> */
.L_x_9394:
        /* <DEDUP_REMOVED lines=12> */
.L_x_9397:
[----:B------:R-:W-:Y:S02]  /*d490*/  IMAD.MOV.U32 R0, RZ, RZ, R106 ;  /* 0x000000ffff007224 */ /* 0x000fe400078e006a */
.L_x_9398:
[----:B------:R-:W-:Y:S05]  /*d4a0*/  BSYNC B1 ;  /* 0x0000000000017941 */ /* 0x000fea0003800000 */
.L_x_9396:
        /* <DEDUP_REMOVED lines=16> */
.L_x_9402:
[----:B------:R-:W-:Y:S05]  /*d5b0*/  BSYNC B2 ;  /* 0x0000000000027941 */ /* 0x000fea0003800000 */
.L_x_9401:
        /* <DEDUP_REMOVED lines=44> */
.L_x_9400:
[----:B------:R-:W-:Y:S05]  /*d880*/  BSYNC B1 ;  /* 0x0000000000017941 */ /* 0x000fea0003800000 */
.L_x_9399:
        /* <DEDUP_REMOVED lines=9> */
.L_x_9395:
        /* <DEDUP_REMOVED lines=12> */
.L_x_9404:
[----:B------:R-:W-:Y:S02]  /*d9e0*/  MOV R0, R106 ;  /* 0x0000006a00007202 */ /* 0x000fe40000000f00 */
.L_x_9405:
[----:B------:R-:W-:Y:S05]  /*d9f0*/  BSYNC B1 ;  /* 0x0000000000017941 */ /* 0x000fea0003800000 */
.L_x_9403:
        /* <DEDUP_REMOVED lines=16> */
.L_x_9409:
[----:B------:R-:W-:Y:S05]  /*db00*/  BSYNC B2 ;  /* 0x0000000000027941 */ /* 0x000fea0003800000 */
.L_x_9408:
        /* <DEDUP_REMOVED lines=44> */
.L_x_9407:
[----:B------:R-:W-:Y:S05]  /*ddd0*/  BSYNC B1 ;  /* 0x0000000000017941 */ /* 0x000fea0003800000 */
.L_x_9406:
        /* <DEDUP_REMOVED lines=13> */
.L_x_9410:
        /* <DEDUP_REMOVED lines=12> */
.L_x_9413:
[----:B------:R-:W-:Y:S02]  /*df70*/  IMAD.MOV.U32 R0, RZ, RZ, R106 ;  /* 0x000000ffff007224 */ /* 0x000fe400078e006a */
.L_x_9414:
[----:B------:R-:W-:Y:S05]  /*df80*/  BSYNC B1 ;  /* 0x0000000000017941 */ /* 0x000fea0003800000 */
.L_x_9412:
        /* <DEDUP_REMOVED lines=16> */
.L_x_9418:
[----:B------:R-:W-:Y:S05]  /*e090*/  BSYNC B2 ;  /* 0x0000000000027941 */ /* 0x000fea0003800000 */
.L_x_9417:
        /* <DEDUP_REMOVED lines=44> */
.L_x_9416:
[----:B------:R-:W-:Y:S05]  /*e360*/  BSYNC B1 ;  /* 0x0000000000017941 */ /* 0x000fea0003800000 */
.L_x_9415:
        /* <DEDUP_REMOVED lines=9> */
.L_x_9411:
        /* <DEDUP_REMOVED lines=12> */
.L_x_9420:
[----:B------:R-:W-:Y:S02]  /*e4c0*/  IMAD.MOV.U32 R0, RZ, RZ, R106 ;  /* 0x000000ffff007224 */ /* 0x000fe400078e006a */
.L_x_9421:
[----:B------:R-:W-:Y:S05]  /*e4d0*/  BSYNC B1 ;  /* 0x0000000000017941 */ /* 0x000fea0003800000 */
.L_x_9419:
        /* <DEDUP_REMOVED lines=16> */
.L_x_9425:
[----:B------:R-:W-:Y:S05]  /*e5e0*/  BSYNC B2 ;  /* 0x0000000000027941 */ /* 0x000fea0003800000 */
.L_x_9424:
        /* <DEDUP_REMOVED lines=44> */
.L_x_9423:
[----:B------:R-:W-:Y:S05]  /*e8b0*/  BSYNC B1 ;  /* 0x0000000000017941 */ /* 0x000fea0003800000 */
.L_x_9422:
        /* <DEDUP_REMOVED lines=13> */
.L_x_9426:
        /* <DEDUP_REMOVED lines=12> */
.L_x_9429:
[----:B------:R-:W-:Y:S02]  /*ea50*/  IMAD.MOV.U32 R0, RZ, RZ, R106 ;  /* 0x000000ffff007224 */ /* 0x000fe400078e006a */
.L_x_9430:
[----:B------:R-:W-:Y:S05]  /*ea60*/  BSYNC B1 ;  /* 0x0000000000017941 */ /* 0x000fea0003800000 */
.L_x_9428:
        /* <DEDUP_REMOVED lines=16> */
.L_x_9434:
[----:B------:R-:W-:Y:S05]  /*eb70*/  BSYNC B2 ;  /* 0x0000000000027941 */ /* 0x000fea0003800000 */
.L_x_9433:
        /* <DEDUP_REMOVED lines=44> */
.L_x_9432:
[----:B------:R-:W-:Y:S05]  /*ee40*/  BSYNC B1 ;  /* 0x0000000000017941 */ /* 0x000fea0003800000 */
.L_x_9431:
        /* <DEDUP_REMOVED lines=9> */
.L_x_9427:
        /* <DEDUP_REMOVED lines=12> */
.L_x_9436:
[----:B------:R-:W-:Y:S02]  /*efa0*/  IMAD.MOV.U32 R0, RZ, RZ, R106 ;  /* 0x000000ffff007224 */ /* 0x000fe400078e006a */
.L_x_9437:
[----:B------:R-:W-:Y:S05]  /*efb0*/  BSYNC B1 ;  /* 0x0000000000017941 */ /* 0x000fea0003800000 */
.L_x_9435:
        /* <DEDUP_REMOVED lines=16> */
.L_x_9441:
[----:B------:R-:W-:Y:S05]  /*f0c0*/  BSYNC B2 ;  /* 0x0000000000027941 */ /* 0x000fea0003800000 */
.L_x_9440:
        /* <DEDUP_REMOVED lines=44> */
.L_x_9439:
[----:B------:R-:W-:Y:S05]  /*f390*/  BSYNC B1 ;  /* 0x0000000000017941 */ /* 0x000fea0003800000 */
.L_x_9438:
        /* <DEDUP_REMOVED lines=12> */
.L_x_9442:
        /* <DEDUP_REMOVED lines=12> */
.L_x_9445:
[----:B------:R-:W-:Y:S02]  /*f520*/  IMAD.MOV.U32 R0, RZ, RZ, R106 ;  /* 0x000000ffff007224 */ /* 0x000fe400078e006a */
.L_x_9446:
[----:B------:R-:W-:Y:S05]  /*f530*/  BSYNC B1 ;  /* 0x0000000000017941 */ /* 0x000fea0003800000 */
.L_x_9444:
        /* <DEDUP_REMOVED lines=16> */
.L_x_9450:
[----:B------:R-:W-:Y:S05]  /*f640*/  BSYNC B2 ;  /* 0x0000000000027941 */ /* 0x000fea0003800000 */
.L_x_9449:
        /* <DEDUP_REMOVED lines=44> */
.L_x_9448:
[----:B------:R-:W-:Y:S05]  /*f910*/  BSYNC B1 ;  /* 0x0000000000017941 */ /* 0x000fea0003800000 */
.L_x_9447:
        /* <DEDUP_REMOVED lines=9> */
.L_x_9443:
        /* <DEDUP_REMOVED lines=12> */
.L_x_9452:
[----:B------:R-:W-:Y:S02]  /*fa70*/  IMAD.MOV.U32 R0, RZ, RZ, R106 ;  /* 0x000000ffff007224 */ /* 0x000fe400078e006a */
.L_x_9453:
[----:B------:R-:W-:Y:S05]  /*fa80*/  BSYNC B1 ;  /* 0x0000000000017941 */ /* 0x000fea0003800000 */
.L_x_9451:
        /* <DEDUP_REMOVED lines=16> */
.L_x_9457:
[----:B------:R-:W-:Y:S05]  /*fb90*/  BSYNC B2 ;  /* 0x0000000000027941 */ /* 0x000fea0003800000 */
.L_x_9456:
        /* <DEDUP_REMOVED lines=44> */
.L_x_9455:
[----:B------:R-:W-:Y:S05]  /*fe60*/  BSYNC B1 ;  /* 0x0000000000017941 */ /* 0x000fea0003800000 */
.L_x_9454:
        /* <DEDUP_REMOVED lines=12> */
.L_x_9458:
        /* <DEDUP_REMOVED lines=12> */
.L_x_9461:
[----:B------:R-:W-:Y:S02]  /*fff0*/  IMAD.MOV.U32 R0, RZ, RZ, R106 ;  /* 0x000000ffff007224 */ /* 0x000fe400078e006a */
.L_x_9462:
[----:B------:R-:W-:Y:S05]  /*10000*/  BSYNC B1 ;  /* 0x0000000000017941 */ /* 0x000fea0003800000 */
.L_x_9460:
        /* <DEDUP_REMOVED lines=16> */
.L_x_9466:
[----:B------:R-:W-:Y:S05]  /*10110*/  BSYNC B2 ;  /* 0x0000000000027941 */ /* 0x000fea0003800000 */
.L_x_9465:
        /* <DEDUP_REMOVED lines=44> */
.L_x_9464:
[----:B------:R-:W-:Y:S05]  /*103e0*/  BSYNC B1 ;  /* 0x0000000000017941 */ /* 0x000fea0003800000 */
.L_x_9463:
        /* <DEDUP_REMOVED lines=9> */
.L_x_9459:
        /* <DEDUP_REMOVED lines=12> */
.L_x_9468:
[----:B------:R-:W-:Y:S02]  /*10540*/  IMAD.MOV.U32 R0, RZ, RZ, R106 ;  /* 0x000000ffff007224 */ /* 0x000fe400078e006a */
.L_x_9469:
[----:B------:R-:W-:Y:S05]  /*10550*/  BSYNC B1 ;  /* 0x0000000000017941 */ /* 0x000fea0003800000 */
.L_x_9467:
        /* <DEDUP_REMOVED lines=16> */
.L_x_9473:
[----:B------:R-:W-:Y:S05]  /*10660*/  BSYNC B2 ;  /* 0x0000000000027941 */ /* 0x000fea0003800000 */
.L_x_9472:
        /* <DEDUP_REMOVED lines=44> */
.L_x_9471:
[----:B------:R-:W-:Y:S05]  /*10930*/  BSYNC B1 ;  /* 0x0000000000017941 */ /* 0x000fea0003800000 */
.L_x_9470:
        /* <DEDUP_REMOVED lines=12> */
.L_x_9474:
        /* <DEDUP_REMOVED lines=12> */
.L_x_9477:
[----:B------:R-:W-:Y:S02]  /*10ac0*/  IMAD.MOV.U32 R0, RZ, RZ, R106 ;  /* 0x000000ffff007224 */ /* 0x000fe400078e006a */
.L_x_9478:
[----:B------:R-:W-:Y:S05]  /*10ad0*/  BSYNC B1 ;  /* 0x0000000000017941 */ /* 0x000fea0003800000 */
.L_x_9476:
        /* <DEDUP_REMOVED lines=16> */
.L_x_9482:
[----:B------:R-:W-:Y:S05]  /*10be0*/  BSYNC B2 ;  /* 0x0000000000027941 */ /* 0x000fea0003800000 */
.L_x_9481:
        /* <DEDUP_REMOVED lines=44> */
.L_x_9480:
[----:B------:R-:W-:Y:S05]  /*10eb0*/  BSYNC B1 ;  /* 0x0000000000017941 */ /* 0x000fea0003800000 */
.L_x_9479:
        /* <DEDUP_REMOVED lines=9> */
.L_x_9475:
        /* <DEDUP_REMOVED lines=12> */
.L_x_9484:
[----:B------:R-:W-:Y:S02]  /*11010*/  IMAD.MOV.U32 R0, RZ, RZ, R106 ;  /* 0x000000ffff007224 */ /* 0x000fe400078e006a */
.L_x_9485:
[----:B------:R-:W-:Y:S05]  /*11020*/  BSYNC B1 ;  /* 0x0000000000017941 */ /* 0x000fea0003800000 */
.L_x_9483:
        /* <DEDUP_REMOVED lines=16> */
.L_x_9489:
[----:B------:R-:W-:Y:S05]  /*11130*/  BSYNC B2 ;  /* 0x0000000000027941 */ /* 0x000fea0003800000 */
.L_x_9488:
        /* <DEDUP_REMOVED lines=44> */
.L_x_9487:
[----:B------:R-:W-:Y:S05]  /*11400*/  BSYNC B1 ;  /* 0x0000000000017941 */ /* 0x000fea0003800000 */
.L_x_9486:
        /* <DEDUP_REMOVED lines=12> */
.L_x_9490:
        /* <DEDUP_REMOVED lines=12> */
.L_x_9493:
[----:B------:R-:W-:Y:S02]  /*11590*/  IMAD.MOV.U32 R121, RZ, RZ, R106 ;  /* 0x000000ffff797224 */ /* 0x000fe400078e006a */
.L_x_9494:
[----:B------:R-:W-:Y:S05]  /*115a0*/  BSYNC B1 ;  /* 0x0000000000017941 */ /* 0x000fea0003800000 */
.L_x_9492:
        /* <DEDUP_REMOVED lines=16> */
.L_x_9498:
[----:B------:R-:W-:Y:S05]  /*116b0*/  BSYNC B2 ;  /* 0x0000000000027941 */ /* 0x000fea0003800000 */
.L_x_9497:
        /* <DEDUP_REMOVED lines=44> */
.L_x_9496:
[----:B------:R-:W-:Y:S05]  /*11980*/  BSYNC B1 ;  /* 0x0000000000017941 */ /* 0x000fea0003800000 */
.L_x_9495:
        /* <DEDUP_REMOVED lines=9> */
.L_x_9491:
[----:B------:R-:W-:Y:S02]  /*11a20*/  SEL R96, RZ, 0x10000, P4 ;  /* 0x00010000ff607807 */ /* 0x000fe40002000000 */
[----:B------:R-:W-:Y:S02]  /*11a30*/  ISETP.NE.AND P4, PT, R120, RZ, PT ;  /* 0x000000ff7800720c */ /* 0x000fe40003f85270 */
[----:B------:R-:W-:Y:S02]  /*11a40*/  ISETP.NE.AND P6, PT, R116, RZ, PT ;  /* 0x000000ff7400720c */ /* 0x000fe40003fc5270 */
[----:B------:R-:W-:Y:S02]  /*11a50*/  SEL R116, RZ, 0x1000000, P5 ;  /* 0x01000000ff747807 */ /* 0x000fe40002800000 */
[----:B------:R-:W-:Y:S02]  /*11a60*/  ISETP.NE.AND P5, PT, R118, RZ, PT ;  /* 0x000000ff7600720c */ /* 0x000fe40003fa5270 */
        /* <DEDUP_REMOVED lines=10> */
[----:B------:R-:W-:Y:S01]  /*11b10*/  IMAD.WIDE.U32 R116, R116, 0x10000, RZ ;  /* 0x0001000074747825 */ /* 0x000fe200078e00ff */
[----:B------:R-:W-:-:S03]  /*11b20*/  SHF.L.U32 R119, R98, 0x3, RZ ;  /* 0x0000000362777819 */ /* 0x000fc600000006ff */
[----:B------:R-:W-:-:S05]  /*11b30*/  IMAD.WIDE.U32 R96, R96, 0x100, RZ ;  /* 0x0000010060607825 */ /* 0x000fca00078e00ff */
[----:B------:R-:W-:Y:S02]  /*11b40*/  LOP3.LUT R96, R96, R118, R116, 0xfe, !PT ;  /* 0x0000007660607212 */ /* 0x000fe400078efe74 */
[C---:B------:R-:W-:Y:S02]  /*11b50*/  LEA R116, P0, R98.reuse, c[0x0][0x188], 0x5 ;  /* 0x0000620062747a11 */ /* 0x040fe400078028ff */
[----:B------:R-:W-:Y:S02]  /*11b60*/  LOP3.LUT R97, R97, R99, R117, 0xfe, !PT ;  /* 0x0000006361617212 */ /* 0x000fe400078efe75 */
[----:B------:R-:W-:Y:S02]  /*11b70*/  LEA.HI.X R117, R98, c[0x0][0x18c], RZ, 0x5, P0 ;  /* 0x0000630062757a11 */ /* 0x000fe400000f2cff */
[----:B------:R-:W-:Y:S02]  /*11b80*/  SHF.R.U32.HI R118, RZ, 0x1d, R98 ;  /* 0x0000001dff767819 */ /* 0x000fe40000011662 */
[----:B------:R-:W-:Y:S01]  /*11b90*/  SEL R99, RZ, 0x1, P6 ;  /* 0x00000001ff637807 */ /* 0x000fe20003000000 */
        /* <DEDUP_REMOVED lines=16> */
[----:B------:R-:W-:Y:S02]  /*11ca0*/  LOP3.LUT R96, R11, 0xff, RZ, 0xc0, !PT ;  /* 0x000000ff0b607812 */ /* 0x000fe400078ec0ff */
        /* <DEDUP_REMOVED lines=10> */
.L_x_9370:
[----:B------:R-:W-:Y:S05]  /*11d50*/  BSYNC B0 ;  /* 0x0000000000007941 */ /* 0x000fea0003800000 */
.L_x_9369:
[----:B-1----:R-:W-:Y:S01]  /*11d60*/  FADD.FTZ R96, RZ, R72 ;  /* 0x00000048ff607221 */ /* 0x002fe20000010000 */
[----:B------:R-:W-:Y:S02]  /*11d70*/  ISETP.NE.AND P0, PT, R115, RZ, PT ;  /* 0x000000ff7300720c */ /* 0x000fe40003f05270 */
        /* <DEDUP_REMOVED lines=32> */
.L_x_9509:
        /* <DEDUP_REMOVED lines=70> */
.L_x_9510:
        /* <DEDUP_REMOVED lines=11> */
[----:B0-----:R-:W-:Y:S01]  /*12490*/  @!P0 IMAD.IADD R120, R117, 0x1, R116 ;  /* 0x0000000175788824 */ /* 0x001fe200078e0274 */
[----:B------:R-:W-:Y:S01]  /*124a0*/  ISETP.NE.AND P1, PT, RZ, UR8, PT ;  /* 0x00000008ff007c0c */ /* 0x000fe2000bf25270 */
[----:B------:R-:W-:Y:S01]  /*124b0*/  IMAD.MOV.U32 R122, RZ, RZ, RZ ;  /* 0x000000ffff7a7224 */ /* 0x000fe200078e00ff */
[----:B------:R-:W-:Y:S01]  /*124c0*/  ISETP.NE.AND P2, PT, R115, RZ, PT ;  /* 0x000000ff7300720c */ /* 0x000fe20003f45270 */
[----:B------:R-:W-:Y:S01]  /*124d0*/  @!P0 IMAD.MOV.U32 R122, RZ, RZ, R107 ;  /* 0x000000ffff7a8224 */ /* 0x000fe200078e006b */
[----:B------:R-:W-:Y:S03]  /*124e0*/  BSSY B0, `(.L_x_9501) ;  /* 0x0000054000007945 */ /* 0x000fe60003800000 */
[----:B------:R-:W-:Y:S01]  /*124f0*/  I2F R121, R122 ;  /* 0x0000007a00797306 */ /* 0x000fe20000201400 */
[----:B------:R-:W0:Y:S04]  /*12500*/  SHFL.DOWN PT, R119, R122, 0x2, 0x1f ;  /* 0x08401f007a777f89 */ /* 0x000e2800000e0000 */
[----:B------:R-:W1:Y:S01]  /*12510*/  @!P0 LDS.64 R96, [R120.X8] ;  /* 0x0000000078608984 */ /* 0x000e620000008a00 */
[----:B------:R-:W-:Y:S01]  /*12520*/  LOP3.LUT P0, RZ, R98, 0x1f, R5, 0xf8, !PT ;  /* 0x0000001f62ff7812 */ /* 0x000fe2000780f805 */
        /* <DEDUP_REMOVED lines=15> */
[----:B------:R-:W-:Y:S01]  /*12620*/  FMUL.FTZ R124, R124, R119 ;  /* 0x000000777c7c7220 */ /* 0x000fe20000410000 */
[----:B------:R-:W-:Y:S01]  /*12630*/  I2F R116, R116 ;  /* 0x0000007400747306 */ /* 0x000fe20000201400 */
[----:B--2---:R-:W-:-:S04]  /*12640*/  FADD.FTZ R97, R120, R97 ;  /* 0x0000006178617221 */ /* 0x004fc80000010000 */
        /* <DEDUP_REMOVED lines=8> */
[----:B------:R-:W-:Y:S01]  /*126d0*/  FMUL.FTZ R120, R99, R120 ;  /* 0x0000007863787220 */ /* 0x000fe20000410000 */
[----:B------:R-:W-:Y:S01]  /*126e0*/  MOV R99, c[0x0][0x1e0] ;  /* 0x0000780000637a02 */ /* 0x000fe20000000f00 */
[----:B--2---:R-:W-:Y:S02]  /*126f0*/  FADD.FTZ R96, R118, R119 ;  /* 0x0000007776607221 */ /* 0x004fe40000010000 */
[----:B------:R-:W-:-:S02]  /*12700*/  FMUL.FTZ R120, R120, R116 ;  /* 0x0000007478787220 */ /* 0x000fc40000410000 */
[C---:B0-----:R-:W-:Y:S02]  /*12710*/  FMUL.FTZ R117, R97.reuse, R122 ;  /* 0x0000007a61757220 */ /* 0x041fe40000410000 */
[----:B------:R-:W-:-:S04]  /*12720*/  FFMA.FTZ R96, R97, R120, R96 ;  /* 0x0000007861607223 */ /* 0x000fc80000010060 */
        /* <DEDUP_REMOVED lines=25> */
[C---:B------:R-:W-:Y:S02]  /*128c0*/  FMUL.FTZ R99, R118.reuse, R99 ;  /* 0x0000006376637220 */ /* 0x040fe40000410000 */
[C---:B------:R-:W-:Y:S02]  /*128d0*/  FMUL.FTZ R98, R118.reuse, R97 ;  /* 0x0000006176627220 */ /* 0x040fe40000410000 */
[--C-:B------:R-:W-:Y:S02]  /*128e0*/  FADD.FTZ R97, R77, -R119.reuse ;  /* 0x800000774d617221 */ /* 0x100fe40000010000 */
        /* <DEDUP_REMOVED lines=14> */
[----:B------:R-:W-:-:S03]  /*129d0*/  IMAD.MOV.U32 R116, RZ, RZ, 0x10 ;  /* 0x00000010ff747424 */ /* 0x000fc600078e00ff */
[----:B------:R-:W-:Y:S01]  /*129e0*/  F2FP.BF16.PACK_AB R99, R120, R99 ;  /* 0x000000637863723e */ /* 0x000fe200000010ff */
[C---:B------:R-:W-:Y:S01]  /*129f0*/  IMAD.WIDE.U32 R116, R9.reuse, R116, c[0x0][0x208] ;  /* 0x0000820009747625 */ /* 0x040fe200078e0074 */
[----:B------:R-:W-:-:S04]  /*12a00*/  IADD3 R9, R9, 0x80, RZ ;  /* 0x0000008009097810 */ /* 0x000fc80007ffe0ff */
[----:B------:R0:W-:Y:S03]  /*12a10*/  STG.E.128 [R116.64], R96 ;  /* 0x0000006074007986 */ /* 0x0001e6000c101d06 */
.L_x_9502:
[----:B------:R-:W-:Y:S05]  /*12a20*/  BSYNC B0 ;  /* 0x0000000000007941 */ /* 0x000fea0003800000 */
.L_x_9501:
        /* <DEDUP_REMOVED lines=13> */
[C---:B------:R-:W-:Y:S02]  /*12b00*/  FMUL.FTZ R99, R118.reuse, R99 ;  /* 0x0000006376637220 */ /* 0x040fe40000410000 */
[----:B------:R-:W-:Y:S02]  /*12b10*/  FMUL.FTZ R98, R118, R97 ;  /* 0x0000006176627220 */ /* 0x000fe40000410000 */
[----:B------:R-:W-:-:S02]  /*12b20*/  FADD.FTZ R97, R85, -R119 ;  /* 0x8000007755617221 */ /* 0x000fc40000010000 */
        /* <DEDUP_REMOVED lines=12> */
[----:B------:R-:W-:Y:S02]  /*12bf0*/  FFMA.FTZ R99, R42, R121, R34 ;  /* 0x000000792a637223 */ /* 0x000fe40000010022 */
[----:B------:R-:W-:-:S02]  /*12c00*/  FFMA.FTZ R120, R43, R120, R35 ;  /* 0x000000782b787223 */ /* 0x000fc40000010023 */
[----:B------:R-:W-:-:S03]  /*12c10*/  IMAD.MOV.U32 R116, RZ, RZ, 0x10 ;  /* 0x00000010ff747424 */ /* 0x000fc600078e00ff */
[----:B------:R-:W-:Y:S01]  /*12c20*/  F2FP.BF16.PACK_AB R99, R120, R99 ;  /* 0x000000637863723e */ /* 0x000fe200000010ff */
[C---:B------:R-:W-:Y:S01]  /*12c30*/  IMAD.WIDE.U32 R116, R9.reuse, R116, c[0x0][0x208] ;  /* 0x0000820009747625 */ /* 0x040fe200078e0074 */
[----:B------:R-:W-:-:S04]  /*12c40*/  IADD3 R9, R9, 0x80, RZ ;  /* 0x0000008009097810 */ /* 0x000fc80007ffe0ff */
[----:B------:R0:W-:Y:S03]  /*12c50*/  STG.E.128 [R116.64], R96 ;  /* 0x0000006074007986 */ /* 0x0001e6000c101d06 */
.L_x_9504:
[----:B------:R-:W-:Y:S05]  /*12c60*/  BSYNC B0 ;  /* 0x0000000000007941 */ /* 0x000fea0003800000 */
.L_x_9503:
[----:B------:R-:W-:Y:S01]  /*12c70*/  ISETP.NE.AND P0, PT, R113, RZ, PT ;  /* 0x000000ff7100720c */ /* 0x000fe20003f05270 */
[----:B------:R-:W-:-:S12]  /*12c80*/  BSSY B0, `(.L_x_9505) ;  /* 0x0000021000007945 */ /* 0x000fd80003800000 */
[----:B------:R-:W-:Y:S05]  /*12c90*/  @!P0 BRA `(.L_x_9506) ;  /* 0x000001f000008947 */ /* 0x000fea0003800000 */
[--C-:B------:R-:W-:Y:S02]  /*12ca0*/  FADD.FTZ R121, R89, -R119.reuse ;  /* 0x8000007759797221 */ /* 0x100fe40000010000 */
[--C-:B0-----:R-:W-:Y:S02]  /*12cb0*/  FADD.FTZ R116, R92, -R119.reuse ;  /* 0x800000775c747221 */ /* 0x101fe40000010000 */
[--C-:B-1----:R-:W-:Y:S02]  /*12cc0*/  FADD.FTZ R99, R93, -R119.reuse ;  /* 0x800000775d637221 */ /* 0x102fe40000010000 */
        /* <DEDUP_REMOVED lines=28> */
.L_x_9506:
[----:B------:R-:W-:Y:S05]  /*12e90*/  BSYNC B0 ;  /* 0x0000000000007941 */ /* 0x000fea0003800000 */
.L_x_9505:
[----:B------:R-:W-:Y:S02]  /*12ea0*/  IADD3 R112, R112, c[0x0][0x160], RZ ;  /* 0x0000580070707a10 */ /* 0x000fe40007ffe0ff */
[----:B------:R-:W-:Y:S02]  /*12eb0*/  LOP3.LUT P1, RZ, R8, 0xff, RZ, 0xc0, !PT ;  /* 0x000000ff08ff7812 */ /* 0x000fe4000782c0ff */
[----:B------:R-:W-:Y:S02]  /*12ec0*/  ISETP.GE.AND P0, PT, R112, c[0x0][0x164], PT ;  /* 0x0000590070007a0c */ /* 0x000fe40003f06270 */
[----:B------:R-:W-:-:S11]  /*12ed0*/  SEL R8, RZ, 0x1, P1 ;  /* 0x00000001ff087807 */ /* 0x000fd60000800000 */
[----:B01---5:R-:W-:Y:S01]  /*12ee0*/  @P0 CALL.REL.NOINC `(.L_x_9507) ;  /* 0x0000001000000944 */ /* 0x023fe20003c00000 */
[----:B------:R-:W-:Y:S05]  /*12ef0*/  BRA `(.L_x_9508) ;  /* 0xfffedbf000007947 */ /* 0x000fea000383ffff */
.L_x_9507:
[----:B------:R-:W-:Y:S05]  /*12f00*/  EXIT ;  /* 0x000000000000794d */ /* 0x000fea0003800000 */
.L_x_9499:
[----:B------:R-:W-:Y:S01]  /*12f10*/  IMAD.MOV.U32 R118, RZ, RZ, 0x1 ;  /* 0x00000001ff767424 */ /* 0x000fe200078e00ff */
[----:B------:R-:W-:Y:S01]  /*12f20*/  MOV R116, 0xffffffff ;  /* 0xffffffff00747802 */ /* 0x000fe20000000f00 */
[----:B------:R-:W-:Y:S01]  /*12f30*/  IMAD.MOV.U32 R119, RZ, RZ, 0x1f ;  /* 0x0000001fff777424 */ /* 0x000fe200078e00ff */
[----:B------:R-:W-:Y:S02]  /*12f40*/  MOV R98, 0x12f60 ;  /* 0x00012f6000627802 */ /* 0x000fe40000000f00 */
[----:B0----5:R-:W-:Y:S05]  /*12f50*/  CALL.REL.NOINC `($__internal_38_$__cuda_sm70_shflsync_bfly_p) ;  /* 0x000006c000007944 */ /* 0x021fea0003c00000 */
[----:B01----:R-:W-:Y:S05]  /*12f60*/  BRA `(.L_x_9509) ;  /* 0xfffff01000007947 */ /* 0x003fea000383ffff */
.L_x_9500:
[----:B------:R-:W-:Y:S01]  /*12f70*/  IMAD.MOV.U32 R118, RZ, RZ, 0x2 ;  /* 0x00000002ff767424 */ /* 0x000fe200078e00ff */
[----:B------:R-:W-:Y:S01]  /*12f80*/  MOV R98, 0x12fc0 ;  /* 0x00012fc000627802 */ /* 0x000fe20000000f00 */
[----:B------:R-:W-:Y:S02]  /*12f90*/  IMAD.MOV.U32 R119, RZ, RZ, 0x1f ;  /* 0x0000001fff777424 */ /* 0x000fe400078e00ff */
[----:B------:R-:W-:Y:S02]  /*12fa0*/  IMAD.MOV.U32 R116, RZ, RZ, -0x1 ;  /* 0xffffffffff747424 */ /* 0x000fe400078e00ff */
[----:B0----5:R-:W-:Y:S05]  /*12fb0*/  CALL.REL.NOINC `($__internal_38_$__cuda_sm70_shflsync_bfly_p) ;  /* 0x0000066000007944 */ /* 0x021fea0003c00000 */
[----:B01----:R-:W-:Y:S01]  /*12fc0*/  FADD.FTZ R97, R97, R116 ;  /* 0x0000007461617221 */ /* 0x003fe20000010000 */
[----:B------:R-:W-:Y:S01]  /*12fd0*/  MOV R98, 0x13020 ;  /* 0x0001302000627802 */ /* 0x000fe20000000f00 */
[----:B------:R-:W-:Y:S02]  /*12fe0*/  IMAD.MOV.U32 R118, RZ, RZ, 0x4 ;  /* 0x00000004ff767424 */ /* 0x000fe400078e00ff */
[----:B------:R-:W-:-:S02]  /*12ff0*/  IMAD.MOV.U32 R119, RZ, RZ, 0x1f ;  /* 0x0000001fff777424 */ /* 0x000fc400078e00ff */
[----:B------:R-:W-:Y:S02]  /*13000*/  IMAD.MOV.U32 R116, RZ, RZ, -0x1 ;  /* 0xffffffffff747424 */ /* 0x000fe400078e00ff */
[----:B------:R-:W-:Y:S05]  /*13010*/  CALL.REL.NOINC `($__internal_38_$__cuda_sm70_shflsync_bfly_p) ;  /* 0x0000060000007944 */ /* 0x000fea0003c00000 */
[----:B0-----:R-:W-:Y:S01]  /*13020*/  HFMA2.MMA R119, -RZ, RZ, 0, 1.847743988037109375e-06 ;  /* 0x0000001fff777435 */ /* 0x001fe200000001ff */
[----:B-1----:R-:W-:Y:S01]  /*13030*/  FADD.FTZ R97, R97, R116 ;  /* 0x0000007461617221 */ /* 0x002fe20000010000 */
[----:B------:R-:W-:Y:S01]  /*13040*/  MOV R98, 0x13080 ;  /* 0x0001308000627802 */ /* 0x000fe20000000f00 */
[----:B------:R-:W-:Y:S02]  /*13050*/  IMAD.MOV.U32 R118, RZ, RZ, 0x8 ;  /* 0x00000008ff767424 */ /* 0x000fe400078e00ff */
[----:B------:R-:W-:Y:S02]  /*13060*/  IMAD.MOV.U32 R116, RZ, RZ, -0x1 ;  /* 0xffffffffff747424 */ /* 0x000fe400078e00ff */
[----:B------:R-:W-:Y:S05]  /*13070*/  CALL.REL.NOINC `($__internal_38_$__cuda_sm70_shflsync_bfly_p) ;  /* 0x000005a000007944 */ /* 0x000fea0003c00000 */
[----:B01----:R-:W-:Y:S01]  /*13080*/  FADD.FTZ R97, R97, R116 ;  /* 0x0000007461617221 */ /* 0x003fe20000010000 */
[----:B------:R-:W-:Y:S01]  /*13090*/  MOV R98, 0x130e0 ;  /* 0x000130e000627802 */ /* 0x000fe20000000f00 */
[----:B------:R-:W-:Y:S02]  /*130a0*/  IMAD.MOV.U32 R118, RZ, RZ, 0x10 ;  /* 0x00000010ff767424 */ /* 0x000fe400078e00ff */
[----:B------:R-:W-:Y:S02]  /*130b0*/  IMAD.MOV.U32 R119, RZ, RZ, 0x1f ;  /* 0x0000001fff777424 */ /* 0x000fe400078e00ff */
[----:B------:R-:W-:-:S02]  /*130c0*/  IMAD.MOV.U32 R116, RZ, RZ, -0x1 ;  /* 0xffffffffff747424 */ /* 0x000fc400078e00ff */
[----:B------:R-:W-:Y:S05]  /*130d0*/  CALL.REL.NOINC `($__internal_38_$__cuda_sm70_shflsync_bfly_p) ;  /* 0x0000054000007944 */ /* 0x000fea0003c00000 */
[----:B01----:R-:W-:Y:S01]  /*130e0*/  FADD.FTZ R97, R97, R116 ;  /* 0x0000007461617221 */ /* 0x003fe20000010000 */
[----:B------:R-:W-:Y:S01]  /*130f0*/  ISETP.NE.AND P0, PT, R115, RZ, PT ;  /* 0x000000ff7300720c */ /* 0x000fe20003f05270 */
[----:B------:R-:W-:-:S02]  /*13100*/  IMAD.MOV.U32 R118, RZ, RZ, 0x1 ;  /* 0x00000001ff767424 */ /* 0x000fc400078e00ff */
[----:B------:R-:W-:Y:S02]  /*13110*/  FMUL.FTZ R96, R108, R97 ;  /* 0x000000616c607220 */ /* 0x000fe40000410000 */
[----:B------:R-:W-:Y:S02]  /*13120*/  IMAD.MOV.U32 R119, RZ, RZ, 0x1f ;  /* 0x0000001fff777424 */ /* 0x000fe400078e00ff */
        /* <DEDUP_REMOVED lines=51> */
[----:B------:R-:W-:Y:S05]  /*13460*/  CALL.REL.NOINC `($__internal_38_$__cuda_sm70_shflsync_bfly_p) ;  /* 0x000001b000007944 */ /* 0x000fea0003c00000 */
[----:B01----:R-:W-:Y:S01]  /*13470*/  FADD.FTZ R97, R97, R116 ;  /* 0x0000007461617221 */ /* 0x003fe20000010000 */
[----:B------:R-:W-:Y:S01]  /*13480*/  MOV R118, 0x2 ;  /* 0x0000000200767802 */ /* 0x000fe20000000f00 */
[----:B------:R-:W-:Y:S01]  /*13490*/  IMAD.MOV.U32 R119, RZ, RZ, 0x1f ;  /* 0x0000001fff777424 */ /* 0x000fe200078e00ff */
[----:B------:R-:W-:Y:S01]  /*134a0*/  MOV R98, 0x134d0 ;  /* 0x000134d000627802 */ /* 0x000fe20000000f00 */
        /* <DEDUP_REMOVED lines=9> */
[----:B------:R-:W-:Y:S01]  /*13540*/  MOV R116, 0xffffffff ;  /* 0xffffffff00747802 */ /* 0x000fe20000000f00 */
[----:B------:R-:W-:Y:S01]  /*13550*/  IMAD.MOV.U32 R118, RZ, RZ, 0x8 ;  /* 0x00000008ff767424 */ /* 0x000fe200078e00ff */
[----:B------:R-:W-:Y:S01]  /*13560*/  MOV R98, 0x13590 ;  /* 0x0001359000627802 */ /* 0x000fe20000000f00 */
[----:B------:R-:W-:-:S02]  /*13570*/  IMAD.MOV.U32 R119, RZ, RZ, 0x1f ;  /* 0x0000001fff777424 */ /* 0x000fc400078e00ff */
[----:B------:R-:W-:Y:S05]  /*13580*/  CALL.REL.NOINC `($__internal_38_$__cuda_sm70_shflsync_bfly_p) ;  /* 0x0000009000007944 */ /* 0x000fea0003c00000 */
[----:B-1----:R-:W-:Y:S01]  /*13590*/  FADD.FTZ R120, R97, R116 ;  /* 0x0000007461787221 */ /* 0x002fe20000010000 */
[----:B------:R-:W-:Y:S01]  /*135a0*/  MOV R98, 0x13600 ;  /* 0x0001360000627802 */ /* 0x000fe20000000f00 */
[----:B0-----:R-:W-:-:S02]  /*135b0*/  IMAD.MOV.U32 R118, RZ, RZ, 0x10 ;  /* 0x00000010ff767424 */ /* 0x001fc400078e00ff */
[----:B------:R-:W-:Y:S02]  /*135c0*/  IMAD.MOV.U32 R119, RZ, RZ, 0x1f ;  /* 0x0000001fff777424 */ /* 0x000fe400078e00ff */
[----:B------:R-:W-:Y:S02]  /*135d0*/  IMAD.MOV.U32 R116, RZ, RZ, -0x1 ;  /* 0xffffffffff747424 */ /* 0x000fe400078e00ff */
[----:B------:R-:W-:Y:S02]  /*135e0*/  IMAD.MOV.U32 R97, RZ, RZ, R120 ;  /* 0x000000ffff617224 */ /* 0x000fe400078e0078 */
[----:B------:R-:W-:Y:S05]  /*135f0*/  CALL.REL.NOINC `($__internal_38_$__cuda_sm70_shflsync_bfly_p) ;  /* 0x0000002000007944 */ /* 0x000fea0003c00000 */
[----:B01----:R-:W-:Y:S01]  /*13600*/  IMAD.MOV.U32 R119, RZ, RZ, R116 ;  /* 0x000000ffff777224 */ /* 0x003fe200078e0074 */
[----:B------:R-:W-:Y:S05]  /*13610*/  BRA `(.L_x_9510) ;  /* 0xffffedc000007947 */ /* 0x000fea000383ffff */
        .weak           $__internal_38_$__cuda_sm70_shflsync_bfly_p
        .type           $__internal_38_$__cuda_sm70_shflsync_bfly_p,@function
        .size           $__internal_38_$__cuda_sm70_shflsync_bfly_p,(.L_x_20018 - $__internal_38_$__cuda_sm70_shflsync_bfly_p)
$__internal_38_$__cuda_sm70_shflsync_bfly_p:
[----:B------:R-:W-:Y:S01]  /*13620*/  IMAD.MOV.U32 R99, RZ, RZ, 0x0 ;  /* 0x00000000ff637424 */ /* 0x000fe200078e00ff */
[----:B------:R-:W-:Y:S04]  /*13630*/  WARPSYNC R116 ;  /* 0x0000007400007348 */ /* 0x000fe80003800000 */
[----:B------:R0:W1:Y:S01]  /*13640*/  SHFL.BFLY PT, R116, R97, R118, R119 ;  /* 0x0c00007661747389 */ /* 0x00006200000e0077 */
[----:B------:R-:W-:Y:S05]  /*13650*/  RET.REL.NODEC R98 `(_ZN10layer_norm31ln_parallel_residual_fwd_kernelINS_13Kernel_traitsIf13__nv_bfloat16fS2_fjLj3072ELj1ELj1ELj4ELj16ENS_18Kernel_traits_baseILj3072EfS2_fS2_fjLj128EEEEELb1ELb1ELb0EEEvNS_9FwdParamsE) ;  /* 0xfffec9a062007950 */ /* 0x000fea0003c3ffff */
.L_x_9511:
        /* <DEDUP_REMOVED lines=10> */
.L_x_20018:


//--------------------- .text._ZN10layer_norm31ln_parallel_residual_fwd_kernelINS_13Kernel_traitsIf13__nv_bfloat16fS2_fjLj3072ELj1ELj1ELj4ELj16ENS_18Kernel_traits_baseILj3072EfS2_fS2_fjLj128EEEEELb1ELb1ELb1EEEvNS_9FwdParamsE --------------------------
	.section	.text._ZN10layer_norm31ln_parallel_residual_fwd_kernelINS_13Kernel_traitsIf13__nv_bfloat16fS2_fjLj3072ELj1ELj1ELj4ELj16ENS_18Kernel_traits_baseILj3072EfS2_fS2_fjLj128EEEEELb1ELb1ELb1EEEvNS_9FwdParamsE,"ax",@progbits
	.sectioninfo	@"SHI_REGISTERS=125"
	.align	128
        .global         _ZN10layer_norm31ln_parallel_residual_fwd_kernelINS_13Kernel_traitsIf13__nv_bfloat16fS2_fjLj3072ELj1ELj1ELj4ELj16ENS_18Kernel_traits_baseILj3072EfS2_fS2_fjLj128EEEEELb1ELb1ELb1EEEvNS_9FwdParamsE
        .type           _ZN10layer_norm31ln_parallel_residual_fwd_kernelINS_13Kernel_traitsIf13__nv_bfloat16fS2_fjLj3072ELj1ELj1ELj4ELj16ENS_18Kernel_traits_baseILj3072EfS2_fS2_fjLj128EEEEELb1ELb1ELb1EEEvNS_9FwdParamsE,@function
        .size           _ZN10layer_norm31ln_parallel_residual_fwd_kernelINS_13Kernel_traitsIf13__nv_bfloat16fS2_fjLj3072ELj1ELj1ELj4ELj16ENS_18Kernel_traits_baseILj3072EfS2_fS2_fjLj128EEEEELb1ELb1ELb1EEEvNS_9FwdParamsE,(.L_x_20019 - _ZN10layer_norm31ln_parallel_residual_fwd_kernelINS_13Kernel_traitsIf13__nv_bfloat16fS2_fjLj3072ELj1ELj1ELj4ELj16ENS_18Kernel_traits_baseILj3072EfS2_fS2_fjLj128EEEEELb1ELb1ELb1EEEvNS_9FwdParamsE)
        .other          _ZN10layer_norm31ln_parallel_residual_fwd_kernelINS_13Kernel_traitsIf13__nv_bfloat16fS2_fjLj3072ELj1ELj1ELj4ELj16ENS_18Kernel_traits_baseILj3072EfS2_fS2_fjLj128EEEEELb1ELb1ELb1EEEvNS_9FwdParamsE,@"STO_CUDA_ENTRY STV_DEFAULT"
_ZN10layer_norm31ln_parallel_residual_fwd_kernelINS_13Kernel_traitsIf13__nv_bfloat16fS2_fjLj3072ELj1ELj1ELj4ELj16ENS_18Kernel_traits_baseILj3072EfS2_fS2_fjLj128EEEEELb1ELb1ELb1EEEvNS_9FwdParamsE:
.text._ZN10layer_norm31ln_parallel_residual_fwd_kernelINS_13Kernel_traitsIf13__nv_bfloat16fS2_fjLj3072ELj1ELj1ELj4ELj16ENS_18Kernel_traits_baseILj3072EfS2_fS2_fjLj128EEEEELb1ELb1ELb1EEEvNS_9FwdParamsE:
        /* <DEDUP_REMOVED lines=25> */
[----:B0-----:R-:W-:Y:S01]  /*0190*/  IMAD R102, R103, c[0x0][0x0], R4 ;  /* 0x0000000067667a24 */ /* 0x001fe200078e0204 */
[----:B------:R-:W-:-:S03]  /*01a0*/  LEA.HI R103, R4, R103, RZ, 0x19 ;  /* 0x0000006704677211 */ /* 0x000fc600078fc8ff */
[----:B------:R-:W-:Y:S01]  /*01b0*/  IMAD.WIDE.U32 R10, R102, -0x326172a9, RZ ;  /* 0xcd9e8d57660a7825 */ /* 0x000fe200078e00ff */
[----:B--2---:R-:W0:Y:S01]  /*01c0*/  @P0 R2UR UR4, R2 ;  /* 0x00000000020403c2 */ /* 0x004e2200000e0000 */
[----:B---3--:R-:W-:-:S07]  /*01d0*/  @P0 IADD3 R8, P1, R6, c[0x0][0x240], RZ ;  /* 0x0000900006080a10 */ /* 0x008fce0007f3e0ff */
[----:B------:R1:W2:Y:S01]  /*01e0*/  @P0 R2UR UR5, R3 ;  /* 0x00000000030503c2 */ /* 0x0002a200000e0000 */
[----:B------:R-:W-:Y:S02]  /*01f0*/  @P0 IADD3.X R9, RZ, R7, RZ, P1, !PT ;  /* 0x00000007ff090210 */ /* 0x000fe40000ffe4ff */
[----:B------:R-:W-:Y:S02]  /*0200*/  ISETP.NE.U32.AND P0, PT, RZ, c[0x0][0x218], PT ;  /* 0x00008600ff007a0c */ /* 0x000fe40003f05070 */
[--C-:B------:R-:W-:Y:S02]  /*0210*/  SHF.R.U64 R14, R8, 0x2, R9.reuse ;  /* 0x00000002080e7819 */ /* 0x100fe40000001209 */
[----:B------:R-:W-:Y:S02]  /*0220*/  SHF.R.U32.HI R15, RZ, 0x2, R9 ;  /* 0x00000002ff0f7819 */ /* 0x000fe40000011609 */
[----:B------:R-:W-:Y:S01]  /*0230*/  ISETP.NE.AND.EX P0, PT, RZ, c[0x0][0x21c], PT, P0 ;  /* 0x00008700ff007a0c */ /* 0x000fe20003f05300 */
[----:B------:R-:W-:Y:S01]  /*0240*/  IMAD.WIDE.U32 R6, R14, -0x2daee0ad, RZ ;  /* 0xd2511f530e067825 */ /* 0x000fe200078e00ff */
[----:B0-----:R-:W-:Y:S01]  /*0250*/  LOP3.LUT R0, R11, UR4, R15, 0x96, !PT ;  /* 0x000000040b007c12 */ /* 0x001fe2000f8e960f */
[----:B------:R-:W-:-:S02]  /*0260*/  UIADD3 UR9, UR4, -0x61c88647, URZ ;  /* 0x9e3779b904097890 */ /* 0x000fc4000fffe03f */
[----:B------:R-:W-:Y:S02]  /*0270*/  UIADD3 UR11, UR4, 0x3c6ef372, URZ ;  /* 0x3c6ef372040b7890 */ /* 0x000fe4000fffe03f */
[----:B-1----:R-:W-:Y:S01]  /*0280*/  IMAD.WIDE.U32 R2, R0, -0x2daee0ad, RZ ;  /* 0xd2511f5300027825 */ /* 0x002fe200078e00ff */
[----:B------:R-:W-:Y:S01]  /*0290*/  UIADD3 UR13, UR4, -0x255992d5, URZ ;  /* 0xdaa66d2b040d7890 */ /* 0x000fe2000fffe03f */
[----:B--2---:R-:W-:Y:S01]  /*02a0*/  LOP3.LUT R12, R7, UR5, RZ, 0x3c, !PT ;  /* 0x00000005070c7c12 */ /* 0x004fe2000f8e3cff */
[----:B------:R-:W-:Y:S01]  /*02b0*/  UIADD3 UR10, UR5, -0x4498517b, URZ ;  /* 0xbb67ae85050a7890 */ /* 0x000fe2000fffe03f */
[----:B------:R-:W-:Y:S01]  /*02c0*/  IMAD.SHL.U32 R0, R4, 0x20, RZ ;  /* 0x0000002004007824 */ /* 0x000fe200078e00ff */
[----:B------:R-:W-:Y:S02]  /*02d0*/  UIADD3 UR12, UR5, 0x76cf5d0a, URZ ;  /* 0x76cf5d0a050c7890 */ /* 0x000fe4000fffe03f */
        /* <DEDUP_REMOVED lines=38> */
[----:B------:R-:W-:Y:S02]  /*0540*/  IADD3 R6, P2, R0, c[0x0][0x1b0], RZ ;  /* 0x00006c0000067a10 */ /* 0x000fe40007f5e0ff */
[----:B------:R-:W-:Y:S01]  /*0550*/  LOP3.LUT R10, R13, UR21, R10, 0x96, !PT ;  /* 0x000000150d0a7c12 */ /* 0x000fe2000f8e960a */
[----:B------:R-:W-:-:S04]  /*0560*/  IMAD.HI.U32 R5, R9, -0x326172a9, RZ ;  /* 0xcd9e8d5709057827 */ /* 0x000fc800078e00ff */
[----:B------:R-:W-:Y:S01]  /*0570*/  IMAD.HI.U32 R3, R10, -0x2daee0ad, RZ ;  /* 0xd2511f530a037827 */ /* 0x000fe200078e00ff */
[----:B------:R-:W-:-:S03]  /*0580*/  LOP3.LUT R11, R5, UR23, R12, 0x96, !PT ;  /* 0x00000017050b7c12 */ /* 0x000fc6000f8e960c */
[----:B------:R-:W-:Y:S01]  /*0590*/  IMAD.X R7, RZ, RZ, c[0x0][0x1b4], P2 ;  /* 0x00006d00ff077624 */ /* 0x000fe200010e06ff */
[----:B------:R-:W-:Y:S02]  /*05a0*/  LOP3.LUT R12, R3, UR24, R2, 0x96, !PT ;  /* 0x00000018030c7c12 */ /* 0x000fe4000f8e9602 */
[----:B------:R-:W-:-:S05]  /*05b0*/  IADD3 R2, P1, R0, c[0x0][0x218], RZ ;  /* 0x0000860000027a10 */ /* 0x000fca0007f3e0ff */
        /* <DEDUP_REMOVED lines=12> */
[----:B------:R-:W-:Y:S01]  /*0680*/  IMAD R0, R9, -0x326172a9, RZ ;  /* 0xcd9e8d5709007824 */ /* 0x000fe200078e02ff */
[----:B------:R1:W5:Y:S01]  /*0690*/  LDG.E.128 R64, [R6.64] ;  /* 0x0000000606407981 */ /* 0x000362000c1e1d00 */
[----:B0-----:R-:W-:-:S03]  /*06a0*/  IMAD.HI.U32 R3, R12, -0x326172a9, RZ ;  /* 0xcd9e8d570c037827 */ /* 0x001fc600078e00ff */
[----:B------:R1:W5:Y:S01]  /*06b0*/  LDG.E.128 R60, [R6.64+0x10] ;  /* 0x00001006063c7981 */ /* 0x000362000c1e1d00 */
[----:B------:R-:W-:Y:S01]  /*06c0*/  IMAD.WIDE.U32 R10, R11, -0x2daee0ad, RZ ;  /* 0xd2511f530b0a7825 */ /* 0x000fe200078e00ff */
[----:B------:R-:W-:Y:S02]  /*06d0*/  LOP3.LUT R3, R3, UR25, R0, 0x96, !PT ;  /* 0x0000001903037c12 */ /* 0x000fe4000f8e9600 */
[----:B------:R1:W5:Y:S01]  /*06e0*/  LDG.E.128 R56, [R6.64+0x1000] ;  /* 0x0010000606387981 */ /* 0x000362000c1e1d00 */
[----:B------:R-:W-:Y:S01]  /*06f0*/  LOP3.LUT R109, R8, 0x3, RZ, 0xc0, !PT ;  /* 0x00000003086d7812 */ /* 0x000fe200078ec0ff */
[----:B------:R-:W-:Y:S01]  /*0700*/  IMAD.MOV.U32 R0, RZ, RZ, R10 ;  /* 0x000000ffff007224 */ /* 0x000fe200078e000a */
[----:B------:R-:W-:Y:S01]  /*0710*/  LOP3.LUT R2, R11, UR26, R5, 0x96, !PT ;  /* 0x0000001a0b027c12 */ /* 0x000fe2000f8e9605 */
[----:B------:R1:W5:Y:S01]  /*0720*/  LDG.E.128 R52, [R6.64+0x1010] ;  /* 0x0010100606347981 */ /* 0x000362000c1e1d00 */
[----:B------:R-:W-:Y:S02]  /*0730*/  IMAD.MOV.U32 R5, RZ, RZ, R14 ;  /* 0x000000ffff057224 */ /* 0x000fe400078e000e */
[----:B------:R-:W-:Y:S01]  /*0740*/  IMAD.MOV.U32 R9, RZ, RZ, 0x1 ;  /* 0x00000001ff097424 */ /* 0x000fe200078e00ff */
[----:B------:R1:W5:Y:S01]  /*0750*/  LDG.E.128 R48, [R6.64+0x2000] ;  /* 0x0020000606307981 */ /* 0x000362000c1e1d00 */
[----:B------:R-:W-:-:S03]  /*0760*/  IMAD R8, R12, -0x326172a9, RZ ;  /* 0xcd9e8d570c087824 */ /* 0x000fc600078e02ff */
[----:B------:R1:W5:Y:S01]  /*0770*/  LDG.E.128 R44, [R6.64+0x2010] ;  /* 0x00201006062c7981 */ /* 0x000362000c1e1d00 */
[----:B------:R-:W-:Y:S01]  /*0780*/  ULDC.U8 UR8, c[0x0][0x1f0] ;  /* 0x00007c0000087ab9 */ /* 0x000fe20000000000 */
[----:B-1----:R-:W-:Y:S01]  /*0790*/  MOV R6, R15 ;  /* 0x0000000f00067202 */ /* 0x002fe20000000f00 */
[----:B------:R-:W-:Y:S02]  /*07a0*/  IMAD.MOV.U32 R7, RZ, RZ, RZ ;  /* 0x000000ffff077224 */ /* 0x000fe400078e00ff */
.L_x_9902:
[----:B------:R-:W-:Y:S01]  /*07b0*/  ISETP.NE.U32.AND P0, PT, RZ, c[0x0][0x180], PT ;  /* 0x00006000ff007a0c */ /* 0x000fe20003f05070 */
[----:B------:R-:W-:Y:S01]  /*07c0*/  IMAD R12, R103, c[0x0][0x168], RZ ;  /* 0x00005a00670c7a24 */ /* 0x000fe200078e02ff */
[----:B------:R-:W-:Y:S01]  /*07d0*/  ISETP.NE.U32.AND P1, PT, RZ, c[0x0][0x178], PT ;  /* 0x00005e00ff007a0c */ /* 0x000fe20003f25070 */
[----:B------:R-:W-:Y:S01]  /*07e0*/  IMAD.MOV.U32 R95, RZ, RZ, 0x10 ;  /* 0x00000010ff5f7424 */ /* 0x000fe200078e00ff */
[----:B------:R-:W-:Y:S02]  /*07f0*/  ISETP.NE.AND.EX P0, PT, RZ, c[0x0][0x184], PT, P0 ;  /* 0x00006100ff007a0c */ /* 0x000fe40003f05300 */
[----:B------:R-:W-:Y:S02]  /*0800*/  SHF.R.S32.HI R13, RZ, 0x1f, R12 ;  /* 0x0000001fff0d7819 */ /* 0x000fe4000001140c */
[----:B------:R-:W-:-:S02]  /*0810*/  ISETP.NE.AND.EX P2, PT, RZ, c[0x0][0x17c], PT, P1 ;  /* 0x00005f00ff007a0c */ /* 0x000fc40003f45310 */
[----:B------:R-:W-:Y:S02]  /*0820*/  LEA.HI R13, R13, R12, RZ, 0x3 ;  /* 0x0000000c0d0d7211 */ /* 0x000fe400078f18ff */
        /* <DEDUP_REMOVED lines=18> */
[----:B------:R-:W-:Y:S02]  /*0950*/  ISETP.NE.AND P1, PT, R109, 0x3, PT ;  /* 0x000000036d00780c */ /* 0x000fe40003f25270 */
[----:B------:R-:W-:-:S11]  /*0960*/  MOV R16, R3 ;  /* 0x0000000300107202 */ /* 0x000fd60000000f00 */
[----:B------:R-:W-:Y:S05]  /*0970*/  @P1 BRA `(.L_x_9514) ;  /* 0x0000003000001947 */ /* 0x000fea0003800000 */
[----:B------:R-:W-:Y:S01]  /*0980*/  IMAD.MOV.U32 R16, RZ, RZ, R0 ;  /* 0x000000ffff107224 */ /* 0x000fe200078e0000 */
[----:B------:R-:W-:Y:S05]  /*0990*/  BRA `(.L_x_9514) ;  /* 0x0000001000007947 */ /* 0x000fea0003800000 */
.L_x_9513:
[----:B0-----:R-:W-:Y:S02]  /*09a0*/  IMAD.MOV.U32 R16, RZ, RZ, R8 ;  /* 0x000000ffff107224 */ /* 0x001fe400078e0008 */
.L_x_9514:
[----:B------:R-:W-:Y:S05]  /*09b0*/  BSYNC B0 ;  /* 0x0000000000007941 */ /* 0x000fea0003800000 */
.L_x_9512:
        /* <DEDUP_REMOVED lines=16> */
.L_x_9518:
[----:B------:R-:W-:Y:S05]  /*0ac0*/  BSYNC B1 ;  /* 0x0000000000017941 */ /* 0x000fea0003800000 */
.L_x_9517:
        /* <DEDUP_REMOVED lines=39> */
[----:B------:R-:W-:Y:S02]  /*0d40*/  MOV R8, R2 ;  /* 0x0000000200087202 */ /* 0x000fe40000000f00 */
[----:B------:R-:W-:Y:S01]  /*0d50*/  LOP3.LUT R3, R3, UR25, R22, 0x96, !PT ;  /* 0x0000001903037c12 */ /* 0x000fe2000f8e9616 */
[----:B------:R-:W-:Y:S01]  /*0d60*/  IMAD.MOV.U32 R0, RZ, RZ, R18 ;  /* 0x000000ffff007224 */ /* 0x000fe200078e0012 */
[----:B------:R-:W-:Y:S01]  /*0d70*/  LOP3.LUT R2, R19, UR26, R20, 0x96, !PT ;  /* 0x0000001a13027c12 */ /* 0x000fe2000f8e9614 */
[----:B------:R-:W-:Y:S02]  /*0d80*/  IMAD.MOV.U32 R20, RZ, RZ, RZ ;  /* 0x000000ffff147224 */ /* 0x000fe400078e00ff */
.L_x_9516:
[----:B------:R-:W-:Y:S05]  /*0d90*/  BSYNC B0 ;  /* 0x0000000000007941 */ /* 0x000fea0003800000 */
.L_x_9515:
[----:B------:R0:W1:Y:S01]  /*0da0*/  I2F.U32 R17, R16 ;  /* 0x0000001000117306 */ /* 0x0000620000201000 */
[----:B------:R-:W-:Y:S01]  /*0db0*/  ISETP.NE.U32.AND P1, PT, RZ, c[0x0][0x178], PT ;  /* 0x00005e00ff007a0c */ /* 0x000fe20003f25070 */
[----:B------:R-:W-:-:S03]  /*0dc0*/  IMAD.MOV.U32 R106, RZ, RZ, 0x2f800000 ;  /* 0x2f800000ff6a7424 */ /* 0x000fc600078e00ff */
[----:B------:R-:W-:Y:S02]  /*0dd0*/  ISETP.NE.AND.EX P1, PT, RZ, c[0x0][0x17c], PT, P1 ;  /* 0x00005f00ff007a0c */ /* 0x000fe40003f25310 */
[----:B0----5:R-:W-:-:S05]  /*0de0*/  PRMT R16, RZ, 0x5410, R12 ;  /* 0x00005410ff107816 */ /* 0x021fca000000000c */
        /* <DEDUP_REMOVED lines=11> */
.L_x_9519:
        /* <DEDUP_REMOVED lines=12> */
.L_x_9522:
[----:B------:R-:W-:Y:S02]  /*0f60*/  IMAD.MOV.U32 R17, RZ, RZ, R8 ;  /* 0x000000ffff117224 */ /* 0x000fe400078e0008 */
.L_x_9523:
[----:B------:R-:W-:Y:S05]  /*0f70*/  BSYNC B0 ;  /* 0x0000000000007941 */ /* 0x000fea0003800000 */
.L_x_9521:
        /* <DEDUP_REMOVED lines=16> */
.L_x_9527:
[----:B------:R-:W-:Y:S05]  /*1080*/  BSYNC B1 ;  /* 0x0000000000017941 */ /* 0x000fea0003800000 */
.L_x_9526:
        /* <DEDUP_REMOVED lines=44> */
.L_x_9525:
[----:B------:R-:W-:Y:S05]  /*1350*/  BSYNC B0 ;  /* 0x0000000000007941 */ /* 0x000fea0003800000 */
.L_x_9524:
        /* <DEDUP_REMOVED lines=9> */
.L_x_9520:
        /* <DEDUP_REMOVED lines=12> */
.L_x_9529:
[----:B------:R-:W-:Y:S02]  /*14b0*/  IMAD.MOV.U32 R17, RZ, RZ, R8 ;  /* 0x000000ffff117224 */ /* 0x000fe400078e0008 */
.L_x_9530:
[----:B------:R-:W-:Y:S05]  /*14c0*/  BSYNC B0 ;  /* 0x0000000000007941 */ /* 0x000fea0003800000 */
.L_x_9528:
        /* <DEDUP_REMOVED lines=16> */
.L_x_9534:
[----:B------:R-:W-:Y:S05]  /*15d0*/  BSYNC B1 ;  /* 0x0000000000017941 */ /* 0x000fea0003800000 */
.L_x_9533:
        /* <DEDUP_REMOVED lines=44> */
.L_x_9532:
[----:B------:R-:W-:Y:S05]  /*18a0*/  BSYNC B0 ;  /* 0x0000000000007941 */ /* 0x000fea0003800000 */
.L_x_9531:
        /* <DEDUP_REMOVED lines=13> */
.L_x_9535:
        /* <DEDUP_REMOVED lines=12> */
.L_x_9538:
[----:B------:R-:W-:Y:S02]  /*1a40*/  IMAD.MOV.U32 R17, RZ, RZ, R8 ;  /* 0x000000ffff117224 */ /* 0x000fe400078e0008 */
.L_x_9539:
[----:B------:R-:W-:Y:S05]  /*1a50*/  BSYNC B0 ;  /* 0x0000000000007941 */ /* 0x000fea0003800000 */
.L_x_9537:
        /* <DEDUP_REMOVED lines=16> */
.L_x_9543:
[----:B------:R-:W-:Y:S05]  /*1b60*/  BSYNC B1 ;  /* 0x0000000000017941 */ /* 0x000fea0003800000 */
.L_x_9542:
        /* <DEDUP_REMOVED lines=44> */
.L_x_9541:
[----:B------:R-:W-:Y:S05]  /*1e30*/  BSYNC B0 ;  /* 0x0000000000007941 */ /* 0x000fea0003800000 */
.L_x_9540:
        /* <DEDUP_REMOVED lines=9> */
.L_x_9536:
        /* <DEDUP_REMOVED lines=12> */
.L_x_9545:
[----:B------:R-:W-:Y:S02]  /*1f90*/  IMAD.MOV.U32 R17, RZ, RZ, R8 ;  /* 0x000000ffff117224 */ /* 0x000fe400078e0008 */
.L_x_9546:
[----:B------:R-:W-:Y:S05]  /*1fa0*/  BSYNC B0 ;  /* 0x0000000000007941 */ /* 0x000fea0003800000 */
.L_x_9544:
        /* <DEDUP_REMOVED lines=16> */
.L_x_9550:
[----:B------:R-:W-:Y:S05]  /*20b0*/  BSYNC B1 ;  /* 0x0000000000017941 */ /* 0x000fea0003800000 */
.L_x_9549:
        /* <DEDUP_REMOVED lines=44> */
.L_x_9548:
[----:B------:R-:W-:Y:S05]  /*2380*/  BSYNC B0 ;  /* 0x0000000000007941 */ /* 0x000fea0003800000 */
.L_x_9547:
        /* <DEDUP_REMOVED lines=13> */
.L_x_9551:
        /* <DEDUP_REMOVED lines=12> */
.L_x_9554:
[----:B------:R-:W-:Y:S02]  /*2520*/  IMAD.MOV.U32 R18, RZ, RZ, R8 ;  /* 0x000000ffff127224 */ /* 0x000fe400078e0008 */
.L_x_9555:
[----:B------:R-:W-:Y:S05]  /*2530*/  BSYNC B0 ;  /* 0x0000000000007941 */ /* 0x000fea0003800000 */
.L_x_9553:
        /* <DEDUP_REMOVED lines=16> */
.L_x_9559:
[----:B------:R-:W-:Y:S05]  /*2640*/  BSYNC B1 ;  /* 0x0000000000017941 */ /* 0x000fea0003800000 */
.L_x_9558:
        /* <DEDUP_REMOVED lines=44> */
.L_x_9557:
[----:B------:R-:W-:Y:S05]  /*2910*/  BSYNC B0 ;  /* 0x0000000000007941 */ /* 0x000fea0003800000 */
.L_x_9556:
        /* <DEDUP_REMOVED lines=9> */
.L_x_9552:
        /* <DEDUP_REMOVED lines=12> */
.L_x_9561:
[----:B------:R-:W-:Y:S02]  /*2a70*/  IMAD.MOV.U32 R24, RZ, RZ, R8 ;  /* 0x000000ffff187224 */ /* 0x000fe400078e0008 */
.L_x_9562:
[----:B------:R-:W-:Y:S05]  /*2a80*/  BSYNC B0 ;  /* 0x0000000000007941 */ /* 0x000fea0003800000 */
.L_x_9560:
        /* <DEDUP_REMOVED lines=16> */
.L_x_9566:
[----:B------:R-:W-:Y:S05]  /*2b90*/  BSYNC B1 ;  /* 0x0000000000017941 */ /* 0x000fea0003800000 */
.L_x_9565:
        /* <DEDUP_REMOVED lines=44> */
.L_x_9564:
[----:B------:R-:W-:Y:S05]  /*2e60*/  BSYNC B0 ;  /* 0x0000000000007941 */ /* 0x000fea0003800000 */
.L_x_9563:
        /* <DEDUP_REMOVED lines=13> */
.L_x_9567:
        /* <DEDUP_REMOVED lines=12> */
.L_x_9570:
[----:B------:R-:W-:Y:S02]  /*3000*/  IMAD.MOV.U32 R18, RZ, RZ, R8 ;  /* 0x000000ffff127224 */ /* 0x000fe400078e0008 */
.L_x_9571:
[----:B------:R-:W-:Y:S05]  /*3010*/  BSYNC B0 ;  /* 0x0000000000007941 */ /* 0x000fea0003800000 */
.L_x_9569:
        /* <DEDUP_REMOVED lines=16> */
.L_x_9575:
[----:B------:R-:W-:Y:S05]  /*3120*/  BSYNC B1 ;  /* 0x0000000000017941 */ /* 0x000fea0003800000 */
.L_x_9574:
        /* <DEDUP_REMOVED lines=44> */
.L_x_9573:
[----:B------:R-:W-:Y:S05]  /*33f0*/  BSYNC B0 ;  /* 0x0000000000007941 */ /* 0x000fea0003800000 */
.L_x_9572:
        /* <DEDUP_REMOVED lines=9> */
.L_x_9568:
        /* <DEDUP_REMOVED lines=12> */
.L_x_9577:
[----:B------:R-:W-:Y:S02]  /*3550*/  IMAD.MOV.U32 R25, RZ, RZ, R8 ;  /* 0x000000ffff197224 */ /* 0x000fe400078e0008 */
.L_x_9578:
[----:B------:R-:W-:Y:S05]  /*3560*/  BSYNC B0 ;  /* 0x0000000000007941 */ /* 0x000fea0003800000 */
.L_x_9576:
        /* <DEDUP_REMOVED lines=16> */
.L_x_9582:
[----:B------:R-:W-:Y:S05]  /*3670*/  BSYNC B1 ;  /* 0x0000000000017941 */ /* 0x000fea0003800000 */
.L_x_9581:
        /* <DEDUP_REMOVED lines=44> */
.L_x_9580:
[----:B------:R-:W-:Y:S05]  /*3940*/  BSYNC B0 ;  /* 0x0000000000007941 */ /* 0x000fea0003800000 */
.L_x_9579:
        /* <DEDUP_REMOVED lines=12> */
.L_x_9583:
        /* <DEDUP_REMOVED lines=12> */
.L_x_9586:
[----:B------:R-:W-:Y:S02]  /*3ad0*/  IMAD.MOV.U32 R25, RZ, RZ, R8 ;  /* 0x000000ffff197224 */ /* 0x000fe400078e0008 */
.L_x_9587:
[----:B------:R-:W-:Y:S05]  /*3ae0*/  BSYNC B0 ;  /* 0x0000000000007941 */ /* 0x000fea0003800000 */
.L_x_9585:
        /* <DEDUP_REMOVED lines=16> */
.L_x_9591:
[----:B------:R-:W-:Y:S05]  /*3bf0*/  BSYNC B1 ;  /* 0x0000000000017941 */ /* 0x000fea0003800000 */
.L_x_9590:
        /* <DEDUP_REMOVED lines=44> */
.L_x_9589:
[----:B------:R-:W-:Y:S05]  /*3ec0*/  BSYNC B0 ;  /* 0x0000000000007941 */ /* 0x000fea0003800000 */
.L_x_9588:
        /* <DEDUP_REMOVED lines=9> */
.L_x_9584:
        /* <DEDUP_REMOVED lines=12> */
.L_x_9593:
[----:B------:R-:W-:Y:S02]  /*4020*/  IMAD.MOV.U32 R92, RZ, RZ, R8 ;  /* 0x000000ffff5c7224 */ /* 0x000fe400078e0008 */
.L_x_9594:
[----:B------:R-:W-:Y:S05]  /*4030*/  BSYNC B0 ;  /* 0x0000000000007941 */ /* 0x000fea0003800000 */
.L_x_9592:
        /* <DEDUP_REMOVED lines=16> */
.L_x_9598:
[----:B------:R-:W-:Y:S05]  /*4140*/  BSYNC B1 ;  /* 0x0000000000017941 */ /* 0x000fea0003800000 */
.L_x_9597:
        /* <DEDUP_REMOVED lines=44> */
.L_x_9596:
[----:B------:R-:W-:Y:S05]  /*4410*/  BSYNC B0 ;  /* 0x0000000000007941 */ /* 0x000fea0003800000 */
.L_x_9595:
        /* <DEDUP_REMOVED lines=12> */
.L_x_9599:
        /* <DEDUP_REMOVED lines=12> */
.L_x_9602:
[----:B------:R-:W-:Y:S02]  /*45a0*/  IMAD.MOV.U32 R14, RZ, RZ, R8 ;  /* 0x000000ffff0e7224 */ /* 0x000fe400078e0008 */
.L_x_9603:
[----:B------:R-:W-:Y:S05]  /*45b0*/  BSYNC B0 ;  /* 0x0000000000007941 */ /* 0x000fea0003800000 */
.L_x_9601:
        /* <DEDUP_REMOVED lines=16> */
.L_x_9607:
[----:B------:R-:W-:Y:S05]  /*46c0*/  BSYNC B1 ;  /* 0x0000000000017941 */ /* 0x000fea0003800000 */
.L_x_9606:
        /* <DEDUP_REMOVED lines=44> */
.L_x_9605:
[----:B------:R-:W-:Y:S05]  /*4990*/  BSYNC B0 ;  /* 0x0000000000007941 */ /* 0x000fea0003800000 */
.L_x_9604:
        /* <DEDUP_REMOVED lines=9> */
.L_x_9600:
        /* <DEDUP_REMOVED lines=12> */
.L_x_9609:
[----:B------:R-:W-:Y:S02]  /*4af0*/  IMAD.MOV.U32 R14, RZ, RZ, R8 ;  /* 0x000000ffff0e7224 */ /* 0x000fe400078e0008 */
.L_x_9610:
[----:B------:R-:W-:Y:S05]  /*4b00*/  BSYNC B0 ;  /* 0x0000000000007941 */ /* 0x000fea0003800000 */
.L_x_9608:
        /* <DEDUP_REMOVED lines=16> */
.L_x_9614:
[----:B------:R-:W-:Y:S05]  /*4c10*/  BSYNC B1 ;  /* 0x0000000000017941 */ /* 0x000fea0003800000 */
.L_x_9613:
        /* <DEDUP_REMOVED lines=44> */
.L_x_9612:
[----:B------:R-:W-:Y:S05]  /*4ee0*/  BSYNC B0 ;  /* 0x0000000000007941 */ /* 0x000fea0003800000 */
.L_x_9611:
        /* <DEDUP_REMOVED lines=12> */
.L_x_9615:
        /* <DEDUP_REMOVED lines=12> */
.L_x_9618:
[----:B------:R-:W-:Y:S02]  /*5070*/  IMAD.MOV.U32 R14, RZ, RZ, R8 ;  /* 0x000000ffff0e7224 */ /* 0x000fe400078e0008 */
.L_x_9619:
[----:B------:R-:W-:Y:S05]  /*5080*/  BSYNC B0 ;  /* 0x0000000000007941 */ /* 0x000fea0003800000 */
.L_x_9617:
        /* <DEDUP_REMOVED lines=16> */
.L_x_9623:
[----:B------:R-:W-:Y:S05]  /*5190*/  BSYNC B1 ;  /* 0x0000000000017941 */ /* 0x000fea0003800000 */
.L_x_9622:
        /* <DEDUP_REMOVED lines=44> */
.L_x_9621:
[----:B------:R-:W-:Y:S05]  /*5460*/  BSYNC B0 ;  /* 0x0000000000007941 */ /* 0x000fea0003800000 */
.L_x_9620:
        /* <DEDUP_REMOVED lines=9> */
.L_x_9616:
        /* <DEDUP_REMOVED lines=12> */
.L_x_9625:
[----:B------:R-:W-:Y:S02]  /*55c0*/  IMAD.MOV.U32 R14, RZ, RZ, R8 ;  /* 0x000000ffff0e7224 */ /* 0x000fe400078e0008 */
.L_x_9626:
[----:B------:R-:W-:Y:S05]  /*55d0*/  BSYNC B0 ;  /* 0x0000000000007941 */ /* 0x000fea0003800000 */
.L_x_9624:
        /* <DEDUP_REMOVED lines=16> */
.L_x_9630:
[----:B------:R-:W-:Y:S05]  /*56e0*/  BSYNC B1 ;  /* 0x0000000000017941 */ /* 0x000fea0003800000 */
.L_x_9629:
        /* <DEDUP_REMOVED lines=44> */
.L_x_9628:
[----:B------:R-:W-:Y:S05]  /*59b0*/  BSYNC B0 ;  /* 0x0000000000007941 */ /* 0x000fea0003800000 */
.L_x_9627:
        /* <DEDUP_REMOVED lines=12> */
.L_x_9631:
        /* <DEDUP_REMOVED lines=12> */
.L_x_9634:
[----:B------:R-:W-:Y:S02]  /*5b40*/  IMAD.MOV.U32 R22, RZ, RZ, R8 ;  /* 0x000000ffff167224 */ /* 0x000fe400078e0008 */
.L_x_9635:
[----:B------:R-:W-:Y:S05]  /*5b50*/  BSYNC B0 ;  /* 0x0000000000007941 */ /* 0x000fea0003800000 */
.L_x_9633:
        /* <DEDUP_REMOVED lines=18> */
.L_x_9639:
[----:B------:R-:W-:Y:S05]  /*5c80*/  BSYNC B1 ;  /* 0x0000000000017941 */ /* 0x000fea0003800000 */
.L_x_9638:
        /* <DEDUP_REMOVED lines=44> */
.L_x_9637:
[----:B------:R-:W-:Y:S05]  /*5f50*/  BSYNC B0 ;  /* 0x0000000000007941 */ /* 0x000fea0003800000 */
.L_x_9636:
        /* <DEDUP_REMOVED lines=9> */
.L_x_9632:
[----:B------:R-:W-:Y:S01]  /*5ff0*/  P2R R14, PR, RZ, 0x2 ;  /* 0x00000002ff0e7803 */ /* 0x000fe20000000000 */
[----:B------:R-:W-:Y:S01]  /*6000*/  IMAD.MOV.U32 R111, RZ, RZ, 0x20 ;  /* 0x00000020ff6f7424 */ /* 0x000fe200078e00ff */
[----:B------:R-:W-:Y:S01]  /*6010*/  ISETP.NE.AND P1, PT, R13, RZ, PT ;  /* 0x000000ff0d00720c */ /* 0x000fe20003f25270 */
[----:B------:R-:W-:Y:S01]  /*6020*/  IMAD.MOV.U32 R115, RZ, RZ, 0x8 ;  /* 0x00000008ff737424 */ /* 0x000fe200078e00ff */
[----:B------:R-:W-:Y:S01]  /*6030*/  SEL R13, RZ, 0x10000, P4 ;  /* 0x00010000ff0d7807 */ /* 0x000fe20002000000 */
[C---:B------:R-:W-:Y:S01]  /*6040*/  IMAD.WIDE.U32 R22, R108.reuse, R111, c[0x0][0x188] ;  /* 0x000062006c167625 */ /* 0x040fe200078e006f */
[----:B------:R-:W-:Y:S02]  /*6050*/  SEL R18, RZ, 0x100, P3 ;  /* 0x00000100ff127807 */ /* 0x000fe40001800000 */
[----:B------:R-:W-:Y:S01]  /*6060*/  SEL R15, RZ, 0x1000000, P5 ;  /* 0x01000000ff0f7807 */ /* 0x000fe20002800000 */
[----:B------:R-:W-:Y:S01]  /*6070*/  IMAD.WIDE.U32 R20, R108, R115, c[0x0][0x190] ;  /* 0x000064006c147625 */ /* 0x000fe200078e0073 */
[----:B------:R-:W-:Y:S01]  /*6080*/  ISETP.NE.AND P4, PT, R12, RZ, PT ;  /* 0x000000ff0c00720c */ /* 0x000fe20003f85270 */
[----:B------:R0:W-:Y:S01]  /*6090*/  STG.E.128 [R22.64], R28 ;  /* 0x0000001c16007986 */ /* 0x0001e2000c101d06 */
[----:B------:R-:W-:-:S02]  /*60a0*/  ISETP.NE.AND P3, PT, R17, RZ, PT ;  /* 0x000000ff1100720c */ /* 0x000fc40003f65270 */
[----:B------:R-:W-:Y:S01]  /*60b0*/  ISETP.NE.AND P5, PT, R16, RZ, PT ;  /* 0x000000ff1000720c */ /* 0x000fe20003fa5270 */
[----:B------:R0:W-:Y:S01]  /*60c0*/  STG.E.128 [R22.64+0x10], R24 ;  /* 0x0000101816007986 */ /* 0x0001e2000c101d06 */
        /* <DEDUP_REMOVED lines=14> */
[----:B------:R-:W-:-:S02]  /*61b0*/  LOP3.LUT R14, R16, R17, RZ, 0xfc, !PT ;  /* 0x00000011100e7212 */ /* 0x000fc400078efcff */
[----:B------:R-:W-:-:S03]  /*61c0*/  IADD3 R114, R108, 0x80, RZ ;  /* 0x000000806c727810 */ /* 0x000fc60007ffe0ff */
[----:B------:R0:W-:Y:S02]  /*61d0*/  STG.E.64 [R20.64], R14 ;  /* 0x0000000e14007986 */ /* 0x0001e4000c101b06 */
[----:B------:R-:W-:-:S04]  /*61e0*/  @P6 IMAD.WIDE.U32 R18, R114, R95, c[0x0][0x178] ;  /* 0x00005e0072126625 */ /* 0x000fc800078e005f */
        /* <DEDUP_REMOVED lines=22> */
.L_x_9640:
        /* <DEDUP_REMOVED lines=16> */
.L_x_9642:
[----:B-1----:R-:W-:Y:S02]  /*6450*/  IMAD.MOV.U32 R22, RZ, RZ, R8 ;  /* 0x000000ffff167224 */ /* 0x002fe400078e0008 */
.L_x_9643:
[----:B------:R-:W-:Y:S05]  /*6460*/  BSYNC B0 ;  /* 0x0000000000007941 */ /* 0x000fea0003800000 */
.L_x_9641:
        /* <DEDUP_REMOVED lines=16> */
.L_x_9647:
[----:B------:R-:W-:Y:S05]  /*6570*/  BSYNC B1 ;  /* 0x0000000000017941 */ /* 0x000fea0003800000 */
.L_x_9646:
        /* <DEDUP_REMOVED lines=44> */
.L_x_9645:
[----:B------:R-:W-:Y:S05]  /*6840*/  BSYNC B0 ;  /* 0x0000000000007941 */ /* 0x000fea0003800000 */
.L_x_9644:
        /* <DEDUP_REMOVED lines=13> */
.L_x_9648:
        /* <DEDUP_REMOVED lines=12> */
.L_x_9651:
[----:B------:R-:W-:Y:S02]  /*69e0*/  IMAD.MOV.U32 R21, RZ, RZ, R8 ;  /* 0x000000ffff157224 */ /* 0x000fe400078e0008 */
.L_x_9652:
[----:B------:R-:W-:Y:S05]  /*69f0*/  BSYNC B0 ;  /* 0x0000000000007941 */ /* 0x000fea0003800000 */
.L_x_9650:
        /* <DEDUP_REMOVED lines=16> */
.L_x_9656:
[----:B------:R-:W-:Y:S05]  /*6b00*/  BSYNC B1 ;  /* 0x0000000000017941 */ /* 0x000fea0003800000 */
.L_x_9655:
        /* <DEDUP_REMOVED lines=44> */
.L_x_9654:
[----:B------:R-:W-:Y:S05]  /*6dd0*/  BSYNC B0 ;  /* 0x0000000000007941 */ /* 0x000fea0003800000 */
.L_x_9653:
        /* <DEDUP_REMOVED lines=9> */
.L_x_9649:
        /* <DEDUP_REMOVED lines=12> */
.L_x_9658:
[----:B------:R-:W-:Y:S02]  /*6f30*/  MOV R92, R8 ;  /* 0x00000008005c7202 */ /* 0x000fe40000000f00 */
.L_x_9659:
[----:B------:R-:W-:Y:S05]  /*6f40*/  BSYNC B0 ;  /* 0x0000000000007941 */ /* 0x000fea0003800000 */
.L_x_9657:
        /* <DEDUP_REMOVED lines=16> */
.L_x_9663:
[----:B------:R-:W-:Y:S05]  /*7050*/  BSYNC B1 ;  /* 0x0000000000017941 */ /* 0x000fea0003800000 */
.L_x_9662:
        /* <DEDUP_REMOVED lines=44> */
.L_x_9661:
[----:B------:R-:W-:Y:S05]  /*7320*/  BSYNC B0 ;  /* 0x0000000000007941 */ /* 0x000fea0003800000 */
.L_x_9660:
        /* <DEDUP_REMOVED lines=13> */
.L_x_9664:
        /* <DEDUP_REMOVED lines=12> */
.L_x_9667:
[----:B------:R-:W-:Y:S02]  /*74c0*/  MOV R12, R8 ;  /* 0x00000008000c7202 */ /* 0x000fe40000000f00 */
.L_x_9668:
[----:B------:R-:W-:Y:S05]  /*74d0*/  BSYNC B0 ;  /* 0x0000000000007941 */ /* 0x000fea0003800000 */
.L_x_9666:
        /* <DEDUP_REMOVED lines=16> */
.L_x_9672:
[----:B------:R-:W-:Y:S05]  /*75e0*/  BSYNC B1 ;  /* 0x0000000000017941 */ /* 0x000fea0003800000 */
.L_x_9671:
        /* <DEDUP_REMOVED lines=44> */
.L_x_9670:
[----:B------:R-:W-:Y:S05]  /*78b0*/  BSYNC B0 ;  /* 0x0000000000007941 */ /* 0x000fea0003800000 */
.L_x_9669:
        /* <DEDUP_REMOVED lines=9> */
.L_x_9665:
        /* <DEDUP_REMOVED lines=12> */
.L_x_9674:
[----:B------:R-:W-:Y:S02]  /*7a10*/  IMAD.MOV.U32 R12, RZ, RZ, R8 ;  /* 0x000000ffff0c7224 */ /* 0x000fe400078e0008 */
.L_x_9675:
[----:B------:R-:W-:Y:S05]  /*7a20*/  BSYNC B0 ;  /* 0x0000000000007941 */ /* 0x000fea0003800000 */
.L_x_9673:
        /* <DEDUP_REMOVED lines=16> */
.L_x_9679:
[----:B------:R-:W-:Y:S05]  /*7b30*/  BSYNC B1 ;  /* 0x0000000000017941 */ /* 0x000fea0003800000 */
.L_x_9678:
        /* <DEDUP_REMOVED lines=44> */
.L_x_9677:
[----:B------:R-:W-:Y:S05]  /*7e00*/  BSYNC B0 ;  /* 0x0000000000007941 */ /* 0x000fea0003800000 */
.L_x_9676:
        /* <DEDUP_REMOVED lines=13> */
.L_x_9680:
        /* <DEDUP_REMOVED lines=12> */
.L_x_9683:
[----:B------:R-:W-:Y:S02]  /*7fa0*/  IMAD.MOV.U32 R12, RZ, RZ, R8 ;  /* 0x000000ffff0c7224 */ /* 0x000fe400078e0008 */
.L_x_9684:
[----:B------:R-:W-:Y:S05]  /*7fb0*/  BSYNC B0 ;  /* 0x0000000000007941 */ /* 0x000fea0003800000 */
.L_x_9682:
        /* <DEDUP_REMOVED lines=16> */
.L_x_9688:
[----:B------:R-:W-:Y:S05]  /*80c0*/  BSYNC B1 ;  /* 0x0000000000017941 */ /* 0x000fea0003800000 */
.L_x_9687:
        /* <DEDUP_REMOVED lines=44> */
.L_x_9686:
[----:B------:R-:W-:Y:S05]  /*8390*/  BSYNC B0 ;  /* 0x0000000000007941 */ /* 0x000fea0003800000 */
.L_x_9685:
        /* <DEDUP_REMOVED lines=9> */
.L_x_9681:
        /* <DEDUP_REMOVED lines=12> */
.L_x_9690:
[----:B------:R-:W-:Y:S02]  /*84f0*/  IMAD.MOV.U32 R12, RZ, RZ, R8 ;  /* 0x000000ffff0c7224 */ /* 0x000fe400078e0008 */
.L_x_9691:
[----:B------:R-:W-:Y:S05]  /*8500*/  BSYNC B0 ;  /* 0x0000000000007941 */ /* 0x000fea0003800000 */
.L_x_9689:
        /* <DEDUP_REMOVED lines=16> */
.L_x_9695:
[----:B------:R-:W-:Y:S05]  /*8610*/  BSYNC B1 ;  /* 0x0000000000017941 */ /* 0x000fea0003800000 */
.L_x_9694:
        /* <DEDUP_REMOVED lines=44> */
.L_x_9693:
[----:B------:R-:W-:Y:S05]  /*88e0*/  BSYNC B0 ;  /* 0x0000000000007941 */ /* 0x000fea0003800000 */
.L_x_9692:
        /* <DEDUP_REMOVED lines=13> */
.L_x_9696:
        /* <DEDUP_REMOVED lines=12> */
.L_x_9699:
[----:B------:R-:W-:Y:S02]  /*8a80*/  IMAD.MOV.U32 R92, RZ, RZ, R8 ;  /* 0x000000ffff5c7224 */ /* 0x000fe400078e0008 */
.L_x_9700:
[----:B------:R-:W-:Y:S05]  /*8a90*/  BSYNC B0 ;  /* 0x0000000000007941 */ /* 0x000fea0003800000 */
.L_x_9698:
        /* <DEDUP_REMOVED lines=16> */
.L_x_9704:
[----:B------:R-:W-:Y:S05]  /*8ba0*/  BSYNC B1 ;  /* 0x0000000000017941 */ /* 0x000fea0003800000 */
.L_x_9703:
        /* <DEDUP_REMOVED lines=44> */
.L_x_9702:
[----:B------:R-:W-:Y:S05]  /*8e70*/  BSYNC B0 ;  /* 0x0000000000007941 */ /* 0x000fea0003800000 */
.L_x_9701:
        /* <DEDUP_REMOVED lines=9> */
.L_x_9697:
        /* <DEDUP_REMOVED lines=12> */
.L_x_9706:
[----:B------:R-:W-:Y:S02]  /*8fd0*/  MOV R92, R8 ;  /* 0x00000008005c7202 */ /* 0x000fe40000000f00 */
.L_x_9707:
[----:B------:R-:W-:Y:S05]  /*8fe0*/  BSYNC B0 ;  /* 0x0000000000007941 */ /* 0x000fea0003800000 */
.L_x_9705:
        /* <DEDUP_REMOVED lines=16> */
.L_x_9711:
[----:B------:R-:W-:Y:S05]  /*90f0*/  BSYNC B1 ;  /* 0x0000000000017941 */ /* 0x000fea0003800000 */
.L_x_9710:
        /* <DEDUP_REMOVED lines=44> */
.L_x_9709:
[----:B------:R-:W-:Y:S05]  /*93c0*/  BSYNC B0 ;  /* 0x0000000000007941 */ /* 0x000fea0003800000 */
.L_x_9708:
        /* <DEDUP_REMOVED lines=12> */
.L_x_9712:
        /* <DEDUP_REMOVED lines=12> */
.L_x_9715:
[----:B------:R-:W-:Y:S02]  /*9550*/  MOV R17, R8 ;  /* 0x0000000800117202 */ /* 0x000fe40000000f00 */
.L_x_9716:
[----:B------:R-:W-:Y:S05]  /*9560*/  BSYNC B0 ;  /* 0x0000000000007941 */ /* 0x000fea0003800000 */
.L_x_9714:
        /* <DEDUP_REMOVED lines=16> */
.L_x_9720:
[----:B------:R-:W-:Y:S05]  /*9670*/  BSYNC B1 ;  /* 0x0000000000017941 */ /* 0x000fea0003800000 */
.L_x_9719:
        /* <DEDUP_REMOVED lines=44> */
.L_x_9718:
[----:B------:R-:W-:Y:S05]  /*9940*/  BSYNC B0 ;  /* 0x0000000000007941 */ /* 0x000fea0003800000 */
.L_x_9717:
        /* <DEDUP_REMOVED lines=9> */
.L_x_9713:
        /* <DEDUP_REMOVED lines=12> */
.L_x_9722:
[----:B------:R-:W-:Y:S02]  /*9aa0*/  IMAD.MOV.U32 R104, RZ, RZ, R8 ;  /* 0x000000ffff687224 */ /* 0x000fe400078e0008 */
.L_x_9723:
[----:B------:R-:W-:Y:S05]  /*9ab0*/  BSYNC B0 ;  /* 0x0000000000007941 */ /* 0x000fea0003800000 */
.L_x_9721:
        /* <DEDUP_REMOVED lines=16> */
.L_x_9727:
[----:B------:R-:W-:Y:S05]  /*9bc0*/  BSYNC B1 ;  /* 0x0000000000017941 */ /* 0x000fea0003800000 */
.L_x_9726:
        /* <DEDUP_REMOVED lines=44> */
.L_x_9725:
[----:B------:R-:W-:Y:S05]  /*9e90*/  BSYNC B0 ;  /* 0x0000000000007941 */ /* 0x000fea0003800000 */
.L_x_9724:
        /* <DEDUP_REMOVED lines=12> */
.L_x_9728:
        /* <DEDUP_REMOVED lines=12> */
.L_x_9731:
[----:B------:R-:W-:Y:S02]  /*a020*/  IMAD.MOV.U32 R14, RZ, RZ, R8 ;  /* 0x000000ffff0e7224 */ /* 0x000fe400078e0008 */
.L_x_9732:
[----:B------:R-:W-:Y:S05]  /*a030*/  BSYNC B0 ;  /* 0x0000000000007941 */ /* 0x000fea0003800000 */
.L_x_9730:
        /* <DEDUP_REMOVED lines=16> */
.L_x_9736:
[----:B------:R-:W-:Y:S05]  /*a140*/  BSYNC B1 ;  /* 0x0000000000017941 */ /* 0x000fea0003800000 */
.L_x_9735:
        /* <DEDUP_REMOVED lines=44> */
.L_x_9734:
[----:B------:R-:W-:Y:S05]  /*a410*/  BSYNC B0 ;  /* 0x0000000000007941 */ /* 0x000fea0003800000 */
.L_x_9733:
        /* <DEDUP_REMOVED lines=9> */
.L_x_9729:
        /* <DEDUP_REMOVED lines=12> */
.L_x_9738:
[----:B------:R-:W-:Y:S02]  /*a570*/  IMAD.MOV.U32 R14, RZ, RZ, R8 ;  /* 0x000000ffff0e7224 */ /* 0x000fe400078e0008 */
.L_x_9739:
[----:B------:R-:W-:Y:S05]  /*a580*/  BSYNC B0 ;  /* 0x0000000000007941 */ /* 0x000fea0003800000 */
.L_x_9737:
        /* <DEDUP_REMOVED lines=16> */
.L_x_9743:
[----:B------:R-:W-:Y:S05]  /*a690*/  BSYNC B1 ;  /* 0x0000000000017941 */ /* 0x000fea0003800000 */
.L_x_9742:
        /* <DEDUP_REMOVED lines=44> */
.L_x_9741:
[----:B------:R-:W-:Y:S05]  /*a960*/  BSYNC B0 ;  /* 0x0000000000007941 */ /* 0x000fea0003800000 */
.L_x_9740:
        /* <DEDUP_REMOVED lines=12> */
.L_x_9744:
        /* <DEDUP_REMOVED lines=12> */
.L_x_9747:
[----:B------:R-:W-:Y:S02]  /*aaf0*/  IMAD.MOV.U32 R14, RZ, RZ, R8 ;  /* 0x000000ffff0e7224 */ /* 0x000fe400078e0008 */
.L_x_9748:
[----:B------:R-:W-:Y:S05]  /*ab00*/  BSYNC B0 ;  /* 0x0000000000007941 */ /* 0x000fea0003800000 */
.L_x_9746:
        /* <DEDUP_REMOVED lines=16> */
.L_x_9752:
[----:B------:R-:W-:Y:S05]  /*ac10*/  BSYNC B1 ;  /* 0x0000000000017941 */ /* 0x000fea0003800000 */
.L_x_9751:
        /* <DEDUP_REMOVED lines=44> */
.L_x_9750:
[----:B------:R-:W-:Y:S05]  /*aee0*/  BSYNC B0 ;  /* 0x0000000000007941 */ /* 0x000fea0003800000 */
.L_x_9749:
        /* <DEDUP_REMOVED lines=9> */
.L_x_9745:
        /* <DEDUP_REMOVED lines=12> */
.L_x_9754:
[----:B------:R-:W-:Y:S02]  /*b040*/  MOV R14, R8 ;  /* 0x00000008000e7202 */ /* 0x000fe40000000f00 */
.L_x_9755:
[----:B------:R-:W-:Y:S05]  /*b050*/  BSYNC B0 ;  /* 0x0000000000007941 */ /* 0x000fea0003800000 */
.L_x_9753:
        /* <DEDUP_REMOVED lines=16> */
.L_x_9759:
[----:B------:R-:W-:Y:S05]  /*b160*/  BSYNC B1 ;  /* 0x0000000000017941 */ /* 0x000fea0003800000 */
.L_x_9758:
        /* <DEDUP_REMOVED lines=44> */
.L_x_9757:
[----:B------:R-:W-:Y:S05]  /*b430*/  BSYNC B0 ;  /* 0x0000000000007941 */ /* 0x000fea0003800000 */
.L_x_9756:
        /* <DEDUP_REMOVED lines=12> */
.L_x_9760:
        /* <DEDUP_REMOVED lines=12> */
.L_x_9763:
[----:B------:R-:W-:Y:S02]  /*b5c0*/  MOV R104, R8 ;  /* 0x0000000800687202 */ /* 0x000fe40000000f00 */
.L_x_9764:
[----:B------:R-:W-:Y:S05]  /*b5d0*/  BSYNC B0 ;  /* 0x0000000000007941 */ /* 0x000fea0003800000 */
.L_x_9762:
        /* <DEDUP_REMOVED lines=18> */
.L_x_9768:
[----:B------:R-:W-:Y:S05]  /*b700*/  BSYNC B1 ;  /* 0x0000000000017941 */ /* 0x000fea0003800000 */
.L_x_9767:
        /* <DEDUP_REMOVED lines=44> */
.L_x_9766:
[----:B------:R-:W-:Y:S05]  /*b9d0*/  BSYNC B0 ;  /* 0x0000000000007941 */ /* 0x000fea0003800000 */
.L_x_9765:
        /* <DEDUP_REMOVED lines=9> */
.L_x_9761:
        /* <DEDUP_REMOVED lines=24> */
[----:B------:R-:W-:Y:S01]  /*bbf0*/  LOP3.LUT R13, R13, R113, R15, 0xfe, !PT ;  /* 0x000000710d0d7212 */ /* 0x000fe200078efe0f */
[----:B------:R-:W-:Y:S01]  /*bc00*/  IMAD.WIDE.U32 R14, R114, R115, c[0x0][0x190] ;  /* 0x00006400720e7625 */ /* 0x000fe200078e0073 */
[----:B------:R-:W-:-:S02]  /*bc10*/  LOP3.LUT R12, R104, R105, RZ, 0xfc, !PT ;  /* 0x00000069680c7212 */ /* 0x000fc400078efcff */
[----:B------:R-:W-:-:S03]  /*bc20*/  IADD3 R110, R108, 0x100, RZ ;  /* 0x000001006c6e7810 */ /* 0x000fc60007ffe0ff */
[----:B------:R0:W-:Y:S02]  /*bc30*/  STG.E.64 [R14.64], R12 ;  /* 0x0000000c0e007986 */ /* 0x0001e4000c101b06 */
        /* <DEDUP_REMOVED lines=19> */
[----:B------:R-:W-:Y:S02]  /*bd70*/  LOP3.LUT R13, R117, R13, RZ, 0xfc, !PT ;  /* 0x0000000d750d7212 */ /* 0x000fe400078efcff */
[----:B------:R-:W-:Y:S01]  /*bd80*/  LOP3.LUT R12, R15, 0xff, R10, 0xf8, !PT ;  /* 0x000000ff0f0c7812 */ /* 0x000fe200078ef80a */
[----:B------:R-:W-:-:S05]  /*bd90*/  IMAD.WIDE.U32 R14, R114, R115, c[0x0][0x198] ;  /* 0x00006600720e7625 */ /* 0x000fca00078e0073 */
[----:B------:R0:W-:Y:S02]  /*bda0*/  STG.E.64 [R14.64], R12 ;  /* 0x0000000c0e007986 */ /* 0x0001e4000c101b06 */
.L_x_9769:
        /* <DEDUP_REMOVED lines=16> */
.L_x_9771:
[----:B-1----:R-:W-:Y:S02]  /*beb0*/  IMAD.MOV.U32 R112, RZ, RZ, R8 ;  /* 0x000000ffff707224 */ /* 0x002fe400078e0008 */
.L_x_9772:
[----:B------:R-:W-:Y:S05]  /*bec0*/  BSYNC B0 ;  /* 0x0000000000007941 */ /* 0x000fea0003800000 */
.L_x_9770:
        /* <DEDUP_REMOVED lines=16> */
.L_x_9776:
[----:B------:R-:W-:Y:S05]  /*bfd0*/  BSYNC B1 ;  /* 0x0000000000017941 */ /* 0x000fea0003800000 */
.L_x_9775:
        /* <DEDUP_REMOVED lines=44> */
.L_x_9774:
[----:B------:R-:W-:Y:S05]  /*c2a0*/  BSYNC B0 ;  /* 0x0000000000007941 */ /* 0x000fea0003800000 */
.L_x_9773:
        /* <DEDUP_REMOVED lines=13> */
.L_x_9777:
        /* <DEDUP_REMOVED lines=12> */
.L_x_9780:
[----:B------:R-:W-:Y:S02]  /*c440*/  MOV R13, R8 ;  /* 0x00000008000d7202 */ /* 0x000fe40000000f00 */
.L_x_9781:
[----:B------:R-:W-:Y:S05]  /*c450*/  BSYNC B0 ;  /* 0x0000000000007941 */ /* 0x000fea0003800000 */
.L_x_9779:
        /* <DEDUP_REMOVED lines=16> */
.L_x_9785:
[----:B------:R-:W-:Y:S05]  /*c560*/  BSYNC B1 ;  /* 0x0000000000017941 */ /* 0x000fea0003800000 */
.L_x_9784:
        /* <DEDUP_REMOVED lines=44> */
.L_x_9783:
[----:B------:R-:W-:Y:S05]  /*c830*/  BSYNC B0 ;  /* 0x0000000000007941 */ /* 0x000fea0003800000 */
.L_x_9782:
        /* <DEDUP_REMOVED lines=9> */
.L_x_9778:
        /* <DEDUP_REMOVED lines=12> */
.L_x_9787:
[----:B------:R-:W-:Y:S02]  /*c990*/  MOV R109, R8 ;  /* 0x00000008006d7202 */ /* 0x000fe40000000f00 */
.L_x_9788:
[----:B------:R-:W-:Y:S05]  /*c9a0*/  BSYNC B0 ;  /* 0x0000000000007941 */ /* 0x000fea0003800000 */
.L_x_9786:
        /* <DEDUP_REMOVED lines=16> */
.L_x_9792:
[----:B------:R-:W-:Y:S05]  /*cab0*/  BSYNC B1 ;  /* 0x0000000000017941 */ /* 0x000fea0003800000 */
.L_x_9791:
        /* <DEDUP_REMOVED lines=44> */
.L_x_9790:
[----:B------:R-:W-:Y:S05]  /*cd80*/  BSYNC B0 ;  /* 0x0000000000007941 */ /* 0x000fea0003800000 */
.L_x_9789:
        /* <DEDUP_REMOVED lines=13> */
.L_x_9793:
        /* <DEDUP_REMOVED lines=12> */
.L_x_9796:
[----:B------:R-:W-:Y:S02]  /*cf20*/  IMAD.MOV.U32 R92, RZ, RZ, R8 ;  /* 0x000000ffff5c7224 */ /* 0x000fe400078e0008 */
.L_x_9797:
[----:B------:R-:W-:Y:S05]  /*cf30*/  BSYNC B0 ;  /* 0x0000000000007941 */ /* 0x000fea0003800000 */
.L_x_9795:
        /* <DEDUP_REMOVED lines=16> */
.L_x_9801:
[----:B------:R-:W-:Y:S05]  /*d040*/  BSYNC B1 ;  /* 0x0000000000017941 */ /* 0x000fea0003800000 */
.L_x_9800:
        /* <DEDUP_REMOVED lines=44> */
.L_x_9799:
[----:B------:R-:W-:Y:S05]  /*d310*/  BSYNC B0 ;  /* 0x0000000000007941 */ /* 0x000fea0003800000 */
.L_x_9798:
        /* <DEDUP_REMOVED lines=9> */
.L_x_9794:
        /* <DEDUP_REMOVED lines=12> */
.L_x_9803:
[----:B------:R-:W-:Y:S02]  /*d470*/  IMAD.MOV.U32 R92, RZ, RZ, R8 ;  /* 0x000000ffff5c7224 */ /* 0x000fe400078e0008 */
.L_x_9804:
[----:B------:R-:W-:Y:S05]  /*d480*/  BSYNC B0 ;  /* 0x0000000000007941 */ /* 0x000fea0003800000 */
.L_x_9802:
        /* <DEDUP_REMOVED lines=16> */
.L_x_9808:
[----:B------:R-:W-:Y:S05]  /*d590*/  BSYNC B1 ;  /* 0x0000000000017941 */ /* 0x000fea0003800000 */
.L_x_9807:
        /* <DEDUP_REMOVED lines=44> */
.L_x_9806:
[----:B------:R-:W-:Y:S05]  /*d860*/  BSYNC B0 ;  /* 0x0000000000007941 */ /* 0x000fea0003800000 */
.L_x_9805:
        /* <DEDUP_REMOVED lines=13> */
.L_x_9809:
        /* <DEDUP_REMOVED lines=12> */
.L_x_9812:
[----:B------:R-:W-:Y:S02]  /*da00*/  IMAD.MOV.U32 R15, RZ, RZ, R8 ;  /* 0x000000ffff0f7224 */ /* 0x000fe400078e0008 */
.L_x_9813:
[----:B------:R-:W-:Y:S05]  /*da10*/  BSYNC B0 ;  /* 0x0000000000007941 */ /* 0x000fea0003800000 */
.L_x_9811:
        /* <DEDUP_REMOVED lines=16> */
.L_x_9817:
[----:B------:R-:W-:Y:S05]  /*db20*/  BSYNC B1 ;  /* 0x0000000000017941 */ /* 0x000fea0003800000 */
.L_x_9816:
        /* <DEDUP_REMOVED lines=44> */
.L_x_9815:
[----:B------:R-:W-:Y:S05]  /*ddf0*/  BSYNC B0 ;  /* 0x0000000000007941 */ /* 0x000fea0003800000 */
.L_x_9814:
        /* <DEDUP_REMOVED lines=9> */
.L_x_9810:
        /* <DEDUP_REMOVED lines=12> */
.L_x_9819:
[----:B------:R-:W-:Y:S02]  /*df50*/  IMAD.MOV.U32 R92, RZ, RZ, R8 ;  /* 0x000000ffff5c7224 */ /* 0x000fe400078e0008 */
.L_x_9820:
[----:B------:R-:W-:Y:S05]  /*df60*/  BSYNC B0 ;  /* 0x0000000000007941 */ /* 0x000fea0003800000 */
.L_x_9818:
        /* <DEDUP_REMOVED lines=16> */
.L_x_9824:
[----:B------:R-:W-:Y:S05]  /*e070*/  BSYNC B1 ;  /* 0x0000000000017941 */ /* 0x000fea0003800000 */
.L_x_9823:
        /* <DEDUP_REMOVED lines=44> */
.L_x_9822:
[----:B------:R-:W-:Y:S05]  /*e340*/  BSYNC B0 ;  /* 0x0000000000007941 */ /* 0x000fea0003800000 */
.L_x_9821:
        /* <DEDUP_REMOVED lines=13> */
.L_x_9825:
        /* <DEDUP_REMOVED lines=12> */
.L_x_9828:
[----:B------:R-:W-:Y:S02]  /*e4e0*/  IMAD.MOV.U32 R109, RZ, RZ, R8 ;  /* 0x000000ffff6d7224 */ /* 0x000fe400078e0008 */
.L_x_9829:
[----:B------:R-:W-:Y:S05]  /*e4f0*/  BSYNC B0 ;  /* 0x0000000000007941 */ /* 0x000fea0003800000 */
.L_x_9827:
        /* <DEDUP_REMOVED lines=16> */
.L_x_9833:
[----:B------:R-:W-:Y:S05]  /*e600*/  BSYNC B1 ;  /* 0x0000000000017941 */ /* 0x000fea0003800000 */
.L_x_9832:
        /* <DEDUP_REMOVED lines=44> */
.L_x_9831:
[----:B------:R-:W-:Y:S05]  /*e8d0*/  BSYNC B0 ;  /* 0x0000000000007941 */ /* 0x000fea0003800000 */
.L_x_9830:
        /* <DEDUP_REMOVED lines=9> */
.L_x_9826:
        /* <DEDUP_REMOVED lines=12> */
.L_x_9835:
[----:B------:R-:W-:Y:S02]  /*ea30*/  IMAD.MOV.U32 R109, RZ, RZ, R8 ;  /* 0x000000ffff6d7224 */ /* 0x000fe400078e0008 */
.L_x_9836:
[----:B------:R-:W-:Y:S05]  /*ea40*/  BSYNC B0 ;  /* 0x0000000000007941 */ /* 0x000fea0003800000 */
.L_x_9834:
        /* <DEDUP_REMOVED lines=16> */
.L_x_9840:
[----:B------:R-:W-:Y:S05]  /*eb50*/  BSYNC B1 ;  /* 0x0000000000017941 */ /* 0x000fea0003800000 */
.L_x_9839:
        /* <DEDUP_REMOVED lines=44> */
.L_x_9838:
[----:B------:R-:W-:Y:S05]  /*ee20*/  BSYNC B0 ;  /* 0x0000000000007941 */ /* 0x000fea0003800000 */
.L_x_9837:
        /* <DEDUP_REMOVED lines=12> */
.L_x_9841:
        /* <DEDUP_REMOVED lines=12> */
.L_x_9844:
[----:B------:R-:W-:Y:S02]  /*efb0*/  IMAD.MOV.U32 R93, RZ, RZ, R8 ;  /* 0x000000ffff5d7224 */ /* 0x000fe400078e0008 */
.L_x_9845:
[----:B------:R-:W-:Y:S05]  /*efc0*/  BSYNC B0 ;  /* 0x0000000000007941 */ /* 0x000fea0003800000 */
.L_x_9843:
        /* <DEDUP_REMOVED lines=16> */
.L_x_9849:
[----:B------:R-:W-:Y:S05]  /*f0d0*/  BSYNC B1 ;  /* 0x0000000000017941 */ /* 0x000fea0003800000 */
.L_x_9848:
        /* <DEDUP_REMOVED lines=44> */
.L_x_9847:
[----:B------:R-:W-:Y:S05]  /*f3a0*/  BSYNC B0 ;  /* 0x0000000000007941 */ /* 0x000fea0003800000 */
.L_x_9846:
        /* <DEDUP_REMOVED lines=9> */
.L_x_9842:
        /* <DEDUP_REMOVED lines=12> */
.L_x_9851:
[----:B------:R-:W-:Y:S02]  /*f500*/  IMAD.MOV.U32 R109, RZ, RZ, R8 ;  /* 0x000000ffff6d7224 */ /* 0x000fe400078e0008 */
.L_x_9852:
[----:B------:R-:W-:Y:S05]  /*f510*/  BSYNC B0 ;  /* 0x0000000000007941 */ /* 0x000fea0003800000 */
.L_x_9850:
        /* <DEDUP_REMOVED lines=16> */
.L_x_9856:
[----:B------:R-:W-:Y:S05]  /*f620*/  BSYNC B1 ;  /* 0x0000000000017941 */ /* 0x000fea0003800000 */
.L_x_9855:
        /* <DEDUP_REMOVED lines=44> */
.L_x_9854:
[----:B------:R-:W-:Y:S05]  /*f8f0*/  BSYNC B0 ;  /* 0x0000000000007941 */ /* 0x000fea0003800000 */
.L_x_9853:
        /* <DEDUP_REMOVED lines=12> */
.L_x_9857:
        /* <DEDUP_REMOVED lines=12> */
.L_x_9860:
[----:B------:R-:W-:Y:S02]  /*fa80*/  MOV R94, R8 ;  /* 0x00000008005e7202 */ /* 0x000fe40000000f00 */
.L_x_9861:
[----:B------:R-:W-:Y:S05]  /*fa90*/  BSYNC B0 ;  /* 0x0000000000007941 */ /* 0x000fea0003800000 */
.L_x_9859:
        /* <DEDUP_REMOVED lines=16> */
.L_x_9865:
[----:B------:R-:W-:Y:S05]  /*fba0*/  BSYNC B1 ;  /* 0x0000000000017941 */ /* 0x000fea0003800000 */
.L_x_9864:
        /* <DEDUP_REMOVED lines=44> */
.L_x_9863:
[----:B------:R-:W-:Y:S05]  /*fe70*/  BSYNC B0 ;  /* 0x0000000000007941 */ /* 0x000fea0003800000 */
.L_x_9862:
        /* <DEDUP_REMOVED lines=9> */
.L_x_9858:
        /* <DEDUP_REMOVED lines=12> */
.L_x_9867:
[----:B------:R-:W-:Y:S02]  /*ffd0*/  MOV R109, R8 ;  /* 0x00000008006d7202 */ /* 0x000fe40000000f00 */
.L_x_9868:
[----:B------:R-:W-:Y:S05]  /*ffe0*/  BSYNC B0 ;  /* 0x0000000000007941 */ /* 0x000fea0003800000 */
.L_x_9866:
        /* <DEDUP_REMOVED lines=16> */
.L_x_9872:
[----:B------:R-:W-:Y:S05]  /*100f0*/  BSYNC B1 ;  /* 0x0000000000017941 */ /* 0x000fea0003800000 */
.L_x_9871:
        /* <DEDUP_REMOVED lines=44> */
.L_x_9870:
[----:B------:R-:W-:Y:S05]  /*103c0*/  BSYNC B0 ;  /* 0x0000000000007941 */ /* 0x000fea0003800000 */
.L_x_9869:
        /* <DEDUP_REMOVED lines=12> */
.L_x_9873:
        /* <DEDUP_REMOVED lines=12> */
.L_x_9876:
[----:B------:R-:W-:Y:S02]  /*10550*/  IMAD.MOV.U32 R109, RZ, RZ, R8 ;  /* 0x000000ffff6d7224 */ /* 0x000fe400078e0008 */
.L_x_9877:
[----:B------:R-:W-:Y:S05]  /*10560*/  BSYNC B0 ;  /* 0x0000000000007941 */ /* 0x000fea0003800000 */
.L_x_9875:
        /* <DEDUP_REMOVED lines=16> */
.L_x_9881:
[----:B------:R-:W-:Y:S05]  /*10670*/  BSYNC B1 ;  /* 0x0000000000017941 */ /* 0x000fea0003800000 */
.L_x_9880:
        /* <DEDUP_REMOVED lines=44> */
.L_x_9879:
[----:B------:R-:W-:Y:S05]  /*10940*/  BSYNC B0 ;  /* 0x0000000000007941 */ /* 0x000fea0003800000 */
.L_x_9878:
        /* <DEDUP_REMOVED lines=9> */
.L_x_9874:
        /* <DEDUP_REMOVED lines=12> */
.L_x_9883:
[----:B------:R-:W-:Y:S02]  /*10aa0*/  IMAD.MOV.U32 R109, RZ, RZ, R8 ;  /* 0x000000ffff6d7224 */ /* 0x000fe400078e0008 */
.L_x_9884:
[----:B------:R-:W-:Y:S05]  /*10ab0*/  BSYNC B0 ;  /* 0x0000000000007941 */ /* 0x000fea0003800000 */
.L_x_9882:
        /* <DEDUP_REMOVED lines=16> */
.L_x_9888:
[----:B------:R-:W-:Y:S05]  /*10bc0*/  BSYNC B1 ;  /* 0x0000000000017941 */ /* 0x000fea0003800000 */
.L_x_9887:
        /* <DEDUP_REMOVED lines=44> */
.L_x_9886:
[----:B------:R-:W-:Y:S05]  /*10e90*/  BSYNC B0 ;  /* 0x0000000000007941 */ /* 0x000fea0003800000 */
.L_x_9885:
        /* <DEDUP_REMOVED lines=12> */
.L_x_9889:
        /* <DEDUP_REMOVED lines=12> */
.L_x_9892:
[----:B------:R-:W-:Y:S02]  /*11020*/  IMAD.MOV.U32 R121, RZ, RZ, R8 ;  /* 0x000000ffff797224 */ /* 0x000fe400078e0008 */
.L_x_9893:
[----:B------:R-:W-:Y:S05]  /*11030*/  BSYNC B0 ;  /* 0x0000000000007941 */ /* 0x000fea0003800000 */
.L_x_9891:
        /* <DEDUP_REMOVED lines=16> */
.L_x_9897:
[----:B------:R-:W-:Y:S05]  /*11140*/  BSYNC B1 ;  /* 0x0000000000017941 */ /* 0x000fea0003800000 */
.L_x_9896:
        /* <DEDUP_REMOVED lines=44> */
.L_x_9895:
[----:B------:R-:W-:Y:S05]  /*11410*/  BSYNC B0 ;  /* 0x0000000000007941 */ /* 0x000fea0003800000 */
.L_x_9894:
        /* <DEDUP_REMOVED lines=9> */
.L_x_9890:
[----:B------:R-:W-:Y:S02]  /*114b0*/  ISETP.NE.AND P0, PT, R120, RZ, PT ;  /* 0x000000ff7800720c */ /* 0x000fe40003f05270 */
[----:B------:R-:W-:Y:S02]  /*114c0*/  SEL R112, RZ, 0x1000000, P5 ;  /* 0x01000000ff707807 */ /* 0x000fe40002800000 */
[----:B------:R-:W-:Y:S02]  /*114d0*/  SEL R106, RZ, 0x10000, P4 ;  /* 0x00010000ff6a7807 */ /* 0x000fe40002000000 */
[----:B------:R-:W-:Y:S02]  /*114e0*/  SEL R105, RZ, 0x100, P3 ;  /* 0x00000100ff697807 */ /* 0x000fe40001800000 */
[----:B------:R-:W-:Y:S02]  /*114f0*/  SEL R104, RZ, 0x1, P0 ;  /* 0x00000001ff687807 */ /* 0x000fe40000000000 */
[----:B------:R-:W-:-:S02]  /*11500*/  ISETP.NE.AND P6, PT, R119, RZ, PT ;  /* 0x000000ff7700720c */ /* 0x000fc40003fc5270 */
[----:B------:R-:W-:Y:S02]  /*11510*/  ISETP.NE.AND P1, PT, R118, RZ, PT ;  /* 0x000000ff7600720c */ /* 0x000fe40003f25270 */
[----:B------:R-:W-:Y:S02]  /*11520*/  ISETP.NE.AND P0, PT, R114, RZ, PT ;  /* 0x000000ff7200720c */ /* 0x000fe40003f05270 */
[----:B------:R-:W-:Y:S01]  /*11530*/  LOP3.LUT R114, R105, R112, R106, 0xfe, !PT ;  /* 0x0000007069727212 */ /* 0x000fe200078efe6a */
[----:B------:R-:W-:Y:S01]  /*11540*/  IMAD.WIDE.U32 R104, R104, 0x1000000, RZ ;  /* 0x0100000068687825 */ /* 0x000fe200078e00ff */
[----:B------:R-:W-:Y:S02]  /*11550*/  SEL R113, RZ, 0x1, P2 ;  /* 0x00000001ff717807 */ /* 0x000fe40001000000 */
[----:B------:R-:W-:Y:S02]  /*11560*/  SEL R112, RZ, 0x1, P6 ;  /* 0x00000001ff707807 */ /* 0x000fe40003000000 */
[----:B------:R-:W-:-:S02]  /*11570*/  SEL R106, RZ, 0x1, P1 ;  /* 0x00000001ff6a7807 */ /* 0x000fc40000800000 */
[----:B------:R-:W-:Y:S02]  /*11580*/  ISETP.NE.AND P6, PT, R107, RZ, PT ;  /* 0x000000ff6b00720c */ /* 0x000fe40003fc5270 */
[----:B------:R-:W-:Y:S01]  /*11590*/  LOP3.LUT R105, R105, R114, R113, 0xfe, !PT ;  /* 0x0000007269697212 */ /* 0x000fe200078efe71 */
[----:B------:R-:W-:Y:S01]  /*115a0*/  IMAD.WIDE.U32 R112, R112, 0x10000, RZ ;  /* 0x0001000070707825 */ /* 0x000fe200078e00ff */
[----:B------:R-:W-:-:S03]  /*115b0*/  LOP3.LUT P1, RZ, R9, 0xff, RZ, 0xc0, !PT ;  /* 0x000000ff09ff7812 */ /* 0x000fc6000782c0ff */
[----:B------:R-:W-:-:S05]  /*115c0*/  IMAD.WIDE.U32 R106, R106, 0x100, RZ ;  /* 0x000001006a6a7825 */ /* 0x000fca00078e00ff */
[----:B------:R-:W-:Y:S01]  /*115d0*/  LOP3.LUT R104, R106, R104, R112, 0xfe, !PT ;  /* 0x000000686a687212 */ /* 0x000fe200078efe70 */
[----:B------:R-:W-:Y:S01]  /*115e0*/  FADD.FTZ R106, RZ, R28 ;  /* 0x0000001cff6a7221 */ /* 0x000fe20000010000 */
[----:B------:R-:W-:Y:S01]  /*115f0*/  LOP3.LUT R107, R107, R105, R113, 0xfe, !PT ;  /* 0x000000696b6b7212 */ /* 0x000fe200078efe71 */
[----:B------:R-:W-:Y:S01]  /*11600*/  IMAD.WIDE.U32 R112, R110, R111, c[0x0][0x188] ;  /* 0x000062006e707625 */ /* 0x000fe200078e006f */
[----:B------:R-:W-:Y:S02]  /*11610*/  SEL R111, RZ, 0x1, P0 ;  /* 0x00000001ff6f7807 */ /* 0x000fe40000000000 */
[----:B------:R-:W-:Y:S01]  /*11620*/  LOP3.LUT P0, RZ, R4, 0x1f, RZ, 0xc0, !PT ;  /* 0x0000001f04ff7812 */ /* 0x000fe2000780c0ff */
[----:B------:R-:W-:Y:S01]  /*11630*/  FADD.FTZ R105, R106, R29 ;  /* 0x0000001d6a697221 */ /* 0x000fe20000010000 */
[----:B------:R0:W-:Y:S03]  /*11640*/  STG.E.128 [R112.64], R12 ;  /* 0x0000000c70007986 */ /* 0x0001e6000c101d06 */
[----:B------:R-:W-:Y:S01]  /*11650*/  FADD.FTZ R106, R105, R30 ;  /* 0x0000001e696a7221 */ /* 0x000fe20000010000 */
[----:B------:R0:W-:Y:S03]  /*11660*/  STG.E.128 [R112.64+0x10], R92 ;  /* 0x0000105c70007986 */ /* 0x0001e6000c101d06 */
        /* <DEDUP_REMOVED lines=15> */
[----:B------:R-:W-:-:S03]  /*11760*/  LOP3.LUT R106, R104, R111, RZ, 0xfc, !PT ;  /* 0x0000006f686a7212 */ /* 0x000fc600078efcff */
[----:B------:R-:W-:Y:S02]  /*11770*/  FADD.FTZ R114, R105, R14 ;  /* 0x0000000e69727221 */ /* 0x000fe40000010000 */
        /* <DEDUP_REMOVED lines=28> */
.L_x_9898:
[----:B------:R-:W-:Y:S01]  /*11940*/  @!P1 IADD3 R111, R111, 0x4, RZ ;  /* 0x000000046f6f9810 */ /* 0x000fe20007ffe0ff */
[----:B------:R-:W-:Y:S01]  /*11950*/  FADD.FTZ R114, R114, R95 ;  /* 0x0000005f72727221 */ /* 0x000fe20000010000 */
[----:B------:R-:W-:Y:S05]  /*11960*/  BRA.DIV ~URZ, `(.L_x_9899) ;  /* 0x00000ea27f007947 */ /* 0x000fea000b800000 */
[----:B0-----:R0:W1:Y:S02]  /*11970*/  SHFL.BFLY PT, R104, R114, 0x1, 0x1f ;  /* 0x0c201f0072687f89 */ /* 0x00106400000e0000 */
.L_x_9903:
        /* <DEDUP_REMOVED lines=68> */
.L_x_9904:
        /* <DEDUP_REMOVED lines=13> */
[----:B------:R-:W-:Y:S02]  /*11e90*/  LOP3.LUT P0, RZ, R112, 0x1f, R4, 0xf8, !PT ;  /* 0x0000001f70ff7812 */ /* 0x000fe4000780f804 */
[----:B------:R-:W-:Y:S01]  /*11ea0*/  I2F R118, R114 ;  /* 0x0000007200767306 */ /* 0x000fe20000201400 */
[----:B------:R-:W0:Y:S10]  /*11eb0*/  SHFL.DOWN PT, R117, R114, 0x2, 0x1f ;  /* 0x08401f0072757f89 */ /* 0x000e3400000e0000 */
[----:B------:R-:W-:Y:S01]  /*11ec0*/  @!P0 MOV R122, 0x4 ;  /* 0x00000004007a8802 */ /* 0x000fe20000000f00 */
[----:B------:R-:W-:Y:S01]  /*11ed0*/  @!P1 LDS.64 R106, [R115.X8] ;  /* 0x00000000736a9984 */ /* 0x000fe20000008a00 */
[----:B------:R-:W-:Y:S01]  /*11ee0*/  ISETP.NE.AND P1, PT, RZ, UR8, PT ;  /* 0x00000008ff007c0c */ /* 0x000fe2000bf25270 */
[----:B0-----:R-:W-:Y:S01]  /*11ef0*/  IMAD.IADD R121, R117, 0x1, R114 ;  /* 0x0000000175797824 */ /* 0x001fe200078e0272 */
        /* <DEDUP_REMOVED lines=9> */
[----:B0-----:R-:W-:-:S02]  /*11f90*/  FADD.FTZ R113, -R119, R106 ;  /* 0x0000006a77717221 */ /* 0x001fc40000010100 */
[----:B------:R-:W-:Y:S02]  /*11fa0*/  FMUL.FTZ R119, R119, R120 ;  /* 0x0000007877777220 */ /* 0x000fe40000410000 */
[----:B------:R-:W-:Y:S02]  /*11fb0*/  FMUL.FTZ R113, R113, R113 ;  /* 0x0000007171717220 */ /* 0x000fe40000410000 */
[----:B------:R-:W-:Y:S02]  /*11fc0*/  FFMA.FTZ R106, R118, R106, R119 ;  /* 0x0000006a766a7223 */ /* 0x000fe40000010077 */
[----:B--2---:R-:W-:Y:S02]  /*11fd0*/  FADD.FTZ R116, R116, R107 ;  /* 0x0000006b74747221 */ /* 0x004fe40000010000 */
[----:B-1----:R-:W-:Y:S02]  /*11fe0*/  FMUL.FTZ R106, R105, R106 ;  /* 0x0000006a696a7220 */ /* 0x002fe40000410000 */
[----:B------:R-:W-:-:S03]  /*11ff0*/  FMUL.FTZ R113, R113, R118 ;  /* 0x0000007671717220 */ /* 0x000fc60000410000 */
[----:B------:R-:W0:Y:S01]  /*12000*/  SHFL.DOWN PT, R107, R106, 0x1, 0x1f ;  /* 0x08201f006a6b7f89 */ /* 0x000e2200000e0000 */
[----:B------:R-:W-:-:S04]  /*12010*/  FMUL.FTZ R113, R113, R120 ;  /* 0x0000007871717220 */ /* 0x000fc80000410000 */
[----:B------:R-:W-:Y:S02]  /*12020*/  FFMA.FTZ R113, R105, R113, R116 ;  /* 0x0000007169717223 */ /* 0x000fe40000010074 */
[----:B---3--:R-:W1:Y:S03]  /*12030*/  MUFU.RCP R105, R115 ;  /* 0x0000007300697308 */ /* 0x008e660000001000 */
[----:B------:R-:W2:Y:S01]  /*12040*/  SHFL.DOWN PT, R114, R113, 0x1, 0x1f ;  /* 0x08201f0071727f89 */ /* 0x000ea200000e0000 */
[----:B0-----:R-:W-:Y:S02]  /*12050*/  FMUL.FTZ R116, R107, R104 ;  /* 0x000000686b747220 */ /* 0x001fe40000410000 */
[----:B------:R-:W-:Y:S02]  /*12060*/  FADD.FTZ R107, R106, -R107 ;  /* 0x8000006b6a6b7221 */ /* 0x000fe40000010000 */
[----:B------:R-:W-:-:S02]  /*12070*/  FFMA.FTZ R118, R111, R106, R116 ;  /* 0x0000006a6f767223 */ /* 0x000fc40000010074 */
[----:B------:R-:W-:Y:S02]  /*12080*/  FMUL.FTZ R116, R107, R107 ;  /* 0x0000006b6b747220 */ /* 0x000fe40000410000 */
[----:B-1----:R-:W-:Y:S02]  /*12090*/  FMUL.FTZ R118, R105, R118 ;  /* 0x0000007669767220 */ /* 0x002fe40000410000 */
[----:B------:R-:W-:Y:S02]  /*120a0*/  FMUL.FTZ R116, R111, R116 ;  /* 0x000000746f747220 */ /* 0x000fe40000410000 */
[----:B--2---:R-:W-:Y:S01]  /*120b0*/  FADD.FTZ R114, R113, R114 ;  /* 0x0000007271727221 */ /* 0x004fe20000010000 */
[----:B------:R-:W0:Y:S01]  /*120c0*/  SHFL.IDX PT, R117, R118, RZ, 0x1f ;  /* 0x00001fff76757589 */ /* 0x000e2200000e0000 */
[----:B------:R-:W-:Y:S02]  /*120d0*/  FMUL.FTZ R116, R116, R104 ;  /* 0x0000006874747220 */ /* 0x000fe40000410000 */
[----:B------:R-:W-:-:S02]  /*120e0*/  @!P0 IMAD.MOV.U32 R104, RZ, RZ, 0x4 ;  /* 0x00000004ff688424 */ /* 0x000fc400078e00ff */
[----:B------:R-:W-:Y:S02]  /*120f0*/  FFMA.FTZ R114, R105, R116, R114 ;  /* 0x0000007469727223 */ /* 0x000fe40000010072 */
[----:B------:R-:W-:Y:S02]  /*12100*/  IMAD.MOV.U32 R107, RZ, RZ, c[0x0][0x1e0] ;  /* 0x00007800ff6b7624 */ /* 0x000fe400078e00ff */
[----:B------:R-:W-:Y:S02]  /*12110*/  @!P0 IMAD.WIDE R104, R103, R104, c[0x0][0x1a0] ;  /* 0x0000680067688625 */ /* 0x000fe400078e0268 */
[----:B------:R-:W1:Y:S02]  /*12120*/  SHFL.IDX PT, R114, R114, RZ, 0x1f ;  /* 0x00001fff72727589 */ /* 0x000e6400000e0000 */
[C---:B0-----:R-:W-:Y:S02]  /*12130*/  FMUL.FTZ R111, R117.reuse, R117 ;  /* 0x00000075756f7220 */ /* 0x041fe40000410000 */
[----:B------:R0:W-:Y:S01]  /*12140*/  @!P0 STG.E [R104.64], R117 ;  /* 0x0000007568008986 */ /* 0x0001e2000c101906 */
[----:B------:R-:W-:-:S02]  /*12150*/  FSEL R106, R117, RZ, !P1 ;  /* 0x000000ff756a7208 */ /* 0x000fc40004800000 */
[----:B------:R-:W-:-:S03]  /*12160*/  FSEL R112, R111, RZ, P1 ;  /* 0x000000ff6f707208 */ /* 0x000fc60000800000 */
[C---:B------:R-:W-:Y:S02]  /*12170*/  FADD.FTZ R30, -R106.reuse, R30 ;  /* 0x0000001e6a1e7221 */ /* 0x040fe40000010100 */
[----:B------:R-:W-:Y:S02]  /*12180*/  FADD.FTZ R24, -R106, R24 ;  /* 0x000000186a187221 */ /* 0x000fe40000010100 */
[----:B-1----:R-:W-:Y:S02]  /*12190*/  FFMA.FTZ R107, R114, R107, c[0x0][0x228] ;  /* 0x00008a00726b7623 */ /* 0x002fe4000001006b */
[C---:B------:R-:W-:Y:S02]  /*121a0*/  FADD.FTZ R31, -R106.reuse, R31 ;  /* 0x0000001f6a1f7221 */ /* 0x040fe40000010100 */
[----:B0-----:R-:W-:Y:S02]  /*121b0*/  FADD.FTZ R105, R107, R112 ;  /* 0x000000706b697221 */ /* 0x001fe40000010000 */
[----:B------:R-:W-:-:S02]  /*121c0*/  FADD.FTZ R25, -R106, R25 ;  /* 0x000000196a197221 */ /* 0x000fc40000010100 */
[C---:B------:R-:W-:Y:S02]  /*121d0*/  FADD.FTZ R118, -R106.reuse, R12 ;  /* 0x0000000c6a767221 */ /* 0x040fe40000010100 */
[----:B------:R-:W0:Y:S01]  /*121e0*/  MUFU.RSQ R105, R105 ;  /* 0x0000006900697308 */ /* 0x000e220000001400 */
[C---:B------:R-:W-:Y:S02]  /*121f0*/  FADD.FTZ R116, -R106.reuse, R13 ;  /* 0x0000000d6a747221 */ /* 0x040fe40000010100 */
[C---:B------:R-:W-:Y:S02]  /*12200*/  FADD.FTZ R28, -R106.reuse, R28 ;  /* 0x0000001c6a1c7221 */ /* 0x040fe40000010100 */
[----:B------:R-:W-:Y:S02]  /*12210*/  FADD.FTZ R26, -R106, R26 ;  /* 0x0000001a6a1a7221 */ /* 0x000fe40000010100 */
[C---:B------:R-:W-:Y:S01]  /*12220*/  @!P0 IMAD.WIDE R12, R103.reuse, R122, c[0x0][0x1a8] ;  /* 0x00006a00670c8625 */ /* 0x040fe200078e027a */
[----:B------:R-:W-:-:S03]  /*12230*/  IADD3 R103, R103, c[0x0][0x160], RZ ;  /* 0x0000580067677a10 */ /* 0x000fc60007ffe0ff */
[C---:B------:R-:W-:Y:S02]  /*12240*/  FADD.FTZ R29, -R106.reuse, R29 ;  /* 0x0000001d6a1d7221 */ /* 0x040fe40000010100 */
[C---:B------:R-:W-:Y:S02]  /*12250*/  FADD.FTZ R27, -R106.reuse, R27 ;  /* 0x0000001b6a1b7221 */ /* 0x040fe40000010100 */
[C---:B------:R-:W-:Y:S01]  /*12260*/  FADD.FTZ R112, -R106.reuse, R17 ;  /* 0x000000116a707221 */ /* 0x040fe20000010100 */
[----:B0-----:R0:W-:Y:S01]  /*12270*/  @!P0 STG.E [R12.64], R105 ;  /* 0x000000690c008986 */ /* 0x0011e2000c101906 */
[C---:B------:R-:W-:Y:S02]  /*12280*/  FADD.FTZ R114, -R106.reuse, R19 ;  /* 0x000000136a727221 */ /* 0x040fe40000010100 */
[C---:B------:R-:W-:Y:S02]  /*12290*/  FADD.FTZ R16, -R106.reuse, R16 ;  /* 0x000000106a107221 */ /* 0x040fe40000010100 */
[----:B------:R-:W-:-:S02]  /*122a0*/  FADD.FTZ R14, -R106, R14 ;  /* 0x0000000e6a0e7221 */ /* 0x000fc40000010100 */
[C---:B------:R-:W-:Y:S02]  /*122b0*/  FMUL.FTZ R17, R105.reuse, R30 ;  /* 0x0000001e69117220 */ /* 0x040fe40000410000 */
[C---:B------:R-:W-:Y:S02]  /*122c0*/  FMUL.FTZ R19, R105.reuse, R24 ;  /* 0x0000001869137220 */ /* 0x040fe40000410000 */
[C---:B------:R-:W-:Y:S02]  /*122d0*/  FADD.FTZ R120, -R106.reuse, R15 ;  /* 0x0000000f6a787221 */ /* 0x040fe40000010100 */
[C---:B------:R-:W-:Y:S02]  /*122e0*/  FADD.FTZ R92, -R106.reuse, R92 ;  /* 0x0000005c6a5c7221 */ /* 0x040fe40000010100 */
[----:B------:R-:W-:Y:S02]  /*122f0*/  FADD.FTZ R122, -R106, R93 ;  /* 0x0000005d6a7a7221 */ /* 0x000fe40000010100 */
[----:B------:R-:W-:-:S02]  /*12300*/  FMUL.FTZ R30, R105, R31 ;  /* 0x0000001f691e7220 */ /* 0x000fc40000410000 */
[C---:B------:R-:W-:Y:S02]  /*12310*/  FMUL.FTZ R24, R105.reuse, R25 ;  /* 0x0000001969187220 */ /* 0x040fe40000410000 */
[C---:B------:R-:W-:Y:S02]  /*12320*/  FMUL.FTZ R15, R105.reuse, R28 ;  /* 0x0000001c690f7220 */ /* 0x040fe40000410000 */
[C---:B------:R-:W-:Y:S02]  /*12330*/  FMUL.FTZ R31, R105.reuse, R26 ;  /* 0x0000001a691f7220 */ /* 0x040fe40000410000 */
[C---:B------:R-:W-:Y:S02]  /*12340*/  FADD.FTZ R22, -R106.reuse, R22 ;  /* 0x000000166a167221 */ /* 0x040fe40000010100 */
[----:B------:R-:W-:Y:S02]  /*12350*/  FADD.FTZ R18, -R106, R18 ;  /* 0x000000126a127221 */ /* 0x000fe40000010100 */
[----:B------:R-:W-:-:S02]  /*12360*/  FMUL.FTZ R28, R105, R29 ;  /* 0x0000001d691c7220 */ /* 0x000fc40000410000 */
[C---:B------:R-:W-:Y:S02]  /*12370*/  FMUL.FTZ R26, R105.reuse, R27 ;  /* 0x0000001b691a7220 */ /* 0x040fe40000410000 */
[C---:B------:R-:W-:Y:S02]  /*12380*/  FMUL.FTZ R29, R105.reuse, R16 ;  /* 0x00000010691d7220 */ /* 0x040fe40000410000 */
[C---:B------:R-:W-:Y:S02]  /*12390*/  FMUL.FTZ R27, R105.reuse, R14 ;  /* 0x0000000e691b7220 */ /* 0x040fe40000410000 */
[----:B0-----:R-:W-:Y:S02]  /*123a0*/  FFMA.FTZ R13, R66, R17, R90 ;  /* 0x00000011420d7223 */ /* 0x001fe4000001005a */
[----:B------:R-:W-:Y:S02]  /*123b0*/  FADD.FTZ R20, -R106, R20 ;  /* 0x000000146a147221 */ /* 0x000fe40000010100 */
[----:B------:R-:W-:-:S02]  /*123c0*/  FMUL.FTZ R93, R105, R92 ;  /* 0x0000005c695d7220 */ /* 0x000fc40000410000 */
[----:B------:R-:W-:Y:S02]  /*123d0*/  FMUL.FTZ R122, R105, R122 ;  /* 0x0000007a697a7220 */ /* 0x000fe40000410000 */
[----:B------:R-:W-:Y:S02]  /*123e0*/  FFMA.FTZ R14, R60, R19, R84 ;  /* 0x000000133c0e7223 */ /* 0x000fe40000010054 */
[----:B------:R-:W-:Y:S01]  /*123f0*/  FFMA.FTZ R17, R61, R24, R85 ;  /* 0x000000183d117223 */ /* 0x000fe20000010055 */
[----:B------:R-:W-:Y:S01]  /*12400*/  LEA R24, P0, R108, c[0x0][0x208], 0x4 ;  /* 0x000082006c187a11 */ /* 0x000fe200078020ff */
[C---:B------:R-:W-:Y:S02]  /*12410*/  FADD.FTZ R21, -R106.reuse, R21 ;  /* 0x000000156a157221 */ /* 0x040fe40000010100 */
[C---:B------:R-:W-:Y:S01]  /*12420*/  FADD.FTZ R104, -R106.reuse, R23 ;  /* 0x000000176a687221 */ /* 0x040fe20000010100 */
[----:B------:R-:W-:Y:S01]  /*12430*/  F2FP.BF16.PACK_AB R14, R17, R14 ;  /* 0x0000000e110e723e */ /* 0x000fe200000010ff */
[----:B------:R-:W-:-:S02]  /*12440*/  FADD.FTZ R94, -R106, R94 ;  /* 0x0000005e6a5e7221 */ /* 0x000fc40000010100 */
[----:B------:R-:W-:Y:S02]  /*12450*/  FADD.FTZ R106, -R106, R95 ;  /* 0x0000005f6a6a7221 */ /* 0x000fe40000010100 */
[C---:B------:R-:W-:Y:S02]  /*12460*/  FMUL.FTZ R25, R105.reuse, R22 ;  /* 0x0000001669197220 */ /* 0x040fe40000410000 */
[C---:B------:R-:W-:Y:S02]  /*12470*/  FMUL.FTZ R107, R105.reuse, R18 ;  /* 0x00000012696b7220 */ /* 0x040fe40000410000 */
[C---:B------:R-:W-:Y:S02]  /*12480*/  FMUL.FTZ R112, R105.reuse, R112 ;  /* 0x0000007069707220 */ /* 0x040fe40000410000 */
[----:B------:R-:W-:Y:S02]  /*12490*/  FFMA.FTZ R18, R52, R29, R76 ;  /* 0x0000001d34127223 */ /* 0x000fe4000001004c */
[----:B------:R-:W-:-:S02]  /*124a0*/  FMUL.FTZ R23, R105, R20 ;  /* 0x0000001469177220 */ /* 0x000fc40000410000 */
[----:B------:R-:W-:Y:S02]  /*124b0*/  FFMA.FTZ R12, R64, R15, R88 ;  /* 0x0000000f400c7223 */ /* 0x000fe40000010058 */
[----:B------:R-:W-:Y:S02]  /*124c0*/  FFMA.FTZ R22, R44, R93, R68 ;  /* 0x0000005d2c167223 */ /* 0x000fe40000010044 */
[----:B------:R-:W-:Y:S02]  /*124d0*/  FFMA.FTZ R29, R45, R122, R69 ;  /* 0x0000007a2d1d7223 */ /* 0x000fe40000010045 */
[C---:B------:R-:W-:Y:S02]  /*124e0*/  FMUL.FTZ R20, R105.reuse, R21 ;  /* 0x0000001569147220 */ /* 0x040fe40000410000 */
[----:B------:R-:W-:Y:S01]  /*124f0*/  FMUL.FTZ R104, R105, R104 ;  /* 0x0000006869687220 */ /* 0x000fe20000410000 */
[----:B------:R-:W-:Y:S01]  /*12500*/  F2FP.BF16.PACK_AB R22, R29, R22 ;  /* 0x000000161d16723e */ /* 0x000fe200000010ff */
[----:B------:R-:W-:-:S02]  /*12510*/  FMUL.FTZ R114, R105, R114 ;  /* 0x0000007269727220 */ /* 0x000fc40000410000 */
[----:B------:R-:W-:Y:S02]  /*12520*/  FMUL.FTZ R120, R105, R120 ;  /* 0x0000007869787220 */ /* 0x000fe40000410000 */
[----:B------:R-:W-:Y:S02]  /*12530*/  FFMA.FTZ R15, R62, R31, R86 ;  /* 0x0000001f3e0f7223 */ /* 0x000fe40000010056 */
[----:B------:R-:W-:Y:S02]  /*12540*/  FFMA.FTZ R26, R63, R26, R87 ;  /* 0x0000001a3f1a7223 */ /* 0x000fe40000010057 */
[C---:B------:R-:W-:Y:S02]  /*12550*/  FMUL.FTZ R21, R105.reuse, R118 ;  /* 0x0000007669157220 */ /* 0x040fe40000410000 */
[C---:B------:R-:W-:Y:S01]  /*12560*/  FMUL.FTZ R116, R105.reuse, R116 ;  /* 0x0000007469747220 */ /* 0x040fe20000410000 */
[----:B------:R-:W-:Y:S01]  /*12570*/  F2FP.BF16.PACK_AB R15, R26, R15 ;  /* 0x0000000f1a0f723e */ /* 0x000fe200000010ff */
[C---:B------:R-:W-:Y:S01]  /*12580*/  FMUL.FTZ R95, R105.reuse, R94 ;  /* 0x0000005e695f7220 */ /* 0x040fe20000410000 */
[----:B------:R-:W-:Y:S01]  /*12590*/  LEA R26, P1, R110, c[0x0][0x208], 0x4 ;  /* 0x000082006e1a7a11 */ /* 0x000fe200078220ff */
[----:B------:R-:W-:-:S02]  /*125a0*/  FMUL.FTZ R106, R105, R106 ;  /* 0x0000006a696a7220 */ /* 0x000fc40000410000 */
[----:B------:R-:W-:Y:S02]  /*125b0*/  FFMA.FTZ R17, R58, R25, R82 ;  /* 0x000000193a117223 */ /* 0x000fe40000010052 */
[----:B------:R-:W-:Y:S02]  /*125c0*/  FFMA.FTZ R25, R53, R112, R77 ;  /* 0x0000007035197223 */ /* 0x000fe4000001004d */
[----:B------:R-:W-:Y:S01]  /*125d0*/  FFMA.FTZ R105, R65, R28, R89 ;  /* 0x0000001c41697223 */ /* 0x000fe20000010059 */
[----:B------:R-:W-:Y:S01]  /*125e0*/  IADD3 R28, R108, 0x80, RZ ;  /* 0x000000806c1c7810 */ /* 0x000fe20007ffe0ff */
[----:B------:R-:W-:Y:S01]  /*125f0*/  FFMA.FTZ R30, R67, R30, R91 ;  /* 0x0000001e431e7223 */ /* 0x000fe2000001005b */
[----:B------:R-:W-:Y:S01]  /*12600*/  F2FP.BF16.PACK_AB R18, R25, R18 ;  /* 0x000000121912723e */ /* 0x000fe200000010ff */
        /* <DEDUP_REMOVED lines=11> */
[----:B------:R-:W-:Y:S01]  /*126c0*/  F2FP.BF16.PACK_AB R16, R23, R16 ;  /* 0x000000101710723e */ /* 0x000fe200000010ff */
[----:B------:R-:W-:Y:S01]  /*126d0*/  FFMA.FTZ R120, R51, R120, R75 ;  /* 0x0000007833787223 */ /* 0x000fe2000001004b */
[----:B------:R-:W-:Y:S01]  /*126e0*/  F2FP.BF16.PACK_AB R17, R104, R17 ;  /* 0x000000116811723e */ /* 0x000fe200000010ff */
[----:B------:R-:W-:Y:S01]  /*126f0*/  FFMA.FTZ R95, R46, R95, R70 ;  /* 0x0000005f2e5f7223 */ /* 0x000fe20000010046 */
[----:B------:R0:W-:Y:S01]  /*12700*/  STG.E.128 [R24.64], R12 ;  /* 0x0000000c18007986 */ /* 0x0001e2000c101d06 */
[----:B------:R-:W-:-:S02]  /*12710*/  FFMA.FTZ R106, R47, R106, R71 ;  /* 0x0000006a2f6a7223 */ /* 0x000fc40000010047 */
[----:B------:R-:W-:Y:S02]  /*12720*/  IMAD.MOV.U32 R29, RZ, RZ, 0x10 ;  /* 0x00000010ff1d7424 */ /* 0x000fe400078e00ff */
[----:B------:R-:W-:Y:S01]  /*12730*/  FFMA.FTZ R20, R48, R21, R72 ;  /* 0x0000001530147223 */ /* 0x000fe20000010048 */
[----:B------:R-:W-:Y:S01]  /*12740*/  F2FP.BF16.PACK_AB R21, R120, R27 ;  /* 0x0000001b7815723e */ /* 0x000fe200000010ff */
[----:B------:R-:W-:Y:S01]  /*12750*/  FFMA.FTZ R31, R49, R116, R73 ;  /* 0x00000074311f7223 */ /* 0x000fe20000010049 */
[----:B------:R-:W-:Y:S01]  /*12760*/  F2FP.BF16.PACK_AB R23, R106, R95 ;  /* 0x0000005f6a17723e */ /* 0x000fe200000010ff */
[----:B------:R-:W-:Y:S01]  /*12770*/  IMAD.WIDE.U32 R28, R28, R29, c[0x0][0x208] ;  /* 0x000082001c1c7625 */ /* 0x000fe200078e001d */
[----:B------:R-:W-:Y:S02]  /*12780*/  LEA.HI.X R27, R110, c[0x0][0x20c], RZ, 0x4, P1 ;  /* 0x000083006e1b7a11 */ /* 0x000fe400008f24ff */
[----:B------:R-:W-:Y:S02]  /*12790*/  F2FP.BF16.PACK_AB R20, R31, R20 ;  /* 0x000000141f14723e */ /* 0x000fe400000010ff */
[----:B------:R0:W-:Y:S01]  /*127a0*/  STG.E.128 [R28.64], R16 ;  /* 0x000000101c007986 */ /* 0x0001e2000c101d06 */
[----:B------:R-:W-:-:S03]  /*127b0*/  LOP3.LUT P1, RZ, R9, 0xff, RZ, 0xc0, !PT ;  /* 0x000000ff09ff7812 */ /* 0x000fc6000782c0ff */
[----:B------:R0:W-:Y:S01]  /*127c0*/  STG.E.128 [R26.64], R20 ;  /* 0x000000141a007986 */ /* 0x0001e2000c101d06 */
[----:B------:R-:W-:Y:S01]  /*127d0*/  SEL R9, RZ, 0x1, P1 ;  /* 0x00000001ff097807 */ /* 0x000fe20000800000 */
[----:B0-----:R-:W-:Y:S01]  /*127e0*/  @P0 CALL.REL.NOINC `(.L_x_9901) ;  /* 0x0000001000000944 */ /* 0x001fe20003c00000 */
[----:B------:R-:W-:Y:S05]  /*127f0*/  BRA `(.L_x_9902) ;  /* 0xfffedfb000007947 */ /* 0x000fea000383ffff */
.L_x_9901:
[----:B------:R-:W-:Y:S05]  /*12800*/  EXIT ;  /* 0x000000000000794d */ /* 0x000fea0003800000 */
.L_x_9899:
[----:B0-----:R-:W-:Y:S01]  /*12810*/  IMAD.MOV.U32 R113, RZ, RZ, 0x1 ;  /* 0x00000001ff717424 */ /* 0x001fe200078e00ff */
[----:B------:R-:W-:Y:S01]  /*12820*/  MOV R106, 0x12860 ;  /* 0x00012860006a7802 */ /* 0x000fe20000000f00 */
[----:B------:R-:W-:Y:S02]  /*12830*/  IMAD.MOV.U32 R105, RZ, RZ, 0x1f ;  /* 0x0000001fff697424 */ /* 0x000fe400078e00ff */
[----:B------:R-:W-:Y:S02]  /*12840*/  IMAD.MOV.U32 R112, RZ, RZ, -0x1 ;  /* 0xffffffffff707424 */ /* 0x000fe400078e00ff */
[----:B------:R-:W-:Y:S05]  /*12850*/  CALL.REL.NOINC `($__internal_39_$__cuda_sm70_shflsync_bfly_p) ;  /* 0x0000069000007944 */ /* 0x000fea0003c00000 */
[----:B-1----:R-:W-:Y:S01]  /*12860*/  MOV R104, R113 ;  /* 0x0000007100687202 */ /* 0x002fe20000000f00 */
[----:B0-----:R-:W-:Y:S05]  /*12870*/  BRA `(.L_x_9903) ;  /* 0xfffff10000007947 */ /* 0x001fea000383ffff */
.L_x_9900:
[----:B------:R-:W-:Y:S01]  /*12880*/  IMAD.MOV.U32 R113, RZ, RZ, 0x2 ;  /* 0x00000002ff717424 */ /* 0x000fe200078e00ff */
[----:B------:R-:W-:Y:S01]  /*12890*/  MOV R106, 0x128d0 ;  /* 0x000128d0006a7802 */ /* 0x000fe20000000f00 */
[----:B------:R-:W-:Y:S02]  /*128a0*/  IMAD.MOV.U32 R105, RZ, RZ, 0x1f ;  /* 0x0000001fff697424 */ /* 0x000fe400078e00ff */
[----:B------:R-:W-:-:S02]  /*128b0*/  IMAD.MOV.U32 R112, RZ, RZ, -0x1 ;  /* 0xffffffffff707424 */ /* 0x000fc400078e00ff */
[----:B------:R-:W-:Y:S05]  /*128c0*/  CALL.REL.NOINC `($__internal_39_$__cuda_sm70_shflsync_bfly_p) ;  /* 0x0000062000007944 */ /* 0x000fea0003c00000 */
[----:B0-----:R-:W-:Y:S01]  /*128d0*/  HFMA2.MMA R105, -RZ, RZ, 0, 1.847743988037109375e-06 ;  /* 0x0000001fff697435 */ /* 0x001fe200000001ff */
[----:B-1----:R-:W-:Y:S01]  /*128e0*/  FADD.FTZ R114, R114, R113 ;  /* 0x0000007172727221 */ /* 0x002fe20000010000 */
[----:B------:R-:W-:Y:S01]  /*128f0*/  MOV R106, 0x12930 ;  /* 0x00012930006a7802 */ /* 0x000fe20000000f00 */
[----:B------:R-:W-:-:S02]  /*12900*/  IMAD.MOV.U32 R113, RZ, RZ, 0x4 ;  /* 0x00000004ff717424 */ /* 0x000fc400078e00ff */
[----:B------:R-:W-:Y:S02]  /*12910*/  IMAD.MOV.U32 R112, RZ, RZ, -0x1 ;  /* 0xffffffffff707424 */ /* 0x000fe400078e00ff */
[----:B------:R-:W-:Y:S05]  /*12920*/  CALL.REL.NOINC `($__internal_39_$__cuda_sm70_shflsync_bfly_p) ;  /* 0x000005c000007944 */ /* 0x000fea0003c00000 */
[----:B01----:R-:W-:Y:S01]  /*12930*/  FADD.FTZ R114, R114, R113 ;  /* 0x0000007172727221 */ /* 0x003fe20000010000 */
[----:B------:R-:W-:Y:S01]  /*12940*/  MOV R106, 0x12990 ;  /* 0x00012990006a7802 */ /* 0x000fe20000000f00 */
[----:B------:R-:W-:Y:S02]  /*12950*/  IMAD.MOV.U32 R113, RZ, RZ, 0x8 ;  /* 0x00000008ff717424 */ /* 0x000fe400078e00ff */
[----:B------:R-:W-:Y:S02]  /*12960*/  IMAD.MOV.U32 R105, RZ, RZ, 0x1f ;  /* 0x0000001fff697424 */ /* 0x000fe400078e00ff */
[----:B------:R-:W-:Y:S02]  /*12970*/  IMAD.MOV.U32 R112, RZ, RZ, -0x1 ;  /* 0xffffffffff707424 */ /* 0x000fe400078e00ff */
[----:B------:R-:W-:Y:S05]  /*12980*/  CALL.REL.NOINC `($__internal_39_$__cuda_sm70_shflsync_bfly_p) ;  /* 0x0000056000007944 */ /* 0x000fea0003c00000 */
[----:B01----:R-:W-:Y:S01]  /*12990*/  FADD.FTZ R114, R114, R113 ;  /* 0x0000007172727221 */ /* 0x003fe20000010000 */
[----:B------:R-:W-:Y:S01]  /*129a0*/  MOV R113, 0x10 ;  /* 0x0000001000717802 */ /* 0x000fe20000000f00 */
[----:B------:R-:W-:Y:S01]  /*129b0*/  IMAD.MOV.U32 R105, RZ, RZ, 0x1f ;  /* 0x0000001fff697424 */ /* 0x000fe200078e00ff */
[----:B------:R-:W-:Y:S01]  /*129c0*/  MOV R106, 0x129f0 ;  /* 0x000129f0006a7802 */ /* 0x000fe20000000f00 */
[----:B------:R-:W-:-:S02]  /*129d0*/  IMAD.MOV.U32 R112, RZ, RZ, -0x1 ;  /* 0xffffffffff707424 */ /* 0x000fc400078e00ff */
[----:B------:R-:W-:Y:S05]  /*129e0*/  CALL.REL.NOINC `($__internal_39_$__cuda_sm70_shflsync_bfly_p) ;  /* 0x0000050000007944 */ /* 0x000fea0003c00000 */
        /* <DEDUP_REMOVED lines=54> */
[----:B------:R-:W-:Y:S05]  /*12d50*/  CALL.REL.NOINC `($__internal_39_$__cuda_sm70_shflsync_bfly_p) ;  /* 0x0000019000007944 */ /* 0x000fea0003c00000 */
[----:B01----:R-:W-:Y:S01]  /*12d60*/  FADD.FTZ R114, R114, R113 ;  /* 0x0000007172727221 */ /* 0x003fe20000010000 */
[----:B------:R-:W-:Y:S01]  /*12d70*/  MOV R106, 0x12dc0 ;  /* 0x00012dc0006a7802 */ /* 0x000fe20000000f00 */
[----:B------:R-:W-:Y:S02]  /*12d80*/  IMAD.MOV.U32 R113, RZ, RZ, 0x2 ;  /* 0x00000002ff717424 */ /* 0x000fe400078e00ff */
[----:B------:R-:W-:Y:S02]  /*12d90*/  IMAD.MOV.U32 R105, RZ, RZ, 0x1f ;  /* 0x0000001fff697424 */ /* 0x000fe400078e00ff */
[----:B------:R-:W-:Y:S02]  /*12da0*/  IMAD.MOV.U32 R112, RZ, RZ, -0x1 ;  /* 0xffffffffff707424 */ /* 0x000fe400078e00ff */
        /* <DEDUP_REMOVED lines=19> */
[----:B01----:R-:W-:Y:S05]  /*12ee0*/  BRA `(.L_x_9904) ;  /* 0xffffeed000007947 */ /* 0x003fea000383ffff */
        .weak           $__internal_39_$__cuda_sm70_shflsync_bfly_p
        .type           $__internal_39_$__cuda_sm70_shflsync_bfly_p,@function
        .size           $__internal_39_$__cuda_sm70_shflsync_bfly_p,(.L_x_20019 - $__internal_39_$__cuda_sm70_shflsync_bfly_p)
$__internal_39_$__cuda_sm70_shflsync_bfly_p:
[----:B------:R-:W-:Y:S01]  /*12ef0*/  IMAD.MOV.U32 R107, RZ, RZ, 0x0 ;  /* 0x00000000ff6b7424 */ /* 0x000fe200078e00ff */
[----:B------:R-:W-:Y:S04]  /*12f00*/  WARPSYNC R112 ;  /* 0x0000007000007348 */ /* 0x000fe80003800000 */
[----:B------:R0:W1:Y:S01]  /*12f10*/  SHFL.BFLY PT, R113, R114, R113, R105 ;  /* 0x0c00007172717389 */ /* 0x00006200000e0069 */
[----:B------:R-:W-:Y:S05]  /*12f20*/  RET.REL.NODEC R106 `(_ZN10layer_norm31ln_parallel_residual_fwd_kernelINS_13Kernel_traitsIf13__nv_bfloat16fS2_fjLj3072ELj1ELj1ELj4ELj16ENS_18Kernel_traits_baseILj3072EfS2_fS2_fjLj128EEEEELb1ELb1ELb1EEEvNS_9FwdParamsE) ;  /* 0xfffed0d06a007950 */ /* 0x000fea0003c3ffff */
.L_x_9905:
        /* <DEDUP_REMOVED lines=13> */
.L_x_20019:


//--------------------- .text._ZN10layer_norm31ln_parallel_residual_fwd_kernelINS_13Kernel_traitsIf6__halfS2_S2_fjLj3072ELj1ELj1ELj4ELj16ENS_18Kernel_traits_baseILj3072EfS2_S2_S2_fjLj128EEEEELb0ELb0ELb0EEEvNS_9FwdParamsE --------------------------
	.section	.text._ZN10layer_norm31ln_parallel_residual_fwd_kernelINS_13Kernel_traitsIf6__halfS2_S2_fjLj3072ELj1ELj1ELj4ELj16ENS_18Kernel_traits_baseILj3072EfS2_S2_S2_fjLj128EEEEELb0ELb0ELb0EEEvNS_9FwdParamsE,"ax",@progbits
	.sectioninfo	@"SHI_REGISTERS=162"
	.align	128
        .global         _ZN10layer_norm31ln_parallel_residual_fwd_kernelINS_13Kernel_traitsIf6__halfS2_S2_fjLj3072ELj1ELj1ELj4ELj16ENS_18Kernel_traits_baseILj3072EfS2_S2_S2_fjLj128EEEEELb0ELb0ELb0EEEvNS_9FwdParamsE
        .type           _ZN10layer_norm31ln_parallel_residual_fwd_kernelINS_13Kernel_traitsIf6__halfS2_S2_fjLj3072ELj1ELj1ELj4ELj16ENS_18Kernel_traits_baseILj3072EfS2_S2_S2_fjLj128EEEEELb0ELb0ELb0EEEvNS_9FwdParamsE,@function
        .size           _ZN10layer_norm31ln_parallel_residual_fwd_kernelINS_13Kernel_traitsIf6__halfS2_S2_fjLj3072ELj1ELj1ELj4ELj16ENS_18Kernel_traits_baseILj3072EfS2_S2_S2_fjLj128EEEEELb0ELb0ELb0EEEvNS_9FwdParamsE,(.L_x_20020 - _ZN10layer_norm31ln_parallel_residual_fwd_kernelINS_13Kernel_traitsIf6__halfS2_S2_fjLj3072ELj1ELj1ELj4ELj16ENS_18Kernel_traits_baseILj3072EfS2_S2_S2_fjLj128EEEEELb0ELb0ELb0EEEvNS_9FwdParamsE)
        .other          _ZN10layer_norm31ln_parallel_residual_fwd_kernelINS_13Kernel_traitsIf6__halfS2_S2_fjLj3072ELj1ELj1ELj4ELj16ENS_18Kernel_traits_baseILj3072EfS2_S2_S2_fjLj128EEEEELb0ELb0ELb0EEEvNS_9FwdParamsE,@"STO_CUDA_ENTRY STV_DEFAULT"
_ZN10layer_norm31ln_parallel_residual_fwd_kernelINS_13Kernel_traitsIf6__halfS2_S2_fjLj3072ELj1ELj1ELj4ELj16ENS_18Kernel_traits_baseILj3072EfS2_S2_S2_fjLj128EEEEELb0ELb0ELb0EEEvNS_9FwdParamsE:
.text._ZN10layer_norm31ln_parallel_residual_fwd_kernelINS_13Kernel_traitsIf6__halfS2_S2_fjLj3072ELj1ELj1ELj4ELj16ENS_18Kernel_traits_baseILj3072EfS2_S2_S2_fjLj128EEEEELb0ELb0ELb0EEEvNS_9FwdParamsE:
        /* <DEDUP_REMOVED lines=45> */
.L_x_9907:
[----:B------:R-:W-:Y:S05]  /*02d0*/  BSYNC B0 ;  /* 0x0000000000007941 */ /* 0x000fea0003800000 */
.L_x_9906:
        /* <DEDUP_REMOVED lines=10> */
[----:B0-----:R-:W-:-:S09]  /*0380*/  SHF.L.U32 R5, R8, 0x5, RZ ;  /* 0x0000000508057819 */ /* 0x001fd200000006ff */
[----:B------:R-:W-:-:S04]  /*0390*/  @P0 LEA R2, P2, R8, c[0x0][0x218], 0x5 ;  /* 0x0000860008020a11 */ /* 0x000fc800078428ff */
[C---:B------:R-:W-:Y:S02]  /*03a0*/  @P0 LEA.HI.X R3, R8.reuse, c[0x0][0x21c], RZ, 0x5, P2 ;  /* 0x0000870008030a11 */ /* 0x040fe400010f2cff */
[----:B------:R-:W-:Y:S02]  /*03b0*/  MOV R7, 0x20 ;  /* 0x0000002000077802 */ /* 0x000fe40000000f00 */
[----:B------:R-:W-:Y:S01]  /*03c0*/  SHF.L.U64.HI R11, R8, 0x5, RZ ;  /* 0x00000005080b7819 */ /* 0x000fe200000102ff */
[----:B------:R0:W5:Y:S01]  /*03d0*/  @P0 LDG.E.128 R80, [R2.64] ;  /* 0x0000000402500981 */ /* 0x000162000c1e1d00 */
[----:B------:R-:W-:-:S03]  /*03e0*/  @P1 IADD3 R4, P2, R5, c[0x0][0x220], RZ ;  /* 0x0000880005041a10 */ /* 0x000fc60007f5e0ff */
        /* <DEDUP_REMOVED lines=16> */
.L_x_9909:
[----:B------:R-:W-:Y:S05]  /*04f0*/  BSYNC B0 ;  /* 0x0000000000007941 */ /* 0x000fea0003800000 */
.L_x_9908:
        /* <DEDUP_REMOVED lines=11> */
[----:B0-----:R-:W-:-:S08]  /*05b0*/  SHF.L.U32 R4, R8, 0x5, RZ ;  /* 0x0000000508047819 */ /* 0x001fd000000006ff */
[----:B------:R-:W-:-:S04]  /*05c0*/  @P0 LEA R2, P2, R8, c[0x0][0x218], 0x5 ;  /* 0x0000860008020a11 */ /* 0x000fc800078428ff */
[----:B------:R-:W-:Y:S02]  /*05d0*/  @P0 LEA.HI.X R3, R8, c[0x0][0x21c], RZ, 0x5, P2 ;  /* 0x0000870008030a11 */ /* 0x000fe400010f2cff */
        /* <DEDUP_REMOVED lines=18> */
.L_x_9911:
[----:B------:R-:W-:Y:S05]  /*0700*/  BSYNC B0 ;  /* 0x0000000000007941 */ /* 0x000fea0003800000 */
.L_x_9910:
[----:B------:R-:W1:Y:S02]  /*0710*/  S2UR UR6, SR_CTAID.X ;  /* 0x00000000000679c3 */ /* 0x000e640000002500 */
[----:B01----:R-:W-:-:S04]  /*0720*/  LEA.HI R7, R10, UR6, RZ, 0x19 ;  /* 0x000000060a077c11 */ /* 0x003fc8000f8fc8ff */
[----:B------:R-:W-:-:S13]  /*0730*/  ISETP.GE.AND P0, PT, R7, c[0x0][0x164], PT ;  /* 0x0000590007007a0c */ /* 0x000fda0003f06270 */
[----:B------:R-:W-:Y:S05]  /*0740*/  @P0 EXIT ;  /* 0x000000000000094d */ /* 0x000fea0003800000 */
[----:B------:R-:W-:Y:S01]  /*0750*/  SHF.R.S32.HI R0, RZ, 0x3, R0 ;  /* 0x00000003ff007819 */ /* 0x000fe20000011400 */
[----:B------:R-:W-:Y:S01]  /*0760*/  HFMA2.MMA R6, -RZ, RZ, 0, 5.9604644775390625e-08 ;  /* 0x00000001ff067435 */ /* 0x000fe200000001ff */
[----:B------:R-:W-:Y:S01]  /*0770*/  LOP3.LUT R3, R10, 0x60, RZ, 0xc0, !PT ;  /* 0x000000600a037812 */ /* 0x000fe200078ec0ff */
[----:B------:R-:W-:Y:S01]  /*0780*/  ULDC.U8 UR6, c[0x0][0x1f0] ;  /* 0x00007c0000067ab9 */ /* 0x000fe20000000000 */
        /* <DEDUP_REMOVED lines=12> */
[----:B------:R-:W-:Y:S02]  /*0850*/  MOV R2, c[0x0][0x180] ;  /* 0x0000600000027a02 */ /* 0x000fe40000000f00 */
[----:B------:R-:W0:Y:S01]  /*0860*/  I2F.U32 R3, R3 ;  /* 0x0000000300037306 */ /* 0x000e220000201000 */
[----:B------:R-:W-:Y:S02]  /*0870*/  IMNMX R5, R5, 0x20, PT ;  /* 0x0000002005057817 */ /* 0x000fe40003800200 */
[----:B------:R-:W-:Y:S02]  /*0880*/  LOP3.LUT P0, RZ, R2, c[0x0][0x178], RZ, 0xfc, !PT ;  /* 0x00005e0002ff7a12 */ /* 0x000fe4000780fcff */
[----:B------:R-:W-:-:S02]  /*0890*/  MOV R2, c[0x0][0x184] ;  /* 0x0000610000027a02 */ /* 0x000fc40000000f00 */
[----:B------:R-:W-:Y:S02]  /*08a0*/  IADD3 R5, R0, R5, RZ ;  /* 0x0000000500057210 */ /* 0x000fe40007ffe0ff */
[----:B------:R-:W-:Y:S02]  /*08b0*/  LOP3.LUT P0, RZ, R2, c[0x0][0x17c], RZ, 0xfc, P0 ;  /* 0x00005f0002ff7a12 */ /* 0x000fe4000000fcff */
[----:B------:R-:W-:Y:S01]  /*08c0*/  SHF.L.U32 R5, R5, 0x3, RZ ;  /* 0x0000000305057819 */ /* 0x000fe200000006ff */
[----:B0-----:R0:W1:Y:S08]  /*08d0*/  MUFU.RCP R8, R3 ;  /* 0x0000000300087308 */ /* 0x0010700000001000 */
.L_x_10023:
        /* <DEDUP_REMOVED lines=23> */
[----:B0-2---:R-:W-:-:S12]  /*0a50*/  HADD2.F32 R3, -RZ, R128.H0_H0 ;  /* 0x20000080ff037230 */ /* 0x005fd80000004100 */
[----:B------:R-:W-:Y:S05]  /*0a60*/  @P2 BRA `(.L_x_9914) ;  /* 0x0000008000002947 */ /* 0x000fea0003800000 */
[----:B---3--:R-:W-:-:S04]  /*0a70*/  ISETP.NE.U32.AND P6, PT, RZ, c[0x0][0x180], PT ;  /* 0x00006000ff007a0c */ /* 0x008fc80003fc5070 */
[----:B------:R-:W-:-:S13]  /*0a80*/  ISETP.NE.AND.EX P6, PT, RZ, c[0x0][0x184], PT, P6 ;  /* 0x00006100ff007a0c */ /* 0x000fda0003fc5360 */
[----:B------:R-:W-:Y:S05]  /*0a90*/  @P6 BRA `(.L_x_9915) ;  /* 0x0000002000006947 */ /* 0x000fea0003800000 */
[----:B------:R-:W-:Y:S05]  /*0aa0*/  @P0 BRA `(.L_x_9916) ;  /* 0x0000008000000947 */ /* 0x000fea0003800000 */
[----:B------:R-:W-:Y:S05]  /*0ab0*/  BRA `(.L_x_9917) ;  /* 0x0000009000007947 */ /* 0x000fea0003800000 */
.L_x_9915:
[----:B-----5:R-:W-:-:S05]  /*0ac0*/  HADD2.F32 R120, -RZ, R12.H0_H0 ;  /* 0x2000000cff787230 */ /* 0x020fca0000004100 */
[----:B------:R-:W-:Y:S01]  /*0ad0*/  FADD.FTZ R3, R120, R3 ;  /* 0x0000000378037221 */ /* 0x000fe20000010000 */
[----:B------:R-:W-:Y:S05]  /*0ae0*/  BRA `(.L_x_9916) ;  /* 0x0000004000007947 */ /* 0x000fea0003800000 */
.L_x_9914:
[----:B---3-5:R-:W-:Y:S02]  /*0af0*/  HADD2.F32 R120, -RZ, R16.H0_H0 ;  /* 0x20000010ff787230 */ /* 0x028fe40000004100 */
[----:B------:R-:W-:-:S03]  /*0b00*/  @P1 HADD2.F32 R122, -RZ, R12.H0_H0 ;  /* 0x2000000cff7a1230 */ /* 0x000fc60000004100 */
[----:B------:R-:W-:-:S04]  /*0b10*/  FADD.FTZ R3, R120, R3 ;  /* 0x0000000378037221 */ /* 0x000fc80000010000 */
[----:B------:R-:W-:-:S05]  /*0b20*/  @P1 FADD.FTZ R3, R122, R3 ;  /* 0x000000037a031221 */ /* 0x000fca0000010000 */
.L_x_9916:
[----:B------:R-:W-:-:S04]  /*0b30*/  F2FP.PACK_AB R11, RZ, R3 ;  /* 0x00000003ff0b723e */ /* 0x000fc800000000ff */
[----:B------:R-:W-:Y:S02]  /*0b40*/  PRMT R116, R11, 0x7610, R116 ;  /* 0x000076100b747816 */ /* 0x000fe40000000074 */
.L_x_9917:
[----:B------:R-:W-:Y:S01]  /*0b50*/  HADD2.F32 R128, -RZ, R128.H1_H1 ;  /* 0x30000080ff807230 */ /* 0x000fe20000004100 */
[----:B------:R-:W-:Y:S05]  /*0b60*/  @P2 BRA `(.L_x_9918) ;  /* 0x0000008000002947 */ /* 0x000fea0003800000 */
[----:B------:R-:W-:-:S04]  /*0b70*/  ISETP.NE.U32.AND P6, PT, RZ, c[0x0][0x180], PT ;  /* 0x00006000ff007a0c */ /* 0x000fc80003fc5070 */
[----:B------:R-:W-:-:S13]  /*0b80*/  ISETP.NE.AND.EX P6, PT, RZ, c[0x0][0x184], PT, P6 ;  /* 0x00006100ff007a0c */ /* 0x000fda0003fc5360 */
[----:B------:R-:W-:Y:S05]  /*0b90*/  @P6 BRA `(.L_x_9919) ;  /* 0x0000002000006947 */ /* 0x000fea0003800000 */
[----:B------:R-:W-:Y:S05]  /*0ba0*/  @P0 BRA `(.L_x_9920) ;  /* 0x0000008000000947 */ /* 0x000fea0003800000 */
[----:B------:R-:W-:Y:S05]  /*0bb0*/  BRA `(.L_x_9921) ;  /* 0x0000009000007947 */ /* 0x000fea0003800000 */
.L_x_9919:
[----:B-----5:R-:W-:-:S05]  /*0bc0*/  HADD2.F32 R11, -RZ, R12.H1_H1 ;  /* 0x3000000cff0b7230 */ /* 0x020fca0000004100 */
[----:B------:R-:W-:Y:S01]  /*0bd0*/  FADD.FTZ R128, R11, R128 ;  /* 0x000000800b807221 */ /* 0x000fe20000010000 */
[----:B------:R-:W-:Y:S05]  /*0be0*/  BRA `(.L_x_9920) ;  /* 0x0000004000007947 */ /* 0x000fea0003800000 */
.L_x_9918:
[----:B-----5:R-:W-:Y:S02]  /*0bf0*/  HADD2.F32 R11, -RZ, R16.H1_H1 ;  /* 0x30000010ff0b7230 */ /* 0x020fe40000004100 */
[----:B------:R-:W-:-:S03]  /*0c00*/  @P1 HADD2.F32 R121, -RZ, R12.H1_H1 ;  /* 0x3000000cff791230 */ /* 0x000fc60000004100 */
[----:B------:R-:W-:-:S04]  /*0c10*/  FADD.FTZ R128, R11, R128 ;  /* 0x000000800b807221 */ /* 0x000fc80000010000 */
[----:B------:R-:W-:-:S05]  /*0c20*/  @P1 FADD.FTZ R128, R121, R128 ;  /* 0x0000008079801221 */ /* 0x000fca0000010000 */
.L_x_9920:
[----:B------:R-:W-:-:S04]  /*0c30*/  F2FP.PACK_AB R11, RZ, R128 ;  /* 0x00000080ff0b723e */ /* 0x000fc800000000ff */
[----:B------:R-:W-:Y:S02]  /*0c40*/  PRMT R116, R116, 0x5410, R11 ;  /* 0x0000541074747816 */ /* 0x000fe4000000000b */
.L_x_9921:
[----:B------:R-:W-:Y:S01]  /*0c50*/  HADD2.F32 R11, -RZ, R129.H0_H0 ;  /* 0x20000081ff0b7230 */ /* 0x000fe20000004100 */
[----:B------:R-:W-:Y:S05]  /*0c60*/  @P2 BRA `(.L_x_9922) ;  /* 0x0000008000002947 */ /* 0x000fea0003800000 */
[----:B------:R-:W-:-:S04]  /*0c70*/  ISETP.NE.U32.AND P6, PT, RZ, c[0x0][0x180], PT ;  /* 0x00006000ff007a0c */ /* 0x000fc80003fc5070 */
[----:B------:R-:W-:-:S13]  /*0c80*/  ISETP.NE.AND.EX P6, PT, RZ, c[0x0][0x184], PT, P6 ;  /* 0x00006100ff007a0c */ /* 0x000fda0003fc5360 */
[----:B------:R-:W-:Y:S05]  /*0c90*/  @P6 BRA `(.L_x_9923) ;  /* 0x0000002000006947 */ /* 0x000fea0003800000 */
[----:B------:R-:W-:Y:S05]  /*0ca0*/  @P0 BRA `(.L_x_9924) ;  /* 0x0000008000000947 */ /* 0x000fea0003800000 */
[----:B------:R-:W-:Y:S05]  /*0cb0*/  BRA `(.L_x_9925) ;  /* 0x0000009000007947 */ /* 0x000fea0003800000 */
.L_x_9923:
[----:B-----5:R-:W-:-:S05]  /*0cc0*/  HADD2.F32 R120, -RZ, R13.H0_H0 ;  /* 0x2000000dff787230 */ /* 0x020fca0000004100 */
[----:B------:R-:W-:Y:S01]  /*0cd0*/  FADD.FTZ R11, R120, R11 ;  /* 0x0000000b780b7221 */ /* 0x000fe20000010000 */
[----:B------:R-:W-:Y:S05]  /*0ce0*/  BRA `(.L_x_9924) ;  /* 0x0000004000007947 */ /* 0x000fea0003800000 */
.L_x_9922:
[----:B-----5:R-:W-:Y:S02]  /*0cf0*/  HADD2.F32 R120, -RZ, R17.H0_H0 ;  /* 0x20000011ff787230 */ /* 0x020fe40000004100 */
[----:B------:R-:W-:-:S03]  /*0d00*/  @P1 HADD2.F32 R122, -RZ, R13.H0_H0 ;  /* 0x2000000dff7a1230 */ /* 0x000fc60000004100 */
[----:B------:R-:W-:-:S04]  /*0d10*/  FADD.FTZ R11, R120, R11 ;  /* 0x0000000b780b7221 */ /* 0x000fc80000010000 */
[----:B------:R-:W-:-:S05]  /*0d20*/  @P1 FADD.FTZ R11, R122, R11 ;  /* 0x0000000b7a0b1221 */ /* 0x000fca0000010000 */
.L_x_9924:
[----:B------:R-:W-:-:S04]  /*0d30*/  F2FP.PACK_AB R120, RZ, R11 ;  /* 0x0000000bff78723e */ /* 0x000fc800000000ff */
[----:B------:R-:W-:Y:S02]  /*0d40*/  PRMT R117, R120, 0x7610, R117 ;  /* 0x0000761078757816 */ /* 0x000fe40000000075 */
.L_x_9925:
[----:B------:R-:W-:Y:S01]  /*0d50*/  HADD2.F32 R136, -RZ, R129.H1_H1 ;  /* 0x30000081ff887230 */ /* 0x000fe20000004100 */
[----:B------:R-:W-:Y:S05]  /*0d60*/  @P2 BRA `(.L_x_9926) ;  /* 0x0000008000002947 */ /* 0x000fea0003800000 */
[----:B------:R-:W-:-:S04]  /*0d70*/  ISETP.NE.U32.AND P6, PT, RZ, c[0x0][0x180], PT ;  /* 0x00006000ff007a0c */ /* 0x000fc80003fc5070 */
[----:B------:R-:W-:-:S13]  /*0d80*/  ISETP.NE.AND.EX P6, PT, RZ, c[0x0][0x184], PT, P6 ;  /* 0x00006100ff007a0c */ /* 0x000fda0003fc5360 */
[----:B------:R-:W-:Y:S05]  /*0d90*/  @P6 BRA `(.L_x_9927) ;  /* 0x0000002000006947 */ /* 0x000fea0003800000 */
[----:B------:R-:W-:Y:S05]  /*0da0*/  @P0 BRA `(.L_x_9928) ;  /* 0x0000008000000947 */ /* 0x000fea0003800000 */
[----:B------:R-:W-:Y:S05]  /*0db0*/  BRA `(.L_x_9929) ;  /* 0x0000009000007947 */ /* 0x000fea0003800000 */
.L_x_9927:
[----:B-----5:R-:W-:-:S05]  /*0dc0*/  HADD2.F32 R121, -RZ, R13.H1_H1 ;  /* 0x3000000dff797230 */ /* 0x020fca0000004100 */
[----:B------:R-:W-:Y:S01]  /*0dd0*/  FADD.FTZ R136, R121, R136 ;  /* 0x0000008879887221 */ /* 0x000fe20000010000 */
[----:B------:R-:W-:Y:S05]  /*0de0*/  BRA `(.L_x_9928) ;  /* 0x0000004000007947 */ /* 0x000fea0003800000 */
.L_x_9926:
[----:B-----5:R-:W-:Y:S02]  /*0df0*/  HADD2.F32 R121, -RZ, R17.H1_H1 ;  /* 0x30000011ff797230 */ /* 0x020fe40000004100 */
[----:B------:R-:W-:-:S03]  /*0e00*/  @P1 HADD2.F32 R123, -RZ, R13.H1_H1 ;  /* 0x3000000dff7b1230 */ /* 0x000fc60000004100 */
[----:B------:R-:W-:-:S04]  /*0e10*/  FADD.FTZ R136, R121, R136 ;  /* 0x0000008879887221 */ /* 0x000fc80000010000 */
[----:B------:R-:W-:-:S05]  /*0e20*/  @P1 FADD.FTZ R136, R123, R136 ;  /* 0x000000887b881221 */ /* 0x000fca0000010000 */
.L_x_9928:
[----:B------:R-:W-:-:S04]  /*0e30*/  F2FP.PACK_AB R120, RZ, R136 ;  /* 0x00000088ff78723e */ /* 0x000fc800000000ff */
[----:B------:R-:W-:Y:S02]  /*0e40*/  PRMT R117, R117, 0x5410, R120 ;  /* 0x0000541075757816 */ /* 0x000fe40000000078 */
.L_x_9929:
[----:B------:R-:W-:Y:S01]  /*0e50*/  HADD2.F32 R129, -RZ, R130.H0_H0 ;  /* 0x20000082ff817230 */ /* 0x000fe20000004100 */
[----:B------:R-:W-:Y:S05]  /*0e60*/  @P2 BRA `(.L_x_9930) ;  /* 0x0000008000002947 */ /* 0x000fea0003800000 */
[----:B------:R-:W-:-:S04]  /*0e70*/  ISETP.NE.U32.AND P6, PT, RZ, c[0x0][0x180], PT ;  /* 0x00006000ff007a0c */ /* 0x000fc80003fc5070 */
[----:B------:R-:W-:-:S13]  /*0e80*/  ISETP.NE.AND.EX P6, PT, RZ, c[0x0][0x184], PT, P6 ;  /* 0x00006100ff007a0c */ /* 0x000fda0003fc5360 */
[----:B------:R-:W-:Y:S05]  /*0e90*/  @P6 BRA `(.L_x_9931) ;  /* 0x0000002000006947 */ /* 0x000fea0003800000 */
[----:B------:R-:W-:Y:S05]  /*0ea0*/  @P0 BRA `(.L_x_9932) ;  /* 0x0000008000000947 */ /* 0x000fea0003800000 */
[----:B------:R-:W-:Y:S05]  /*0eb0*/  BRA `(.L_x_9933) ;  /* 0x0000009000007947 */ /* 0x000fea0003800000 */
.L_x_9931:
[----:B-----5:R-:W-:-:S05]  /*0ec0*/  HADD2.F32 R120, -RZ, R14.H0_H0 ;  /* 0x2000000eff787230 */ /* 0x020fca0000004100 */
[----:B------:R-:W-:Y:S01]  /*0ed0*/  FADD.FTZ R129, R120, R129 ;  /* 0x0000008178817221 */ /* 0x000fe20000010000 */
[----:B------:R-:W-:Y:S05]  /*0ee0*/  BRA `(.L_x_9932) ;  /* 0x0000004000007947 */ /* 0x000fea0003800000 */
.L_x_9930:
[----:B-----5:R-:W-:Y:S02]  /*0ef0*/  HADD2.F32 R120, -RZ, R18.H0_H0 ;  /* 0x20000012ff787230 */ /* 0x020fe40000004100 */
[----:B------:R-:W-:-:S03]  /*0f00*/  @P1 HADD2.F32 R122, -RZ, R14.H0_H0 ;  /* 0x2000000eff7a1230 */ /* 0x000fc60000004100 */
[----:B------:R-:W-:-:S04]  /*0f10*/  FADD.FTZ R129, R120, R129 ;  /* 0x0000008178817221 */ /* 0x000fc80000010000 */
[----:B------:R-:W-:-:S05]  /*0f20*/  @P1 FADD.FTZ R129, R122, R129 ;  /* 0x000000817a811221 */ /* 0x000fca0000010000 */
.L_x_9932:
[----:B------:R-:W-:-:S04]  /*0f30*/  F2FP.PACK_AB R120, RZ, R129 ;  /* 0x00000081ff78723e */ /* 0x000fc800000000ff */
[----:B------:R-:W-:Y:S02]  /*0f40*/  PRMT R118, R120, 0x7610, R118 ;  /* 0x0000761078767816 */ /* 0x000fe40000000076 */
.L_x_9933:
[----:B------:R-:W-:Y:S01]  /*0f50*/  HADD2.F32 R141, -RZ, R130.H1_H1 ;  /* 0x30000082ff8d7230 */ /* 0x000fe20000004100 */
[----:B------:R-:W-:Y:S05]  /*0f60*/  @P2 BRA `(.L_x_9934) ;  /* 0x0000008000002947 */ /* 0x000fea0003800000 */
[----:B------:R-:W-:-:S04]  /*0f70*/  ISETP.NE.U32.AND P6, PT, RZ, c[0x0][0x180], PT ;  /* 0x00006000ff007a0c */ /* 0x000fc80003fc5070 */
[----:B------:R-:W-:-:S13]  /*0f80*/  ISETP.NE.AND.EX P6, PT, RZ, c[0x0][0x184], PT, P6 ;  /* 0x00006100ff007a0c */ /* 0x000fda0003fc5360 */
[----:B------:R-:W-:Y:S05]  /*0f90*/  @P6 BRA `(.L_x_9935) ;  /* 0x0000002000006947 */ /* 0x000fea0003800000 */
[----:B------:R-:W-:Y:S05]  /*0fa0*/  @P0 BRA `(.L_x_9936) ;  /* 0x0000008000000947 */ /* 0x000fea0003800000 */
[----:B------:R-:W-:Y:S05]  /*0fb0*/  BRA `(.L_x_9937) ;  /* 0x0000009000007947 */ /* 0x000fea0003800000 */
.L_x_9935:
[----:B-----5:R-:W-:-:S05]  /*0fc0*/  HADD2.F32 R120, -RZ, R14.H1_H1 ;  /* 0x3000000eff787230 */ /* 0x020fca0000004100 */
[----:B------:R-:W-:Y:S01]  /*0fd0*/  FADD.FTZ R141, R120, R141 ;  /* 0x0000008d788d7221 */ /* 0x000fe20000010000 */
[----:B------:R-:W-:Y:S05]  /*0fe0*/  BRA `(.L_x_9936) ;  /* 0x0000004000007947 */ /* 0x000fea0003800000 */
.L_x_9934:
[----:B-----5:R-:W-:Y:S02]  /*0ff0*/  HADD2.F32 R120, -RZ, R18.H1_H1 ;  /* 0x30000012ff787230 */ /* 0x020fe40000004100 */
[----:B------:R-:W-:-:S03]  /*1000*/  @P1 HADD2.F32 R122, -RZ, R14.H1_H1 ;  /* 0x3000000eff7a1230 */ /* 0x000fc60000004100 */
[----:B------:R-:W-:-:S04]  /*1010*/  FADD.FTZ R141, R120, R141 ;  /* 0x0000008d788d7221 */ /* 0x000fc80000010000 */
[----:B------:R-:W-:-:S05]  /*1020*/  @P1 FADD.FTZ R141, R122, R141 ;  /* 0x0000008d7a8d1221 */ /* 0x000fca0000010000 */
.L_x_9936:
[----:B------:R-:W-:-:S04]  /*1030*/  F2FP.PACK_AB R120, RZ, R141 ;  /* 0x0000008dff78723e */ /* 0x000fc800000000ff */
[----:B------:R-:W-:Y:S02]  /*1040*/  PRMT R118, R118, 0x5410, R120 ;  /* 0x0000541076767816 */ /* 0x000fe40000000078 */
.L_x_9937:
[----:B------:R-:W-:Y:S01]  /*1050*/  HADD2.F32 R130, -RZ, R131.H0_H0 ;  /* 0x20000083ff827230 */ /* 0x000fe20000004100 */
[----:B------:R-:W-:Y:S05]  /*1060*/  @P2 BRA `(.L_x_9938) ;  /* 0x0000008000002947 */ /* 0x000fea0003800000 */
[----:B------:R-:W-:-:S04]  /*1070*/  ISETP.NE.U32.AND P6, PT, RZ, c[0x0][0x180], PT ;  /* 0x00006000ff007a0c */ /* 0x000fc80003fc5070 */
[----:B------:R-:W-:-:S13]  /*1080*/  ISETP.NE.AND.EX P6, PT, RZ, c[0x0][0x184], PT, P6 ;  /* 0x00006100ff007a0c */ /* 0x000fda0003fc5360 */
[----:B------:R-:W-:Y:S05]  /*1090*/  @P6 BRA `(.L_x_9939) ;  /* 0x0000002000006947 */ /* 0x000fea0003800000 */
[----:B------:R-:W-:Y:S05]  /*10a0*/  @P0 BRA `(.L_x_9940) ;  /* 0x0000008000000947 */ /* 0x000fea0003800000 */
[----:B------:R-:W-:Y:S05]  /*10b0*/  BRA `(.L_x_9941) ;  /* 0x0000009000007947 */ /* 0x000fea0003800000 */
.L_x_9939:
[----:B-----5:R-:W-:-:S05]  /*10c0*/  HADD2.F32 R121, -RZ, R15.H0_H0 ;  /* 0x2000000fff797230 */ /* 0x020fca0000004100 */
[----:B------:R-:W-:Y:S01]  /*10d0*/  FADD.FTZ R130, R121, R130 ;  /* 0x0000008279827221 */ /* 0x000fe20000010000 */
[----:B------:R-:W-:Y:S05]  /*10e0*/  BRA `(.L_x_9940) ;  /* 0x0000004000007947 */ /* 0x000fea0003800000 */
.L_x_9938:
[----:B-----5:R-:W-:Y:S02]  /*10f0*/  HADD2.F32 R121, -RZ, R19.H0_H0 ;  /* 0x20000013ff797230 */ /* 0x020fe40000004100 */
[----:B------:R-:W-:-:S03]  /*1100*/  @P1 HADD2.F32 R123, -RZ, R15.H0_H0 ;  /* 0x2000000fff7b1230 */ /* 0x000fc60000004100 */
[----:B------:R-:W-:-:S04]  /*1110*/  FADD.FTZ R130, R121, R130 ;  /* 0x0000008279827221 */ /* 0x000fc80000010000 */
[----:B------:R-:W-:-:S05]  /*1120*/  @P1 FADD.FTZ R130, R123, R130 ;  /* 0x000000827b821221 */ /* 0x000fca0000010000 */
.L_x_9940:
[----:B------:R-:W-:-:S04]  /*1130*/  F2FP.PACK_AB R120, RZ, R130 ;  /* 0x00000082ff78723e */ /* 0x000fc800000000ff */
[----:B------:R-:W-:Y:S02]  /*1140*/  PRMT R119, R120, 0x7610, R119 ;  /* 0x0000761078777816 */ /* 0x000fe40000000077 */
.L_x_9941:
[----:B------:R-:W-:Y:S01]  /*1150*/  HADD2.F32 R131, -RZ, R131.H1_H1 ;  /* 0x30000083ff837230 */ /* 0x000fe20000004100 */
[----:B------:R-:W-:Y:S05]  /*1160*/  @P2 BRA `(.L_x_9942) ;  /* 0x0000008000002947 */ /* 0x000fea0003800000 */
[----:B------:R-:W-:-:S04]  /*1170*/  ISETP.NE.U32.AND P1, PT, RZ, c[0x0][0x180], PT ;  /* 0x00006000ff007a0c */ /* 0x000fc80003f25070 */
[----:B------:R-:W-:-:S13]  /*1180*/  ISETP.NE.AND.EX P1, PT, RZ, c[0x0][0x184], PT, P1 ;  /* 0x00006100ff007a0c */ /* 0x000fda0003f25310 */
[----:B------:R-:W-:Y:S05]  /*1190*/  @P1 BRA `(.L_x_9943) ;  /* 0x0000002000001947 */ /* 0x000fea0003800000 */
[----:B------:R-:W-:Y:S05]  /*11a0*/  @P0 BRA `(.L_x_9944) ;  /* 0x0000008000000947 */ /* 0x000fea0003800000 */
[----:B------:R-:W-:Y:S05]  /*11b0*/  BRA `(.L_x_9945) ;  /* 0x0000009000007947 */ /* 0x000fea0003800000 */
.L_x_9943:
[----:B-----5:R-:W-:-:S05]  /*11c0*/  HADD2.F32 R120, -RZ, R15.H1_H1 ;  /* 0x3000000fff787230 */ /* 0x020fca0000004100 */
[----:B------:R-:W-:Y:S01]  /*11d0*/  FADD.FTZ R131, R120, R131 ;  /* 0x0000008378837221 */ /* 0x000fe20000010000 */
[----:B------:R-:W-:Y:S05]  /*11e0*/  BRA `(.L_x_9944) ;  /* 0x0000004000007947 */ /* 0x000fea0003800000 */
.L_x_9942:
[----:B-----5:R-:W-:Y:S02]  /*11f0*/  HADD2.F32 R120, -RZ, R19.H1_H1 ;  /* 0x30000013ff787230 */ /* 0x020fe40000004100 */
[----:B------:R-:W-:-:S03]  /*1200*/  @P1 HADD2.F32 R122, -RZ, R15.H1_H1 ;  /* 0x3000000fff7a1230 */ /* 0x000fc60000004100 */
[----:B------:R-:W-:-:S04]  /*1210*/  FADD.FTZ R131, R120, R131 ;  /* 0x0000008378837221 */ /* 0x000fc80000010000 */
[----:B------:R-:W-:-:S05]  /*1220*/  @P1 FADD.FTZ R131, R122, R131 ;  /* 0x000000837a831221 */ /* 0x000fca0000010000 */
.L_x_9944:
[----:B------:R-:W-:-:S04]  /*1230*/  F2FP.PACK_AB R120, RZ, R131 ;  /* 0x00000083ff78723e */ /* 0x000fc800000000ff */
[----:B------:R-:W-:Y:S02]  /*1240*/  PRMT R119, R119, 0x5410, R120 ;  /* 0x0000541077777816 */ /* 0x000fe40000000078 */
.L_x_9945:
[C---:B------:R-:W-:Y:S02]  /*1250*/  @P0 LEA R120, P1, R4.reuse, c[0x0][0x188], 0x4 ;  /* 0x0000620004780a11 */ /* 0x040fe400078220ff */
[C---:B------:R-:W-:Y:S02]  /*1260*/  IADD3 R146, R4.reuse, 0x80, RZ ;  /* 0x0000008004927810 */ /* 0x040fe40007ffe0ff */
[----:B------:R-:W-:-:S05]  /*1270*/  @P0 LEA.HI.X R121, R4, c[0x0][0x18c], RZ, 0x4, P1 ;  /* 0x0000630004790a11 */ /* 0x000fca00008f24ff */
[----:B------:R0:W-:Y:S04]  /*1280*/  @P0 STG.E.128 [R120.64], R116 ;  /* 0x0000007478000986 */ /* 0x0001e8000c101d04 */
.L_x_9913:
[----:B------:R-:W-:Y:S05]  /*1290*/  BSYNC B0 ;  /* 0x0000000000007941 */ /* 0x000fea0003800000 */
.L_x_9912:
        /* <DEDUP_REMOVED lines=24> */
.L_x_9949:
[----:B-----5:R-:W-:-:S05]  /*1420*/  HADD2.F32 R125, -RZ, R12.H0_H0 ;  /* 0x2000000cff7d7230 */ /* 0x020fca0000004100 */
[----:B------:R-:W-:Y:S01]  /*1430*/  FADD.FTZ R2, R125, R2 ;  /* 0x000000027d027221 */ /* 0x000fe20000010000 */
[----:B------:R-:W-:Y:S05]  /*1440*/  BRA `(.L_x_9950) ;  /* 0x0000004000007947 */ /* 0x000fea0003800000 */
.L_x_9948:
[----:B0----5:R-:W-:Y:S02]  /*1450*/  HADD2.F32 R125, -RZ, R16.H0_H0 ;  /* 0x20000010ff7d7230 */ /* 0x021fe40000004100 */
[----:B------:R-:W-:-:S03]  /*1460*/  @P1 HADD2.F32 R127, -RZ, R12.H0_H0 ;  /* 0x2000000cff7f1230 */ /* 0x000fc60000004100 */
[----:B------:R-:W-:-:S04]  /*1470*/  FADD.FTZ R2, R125, R2 ;  /* 0x000000027d027221 */ /* 0x000fc80000010000 */
[----:B------:R-:W-:-:S05]  /*1480*/  @P1 FADD.FTZ R2, R127, R2 ;  /* 0x000000027f021221 */ /* 0x000fca0000010000 */
.L_x_9950:
[----:B------:R-:W-:-:S04]  /*1490*/  F2FP.PACK_AB R124, RZ, R2 ;  /* 0x00000002ff7c723e */ /* 0x000fc800000000ff */
[----:B------:R-:W-:Y:S02]  /*14a0*/  PRMT R116, R124, 0x7610, R116 ;  /* 0x000076107c747816 */ /* 0x000fe40000000074 */
.L_x_9951:
[----:B------:R-:W-:Y:S01]  /*14b0*/  HADD2.F32 R132, -RZ, R120.H1_H1 ;  /* 0x30000078ff847230 */ /* 0x000fe20000004100 */
[----:B------:R-:W-:Y:S05]  /*14c0*/  @P2 BRA `(.L_x_9952) ;  /* 0x0000008000002947 */ /* 0x000fea0003800000 */
[----:B------:R-:W-:-:S04]  /*14d0*/  ISETP.NE.U32.AND P6, PT, RZ, c[0x0][0x180], PT ;  /* 0x00006000ff007a0c */ /* 0x000fc80003fc5070 */
[----:B------:R-:W-:-:S13]  /*14e0*/  ISETP.NE.AND.EX P6, PT, RZ, c[0x0][0x184], PT, P6 ;  /* 0x00006100ff007a0c */ /* 0x000fda0003fc5360 */
[----:B------:R-:W-:Y:S05]  /*14f0*/  @P6 BRA `(.L_x_9953) ;  /* 0x0000002000006947 */ /* 0x000fea0003800000 */
[----:B------:R-:W-:Y:S05]  /*1500*/  @P0 BRA `(.L_x_9954) ;  /* 0x0000008000000947 */ /* 0x000fea0003800000 */
[----:B------:R-:W-:Y:S05]  /*1510*/  BRA `(.L_x_9955) ;  /* 0x0000009000007947 */ /* 0x000fea0003800000 */
.L_x_9953:
[----:B-----5:R-:W-:-:S05]  /*1520*/  HADD2.F32 R125, -RZ, R12.H1_H1 ;  /* 0x3000000cff7d7230 */ /* 0x020fca0000004100 */
[----:B------:R-:W-:Y:S01]  /*1530*/  FADD.FTZ R132, R125, R132 ;  /* 0x000000847d847221 */ /* 0x000fe20000010000 */
[----:B------:R-:W-:Y:S05]  /*1540*/  BRA `(.L_x_9954) ;  /* 0x0000004000007947 */ /* 0x000fea0003800000 */
.L_x_9952:
[----:B-----5:R-:W-:Y:S02]  /*1550*/  HADD2.F32 R125, -RZ, R16.H1_H1 ;  /* 0x30000010ff7d7230 */ /* 0x020fe40000004100 */
[----:B------:R-:W-:-:S03]  /*1560*/  @P1 HADD2.F32 R127, -RZ, R12.H1_H1 ;  /* 0x3000000cff7f1230 */ /* 0x000fc60000004100 */
[----:B------:R-:W-:-:S04]  /*1570*/  FADD.FTZ R132, R125, R132 ;  /* 0x000000847d847221 */ /* 0x000fc80000010000 */
[----:B------:R-:W-:-:S05]  /*1580*/  @P1 FADD.FTZ R132, R127, R132 ;  /* 0x000000847f841221 */ /* 0x000fca0000010000 */
.L_x_9954:
[----:B------:R-:W-:-:S04]  /*1590*/  F2FP.PACK_AB R120, RZ, R132 ;  /* 0x00000084ff78723e */ /* 0x000fc800000000ff */
[----:B------:R-:W-:Y:S02]  /*15a0*/  PRMT R116, R116, 0x5410, R120 ;  /* 0x0000541074747816 */ /* 0x000fe40000000078 */
.L_x_9955:
[----:B------:R-:W-:Y:S01]  /*15b0*/  HADD2.F32 R133, -RZ, R121.H0_H0 ;  /* 0x20000079ff857230 */ /* 0x000fe20000004100 */
[----:B------:R-:W-:Y:S05]  /*15c0*/  @P2 BRA `(.L_x_9956) ;  /* 0x0000008000002947 */ /* 0x000fea0003800000 */
[----:B------:R-:W-:-:S04]  /*15d0*/  ISETP.NE.U32.AND P6, PT, RZ, c[0x0][0x180], PT ;  /* 0x00006000ff007a0c */ /* 0x000fc80003fc5070 */
[----:B------:R-:W-:-:S13]  /*15e0*/  ISETP.NE.AND.EX P6, PT, RZ, c[0x0][0x184], PT, P6 ;  /* 0x00006100ff007a0c */ /* 0x000fda0003fc5360 */
[----:B------:R-:W-:Y:S05]  /*15f0*/  @P6 BRA `(.L_x_9957) ;  /* 0x0000002000006947 */ /* 0x000fea0003800000 */
[----:B------:R-:W-:Y:S05]  /*1600*/  @P0 BRA `(.L_x_9958) ;  /* 0x0000008000000947 */ /* 0x000fea0003800000 */
[----:B------:R-:W-:Y:S05]  /*1610*/  BRA `(.L_x_9959) ;  /* 0x0000009000007947 */ /* 0x000fea0003800000 */
.L_x_9957:
[----:B-----5:R-:W-:-:S05]  /*1620*/  HADD2.F32 R120, -RZ, R13.H0_H0 ;  /* 0x2000000dff787230 */ /* 0x020fca0000004100 */
[----:B------:R-:W-:Y:S01]  /*1630*/  FADD.FTZ R133, R120, R133 ;  /* 0x0000008578857221 */ /* 0x000fe20000010000 */
[----:B------:R-:W-:Y:S05]  /*1640*/  BRA `(.L_x_9958) ;  /* 0x0000004000007947 */ /* 0x000fea0003800000 */
.L_x_9956:
[----:B-----5:R-:W-:Y:S02]  /*1650*/  HADD2.F32 R120, -RZ, R17.H0_H0 ;  /* 0x20000011ff787230 */ /* 0x020fe40000004100 */
[----:B------:R-:W-:-:S03]  /*1660*/  @P1 HADD2.F32 R124, -RZ, R13.H0_H0 ;  /* 0x2000000dff7c1230 */ /* 0x000fc60000004100 */
[----:B------:R-:W-:-:S04]  /*1670*/  FADD.FTZ R133, R120, R133 ;  /* 0x0000008578857221 */ /* 0x000fc80000010000 */
[----:B------:R-:W-:-:S05]  /*1680*/  @P1 FADD.FTZ R133, R124, R133 ;  /* 0x000000857c851221 */ /* 0x000fca0000010000 */
.L_x_9958:
[----:B------:R-:W-:-:S04]  /*1690*/  F2FP.PACK_AB R120, RZ, R133 ;  /* 0x00000085ff78723e */ /* 0x000fc800000000ff */
[----:B------:R-:W-:Y:S02]  /*16a0*/  PRMT R117, R120, 0x7610, R117 ;  /* 0x0000761078757816 */ /* 0x000fe40000000075 */
.L_x_9959:
[----:B------:R-:W-:Y:S01]  /*16b0*/  HADD2.F32 R137, -RZ, R121.H1_H1 ;  /* 0x30000079ff897230 */ /* 0x000fe20000004100 */
[----:B------:R-:W-:Y:S05]  /*16c0*/  @P2 BRA `(.L_x_9960) ;  /* 0x0000008000002947 */ /* 0x000fea0003800000 */
[----:B------:R-:W-:-:S04]  /*16d0*/  ISETP.NE.U32.AND P6, PT, RZ, c[0x0][0x180], PT ;  /* 0x00006000ff007a0c */ /* 0x000fc80003fc5070 */
[----:B------:R-:W-:-:S13]  /*16e0*/  ISETP.NE.AND.EX P6, PT, RZ, c[0x0][0x184], PT, P6 ;  /* 0x00006100ff007a0c */ /* 0x000fda0003fc5360 */
[----:B------:R-:W-:Y:S05]  /*16f0*/  @P6 BRA `(.L_x_9961) ;  /* 0x0000002000006947 */ /* 0x000fea0003800000 */
[----:B------:R-:W-:Y:S05]  /*1700*/  @P0 BRA `(.L_x_9962) ;  /* 0x0000008000000947 */ /* 0x000fea0003800000 */
[----:B------:R-:W-:Y:S05]  /*1710*/  BRA `(.L_x_9963) ;  /* 0x0000009000007947 */ /* 0x000fea0003800000 */
.L_x_9961:
[----:B-----5:R-:W-:-:S05]  /*1720*/  HADD2.F32 R120, -RZ, R13.H1_H1 ;  /* 0x3000000dff787230 */ /* 0x020fca0000004100 */
[----:B------:R-:W-:Y:S01]  /*1730*/  FADD.FTZ R137, R120, R137 ;  /* 0x0000008978897221 */ /* 0x000fe20000010000 */
[----:B------:R-:W-:Y:S05]  /*1740*/  BRA `(.L_x_9962) ;  /* 0x0000004000007947 */ /* 0x000fea0003800000 */
.L_x_9960:
[----:B-----5:R-:W-:Y:S02]  /*1750*/  HADD2.F32 R120, -RZ, R17.H1_H1 ;  /* 0x30000011ff787230 */ /* 0x020fe40000004100 */
[----:B------:R-:W-:-:S03]  /*1760*/  @P1 HADD2.F32 R124, -RZ, R13.H1_H1 ;  /* 0x3000000dff7c1230 */ /* 0x000fc60000004100 */
[----:B------:R-:W-:-:S04]  /*1770*/  FADD.FTZ R137, R120, R137 ;  /* 0x0000008978897221 */ /* 0x000fc80000010000 */
[----:B------:R-:W-:-:S05]  /*1780*/  @P1 FADD.FTZ R137, R124, R137 ;  /* 0x000000897c891221 */ /* 0x000fca0000010000 */
.L_x_9962:
[----:B------:R-:W-:-:S04]  /*1790*/  F2FP.PACK_AB R120, RZ, R137 ;  /* 0x00000089ff78723e */ /* 0x000fc800000000ff */
[----:B------:R-:W-:Y:S02]  /*17a0*/  PRMT R117, R117, 0x5410, R120 ;  /* 0x0000541075757816 */ /* 0x000fe40000000078 */
.L_x_9963:
[----:B------:R-:W-:Y:S01]  /*17b0*/  HADD2.F32 R138, -RZ, R122.H0_H0 ;  /* 0x2000007aff8a7230 */ /* 0x000fe20000004100 */
[----:B------:R-:W-:Y:S05]  /*17c0*/  @P2 BRA `(.L_x_9964) ;  /* 0x0000008000002947 */ /* 0x000fea0003800000 */
[----:B------:R-:W-:-:S04]  /*17d0*/  ISETP.NE.U32.AND P6, PT, RZ, c[0x0][0x180], PT ;  /* 0x00006000ff007a0c */ /* 0x000fc80003fc5070 */
[----:B------:R-:W-:-:S13]  /*17e0*/  ISETP.NE.AND.EX P6, PT, RZ, c[0x0][0x184], PT, P6 ;  /* 0x00006100ff007a0c */ /* 0x000fda0003fc5360 */
[----:B------:R-:W-:Y:S05]  /*17f0*/  @P6 BRA `(.L_x_9965) ;  /* 0x0000002000006947 */ /* 0x000fea0003800000 */
[----:B------:R-:W-:Y:S05]  /*1800*/  @P0 BRA `(.L_x_9966) ;  /* 0x0000008000000947 */ /* 0x000fea0003800000 */
[----:B------:R-:W-:Y:S05]  /*1810*/  BRA `(.L_x_9967) ;  /* 0x0000009000007947 */ /* 0x000fea0003800000 */
.L_x_9965:
[----:B-----5:R-:W-:-:S05]  /*1820*/  HADD2.F32 R121, -RZ, R14.H0_H0 ;  /* 0x2000000eff797230 */ /* 0x020fca0000004100 */
[----:B------:R-:W-:Y:S01]  /*1830*/  FADD.FTZ R138, R121, R138 ;  /* 0x0000008a798a7221 */ /* 0x000fe20000010000 */
[----:B------:R-:W-:Y:S05]  /*1840*/  BRA `(.L_x_9966) ;  /* 0x0000004000007947 */ /* 0x000fea0003800000 */
.L_x_9964:
[----:B-----5:R-:W-:Y:S02]  /*1850*/  HADD2.F32 R121, -RZ, R18.H0_H0 ;  /* 0x20000012ff797230 */ /* 0x020fe40000004100 */
[----:B------:R-:W-:-:S03]  /*1860*/  @P1 HADD2.F32 R125, -RZ, R14.H0_H0 ;  /* 0x2000000eff7d1230 */ /* 0x000fc60000004100 */
[----:B------:R-:W-:-:S04]  /*1870*/  FADD.FTZ R138, R121, R138 ;  /* 0x0000008a798a7221 */ /* 0x000fc80000010000 */
[----:B------:R-:W-:-:S05]  /*1880*/  @P1 FADD.FTZ R138, R125, R138 ;  /* 0x0000008a7d8a1221 */ /* 0x000fca0000010000 */
.L_x_9966:
[----:B------:R-:W-:-:S04]  /*1890*/  F2FP.PACK_AB R120, RZ, R138 ;  /* 0x0000008aff78723e */ /* 0x000fc800000000ff */
[----:B------:R-:W-:Y:S02]  /*18a0*/  PRMT R118, R120, 0x7610, R118 ;  /* 0x0000761078767816 */ /* 0x000fe40000000076 */
.L_x_9967:
[----:B------:R-:W-:Y:S01]  /*18b0*/  HADD2.F32 R142, -RZ, R122.H1_H1 ;  /* 0x3000007aff8e7230 */ /* 0x000fe20000004100 */
[----:B------:R-:W-:Y:S05]  /*18c0*/  @P2 BRA `(.L_x_9968) ;  /* 0x0000008000002947 */ /* 0x000fea0003800000 */
[----:B------:R-:W-:-:S04]  /*18d0*/  ISETP.NE.U32.AND P6, PT, RZ, c[0x0][0x180], PT ;  /* 0x00006000ff007a0c */ /* 0x000fc80003fc5070 */
[----:B------:R-:W-:-:S13]  /*18e0*/  ISETP.NE.AND.EX P6, PT, RZ, c[0x0][0x184], PT, P6 ;  /* 0x00006100ff007a0c */ /* 0x000fda0003fc5360 */
[----:B------:R-:W-:Y:S05]  /*18f0*/  @P6 BRA `(.L_x_9969) ;  /* 0x0000002000006947 */ /* 0x000fea0003800000 */
[----:B------:R-:W-:Y:S05]  /*1900*/  @P0 BRA `(.L_x_9970) ;  /* 0x0000008000000947 */ /* 0x000fea0003800000 */
[----:B------:R-:W-:Y:S05]  /*1910*/  BRA `(.L_x_9971) ;  /* 0x0000009000007947 */ /* 0x000fea0003800000 */
.L_x_9969:
[----:B-----5:R-:W-:-:S05]  /*1920*/  HADD2.F32 R121, -RZ, R14.H1_H1 ;  /* 0x3000000eff797230 */ /* 0x020fca0000004100 */
[----:B------:R-:W-:Y:S01]  /*1930*/  FADD.FTZ R142, R121, R142 ;  /* 0x0000008e798e7221 */ /* 0x000fe20000010000 */
[----:B------:R-:W-:Y:S05]  /*1940*/  BRA `(.L_x_9970) ;  /* 0x0000004000007947 */ /* 0x000fea0003800000 */
.L_x_9968:
[----:B-----5:R-:W-:Y:S02]  /*1950*/  HADD2.F32 R121, -RZ, R18.H1_H1 ;  /* 0x30000012ff797230 */ /* 0x020fe40000004100 */
[----:B------:R-:W-:-:S03]  /*1960*/  @P1 HADD2.F32 R125, -RZ, R14.H1_H1 ;  /* 0x3000000eff7d1230 */ /* 0x000fc60000004100 */
[----:B------:R-:W-:-:S04]  /*1970*/  FADD.FTZ R142, R121, R142 ;  /* 0x0000008e798e7221 */ /* 0x000fc80000010000 */
[----:B------:R-:W-:-:S05]  /*1980*/  @P1 FADD.FTZ R142, R125, R142 ;  /* 0x0000008e7d8e1221 */ /* 0x000fca0000010000 */
.L_x_9970:
[----:B------:R-:W-:-:S04]  /*1990*/  F2FP.PACK_AB R120, RZ, R142 ;  /* 0x0000008eff78723e */ /* 0x000fc800000000ff */
[----:B------:R-:W-:Y:S02]  /*19a0*/  PRMT R118, R118, 0x5410, R120 ;  /* 0x0000541076767816 */ /* 0x000fe40000000078 */
.L_x_9971:
[----:B------:R-:W-:Y:S01]  /*19b0*/  HADD2.F32 R143, -RZ, R123.H0_H0 ;  /* 0x2000007bff8f7230 */ /* 0x000fe20000004100 */
[----:B------:R-:W-:Y:S05]  /*19c0*/  @P2 BRA `(.L_x_9972) ;  /* 0x0000008000002947 */ /* 0x000fea0003800000 */
[----:B------:R-:W-:-:S04]  /*19d0*/  ISETP.NE.U32.AND P6, PT, RZ, c[0x0][0x180], PT ;  /* 0x00006000ff007a0c */ /* 0x000fc80003fc5070 */
[----:B------:R-:W-:-:S13]  /*19e0*/  ISETP.NE.AND.EX P6, PT, RZ, c[0x0][0x184], PT, P6 ;  /* 0x00006100ff007a0c */ /* 0x000fda0003fc5360 */
[----:B------:R-:W-:Y:S05]  /*19f0*/  @P6 BRA `(.L_x_9973) ;  /* 0x0000002000006947 */ /* 0x000fea0003800000 */
[----:B------:R-:W-:Y:S05]  /*1a00*/  @P0 BRA `(.L_x_9974) ;  /* 0x0000008000000947 */ /* 0x000fea0003800000 */
[----:B------:R-:W-:Y:S05]  /*1a10*/  BRA `(.L_x_9975) ;  /* 0x0000009000007947 */ /* 0x000fea0003800000 */
.L_x_9973:
[----:B-----5:R-:W-:-:S05]  /*1a20*/  HADD2.F32 R120, -RZ, R15.H0_H0 ;  /* 0x2000000fff787230 */ /* 0x020fca0000004100 */
[----:B------:R-:W-:Y:S01]  /*1a30*/  FADD.FTZ R143, R120, R143 ;  /* 0x0000008f788f7221 */ /* 0x000fe20000010000 */
[----:B------:R-:W-:Y:S05]  /*1a40*/  BRA `(.L_x_9974) ;  /* 0x0000004000007947 */ /* 0x000fea0003800000 */
.L_x_9972:
[----:B-----5:R-:W-:Y:S02]  /*1a50*/  HADD2.F32 R120, -RZ, R19.H0_H0 ;  /* 0x20000013ff787230 */ /* 0x020fe40000004100 */
[----:B------:R-:W-:-:S03]  /*1a60*/  @P1 HADD2.F32 R122, -RZ, R15.H0_H0 ;  /* 0x2000000fff7a1230 */ /* 0x000fc60000004100 */
[----:B------:R-:W-:-:S04]  /*1a70*/  FADD.FTZ R143, R120, R143 ;  /* 0x0000008f788f7221 */ /* 0x000fc80000010000 */
[----:B------:R-:W-:-:S05]  /*1a80*/  @P1 FADD.FTZ R143, R122, R143 ;  /* 0x0000008f7a8f1221 */ /* 0x000fca0000010000 */
.L_x_9974:
[----:B------:R-:W-:-:S04]  /*1a90*/  F2FP.PACK_AB R120, RZ, R143 ;  /* 0x0000008fff78723e */ /* 0x000fc800000000ff */
[----:B------:R-:W-:Y:S02]  /*1aa0*/  PRMT R119, R120, 0x7610, R119 ;  /* 0x0000761078777816 */ /* 0x000fe40000000077 */
.L_x_9975:
[----:B------:R-:W-:Y:S01]  /*1ab0*/  HADD2.F32 R147, -RZ, R123.H1_H1 ;  /* 0x3000007bff937230 */ /* 0x000fe20000004100 */
[----:B------:R-:W-:Y:S05]  /*1ac0*/  @P2 BRA `(.L_x_9976) ;  /* 0x0000008000002947 */ /* 0x000fea0003800000 */
[----:B------:R-:W-:-:S04]  /*1ad0*/  ISETP.NE.U32.AND P1, PT, RZ, c[0x0][0x180], PT ;  /* 0x00006000ff007a0c */ /* 0x000fc80003f25070 */
[----:B------:R-:W-:-:S13]  /*1ae0*/  ISETP.NE.AND.EX P1, PT, RZ, c[0x0][0x184], PT, P1 ;  /* 0x00006100ff007a0c */ /* 0x000fda0003f25310 */
[----:B------:R-:W-:Y:S05]  /*1af0*/  @P1 BRA `(.L_x_9977) ;  /* 0x0000002000001947 */ /* 0x000fea0003800000 */
[----:B------:R-:W-:Y:S05]  /*1b00*/  @P0 BRA `(.L_x_9978) ;  /* 0x0000008000000947 */ /* 0x000fea0003800000 */
[----:B------:R-:W-:Y:S05]  /*1b10*/  BRA `(.L_x_9979) ;  /* 0x0000009000007947 */ /* 0x000fea0003800000 */
.L_x_9977:
[----:B-----5:R-:W-:-:S05]  /*1b20*/  HADD2.F32 R120, -RZ, R15.H1_H1 ;  /* 0x3000000fff787230 */ /* 0x020fca0000004100 */
[----:B------:R-:W-:Y:S01]  /*1b30*/  FADD.FTZ R147, R120, R147 ;  /* 0x0000009378937221 */ /* 0x000fe20000010000 */
[----:B------:R-:W-:Y:S05]  /*1b40*/  BRA `(.L_x_9978) ;  /* 0x0000004000007947 */ /* 0x000fea0003800000 */
.L_x_9976:
[----:B-----5:R-:W-:Y:S02]  /*1b50*/  HADD2.F32 R120, -RZ, R19.H1_H1 ;  /* 0x30000013ff787230 */ /* 0x020fe40000004100 */
[----:B------:R-:W-:-:S03]  /*1b60*/  @P1 HADD2.F32 R122, -RZ, R15.H1_H1 ;  /* 0x3000000fff7a1230 */ /* 0x000fc60000004100 */
[----:B------:R-:W-:-:S04]  /*1b70*/  FADD.FTZ R147, R120, R147 ;  /* 0x0000009378937221 */ /* 0x000fc80000010000 */
[----:B------:R-:W-:-:S05]  /*1b80*/  @P1 FADD.FTZ R147, R122, R147 ;  /* 0x000000937a931221 */ /* 0x000fca0000010000 */
.L_x_9978:
[----:B------:R-:W-:-:S04]  /*1b90*/  F2FP.PACK_AB R120, RZ, R147 ;  /* 0x00000093ff78723e */ /* 0x000fc800000000ff */
[----:B------:R-:W-:Y:S02]  /*1ba0*/  PRMT R119, R119, 0x5410, R120 ;  /* 0x0000541077777816 */ /* 0x000fe40000000078 */
.L_x_9979:
[----:B------:R-:W-:-:S04]  /*1bb0*/  @P0 LEA R120, P1, R146, c[0x0][0x188], 0x4 ;  /* 0x0000620092780a11 */ /* 0x000fc800078220ff */
[C---:B------:R-:W-:Y:S02]  /*1bc0*/  @P0 LEA.HI.X R121, R146.reuse, c[0x0][0x18c], RZ, 0x4, P1 ;  /* 0x0000630092790a11 */ /* 0x040fe400008f24ff */
[----:B------:R-:W-:-:S03]  /*1bd0*/  IADD3 R146, R146, 0x80, RZ ;  /* 0x0000008092927810 */ /* 0x000fc60007ffe0ff */
[----:B------:R0:W-:Y:S04]  /*1be0*/  @P0 STG.E.128 [R120.64], R116 ;  /* 0x0000007478000986 */ /* 0x0001e8000c101d04 */
.L_x_9947:
[----:B------:R-:W-:Y:S05]  /*1bf0*/  BSYNC B0 ;  /* 0x0000000000007941 */ /* 0x000fea0003800000 */
.L_x_9946:
        /* <DEDUP_REMOVED lines=24> */
.L_x_9983:
[----:B-----5:R-:W-:-:S05]  /*1d80*/  HADD2.F32 R125, -RZ, R12.H0_H0 ;  /* 0x2000000cff7d7230 */ /* 0x020fca0000004100 */
[----:B------:R-:W-:Y:S01]  /*1d90*/  FADD.FTZ R0, R125, R0 ;  /* 0x000000007d007221 */ /* 0x000fe20000010000 */
[----:B------:R-:W-:Y:S05]  /*1da0*/  BRA `(.L_x_9984) ;  /* 0x0000004000007947 */ /* 0x000fea0003800000 */
.L_x_9982:
[----:B0----5:R-:W-:Y:S02]  /*1db0*/  HADD2.F32 R125, -RZ, R16.H0_H0 ;  /* 0x20000010ff7d7230 */ /* 0x021fe40000004100 */
[----:B------:R-:W-:-:S03]  /*1dc0*/  @P1 HADD2.F32 R127, -RZ, R12.H0_H0 ;  /* 0x2000000cff7f1230 */ /* 0x000fc60000004100 */
[----:B------:R-:W-:-:S04]  /*1dd0*/  FADD.FTZ R0, R125, R0 ;  /* 0x000000007d007221 */ /* 0x000fc80000010000 */
[----:B------:R-:W-:-:S05]  /*1de0*/  @P1 FADD.FTZ R0, R127, R0 ;  /* 0x000000007f001221 */ /* 0x000fca0000010000 */
.L_x_9984:
[----:B------:R-:W-:-:S04]  /*1df0*/  F2FP.PACK_AB R124, RZ, R0 ;  /* 0x00000000ff7c723e */ /* 0x000fc800000000ff */
[----:B------:R-:W-:Y:S02]  /*1e00*/  PRMT R116, R124, 0x7610, R116 ;  /* 0x000076107c747816 */ /* 0x000fe40000000074 */
.L_x_9985:
[----:B------:R-:W-:Y:S01]  /*1e10*/  HADD2.F32 R134, -RZ, R120.H1_H1 ;  /* 0x30000078ff867230 */ /* 0x000fe20000004100 */
[----:B------:R-:W-:Y:S05]  /*1e20*/  @P2 BRA `(.L_x_9986) ;  /* 0x0000008000002947 */ /* 0x000fea0003800000 */
[----:B------:R-:W-:-:S04]  /*1e30*/  ISETP.NE.U32.AND P6, PT, RZ, c[0x0][0x180], PT ;  /* 0x00006000ff007a0c */ /* 0x000fc80003fc5070 */
[----:B------:R-:W-:-:S13]  /*1e40*/  ISETP.NE.AND.EX P6, PT, RZ, c[0x0][0x184], PT, P6 ;  /* 0x00006100ff007a0c */ /* 0x000fda0003fc5360 */
[----:B------:R-:W-:Y:S05]  /*1e50*/  @P6 BRA `(.L_x_9987) ;  /* 0x0000002000006947 */ /* 0x000fea0003800000 */
[----:B------:R-:W-:Y:S05]  /*1e60*/  @P0 BRA `(.L_x_9988) ;  /* 0x0000008000000947 */ /* 0x000fea0003800000 */
[----:B------:R-:W-:Y:S05]  /*1e70*/  BRA `(.L_x_9989) ;  /* 0x0000009000007947 */ /* 0x000fea0003800000 */
.L_x_9987:
[----:B-----5:R-:W-:-:S05]  /*1e80*/  HADD2.F32 R125, -RZ, R12.H1_H1 ;  /* 0x3000000cff7d7230 */ /* 0x020fca0000004100 */
[----:B------:R-:W-:Y:S01]  /*1e90*/  FADD.FTZ R134, R125, R134 ;  /* 0x000000867d867221 */ /* 0x000fe20000010000 */
[----:B------:R-:W-:Y:S05]  /*1ea0*/  BRA `(.L_x_9988) ;  /* 0x0000004000007947 */ /* 0x000fea0003800000 */
.L_x_9986:
[----:B-----5:R-:W-:Y:S02]  /*1eb0*/  HADD2.F32 R125, -RZ, R16.H1_H1 ;  /* 0x30000010ff7d7230 */ /* 0x020fe40000004100 */
[----:B------:R-:W-:-:S03]  /*1ec0*/  @P1 HADD2.F32 R127, -RZ, R12.H1_H1 ;  /* 0x3000000cff7f1230 */ /* 0x000fc60000004100 */
[----:B------:R-:W-:-:S04]  /*1ed0*/  FADD.FTZ R134, R125, R134 ;  /* 0x000000867d867221 */ /* 0x000fc80000010000 */
[----:B------:R-:W-:-:S05]  /*1ee0*/  @P1 FADD.FTZ R134, R127, R134 ;  /* 0x000000867f861221 */ /* 0x000fca0000010000 */
.L_x_9988:
[----:B------:R-:W-:-:S04]  /*1ef0*/  F2FP.PACK_AB R120, RZ, R134 ;  /* 0x00000086ff78723e */ /* 0x000fc800000000ff */
[----:B------:R-:W-:Y:S02]  /*1f00*/  PRMT R116, R116, 0x5410, R120 ;  /* 0x0000541074747816 */ /* 0x000fe40000000078 */
.L_x_9989:
[----:B------:R-:W-:Y:S01]  /*1f10*/  HADD2.F32 R135, -RZ, R121.H0_H0 ;  /* 0x20000079ff877230 */ /* 0x000fe20000004100 */
[----:B------:R-:W-:Y:S05]  /*1f20*/  @P2 BRA `(.L_x_9990) ;  /* 0x0000008000002947 */ /* 0x000fea0003800000 */
[----:B------:R-:W-:-:S04]  /*1f30*/  ISETP.NE.U32.AND P6, PT, RZ, c[0x0][0x180], PT ;  /* 0x00006000ff007a0c */ /* 0x000fc80003fc5070 */
[----:B------:R-:W-:-:S13]  /*1f40*/  ISETP.NE.AND.EX P6, PT, RZ, c[0x0][0x184], PT, P6 ;  /* 0x00006100ff007a0c */ /* 0x000fda0003fc5360 */
[----:B------:R-:W-:Y:S05]  /*1f50*/  @P6 BRA `(.L_x_9991) ;  /* 0x0000002000006947 */ /* 0x000fea0003800000 */
[----:B------:R-:W-:Y:S05]  /*1f60*/  @P0 BRA `(.L_x_9992) ;  /* 0x0000008000000947 */ /* 0x000fea0003800000 */
[----:B------:R-:W-:Y:S05]  /*1f70*/  BRA `(.L_x_9993) ;  /* 0x0000009000007947 */ /* 0x000fea0003800000 */
.L_x_9991:
[----:B-----5:R-:W-:-:S05]  /*1f80*/  HADD2.F32 R120, -RZ, R13.H0_H0 ;  /* 0x2000000dff787230 */ /* 0x020fca0000004100 */
[----:B------:R-:W-:Y:S01]  /*1f90*/  FADD.FTZ R135, R120, R135 ;  /* 0x0000008778877221 */ /* 0x000fe20000010000 */
[----:B------:R-:W-:Y:S05]  /*1fa0*/  BRA `(.L_x_9992) ;  /* 0x0000004000007947 */ /* 0x000fea0003800000 */
.L_x_9990:
[----:B-----5:R-:W-:Y:S02]  /*1fb0*/  HADD2.F32 R120, -RZ, R17.H0_H0 ;  /* 0x20000011ff787230 */ /* 0x020fe40000004100 */
[----:B------:R-:W-:-:S03]  /*1fc0*/  @P1 HADD2.F32 R124, -RZ, R13.H0_H0 ;  /* 0x2000000dff7c1230 */ /* 0x000fc60000004100 */
[----:B------:R-:W-:-:S04]  /*1fd0*/  FADD.FTZ R135, R120, R135 ;  /* 0x0000008778877221 */ /* 0x000fc80000010000 */
[----:B------:R-:W-:-:S05]  /*1fe0*/  @P1 FADD.FTZ R135, R124, R135 ;  /* 0x000000877c871221 */ /* 0x000fca0000010000 */
.L_x_9992:
[----:B------:R-:W-:-:S04]  /*1ff0*/  F2FP.PACK_AB R120, RZ, R135 ;  /* 0x00000087ff78723e */ /* 0x000fc800000000ff */
[----:B------:R-:W-:Y:S02]  /*2000*/  PRMT R117, R120, 0x7610, R117 ;  /* 0x0000761078757816 */ /* 0x000fe40000000075 */
.L_x_9993:
[----:B------:R-:W-:Y:S01]  /*2010*/  HADD2.F32 R139, -RZ, R121.H1_H1 ;  /* 0x30000079ff8b7230 */ /* 0x000fe20000004100 */
[----:B------:R-:W-:Y:S05]  /*2020*/  @P2 BRA `(.L_x_9994) ;  /* 0x0000008000002947 */ /* 0x000fea0003800000 */
[----:B------:R-:W-:-:S04]  /*2030*/  ISETP.NE.U32.AND P6, PT, RZ, c[0x0][0x180], PT ;  /* 0x00006000ff007a0c */ /* 0x000fc80003fc5070 */
[----:B------:R-:W-:-:S13]  /*2040*/  ISETP.NE.AND.EX P6, PT, RZ, c[0x0][0x184], PT, P6 ;  /* 0x00006100ff007a0c */ /* 0x000fda0003fc5360 */
[----:B------:R-:W-:Y:S05]  /*2050*/  @P6 BRA `(.L_x_9995) ;  /* 0x0000002000006947 */ /* 0x000fea0003800000 */
[----:B------:R-:W-:Y:S05]  /*2060*/  @P0 BRA `(.L_x_9996) ;  /* 0x0000008000000947 */ /* 0x000fea0003800000 */
[----:B------:R-:W-:Y:S05]  /*2070*/  BRA `(.L_x_9997) ;  /* 0x0000009000007947 */ /* 0x000fea0003800000 */
.L_x_9995:
[----:B-----5:R-:W-:-:S05]  /*2080*/  HADD2.F32 R120, -RZ, R13.H1_H1 ;  /* 0x3000000dff787230 */ /* 0x020fca0000004100 */
[----:B------:R-:W-:Y:S01]  /*2090*/  FADD.FTZ R139, R120, R139 ;  /* 0x0000008b788b7221 */ /* 0x000fe20000010000 */
[----:B------:R-:W-:Y:S05]  /*20a0*/  BRA `(.L_x_9996) ;  /* 0x0000004000007947 */ /* 0x000fea0003800000 */
.L_x_9994:
[----:B-----5:R-:W-:Y:S02]  /*20b0*/  HADD2.F32 R120, -RZ, R17.H1_H1 ;  /* 0x30000011ff787230 */ /* 0x020fe40000004100 */
[----:B------:R-:W-:-:S03]  /*20c0*/  @P1 HADD2.F32 R124, -RZ, R13.H1_H1 ;  /* 0x3000000dff7c1230 */ /* 0x000fc60000004100 */
[----:B------:R-:W-:-:S04]  /*20d0*/  FADD.FTZ R139, R120, R139 ;  /* 0x0000008b788b7221 */ /* 0x000fc80000010000 */
[----:B------:R-:W-:-:S05]  /*20e0*/  @P1 FADD.FTZ R139, R124, R139 ;  /* 0x0000008b7c8b1221 */ /* 0x000fca0000010000 */
.L_x_9996:
[----:B------:R-:W-:-:S04]  /*20f0*/  F2FP.PACK_AB R120, RZ, R139 ;  /* 0x0000008bff78723e */ /* 0x000fc800000000ff */
[----:B------:R-:W-:Y:S02]  /*2100*/  PRMT R117, R117, 0x5410, R120 ;  /* 0x0000541075757816 */ /* 0x000fe40000000078 */
.L_x_9997:
[----:B------:R-:W-:Y:S01]  /*2110*/  HADD2.F32 R140, -RZ, R122.H0_H0 ;  /* 0x2000007aff8c7230 */ /* 0x000fe20000004100 */
[----:B------:R-:W-:Y:S05]  /*2120*/  @P2 BRA `(.L_x_9998) ;  /* 0x0000008000002947 */ /* 0x000fea0003800000 */
[----:B------:R-:W-:-:S04]  /*2130*/  ISETP.NE.U32.AND P6, PT, RZ, c[0x0][0x180], PT ;  /* 0x00006000ff007a0c */ /* 0x000fc80003fc5070 */
[----:B------:R-:W-:-:S13]  /*2140*/  ISETP.NE.AND.EX P6, PT, RZ, c[0x0][0x184], PT, P6 ;  /* 0x00006100ff007a0c */ /* 0x000fda0003fc5360 */
[----:B------:R-:W-:Y:S05]  /*2150*/  @P6 BRA `(.L_x_9999) ;  /* 0x0000002000006947 */ /* 0x000fea0003800000 */
[----:B------:R-:W-:Y:S05]  /*2160*/  @P0 BRA `(.L_x_10000) ;  /* 0x0000008000000947 */ /* 0x000fea0003800000 */
[----:B------:R-:W-:Y:S05]  /*2170*/  BRA `(.L_x_10001) ;  /* 0x0000009000007947 */ /* 0x000fea0003800000 */
.L_x_9999:
[----:B-----5:R-:W-:-:S05]  /*2180*/  HADD2.F32 R121, -RZ, R14.H0_H0 ;  /* 0x2000000eff797230 */ /* 0x020fca0000004100 */
[----:B------:R-:W-:Y:S01]  /*2190*/  FADD.FTZ R140, R121, R140 ;  /* 0x0000008c798c7221 */ /* 0x000fe20000010000 */
[----:B------:R-:W-:Y:S05]  /*21a0*/  BRA `(.L_x_10000) ;  /* 0x0000004000007947 */ /* 0x000fea0003800000 */
.L_x_9998:
[----:B-----5:R-:W-:Y:S02]  /*21b0*/  HADD2.F32 R121, -RZ, R18.H0_H0 ;  /* 0x20000012ff797230 */ /* 0x020fe40000004100 */
[----:B------:R-:W-:-:S03]  /*21c0*/  @P1 HADD2.F32 R125, -RZ, R14.H0_H0 ;  /* 0x2000000eff7d1230 */ /* 0x000fc60000004100 */
[----:B------:R-:W-:-:S04]  /*21d0*/  FADD.FTZ R140, R121, R140 ;  /* 0x0000008c798c7221 */ /* 0x000fc80000010000 */
[----:B------:R-:W-:-:S05]  /*21e0*/  @P1 FADD.FTZ R140, R125, R140 ;  /* 0x0000008c7d8c1221 */ /* 0x000fca0000010000 */
.L_x_10000:
[----:B------:R-:W-:-:S04]  /*21f0*/  F2FP.PACK_AB R120, RZ, R140 ;  /* 0x0000008cff78723e */ /* 0x000fc800000000ff */
[----:B------:R-:W-:Y:S02]  /*2200*/  PRMT R118, R120, 0x7610, R118 ;  /* 0x0000761078767816 */ /* 0x000fe40000000076 */
.L_x_10001:
[----:B------:R-:W-:Y:S01]  /*2210*/  HADD2.F32 R144, -RZ, R122.H1_H1 ;  /* 0x3000007aff907230 */ /* 0x000fe20000004100 */
[----:B------:R-:W-:Y:S05]  /*2220*/  @P2 BRA `(.L_x_10002) ;  /* 0x0000008000002947 */ /* 0x000fea0003800000 */
[----:B------:R-:W-:-:S04]  /*2230*/  ISETP.NE.U32.AND P6, PT, RZ, c[0x0][0x180], PT ;  /* 0x00006000ff007a0c */ /* 0x000fc80003fc5070 */
[----:B------:R-:W-:-:S13]  /*2240*/  ISETP.NE.AND.EX P6, PT, RZ, c[0x0][0x184], PT, P6 ;  /* 0x00006100ff007a0c */ /* 0x000fda0003fc5360 */
[----:B------:R-:W-:Y:S05]  /*2250*/  @P6 BRA `(.L_x_10003) ;  /* 0x0000002000006947 */ /* 0x000fea0003800000 */
[----:B------:R-:W-:Y:S05]  /*2260*/  @P0 BRA `(.L_x_10004) ;  /* 0x0000008000000947 */ /* 0x000fea0003800000 */
[----:B------:R-:W-:Y:S05]  /*2270*/  BRA `(.L_x_10005) ;  /* 0x0000009000007947 */ /* 0x000fea0003800000 */
.L_x_10003:
[----:B-----5:R-:W-:-:S05]  /*2280*/  HADD2.F32 R121, -RZ, R14.H1_H1 ;  /* 0x3000000eff797230 */ /* 0x020fca0000004100 */
[----:B------:R-:W-:Y:S01]  /*2290*/  FADD.FTZ R144, R121, R144 ;  /* 0x0000009079907221 */ /* 0x000fe20000010000 */
[----:B------:R-:W-:Y:S05]  /*22a0*/  BRA `(.L_x_10004) ;  /* 0x0000004000007947 */ /* 0x000fea0003800000 */
.L_x_10002:
[----:B-----5:R-:W-:Y:S02]  /*22b0*/  HADD2.F32 R121, -RZ, R18.H1_H1 ;  /* 0x30000012ff797230 */ /* 0x020fe40000004100 */
[----:B------:R-:W-:-:S03]  /*22c0*/  @P1 HADD2.F32 R125, -RZ, R14.H1_H1 ;  /* 0x3000000eff7d1230 */ /* 0x000fc60000004100 */
[----:B------:R-:W-:-:S04]  /*22d0*/  FADD.FTZ R144, R121, R144 ;  /* 0x0000009079907221 */ /* 0x000fc80000010000 */
[----:B------:R-:W-:-:S05]  /*22e0*/  @P1 FADD.FTZ R144, R125, R144 ;  /* 0x000000907d901221 */ /* 0x000fca0000010000 */
.L_x_10004:
[----:B------:R-:W-:-:S04]  /*22f0*/  F2FP.PACK_AB R120, RZ, R144 ;  /* 0x00000090ff78723e */ /* 0x000fc800000000ff */
[----:B------:R-:W-:Y:S02]  /*2300*/  PRMT R118, R118, 0x5410, R120 ;  /* 0x0000541076767816 */ /* 0x000fe40000000078 */
.L_x_10005:
[----:B------:R-:W-:Y:S01]  /*2310*/  HADD2.F32 R145, -RZ, R123.H0_H0 ;  /* 0x2000007bff917230 */ /* 0x000fe20000004100 */
[----:B------:R-:W-:Y:S05]  /*2320*/  @P2 BRA `(.L_x_10006) ;  /* 0x0000008000002947 */ /* 0x000fea0003800000 */
[----:B------:R-:W-:-:S04]  /*2330*/  ISETP.NE.U32.AND P6, PT, RZ, c[0x0][0x180], PT ;  /* 0x00006000ff007a0c */ /* 0x000fc80003fc5070 */
[----:B------:R-:W-:-:S13]  /*2340*/  ISETP.NE.AND.EX P6, PT, RZ, c[0x0][0x184], PT, P6 ;  /* 0x00006100ff007a0c */ /* 0x000fda0003fc5360 */
[----:B------:R-:W-:Y:S05]  /*2350*/  @P6 BRA `(.L_x_10007) ;  /* 0x0000002000006947 */ /* 0x000fea0003800000 */
[----:B------:R-:W-:Y:S05]  /*2360*/  @P0 BRA `(.L_x_10008) ;  /* 0x0000008000000947 */ /* 0x000fea0003800000 */
[----:B------:R-:W-:Y:S05]  /*2370*/  BRA `(.L_x_10009) ;  /* 0x0000009000007947 */ /* 0x000fea0003800000 */
.L_x_10007:
[----:B-----5:R-:W-:-:S05]  /*2380*/  HADD2.F32 R120, -RZ, R15.H0_H0 ;  /* 0x2000000fff787230 */ /* 0x020fca0000004100 */
[----:B------:R-:W-:Y:S01]  /*2390*/  FADD.FTZ R145, R120, R145 ;  /* 0x0000009178917221 */ /* 0x000fe20000010000 */
[----:B------:R-:W-:Y:S05]  /*23a0*/  BRA `(.L_x_10008) ;  /* 0x0000004000007947 */ /* 0x000fea0003800000 */
.L_x_10006:
[----:B-----5:R-:W-:Y:S02]  /*23b0*/  HADD2.F32 R120, -RZ, R19.H0_H0 ;  /* 0x20000013ff787230 */ /* 0x020fe40000004100 */
[----:B------:R-:W-:-:S03]  /*23c0*/  @P1 HADD2.F32 R122, -RZ, R15.H0_H0 ;  /* 0x2000000fff7a1230 */ /* 0x000fc60000004100 */
[----:B------:R-:W-:-:S04]  /*23d0*/  FADD.FTZ R145, R120, R145 ;  /* 0x0000009178917221 */ /* 0x000fc80000010000 */
[----:B------:R-:W-:-:S05]  /*23e0*/  @P1 FADD.FTZ R145, R122, R145 ;  /* 0x000000917a911221 */ /* 0x000fca0000010000 */
.L_x_10008:
[----:B------:R-:W-:-:S04]  /*23f0*/  F2FP.PACK_AB R120, RZ, R145 ;  /* 0x00000091ff78723e */ /* 0x000fc800000000ff */
[----:B------:R-:W-:Y:S02]  /*2400*/  PRMT R119, R120, 0x7610, R119 ;  /* 0x0000761078777816 */ /* 0x000fe40000000077 */
.L_x_10009:
[----:B------:R-:W-:Y:S01]  /*2410*/  HADD2.F32 R149, -RZ, R123.H1_H1 ;  /* 0x3000007bff957230 */ /* 0x000fe20000004100 */
[----:B------:R-:W-:Y:S05]  /*2420*/  @P2 BRA `(.L_x_10010) ;  /* 0x0000008000002947 */ /* 0x000fea0003800000 */
[----:B------:R-:W-:-:S04]  /*2430*/  ISETP.NE.U32.AND P1, PT, RZ, c[0x0][0x180], PT ;  /* 0x00006000ff007a0c */ /* 0x000fc80003f25070 */
[----:B------:R-:W-:-:S13]  /*2440*/  ISETP.NE.AND.EX P1, PT, RZ, c[0x0][0x184], PT, P1 ;  /* 0x00006100ff007a0c */ /* 0x000fda0003f25310 */
[----:B------:R-:W-:Y:S05]  /*2450*/  @P1 BRA `(.L_x_10011) ;  /* 0x0000002000001947 */ /* 0x000fea0003800000 */
[----:B------:R-:W-:Y:S05]  /*2460*/  @P0 BRA `(.L_x_10012) ;  /* 0x0000008000000947 */ /* 0x000fea0003800000 */
[----:B------:R-:W-:Y:S05]  /*2470*/  BRA `(.L_x_10013) ;  /* 0x0000009000007947 */ /* 0x000fea0003800000 */
.L_x_10011:
[----:B-----5:R-:W-:-:S05]  /*2480*/  HADD2.F32 R120, -RZ, R15.H1_H1 ;  /* 0x3000000fff787230 */ /* 0x020fca0000004100 */
[----:B------:R-:W-:Y:S01]  /*2490*/  FADD.FTZ R149, R120, R149 ;  /* 0x0000009578957221 */ /* 0x000fe20000010000 */
[----:B------:R-:W-:Y:S05]  /*24a0*/  BRA `(.L_x_10012) ;  /* 0x0000004000007947 */ /* 0x000fea0003800000 */
.L_x_10010:
[----:B-----5:R-:W-:Y:S02]  /*24b0*/  HADD2.F32 R120, -RZ, R19.H1_H1 ;  /* 0x30000013ff787230 */ /* 0x020fe40000004100 */
[----:B------:R-:W-:-:S03]  /*24c0*/  @P1 HADD2.F32 R122, -RZ, R15.H1_H1 ;  /* 0x3000000fff7a1230 */ /* 0x000fc60000004100 */
[----:B------:R-:W-:-:S04]  /*24d0*/  FADD.FTZ R149, R120, R149 ;  /* 0x0000009578957221 */ /* 0x000fc80000010000 */
[----:B------:R-:W-:-:S05]  /*24e0*/  @P1 FADD.FTZ R149, R122, R149 ;  /* 0x000000957a951221 */ /* 0x000fca0000010000 */
.L_x_10012:
[----:B------:R-:W-:-:S04]  /*24f0*/  F2FP.PACK_AB R120, RZ, R149 ;  /* 0x00000095ff78723e */ /* 0x000fc800000000ff */
[----:B------:R-:W-:Y:S02]  /*2500*/  PRMT R119, R119, 0x5410, R120 ;  /* 0x0000541077777816 */ /* 0x000fe40000000078 */
.L_x_10013:
[----:B------:R-:W-:-:S04]  /*2510*/  @P0 LEA R120, P1, R146, c[0x0][0x188], 0x4 ;  /* 0x0000620092780a11 */ /* 0x000fc800078220ff */
[----:B------:R-:W-:-:S05]  /*2520*/  @P0 LEA.HI.X R121, R146, c[0x0][0x18c], RZ, 0x4, P1 ;  /* 0x0000630092790a11 */ /* 0x000fca00008f24ff */
[----:B------:R0:W-:Y:S04]  /*2530*/  @P0 STG.E.128 [R120.64], R116 ;  /* 0x0000007478000986 */ /* 0x0001e8000c101d04 */
.L_x_9981:
[----:B------:R-:W-:Y:S05]  /*2540*/  BSYNC B0 ;  /* 0x0000000000007941 */ /* 0x000fea0003800000 */
.L_x_9980:
        /* <DEDUP_REMOVED lines=33> */
.L_x_10024:
        /* <DEDUP_REMOVED lines=69> */
.L_x_10025:
        /* <DEDUP_REMOVED lines=21> */
[----:B------:R-:W-:Y:S04]  /*2d00*/  I2F R150, R127 ;  /* 0x0000007f00967306 */ /* 0x000fe80000201400 */
[----:B------:R-:W0:Y:S04]  /*2d10*/  SHFL.DOWN PT, R155, R146, 0x1, 0x1f ;  /* 0x08201f00929b7f89 */ /* 0x000e2800000e0000 */
        /* <DEDUP_REMOVED lines=30> */
[----:B------:R-:W-:-:S02]  /*2f00*/  MOV R125, c[0x0][0x1e0] ;  /* 0x00007800007d7a02 */ /* 0x000fc40000000f00 */
[----:B0-----:R-:W-:-:S03]  /*2f10*/  @!P1 MOV R122, 0x4 ;  /* 0x00000004007a9802 */ /* 0x001fc60000000f00 */
[----:B------:R-:W0:Y:S02]  /*2f20*/  SHFL.IDX PT, R120, R120, RZ, 0x1f ;  /* 0x00001fff78787589 */ /* 0x000e2400000e0000 */
        /* <DEDUP_REMOVED lines=48> */
[----:B------:R-:W-:Y:S01]  /*3230*/  FFMA.FTZ R150, R91, R150, R107 ;  /* 0x000000965b967223 */ /* 0x000fe2000001006b */
[----:B------:R-:W-:Y:S01]  /*3240*/  F2FP.PACK_AB R127, R156, R127 ;  /* 0x0000007f9c7f723e */ /* 0x000fe200000000ff */
[----:B------:R-:W-:Y:S01]  /*3250*/  FFMA.FTZ R151, R89, R126, R105 ;  /* 0x0000007e59977223 */ /* 0x000fe20000010069 */
[----:B------:R-:W-:-:S02]  /*3260*/  F2FP.PACK_AB R126, R152, R157 ;  /* 0x0000009d987e723e */ /* 0x000fc400000000ff */
[----:B0-----:R-:W-:Y:S01]  /*3270*/  F2FP.PACK_AB R125, R150, R155 ;  /* 0x0000009b967d723e */ /* 0x001fe200000000ff */
[C---:B------:R-:W-:Y:S01]  /*3280*/  IMAD.WIDE.U32 R120, R4.reuse, R153, c[0x0][0x210] ;  /* 0x0000840004787625 */ /* 0x040fe200078e0099 */
[----:B------:R-:W-:Y:S02]  /*3290*/  F2FP.PACK_AB R124, R151, R154 ;  /* 0x0000009a977c723e */ /* 0x000fe400000000ff */
[----:B------:R-:W-:-:S03]  /*32a0*/  IADD3 R4, R4, 0x80, RZ ;  /* 0x0000008004047810 */ /* 0x000fc60007ffe0ff */
[----:B------:R0:W-:Y:S04]  /*32b0*/  STG.E.128 [R120.64], R124 ;  /* 0x0000007c78007986 */ /* 0x0001e8000c101d04 */
.L_x_10017:
[----:B------:R-:W-:Y:S05]  /*32c0*/  BSYNC B0 ;  /* 0x0000000000007941 */ /* 0x000fea0003800000 */
.L_x_10016:
        /* <DEDUP_REMOVED lines=48> */
.L_x_10019:
[----:B------:R-:W-:Y:S05]  /*35d0*/  BSYNC B0 ;  /* 0x0000000000007941 */ /* 0x000fea0003800000 */
.L_x_10018:
        /* <DEDUP_REMOVED lines=17> */
[----:B------:R-:W-:Y:S01]  /*36f0*/  F2FP.PACK_AB R122, R121, R122 ;  /* 0x0000007a797a723e */ /* 0x000fe200000000ff */
        /* <DEDUP_REMOVED lines=18> */
[----:B------:R-:W-:Y:S01]  /*3820*/  HFMA2.MMA R153, -RZ, RZ, 0, 9.5367431640625e-07 ;  /* 0x00000010ff997435 */ /* 0x000fe200000001ff */
[----:B------:R-:W-:Y:S01]  /*3830*/  FFMA.FTZ R146, R24, R125, R40 ;  /* 0x0000007d18927223 */ /* 0x000fe20000010028 */
[----:B------:R-:W-:Y:S01]  /*3840*/  F2FP.PACK_AB R123, R150, R123 ;  /* 0x0000007b967b723e */ /* 0x000fe200000000ff */
[----:B------:R-:W-:-:S02]  /*3850*/  FFMA.FTZ R125, R26, R151, R42 ;  /* 0x000000971a7d7223 */ /* 0x000fc4000001002a */
[----:B------:R-:W-:-:S03]  /*3860*/  FFMA.FTZ R151, R25, R124, R41 ;  /* 0x0000007c19977223 */ /* 0x000fc60000010029 */
[----:B------:R-:W-:Y:S02]  /*3870*/  F2FP.PACK_AB R125, R148, R125 ;  /* 0x0000007d947d723e */ /* 0x000fe400000000ff */
[----:B------:R-:W-:Y:S01]  /*3880*/  F2FP.PACK_AB R124, R151, R146 ;  /* 0x00000092977c723e */ /* 0x000fe200000000ff */
[----:B------:R-:W-:-:S04]  /*3890*/  IMAD.WIDE.U32 R150, R4, R153, c[0x0][0x208] ;  /* 0x0000820004967625 */ /* 0x000fc800078e0099 */
[----:B------:R-:W-:Y:S01]  /*38a0*/  IMAD.WIDE.U32 R152, R4, R153, c[0x0][0x210] ;  /* 0x0000840004987625 */ /* 0x000fe200078e0099 */
[----:B------:R0:W-:Y:S04]  /*38b0*/  STG.E.128 [R150.64], R120 ;  /* 0x0000007896007986 */ /* 0x0001e8000c101d04 */
[----:B------:R0:W-:Y:S02]  /*38c0*/  STG.E.128 [R152.64], R124 ;  /* 0x0000007c98007986 */ /* 0x0001e4000c101d04 */
.L_x_10021:
[----:B------:R-:W-:Y:S05]  /*38d0*/  BSYNC B0 ;  /* 0x0000000000007941 */ /* 0x000fea0003800000 */
.L_x_10020:
[----:B------:R-:W-:Y:S02]  /*38e0*/  IADD3 R7, R7, c[0x0][0x160], RZ ;  /* 0x0000580007077a10 */ /* 0x000fe40007ffe0ff */
[----:B------:R-:W-:Y:S02]  /*38f0*/  LOP3.LUT P2, RZ, R6, 0xff, RZ, 0xc0, !PT ;  /* 0x000000ff06ff7812 */ /* 0x000fe4000784c0ff */
[----:B------:R-:W-:Y:S02]  /*3900*/  ISETP.GE.AND P1, PT, R7, c[0x0][0x164], PT ;  /* 0x0000590007007a0c */ /* 0x000fe40003f26270 */
[----:B------:R-:W-:-:S11]  /*3910*/  SEL R6, RZ, 0x1, P2 ;  /* 0x00000001ff067807 */ /* 0x000fd60001000000 */
[----:B01---5:R-:W-:Y:S01]  /*3920*/  @P1 CALL.REL.NOINC `(.L_x_10022) ;  /* 0x0000001000001944 */ /* 0x023fe20003c00000 */
[----:B------:R-:W-:Y:S05]  /*3930*/  BRA `(.L_x_10023) ;  /* 0xffffcfa000007947 */ /* 0x000fea000383ffff */
.L_x_10022:
[----:B------:R-:W-:Y:S05]  /*3940*/  EXIT ;  /* 0x000000000000794d */ /* 0x000fea0003800000 */
.L_x_10014:
[----:B------:R-:W-:Y:S01]  /*3950*/  HFMA2.MMA R126, -RZ, RZ, 0, 1.847743988037109375e-06 ;  /* 0x0000001fff7e7435 */ /* 0x000fe200000001ff */
[----:B------:R-:W-:Y:S02]  /*3960*/  MOV R146, 0x1 ;  /* 0x0000000100927802 */ /* 0x000fe40000000f00 */
[----:B------:R-:W-:Y:S02]  /*3970*/  MOV R127, 0xffffffff ;  /* 0xffffffff007f7802 */ /* 0x000fe40000000f00 */
[----:B------:R-:W-:Y:S02]  /*3980*/  MOV R122, 0x39a0 ;  /* 0x000039a0007a7802 */ /* 0x000fe40000000f00 */
[----:B-1---5:R-:W-:Y:S05]  /*3990*/  CALL.REL.NOINC `($__internal_40_$__cuda_sm70_shflsync_bfly_p) ;  /* 0x000006b000007944 */ /* 0x022fea0003c00000 */
[----:B-1----:R-:W-:Y:S01]  /*39a0*/  MOV R120, R146 ;  /* 0x0000009200787202 */ /* 0x002fe20000000f00 */
[----:B0-----:R-:W-:Y:S05]  /*39b0*/  BRA `(.L_x_10024) ;  /* 0xffffeda000007947 */ /* 0x001fea000383ffff */
.L_x_10015:
[----:B------:R-:W-:Y:S01]  /*39c0*/  HFMA2.MMA R146, -RZ, RZ, 0, 1.1920928955078125e-07 ;  /* 0x00000002ff927435 */ /* 0x000fe200000001ff */
[----:B------:R-:W-:Y:S02]  /*39d0*/  MOV R126, 0x1f ;  /* 0x0000001f007e7802 */ /* 0x000fe40000000f00 */
[----:B------:R-:W-:Y:S02]  /*39e0*/  MOV R127, 0xffffffff ;  /* 0xffffffff007f7802 */ /* 0x000fe40000000f00 */
[----:B------:R-:W-:-:S02]  /*39f0*/  MOV R122, 0x3a10 ;  /* 0x00003a10007a7802 */ /* 0x000fc40000000f00 */
[----:B-1---5:R-:W-:Y:S05]  /*3a00*/  CALL.REL.NOINC `($__internal_40_$__cuda_sm70_shflsync_bfly_p) ;  /* 0x0000064000007944 */ /* 0x022fea0003c00000 */
[----:B01----:R-:W-:Y:S01]  /*3a10*/  FADD.FTZ R121, R121, R146 ;  /* 0x0000009279797221 */ /* 0x003fe20000010000 */
[----:B------:R-:W-:Y:S01]  /*3a20*/  HFMA2.MMA R146, -RZ, RZ, 0, 2.384185791015625e-07 ;  /* 0x00000004ff927435 */ /* 0x000fe200000001ff */
[----:B------:R-:W-:-:S02]  /*3a30*/  MOV R126, 0x1f ;  /* 0x0000001f007e7802 */ /* 0x000fc40000000f00 */
[----:B------:R-:W-:Y:S02]  /*3a40*/  MOV R127, 0xffffffff ;  /* 0xffffffff007f7802 */ /* 0x000fe40000000f00 */
[----:B------:R-:W-:Y:S02]  /*3a50*/  MOV R122, 0x3a70 ;  /* 0x00003a70007a7802 */ /* 0x000fe40000000f00 */
[----:B------:R-:W-:Y:S05]  /*3a60*/  CALL.REL.NOINC `($__internal_40_$__cuda_sm70_shflsync_bfly_p) ;  /* 0x000005e000007944 */ /* 0x000fea0003c00000 */
[----:B01----:R-:W-:Y:S01]  /*3a70*/  FADD.FTZ R121, R121, R146 ;  /* 0x0000009279797221 */ /* 0x003fe20000010000 */
[----:B------:R-:W-:Y:S01]  /*3a80*/  HFMA2.MMA R146, -RZ, RZ, 0, 4.76837158203125e-07 ;  /* 0x00000008ff927435 */ /* 0x000fe200000001ff */
[----:B------:R-:W-:Y:S02]  /*3a90*/  MOV R126, 0x1f ;  /* 0x0000001f007e7802 */ /* 0x000fe40000000f00 */
[----:B------:R-:W-:Y:S02]  /*3aa0*/  MOV R127, 0xffffffff ;  /* 0xffffffff007f7802 */ /* 0x000fe40000000f00 */
[----:B------:R-:W-:Y:S02]  /*3ab0*/  MOV R122, 0x3ad0 ;  /* 0x00003ad0007a7802 */ /* 0x000fe40000000f00 */
[----:B------:R-:W-:Y:S05]  /*3ac0*/  CALL.REL.NOINC `($__internal_40_$__cuda_sm70_shflsync_bfly_p) ;  /* 0x0000058000007944 */ /* 0x000fea0003c00000 */
[----:B01----:R-:W-:Y:S01]  /*3ad0*/  FADD.FTZ R121, R121, R146 ;  /* 0x0000009279797221 */ /* 0x003fe20000010000 */
[----:B------:R-:W-:Y:S01]  /*3ae0*/  HFMA2.MMA R146, -RZ, RZ, 0, 9.5367431640625e-07 ;  /* 0x00000010ff927435 */ /* 0x000fe200000001ff */
[----:B------:R-:W-:-:S02]  /*3af0*/  MOV R126, 0x1f ;  /* 0x0000001f007e7802 */ /* 0x000fc40000000f00 */
[----:B------:R-:W-:Y:S02]  /*3b00*/  MOV R127, 0xffffffff ;  /* 0xffffffff007f7802 */ /* 0x000fe40000000f00 */
[----:B------:R-:W-:Y:S02]  /*3b10*/  MOV R122, 0x3b30 ;  /* 0x00003b30007a7802 */ /* 0x000fe40000000f00 */
[----:B------:R-:W-:Y:S05]  /*3b20*/  CALL.REL.NOINC `($__internal_40_$__cuda_sm70_shflsync_bfly_p) ;  /* 0x0000052000007944 */ /* 0x000fea0003c00000 */
        /* <DEDUP_REMOVED lines=55> */
[----:B------:R-:W-:Y:S05]  /*3ea0*/  CALL.REL.NOINC `($__internal_40_$__cuda_sm70_shflsync_bfly_p) ;  /* 0x000001a000007944 */ /* 0x000fea0003c00000 */
[----:B01----:R-:W-:Y:S01]  /*3eb0*/  FADD.FTZ R121, R121, R146 ;  /* 0x0000009279797221 */ /* 0x003fe20000010000 */
[----:B------:R-:W-:Y:S01]  /*3ec0*/  HFMA2.MMA R146, -RZ, RZ, 0, 1.1920928955078125e-07 ;  /* 0x00000002ff927435 */ /* 0x000fe200000001ff */
[----:B------:R-:W-:Y:S02]  /*3ed0*/  MOV R126, 0x1f ;  /* 0x0000001f007e7802 */ /* 0x000fe40000000f00 */
[----:B------:R-:W-:Y:S02]  /*3ee0*/  MOV R127, 0xffffffff ;  /* 0xffffffff007f7802 */ /* 0x000fe40000000f00 */
[----:B------:R-:W-:Y:S02]  /*3ef0*/  MOV R122, 0x3f10 ;  /* 0x00003f10007a7802 */ /* 0x000fe40000000f00 */
[----:B------:R-:W-:Y:S05]  /*3f00*/  CALL.REL.NOINC `($__internal_40_$__cuda_sm70_shflsync_bfly_p) ;  /* 0x0000014000007944 */ /* 0x000fea0003c00000 */
[----:B01----:R-:W-:Y:S01]  /*3f10*/  FADD.FTZ R121, R121, R146 ;  /* 0x0000009279797221 */ /* 0x003fe20000010000 */
[----:B------:R-:W-:Y:S01]  /*3f20*/  HFMA2.MMA R146, -RZ, RZ, 0, 2.384185791015625e-07 ;  /* 0x00000004ff927435 */ /* 0x000fe200000001ff */
[----:B------:R-:W-:Y:S02]  /*3f30*/  MOV R126, 0x1f ;  /* 0x0000001f007e7802 */ /* 0x000fe40000000f00 */
[----:B------:R-:W-:-:S02]  /*3f40*/  MOV R127, 0xffffffff ;  /* 0xffffffff007f7802 */ /* 0x000fc40000000f00 */
        /* <DEDUP_REMOVED lines=8> */
[----:B-1----:R-:W-:Y:S01]  /*3fd0*/  FADD.FTZ R125, R121, R146 ;  /* 0x00000092797d7221 */ /* 0x002fe20000010000 */
[----:B------:R-:W-:Y:S01]  /*3fe0*/  HFMA2.MMA R146, -RZ, RZ, 0, 9.5367431640625e-07 ;  /* 0x00000010ff927435 */ /* 0x000fe200000001ff */
[----:B0-----:R-:W-:Y:S02]  /*3ff0*/  MOV R126, 0x1f ;  /* 0x0000001f007e7802 */ /* 0x001fe40000000f00 */
[----:B------:R-:W-:-:S02]  /*4000*/  MOV R127, 0xffffffff ;  /* 0xffffffff007f7802 */ /* 0x000fc40000000f00 */
[----:B------:R-:W-:Y:S02]  /*4010*/  MOV R121, R125 ;  /* 0x0000007d00797202 */ /* 0x000fe40000000f00 */
[----:B------:R-:W-:Y:S02]  /*4020*/  MOV R122, 0x4040 ;  /* 0x00004040007a7802 */ /* 0x000fe40000000f00 */
[----:B------:R-:W-:Y:S05]  /*4030*/  CALL.REL.NOINC `($__internal_40_$__cuda_sm70_shflsync_bfly_p) ;  /* 0x0000001000007944 */ /* 0x000fea0003c00000 */
[----:B01----:R-:W-:Y:S05]  /*4040*/  BRA `(.L_x_10025) ;  /* 0xffffeb6000007947 */ /* 0x003fea000383ffff */
        .weak           $__internal_40_$__cuda_sm70_shflsync_bfly_p
        .type           $__internal_40_$__cuda_sm70_shflsync_bfly_p,@function
        .size           $__internal_40_$__cuda_sm70_shflsync_bfly_p,(.L_x_20020 - $__internal_40_$__cuda_sm70_shflsync_bfly_p)
$__internal_40_$__cuda_sm70_shflsync_bfly_p:
[----:B------:R-:W-:Y:S01]  /*4050*/  HFMA2.MMA R123, -RZ, RZ, 0, 0 ;  /* 0x00000000ff7b7435 */ /* 0x000fe200000001ff */
[----:B------:R-:W-:Y:S04]  /*4060*/  WARPSYNC R127 ;  /* 0x0000007f00007348 */ /* 0x000fe80003800000 */
[----:B------:R0:W1:Y:S01]  /*4070*/  SHFL.BFLY PT, R146, R121, R146, R126 ;  /* 0x0c00009279927389 */ /* 0x00006200000e007e */
[----:B------:R-:W-:Y:S05]  /*4080*/  RET.REL.NODEC R122 `(_ZN10layer_norm31ln_parallel_residual_fwd_kernelINS_13Kernel_traitsIf6__halfS2_S2_fjLj3072ELj1ELj1ELj4ELj16ENS_18Kernel_traits_baseILj3072EfS2_S2_S2_fjLj128EEEEELb0ELb0ELb0EEEvNS_9FwdParamsE) ;  /* 0xffffbf707a007950 */ /* 0x000fea0003c3ffff */
.L_x_10026:
        /* <DEDUP_REMOVED lines=15> */
.L_x_20020:


//--------------------- .text._ZN10layer_norm31ln_parallel_residual_fwd_kernelINS_13Kernel_traitsIf6__halfS2_S2_fjLj3072ELj1ELj1ELj4ELj16ENS_18Kernel_traits_baseILj3072EfS2_S2_S2_fjLj128EEEEELb0ELb0ELb1EEEvNS_9FwdParamsE --------------------------
	.section	.text._ZN10layer_norm31ln_parallel_residual_fwd_kernelINS_13Kernel_traitsIf6__halfS2_S2_fjLj3072ELj1ELj1ELj4ELj16ENS_18Kernel_traits_baseILj3072EfS2_S2_S2_fjLj128EEEEELb0ELb0ELb1EEEvNS_9FwdParamsE,"ax",@progbits
	.sectioninfo	@"SHI_REGISTERS=168"
	.align	128
        .global         _ZN10layer_norm31ln_parallel_residual_fwd_kernelINS_13Kernel_traitsIf6__halfS2_S2_fjLj3072ELj1ELj1ELj4ELj16ENS_18Kernel_traits_baseILj3072EfS2_S2_S2_fjLj128EEEEELb0ELb0ELb1EEEvNS_9FwdParamsE
        .type           _ZN10layer_norm31ln_parallel_residual_fwd_kernelINS_13Kernel_traitsIf6__halfS2_S2_fjLj3072ELj1ELj1ELj4ELj16ENS_18Kernel_traits_baseILj3072EfS2_S2_S2_fjLj128EEEEELb0ELb0ELb1EEEvNS_9FwdParamsE,@function
        .size           _ZN10layer_norm31ln_parallel_residual_fwd_kernelINS_13Kernel_traitsIf6__halfS2_S2_fjLj3072ELj1ELj1ELj4ELj16ENS_18Kernel_traits_baseILj3072EfS2_S2_S2_fjLj128EEEEELb0ELb0ELb1EEEvNS_9FwdParamsE,(.L_x_20021 - _ZN10layer_norm31ln_parallel_residual_fwd_kernelINS_13Kernel_traitsIf6__halfS2_S2_fjLj3072ELj1ELj1ELj4ELj16ENS_18Kernel_traits_baseILj3072EfS2_S2_S2_fjLj128EEEEELb0ELb0ELb1EEEvNS_9FwdParamsE)
        .other          _ZN10layer_norm31ln_parallel_residual_fwd_kernelINS_13Kernel_traitsIf6__halfS2_S2_fjLj3072ELj1ELj1ELj4ELj16ENS_18Kernel_traits_baseILj3072EfS2_S2_S2_fjLj128EEEEELb0ELb0ELb1EEEvNS_9FwdParamsE,@"STO_CUDA_ENTRY STV_DEFAULT"
_ZN10layer_norm31ln_parallel_residual_fwd_kernelINS_13Kernel_traitsIf6__halfS2_S2_fjLj3072ELj1ELj1ELj4ELj16ENS_18Kernel_traits_baseILj3072EfS2_S2_S2_fjLj128EEEEELb0ELb0ELb1EEEvNS_9FwdParamsE:
.text._ZN10layer_norm31ln_parallel_residual_fwd_kernelINS_13Kernel_traitsIf6__halfS2_S2_fjLj3072ELj1ELj1ELj4ELj16ENS_18Kernel_traits_baseILj3072EfS2_S2_S2_fjLj128EEEEELb0ELb0ELb1EEEvNS_9FwdParamsE:
        /* <DEDUP_REMOVED lines=44> */
[----:B------:R-:W-:Y:S01]  /*02c0*/  IADD3.X R53, RZ, c[0x0][0x224], RZ, P1, !PT ;  /* 0x00008900ff357a10 */ /* 0x000fe20000ffe4ff */
        /* <DEDUP_REMOVED lines=31> */
[----:B------:R-:W-:-:S02]  /*04c0*/  LOP3.LUT P0, RZ, R0, c[0x0][0x178], RZ, 0xfc, !PT ;  /* 0x00005e0000ff7a12 */ /* 0x000fc4000780fcff */
[----:B------:R-:W-:Y:S02]  /*04d0*/  MOV R0, c[0x0][0x184] ;  /* 0x0000610000007a02 */ /* 0x000fe40000000f00 */
[----:B------:R-:W-:Y:S02]  /*04e0*/  SHF.R.U32.HI R120, RZ, 0x5, R125 ;  /* 0x00000005ff787819 */ /* 0x000fe4000001167d */
[----:B------:R-:W-:Y:S02]  /*04f0*/  LOP3.LUT P0, RZ, R0, c[0x0][0x17c], RZ, 0xfc, P0 ;  /* 0x00005f0000ff7a12 */ /* 0x000fe4000000fcff */
[----:B------:R-:W-:Y:S02]  /*0500*/  LOP3.LUT R121, R125, 0x1f, RZ, 0xc0, !PT ;  /* 0x0000001f7d797812 */ /* 0x000fe400078ec0ff */
[----:B------:R-:W-:Y:S02]  /*0510*/  LOP3.LUT R120, R120, 0x3, RZ, 0xc0, !PT ;  /* 0x0000000378787812 */ /* 0x000fe400078ec0ff */
[----:B0-----:R-:W-:-:S02]  /*0520*/  IADD3 R118, R123, 0x4, RZ ;  /* 0x000000047b767810 */ /* 0x001fc40007ffe0ff */
.L_x_10126:
[----:B------:R-:W-:Y:S01]  /*0530*/  IMAD R0, R122, c[0x0][0x168], RZ ;  /* 0x00005a007a007a24 */ /* 0x000fe200078e02ff */
[----:B------:R-:W-:-:S02]  /*0540*/  ISETP.NE.U32.AND P1, PT, RZ, c[0x0][0x178], PT ;  /* 0x00005e00ff007a0c */ /* 0x000fc40003f25070 */
[----:B------:R-:W-:Y:S02]  /*0550*/  ISETP.NE.U32.AND P2, PT, RZ, c[0x0][0x180], PT ;  /* 0x00006000ff007a0c */ /* 0x000fe40003f45070 */
[----:B------:R-:W-:Y:S02]  /*0560*/  SHF.R.S32.HI R3, RZ, 0x1f, R0 ;  /* 0x0000001fff037819 */ /* 0x000fe40000011400 */
[----:B------:R-:W-:Y:S02]  /*0570*/  ISETP.NE.AND.EX P1, PT, RZ, c[0x0][0x17c], PT, P1 ;  /* 0x00005f00ff007a0c */ /* 0x000fe40003f25310 */
[----:B------:R-:W-:Y:S02]  /*0580*/  ISETP.NE.AND.EX P2, PT, RZ, c[0x0][0x184], PT, P2 ;  /* 0x00006100ff007a0c */ /* 0x000fe40003f45320 */
[----:B------:R-:W-:-:S04]  /*0590*/  LEA.HI R3, R3, R0, RZ, 0x3 ;  /* 0x0000000003037211 */ /* 0x000fc800078f18ff */
[----:B------:R-:W-:Y:S02]  /*05a0*/  LEA.HI.SX32 R0, R3, R124, 0x1d ;  /* 0x0000007c03007211 */ /* 0x000fe400078feaff */
[----:B------:R-:W-:-:S03]  /*05b0*/  MOV R3, 0x10 ;  /* 0x0000001000037802 */ /* 0x000fc60000000f00 */
[C---:B------:R-:W-:Y:S02]  /*05c0*/  @P1 LEA R116, P3, R0.reuse, c[0x0][0x178], 0x4 ;  /* 0x00005e0000741a11 */ /* 0x040fe400078620ff */
[C---:B------:R-:W-:Y:S01]  /*05d0*/  IMAD.WIDE.U32 R112, R0.reuse, R3, c[0x0][0x170] ;  /* 0x00005c0000707625 */ /* 0x040fe200078e0003 */
[C---:B------:R-:W-:Y:S02]  /*05e0*/  @P2 LEA R126, P4, R0.reuse, c[0x0][0x180], 0x4 ;  /* 0x00006000007e2a11 */ /* 0x040fe400078820ff */
[C---:B------:R-:W-:Y:S02]  /*05f0*/  @P1 LEA.HI.X R117, R0.reuse, c[0x0][0x17c], RZ, 0x4, P3 ;  /* 0x00005f0000751a11 */ /* 0x040fe400018f24ff */
[----:B------:R-:W-:Y:S01]  /*0600*/  @P2 LEA.HI.X R127, R0, c[0x0][0x184], RZ, 0x4, P4 ;  /* 0x00006100007f2a11 */ /* 0x000fe200020f24ff */
[----:B------:R-:W2:Y:S04]  /*0610*/  LDG.E.128 R112, [R112.64] ;  /* 0x0000000470707981 */ /* 0x000ea8000c1e1d00 */
        /* <DEDUP_REMOVED lines=11> */
.L_x_10028:
[----:B-----5:R-:W-:-:S05]  /*06d0*/  HADD2.F32 R2, -RZ, R104.H0_H0 ;  /* 0x20000068ff027230 */ /* 0x020fca0000004100 */
[----:B------:R-:W-:Y:S01]  /*06e0*/  FADD.FTZ R129, R129, R2 ;  /* 0x0000000281817221 */ /* 0x000fe20000010000 */
[----:B------:R-:W-:Y:S05]  /*06f0*/  BRA `(.L_x_10029) ;  /* 0x0000004000007947 */ /* 0x000fea0003800000 */
.L_x_10027:
[----:B0----5:R-:W-:Y:S02]  /*0700*/  HADD2.F32 R2, -RZ, R100.H0_H0 ;  /* 0x20000064ff027230 */ /* 0x021fe40000004100 */
[----:B------:R-:W-:-:S03]  /*0710*/  @P2 HADD2.F32 R116, -RZ, R104.H0_H0 ;  /* 0x20000068ff742230 */ /* 0x000fc60000004100 */
[----:B------:R-:W-:-:S04]  /*0720*/  FADD.FTZ R129, R129, R2 ;  /* 0x0000000281817221 */ /* 0x000fc80000010000 */
[----:B------:R-:W-:-:S05]  /*0730*/  @P2 FADD.FTZ R129, R129, R116 ;  /* 0x0000007481812221 */ /* 0x000fca0000010000 */
.L_x_10029:
[----:B------:R-:W-:-:S04]  /*0740*/  F2FP.PACK_AB R2, RZ, R129 ;  /* 0x00000081ff02723e */ /* 0x000fc800000000ff */
[----:B------:R-:W-:Y:S02]  /*0750*/  PRMT R108, R2, 0x7610, R108 ;  /* 0x00007610026c7816 */ /* 0x000fe4000000006c */
.L_x_10030:
[----:B------:R-:W-:Y:S01]  /*0760*/  HADD2.F32 R145, -RZ, R112.H1_H1 ;  /* 0x30000070ff917230 */ /* 0x000fe20000004100 */
[----:B------:R-:W-:Y:S05]  /*0770*/  @P3 BRA `(.L_x_10031) ;  /* 0x0000008000003947 */ /* 0x000fea0003800000 */
[----:B------:R-:W-:-:S04]  /*0780*/  ISETP.NE.U32.AND P4, PT, RZ, c[0x0][0x180], PT ;  /* 0x00006000ff007a0c */ /* 0x000fc80003f85070 */
[----:B------:R-:W-:-:S13]  /*0790*/  ISETP.NE.AND.EX P4, PT, RZ, c[0x0][0x184], PT, P4 ;  /* 0x00006100ff007a0c */ /* 0x000fda0003f85340 */
[----:B------:R-:W-:Y:S05]  /*07a0*/  @P4 BRA `(.L_x_10032) ;  /* 0x0000002000004947 */ /* 0x000fea0003800000 */
[----:B------:R-:W-:Y:S05]  /*07b0*/  @P0 BRA `(.L_x_10033) ;  /* 0x0000008000000947 */ /* 0x000fea0003800000 */
[----:B------:R-:W-:Y:S05]  /*07c0*/  BRA `(.L_x_10034) ;  /* 0x0000009000007947 */ /* 0x000fea0003800000 */
.L_x_10032:
[----:B-----5:R-:W-:-:S05]  /*07d0*/  HADD2.F32 R2, -RZ, R104.H1_H1 ;  /* 0x30000068ff027230 */ /* 0x020fca0000004100 */
[----:B------:R-:W-:Y:S01]  /*07e0*/  FADD.FTZ R145, R145, R2 ;  /* 0x0000000291917221 */ /* 0x000fe20000010000 */
[----:B------:R-:W-:Y:S05]  /*07f0*/  BRA `(.L_x_10033) ;  /* 0x0000004000007947 */ /* 0x000fea0003800000 */
.L_x_10031:
[----:B-----5:R-:W-:Y:S02]  /*0800*/  HADD2.F32 R2, -RZ, R100.H1_H1 ;  /* 0x30000064ff027230 */ /* 0x020fe40000004100 */
[----:B------:R-:W-:-:S03]  /*0810*/  @P2 HADD2.F32 R112, -RZ, R104.H1_H1 ;  /* 0x30000068ff702230 */ /* 0x000fc60000004100 */
[----:B------:R-:W-:-:S04]  /*0820*/  FADD.FTZ R145, R145, R2 ;  /* 0x0000000291917221 */ /* 0x000fc80000010000 */
[----:B------:R-:W-:-:S05]  /*0830*/  @P2 FADD.FTZ R145, R145, R112 ;  /* 0x0000007091912221 */ /* 0x000fca0000010000 */
.L_x_10033:
[----:B------:R-:W-:-:S04]  /*0840*/  F2FP.PACK_AB R2, RZ, R145 ;  /* 0x00000091ff02723e */ /* 0x000fc800000000ff */
[----:B------:R-:W-:Y:S02]  /*0850*/  PRMT R108, R108, 0x5410, R2 ;  /* 0x000054106c6c7816 */ /* 0x000fe40000000002 */
.L_x_10034:
[----:B------:R-:W-:Y:S01]  /*0860*/  HADD2.F32 R143, -RZ, R113.H0_H0 ;  /* 0x20000071ff8f7230 */ /* 0x000fe20000004100 */
[----:B------:R-:W-:Y:S05]  /*0870*/  @P3 BRA `(.L_x_10035) ;  /* 0x0000008000003947 */ /* 0x000fea0003800000 */
[----:B------:R-:W-:-:S04]  /*0880*/  ISETP.NE.U32.AND P4, PT, RZ, c[0x0][0x180], PT ;  /* 0x00006000ff007a0c */ /* 0x000fc80003f85070 */
[----:B------:R-:W-:-:S13]  /*0890*/  ISETP.NE.AND.EX P4, PT, RZ, c[0x0][0x184], PT, P4 ;  /* 0x00006100ff007a0c */ /* 0x000fda0003f85340 */
[----:B------:R-:W-:Y:S05]  /*08a0*/  @P4 BRA `(.L_x_10036) ;  /* 0x0000002000004947 */ /* 0x000fea0003800000 */
[----:B------:R-:W-:Y:S05]  /*08b0*/  @P0 BRA `(.L_x_10037) ;  /* 0x0000008000000947 */ /* 0x000fea0003800000 */
[----:B------:R-:W-:Y:S05]  /*08c0*/  BRA `(.L_x_10038) ;  /* 0x0000009000007947 */ /* 0x000fea0003800000 */
.L_x_10036:
[----:B-----5:R-:W-:-:S05]  /*08d0*/  HADD2.F32 R2, -RZ, R105.H0_H0 ;  /* 0x20000069ff027230 */ /* 0x020fca0000004100 */
[----:B------:R-:W-:Y:S01]  /*08e0*/  FADD.FTZ R143, R143, R2 ;  /* 0x000000028f8f7221 */ /* 0x000fe20000010000 */
[----:B------:R-:W-:Y:S05]  /*08f0*/  BRA `(.L_x_10037) ;  /* 0x0000004000007947 */ /* 0x000fea0003800000 */
.L_x_10035:
[----:B-----5:R-:W-:Y:S02]  /*0900*/  HADD2.F32 R2, -RZ, R101.H0_H0 ;  /* 0x20000065ff027230 */ /* 0x020fe40000004100 */
[----:B------:R-:W-:-:S03]  /*0910*/  @P2 HADD2.F32 R112, -RZ, R105.H0_H0 ;  /* 0x20000069ff702230 */ /* 0x000fc60000004100 */
[----:B------:R-:W-:-:S04]  /*0920*/  FADD.FTZ R143, R143, R2 ;  /* 0x000000028f8f7221 */ /* 0x000fc80000010000 */
[----:B------:R-:W-:-:S05]  /*0930*/  @P2 FADD.FTZ R143, R143, R112 ;  /* 0x000000708f8f2221 */ /* 0x000fca0000010000 */
.L_x_10037:
[----:B------:R-:W-:-:S04]  /*0940*/  F2FP.PACK_AB R2, RZ, R143 ;  /* 0x0000008fff02723e */ /* 0x000fc800000000ff */
[----:B------:R-:W-:Y:S02]  /*0950*/  PRMT R109, R2, 0x7610, R109 ;  /* 0x00007610026d7816 */ /* 0x000fe4000000006d */
.L_x_10038:
[----:B------:R-:W-:Y:S01]  /*0960*/  HADD2.F32 R147, -RZ, R113.H1_H1 ;  /* 0x30000071ff937230 */ /* 0x000fe20000004100 */
[----:B------:R-:W-:Y:S05]  /*0970*/  @P3 BRA `(.L_x_10039) ;  /* 0x0000008000003947 */ /* 0x000fea0003800000 */
[----:B------:R-:W-:-:S04]  /*0980*/  ISETP.NE.U32.AND P4, PT, RZ, c[0x0][0x180], PT ;  /* 0x00006000ff007a0c */ /* 0x000fc80003f85070 */
[----:B------:R-:W-:-:S13]  /*0990*/  ISETP.NE.AND.EX P4, PT, RZ, c[0x0][0x184], PT, P4 ;  /* 0x00006100ff007a0c */ /* 0x000fda0003f85340 */
[----:B------:R-:W-:Y:S05]  /*09a0*/  @P4 BRA `(.L_x_10040) ;  /* 0x0000002000004947 */ /* 0x000fea0003800000 */
[----:B------:R-:W-:Y:S05]  /*09b0*/  @P0 BRA `(.L_x_10041) ;  /* 0x0000008000000947 */ /* 0x000fea0003800000 */
[----:B------:R-:W-:Y:S05]  /*09c0*/  BRA `(.L_x_10042) ;  /* 0x0000009000007947 */ /* 0x000fea0003800000 */
.L_x_10040:
[----:B-----5:R-:W-:-:S05]  /*09d0*/  HADD2.F32 R2, -RZ, R105.H1_H1 ;  /* 0x30000069ff027230 */ /* 0x020fca0000004100 */
[----:B------:R-:W-:Y:S01]  /*09e0*/  FADD.FTZ R147, R147, R2 ;  /* 0x0000000293937221 */ /* 0x000fe20000010000 */
[----:B------:R-:W-:Y:S05]  /*09f0*/  BRA `(.L_x_10041) ;  /* 0x0000004000007947 */ /* 0x000fea0003800000 */
.L_x_10039:
[----:B-----5:R-:W-:Y:S02]  /*0a00*/  HADD2.F32 R2, -RZ, R101.H1_H1 ;  /* 0x30000065ff027230 */ /* 0x020fe40000004100 */
[----:B------:R-:W-:-:S03]  /*0a10*/  @P2 HADD2.F32 R112, -RZ, R105.H1_H1 ;  /* 0x30000069ff702230 */ /* 0x000fc60000004100 */
[----:B------:R-:W-:-:S04]  /*0a20*/  FADD.FTZ R147, R147, R2 ;  /* 0x0000000293937221 */ /* 0x000fc80000010000 */
[----:B------:R-:W-:-:S05]  /*0a30*/  @P2 FADD.FTZ R147, R147, R112 ;  /* 0x0000007093932221 */ /* 0x000fca0000010000 */
.L_x_10041:
[----:B------:R-:W-:-:S04]  /*0a40*/  F2FP.PACK_AB R2, RZ, R147 ;  /* 0x00000093ff02723e */ /* 0x000fc800000000ff */
[----:B------:R-:W-:Y:S02]  /*0a50*/  PRMT R109, R109, 0x5410, R2 ;  /* 0x000054106d6d7816 */ /* 0x000fe40000000002 */
.L_x_10042:
[----:B------:R-:W-:Y:S01]  /*0a60*/  HADD2.F32 R131, -RZ, R114.H0_H0 ;  /* 0x20000072ff837230 */ /* 0x000fe20000004100 */
[----:B------:R-:W-:Y:S05]  /*0a70*/  @P3 BRA `(.L_x_10043) ;  /* 0x0000008000003947 */ /* 0x000fea0003800000 */
[----:B------:R-:W-:-:S04]  /*0a80*/  ISETP.NE.U32.AND P4, PT, RZ, c[0x0][0x180], PT ;  /* 0x00006000ff007a0c */ /* 0x000fc80003f85070 */
[----:B------:R-:W-:-:S13]  /*0a90*/  ISETP.NE.AND.EX P4, PT, RZ, c[0x0][0x184], PT, P4 ;  /* 0x00006100ff007a0c */ /* 0x000fda0003f85340 */
[----:B------:R-:W-:Y:S05]  /*0aa0*/  @P4 BRA `(.L_x_10044) ;  /* 0x0000002000004947 */ /* 0x000fea0003800000 */
[----:B------:R-:W-:Y:S05]  /*0ab0*/  @P0 BRA `(.L_x_10045) ;  /* 0x0000008000000947 */ /* 0x000fea0003800000 */
[----:B------:R-:W-:Y:S05]  /*0ac0*/  BRA `(.L_x_10046) ;  /* 0x0000009000007947 */ /* 0x000fea0003800000 */
.L_x_10044:
[----:B-----5:R-:W-:-:S05]  /*0ad0*/  HADD2.F32 R2, -RZ, R106.H0_H0 ;  /* 0x2000006aff027230 */ /* 0x020fca0000004100 */
[----:B------:R-:W-:Y:S01]  /*0ae0*/  FADD.FTZ R131, R131, R2 ;  /* 0x0000000283837221 */ /* 0x000fe20000010000 */
[----:B------:R-:W-:Y:S05]  /*0af0*/  BRA `(.L_x_10045) ;  /* 0x0000004000007947 */ /* 0x000fea0003800000 */
.L_x_10043:
[----:B-----5:R-:W-:Y:S02]  /*0b00*/  HADD2.F32 R2, -RZ, R102.H0_H0 ;  /* 0x20000066ff027230 */ /* 0x020fe40000004100 */
[----:B------:R-:W-:-:S03]  /*0b10*/  @P2 HADD2.F32 R112, -RZ, R106.H0_H0 ;  /* 0x2000006aff702230 */ /* 0x000fc60000004100 */
[----:B------:R-:W-:-:S04]  /*0b20*/  FADD.FTZ R131, R131, R2 ;  /* 0x0000000283837221 */ /* 0x000fc80000010000 */
[----:B------:R-:W-:-:S05]  /*0b30*/  @P2 FADD.FTZ R131, R131, R112 ;  /* 0x0000007083832221 */ /* 0x000fca0000010000 */
.L_x_10045:
[----:B------:R-:W-:-:S04]  /*0b40*/  F2FP.PACK_AB R2, RZ, R131 ;  /* 0x00000083ff02723e */ /* 0x000fc800000000ff */
[----:B------:R-:W-:Y:S02]  /*0b50*/  PRMT R110, R2, 0x7610, R110 ;  /* 0x00007610026e7816 */ /* 0x000fe4000000006e */
.L_x_10046:
[----:B------:R-:W-:Y:S01]  /*0b60*/  HADD2.F32 R141, -RZ, R114.H1_H1 ;  /* 0x30000072ff8d7230 */ /* 0x000fe20000004100 */
[----:B------:R-:W-:Y:S05]  /*0b70*/  @P3 BRA `(.L_x_10047) ;  /* 0x0000008000003947 */ /* 0x000fea0003800000 */
[----:B------:R-:W-:-:S04]  /*0b80*/  ISETP.NE.U32.AND P4, PT, RZ, c[0x0][0x180], PT ;  /* 0x00006000ff007a0c */ /* 0x000fc80003f85070 */
[----:B------:R-:W-:-:S13]  /*0b90*/  ISETP.NE.AND.EX P4, PT, RZ, c[0x0][0x184], PT, P4 ;  /* 0x00006100ff007a0c */ /* 0x000fda0003f85340 */
[----:B------:R-:W-:Y:S05]  /*0ba0*/  @P4 BRA `(.L_x_10048) ;  /* 0x0000002000004947 */ /* 0x000fea0003800000 */
[----:B------:R-:W-:Y:S05]  /*0bb0*/  @P0 BRA `(.L_x_10049) ;  /* 0x0000008000000947 */ /* 0x000fea0003800000 */
[----:B------:R-:W-:Y:S05]  /*0bc0*/  BRA `(.L_x_10050) ;  /* 0x0000009000007947 */ /* 0x000fea0003800000 */
.L_x_10048:
[----:B-----5:R-:W-:-:S05]  /*0bd0*/  HADD2.F32 R2, -RZ, R106.H1_H1 ;  /* 0x3000006aff027230 */ /* 0x020fca0000004100 */
[----:B------:R-:W-:Y:S01]  /*0be0*/  FADD.FTZ R141, R141, R2 ;  /* 0x000000028d8d7221 */ /* 0x000fe20000010000 */
[----:B------:R-:W-:Y:S05]  /*0bf0*/  BRA `(.L_x_10049) ;  /* 0x0000004000007947 */ /* 0x000fea0003800000 */
.L_x_10047:
[----:B-----5:R-:W-:Y:S02]  /*0c00*/  HADD2.F32 R2, -RZ, R102.H1_H1 ;  /* 0x30000066ff027230 */ /* 0x020fe40000004100 */
[----:B------:R-:W-:-:S03]  /*0c10*/  @P2 HADD2.F32 R112, -RZ, R106.H1_H1 ;  /* 0x3000006aff702230 */ /* 0x000fc60000004100 */
[----:B------:R-:W-:-:S04]  /*0c20*/  FADD.FTZ R141, R141, R2 ;  /* 0x000000028d8d7221 */ /* 0x000fc80000010000 */
[----:B------:R-:W-:-:S05]  /*0c30*/  @P2 FADD.FTZ R141, R141, R112 ;  /* 0x000000708d8d2221 */ /* 0x000fca0000010000 */
.L_x_10049:
[----:B------:R-:W-:-:S04]  /*0c40*/  F2FP.PACK_AB R2, RZ, R141 ;  /* 0x0000008dff02723e */ /* 0x000fc800000000ff */
[----:B------:R-:W-:Y:S02]  /*0c50*/  PRMT R110, R110, 0x5410, R2 ;  /* 0x000054106e6e7816 */ /* 0x000fe40000000002 */
.L_x_10050:
[----:B------:R-:W-:Y:S01]  /*0c60*/  HADD2.F32 R139, -RZ, R115.H0_H0 ;  /* 0x20000073ff8b7230 */ /* 0x000fe20000004100 */
[----:B------:R-:W-:Y:S05]  /*0c70*/  @P3 BRA `(.L_x_10051) ;  /* 0x0000008000003947 */ /* 0x000fea0003800000 */
[----:B------:R-:W-:-:S04]  /*0c80*/  ISETP.NE.U32.AND P4, PT, RZ, c[0x0][0x180], PT ;  /* 0x00006000ff007a0c */ /* 0x000fc80003f85070 */
[----:B------:R-:W-:-:S13]  /*0c90*/  ISETP.NE.AND.EX P4, PT, RZ, c[0x0][0x184], PT, P4 ;  /* 0x00006100ff007a0c */ /* 0x000fda0003f85340 */
[----:B------:R-:W-:Y:S05]  /*0ca0*/  @P4 BRA `(.L_x_10052) ;  /* 0x0000002000004947 */ /* 0x000fea0003800000 */
[----:B------:R-:W-:Y:S05]  /*0cb0*/  @P0 BRA `(.L_x_10053) ;  /* 0x0000008000000947 */ /* 0x000fea0003800000 */
[----:B------:R-:W-:Y:S05]  /*0cc0*/  BRA `(.L_x_10054) ;  /* 0x0000009000007947 */ /* 0x000fea0003800000 */
.L_x_10052:
[----:B-----5:R-:W-:-:S05]  /*0cd0*/  HADD2.F32 R2, -RZ, R107.H0_H0 ;  /* 0x2000006bff027230 */ /* 0x020fca0000004100 */
[----:B------:R-:W-:Y:S01]  /*0ce0*/  FADD.FTZ R139, R139, R2 ;  /* 0x000000028b8b7221 */ /* 0x000fe20000010000 */
[----:B------:R-:W-:Y:S05]  /*0cf0*/  BRA `(.L_x_10053) ;  /* 0x0000004000007947 */ /* 0x000fea0003800000 */
.L_x_10051:
[----:B-----5:R-:W-:Y:S02]  /*0d00*/  HADD2.F32 R2, -RZ, R103.H0_H0 ;  /* 0x20000067ff027230 */ /* 0x020fe40000004100 */
[----:B------:R-:W-:-:S03]  /*0d10*/  @P2 HADD2.F32 R112, -RZ, R107.H0_H0 ;  /* 0x2000006bff702230 */ /* 0x000fc60000004100 */
[----:B------:R-:W-:-:S04]  /*0d20*/  FADD.FTZ R139, R139, R2 ;  /* 0x000000028b8b7221 */ /* 0x000fc80000010000 */
[----:B------:R-:W-:-:S05]  /*0d30*/  @P2 FADD.FTZ R139, R139, R112 ;  /* 0x000000708b8b2221 */ /* 0x000fca0000010000 */
.L_x_10053:
[----:B------:R-:W-:-:S04]  /*0d40*/  F2FP.PACK_AB R2, RZ, R139 ;  /* 0x0000008bff02723e */ /* 0x000fc800000000ff */
[----:B------:R-:W-:Y:S02]  /*0d50*/  PRMT R111, R2, 0x7610, R111 ;  /* 0x00007610026f7816 */ /* 0x000fe4000000006f */
.L_x_10054:
[----:B------:R-:W-:Y:S01]  /*0d60*/  HADD2.F32 R149, -RZ, R115.H1_H1 ;  /* 0x30000073ff957230 */ /* 0x000fe20000004100 */
[----:B------:R-:W-:Y:S05]  /*0d70*/  @P3 BRA `(.L_x_10055) ;  /* 0x0000008000003947 */ /* 0x000fea0003800000 */
[----:B------:R-:W-:-:S04]  /*0d80*/  ISETP.NE.U32.AND P4, PT, RZ, c[0x0][0x180], PT ;  /* 0x00006000ff007a0c */ /* 0x000fc80003f85070 */
[----:B------:R-:W-:-:S13]  /*0d90*/  ISETP.NE.AND.EX P4, PT, RZ, c[0x0][0x184], PT, P4 ;  /* 0x00006100ff007a0c */ /* 0x000fda0003f85340 */
[----:B------:R-:W-:Y:S05]  /*0da0*/  @P4 BRA `(.L_x_10056) ;  /* 0x0000002000004947 */ /* 0x000fea0003800000 */
[----:B------:R-:W-:Y:S05]  /*0db0*/  @P0 BRA `(.L_x_10057) ;  /* 0x0000008000000947 */ /* 0x000fea0003800000 */
[----:B------:R-:W-:Y:S05]  /*0dc0*/  BRA `(.L_x_10058) ;  /* 0x0000009000007947 */ /* 0x000fea0003800000 */
.L_x_10056:
[----:B-----5:R-:W-:-:S05]  /*0dd0*/  HADD2.F32 R2, -RZ, R107.H1_H1 ;  /* 0x3000006bff027230 */ /* 0x020fca0000004100 */
[----:B------:R-:W-:Y:S01]  /*0de0*/  FADD.FTZ R149, R149, R2 ;  /* 0x0000000295957221 */ /* 0x000fe20000010000 */
[----:B------:R-:W-:Y:S05]  /*0df0*/  BRA `(.L_x_10057) ;  /* 0x0000004000007947 */ /* 0x000fea0003800000 */
.L_x_10055:
[----:B-----5:R-:W-:Y:S02]  /*0e00*/  HADD2.F32 R2, -RZ, R103.H1_H1 ;  /* 0x30000067ff027230 */ /* 0x020fe40000004100 */
[----:B------:R-:W-:-:S03]  /*0e10*/  @P2 HADD2.F32 R112, -RZ, R107.H1_H1 ;  /* 0x3000006bff702230 */ /* 0x000fc60000004100 */
[----:B------:R-:W-:-:S04]  /*0e20*/  FADD.FTZ R149, R149, R2 ;  /* 0x0000000295957221 */ /* 0x000fc80000010000 */
[----:B------:R-:W-:-:S05]  /*0e30*/  @P2 FADD.FTZ R149, R149, R112 ;  /* 0x0000007095952221 */ /* 0x000fca0000010000 */
.L_x_10057:
[----:B------:R-:W-:-:S04]  /*0e40*/  F2FP.PACK_AB R2, RZ, R149 ;  /* 0x00000095ff02723e */ /* 0x000fc800000000ff */
[----:B------:R-:W-:Y:S02]  /*0e50*/  PRMT R111, R111, 0x5410, R2 ;  /* 0x000054106f6f7816 */ /* 0x000fe40000000002 */
.L_x_10058:
[C---:B------:R-:W-:Y:S02]  /*0e60*/  IADD3 R128, R0.reuse, 0x80, RZ ;  /* 0x0000008000807810 */ /* 0x040fe40007ffe0ff */
        /* <DEDUP_REMOVED lines=18> */
.L_x_10060:
[----:B-----5:R-:W-:-:S05]  /*0f90*/  HADD2.F32 R2, -RZ, R104.H0_H0 ;  /* 0x20000068ff027230 */ /* 0x020fca0000004100 */
[----:B------:R-:W-:Y:S01]  /*0fa0*/  FADD.FTZ R133, R2, R133 ;  /* 0x0000008502857221 */ /* 0x000fe20000010000 */
[----:B------:R-:W-:Y:S05]  /*0fb0*/  BRA `(.L_x_10061) ;  /* 0x0000004000007947 */ /* 0x000fea0003800000 */
.L_x_10059:
[----:B0----5:R-:W-:Y:S02]  /*0fc0*/  HADD2.F32 R2, -RZ, R100.H0_H0 ;  /* 0x20000064ff027230 */ /* 0x021fe40000004100 */
[----:B------:R-:W-:-:S03]  /*0fd0*/  @P2 HADD2.F32 R116, -RZ, R104.H0_H0 ;  /* 0x20000068ff742230 */ /* 0x000fc60000004100 */
[----:B------:R-:W-:-:S04]  /*0fe0*/  FADD.FTZ R133, R2, R133 ;  /* 0x0000008502857221 */ /* 0x000fc80000010000 */
[----:B------:R-:W-:-:S05]  /*0ff0*/  @P2 FADD.FTZ R133, R116, R133 ;  /* 0x0000008574852221 */ /* 0x000fca0000010000 */
.L_x_10061:
[----:B------:R-:W-:-:S04]  /*1000*/  F2FP.PACK_AB R2, RZ, R133 ;  /* 0x00000085ff02723e */ /* 0x000fc800000000ff */
[----:B------:R-:W-:Y:S02]  /*1010*/  PRMT R108, R2, 0x7610, R108 ;  /* 0x00007610026c7816 */ /* 0x000fe4000000006c */
.L_x_10062:
[----:B------:R-:W-:Y:S01]  /*1020*/  HADD2.F32 R137, -RZ, R112.H1_H1 ;  /* 0x30000070ff897230 */ /* 0x000fe20000004100 */
[----:B------:R-:W-:Y:S05]  /*1030*/  @P3 BRA `(.L_x_10063) ;  /* 0x0000008000003947 */ /* 0x000fea0003800000 */
[----:B------:R-:W-:-:S04]  /*1040*/  ISETP.NE.U32.AND P4, PT, RZ, c[0x0][0x180], PT ;  /* 0x00006000ff007a0c */ /* 0x000fc80003f85070 */
[----:B------:R-:W-:-:S13]  /*1050*/  ISETP.NE.AND.EX P4, PT, RZ, c[0x0][0x184], PT, P4 ;  /* 0x00006100ff007a0c */ /* 0x000fda0003f85340 */
[----:B------:R-:W-:Y:S05]  /*1060*/  @P4 BRA `(.L_x_10064) ;  /* 0x0000002000004947 */ /* 0x000fea0003800000 */
[----:B------:R-:W-:Y:S05]  /*1070*/  @P0 BRA `(.L_x_10065) ;  /* 0x0000008000000947 */ /* 0x000fea0003800000 */
[----:B------:R-:W-:Y:S05]  /*1080*/  BRA `(.L_x_10066) ;  /* 0x0000009000007947 */ /* 0x000fea0003800000 */
.L_x_10064:
[----:B-----5:R-:W-:-:S05]  /*1090*/  HADD2.F32 R2, -RZ, R104.H1_H1 ;  /* 0x30000068ff027230 */ /* 0x020fca0000004100 */
[----:B------:R-:W-:Y:S01]  /*10a0*/  FADD.FTZ R137, R2, R137 ;  /* 0x0000008902897221 */ /* 0x000fe20000010000 */
[----:B------:R-:W-:Y:S05]  /*10b0*/  BRA `(.L_x_10065) ;  /* 0x0000004000007947 */ /* 0x000fea0003800000 */
.L_x_10063:
[----:B-----5:R-:W-:Y:S02]  /*10c0*/  HADD2.F32 R2, -RZ, R100.H1_H1 ;  /* 0x30000064ff027230 */ /* 0x020fe40000004100 */
[----:B------:R-:W-:-:S03]  /*10d0*/  @P2 HADD2.F32 R112, -RZ, R104.H1_H1 ;  /* 0x30000068ff702230 */ /* 0x000fc60000004100 */
[----:B------:R-:W-:-:S04]  /*10e0*/  FADD.FTZ R137, R2, R137 ;  /* 0x0000008902897221 */ /* 0x000fc80000010000 */
[----:B------:R-:W-:-:S05]  /*10f0*/  @P2 FADD.FTZ R137, R112, R137 ;  /* 0x0000008970892221 */ /* 0x000fca0000010000 */
.L_x_10065:
[----:B------:R-:W-:-:S04]  /*1100*/  F2FP.PACK_AB R2, RZ, R137 ;  /* 0x00000089ff02723e */ /* 0x000fc800000000ff */
[----:B------:R-:W-:Y:S02]  /*1110*/  PRMT R108, R108, 0x5410, R2 ;  /* 0x000054106c6c7816 */ /* 0x000fe40000000002 */
.L_x_10066:
[----:B------:R-:W-:Y:S01]  /*1120*/  HADD2.F32 R135, -RZ, R113.H0_H0 ;  /* 0x20000071ff877230 */ /* 0x000fe20000004100 */
[----:B------:R-:W-:Y:S05]  /*1130*/  @P3 BRA `(.L_x_10067) ;  /* 0x0000008000003947 */ /* 0x000fea0003800000 */
[----:B------:R-:W-:-:S04]  /*1140*/  ISETP.NE.U32.AND P4, PT, RZ, c[0x0][0x180], PT ;  /* 0x00006000ff007a0c */ /* 0x000fc80003f85070 */
[----:B------:R-:W-:-:S13]  /*1150*/  ISETP.NE.AND.EX P4, PT, RZ, c[0x0][0x184], PT, P4 ;  /* 0x00006100ff007a0c */ /* 0x000fda0003f85340 */
[----:B------:R-:W-:Y:S05]  /*1160*/  @P4 BRA `(.L_x_10068) ;  /* 0x0000002000004947 */ /* 0x000fea0003800000 */
[----:B------:R-:W-:Y:S05]  /*1170*/  @P0 BRA `(.L_x_10069) ;  /* 0x0000008000000947 */ /* 0x000fea0003800000 */
[----:B------:R-:W-:Y:S05]  /*1180*/  BRA `(.L_x_10070) ;  /* 0x0000009000007947 */ /* 0x000fea0003800000 */
.L_x_10068:
[----:B-----5:R-:W-:-:S05]  /*1190*/  HADD2.F32 R2, -RZ, R105.H0_H0 ;  /* 0x20000069ff027230 */ /* 0x020fca0000004100 */
[----:B------:R-:W-:Y:S01]  /*11a0*/  FADD.FTZ R135, R2, R135 ;  /* 0x0000008702877221 */ /* 0x000fe20000010000 */
[----:B------:R-:W-:Y:S05]  /*11b0*/  BRA `(.L_x_10069) ;  /* 0x0000004000007947 */ /* 0x000fea0003800000 */
.L_x_10067:
[----:B-----5:R-:W-:Y:S02]  /*11c0*/  HADD2.F32 R2, -RZ, R101.H0_H0 ;  /* 0x20000065ff027230 */ /* 0x020fe40000004100 */
[----:B------:R-:W-:-:S03]  /*11d0*/  @P2 HADD2.F32 R112, -RZ, R105.H0_H0 ;  /* 0x20000069ff702230 */ /* 0x000fc60000004100 */
[----:B------:R-:W-:-:S04]  /*11e0*/  FADD.FTZ R135, R2, R135 ;  /* 0x0000008702877221 */ /* 0x000fc80000010000 */
[----:B------:R-:W-:-:S05]  /*11f0*/  @P2 FADD.FTZ R135, R112, R135 ;  /* 0x0000008770872221 */ /* 0x000fca0000010000 */
.L_x_10069:
[----:B------:R-:W-:-:S04]  /*1200*/  F2FP.PACK_AB R2, RZ, R135 ;  /* 0x00000087ff02723e */ /* 0x000fc800000000ff */
[----:B------:R-:W-:Y:S02]  /*1210*/  PRMT R109, R2, 0x7610, R109 ;  /* 0x00007610026d7816 */ /* 0x000fe4000000006d */
.L_x_10070:
[----:B------:R-:W-:Y:S01]  /*1220*/  HADD2.F32 R151, -RZ, R113.H1_H1 ;  /* 0x30000071ff977230 */ /* 0x000fe20000004100 */
[----:B------:R-:W-:Y:S05]  /*1230*/  @P3 BRA `(.L_x_10071) ;  /* 0x0000008000003947 */ /* 0x000fea0003800000 */
[----:B------:R-:W-:-:S04]  /*1240*/  ISETP.NE.U32.AND P4, PT, RZ, c[0x0][0x180], PT ;  /* 0x00006000ff007a0c */ /* 0x000fc80003f85070 */
[----:B------:R-:W-:-:S13]  /*1250*/  ISETP.NE.AND.EX P4, PT, RZ, c[0x0][0x184], PT, P4 ;  /* 0x00006100ff007a0c */ /* 0x000fda0003f85340 */
[----:B------:R-:W-:Y:S05]  /*1260*/  @P4 BRA `(.L_x_10072) ;  /* 0x0000002000004947 */ /* 0x000fea0003800000 */
[----:B------:R-:W-:Y:S05]  /*1270*/  @P0 BRA `(.L_x_10073) ;  /* 0x0000008000000947 */ /* 0x000fea0003800000 */
[----:B------:R-:W-:Y:S05]  /*1280*/  BRA `(.L_x_10074) ;  /* 0x0000009000007947 */ /* 0x000fea0003800000 */
.L_x_10072:
[----:B-----5:R-:W-:-:S05]  /*1290*/  HADD2.F32 R2, -RZ, R105.H1_H1 ;  /* 0x30000069ff027230 */ /* 0x020fca0000004100 */
[----:B------:R-:W-:Y:S01]  /*12a0*/  FADD.FTZ R151, R2, R151 ;  /* 0x0000009702977221 */ /* 0x000fe20000010000 */
[----:B------:R-:W-:Y:S05]  /*12b0*/  BRA `(.L_x_10073) ;  /* 0x0000004000007947 */ /* 0x000fea0003800000 */
.L_x_10071:
[----:B-----5:R-:W-:Y:S02]  /*12c0*/  HADD2.F32 R2, -RZ, R101.H1_H1 ;  /* 0x30000065ff027230 */ /* 0x020fe40000004100 */
[----:B------:R-:W-:-:S03]  /*12d0*/  @P2 HADD2.F32 R112, -RZ, R105.H1_H1 ;  /* 0x30000069ff702230 */ /* 0x000fc60000004100 */
[----:B------:R-:W-:-:S04]  /*12e0*/  FADD.FTZ R151, R2, R151 ;  /* 0x0000009702977221 */ /* 0x000fc80000010000 */
[----:B------:R-:W-:-:S05]  /*12f0*/  @P2 FADD.FTZ R151, R112, R151 ;  /* 0x0000009770972221 */ /* 0x000fca0000010000 */
.L_x_10073:
[----:B------:R-:W-:-:S04]  /*1300*/  F2FP.PACK_AB R2, RZ, R151 ;  /* 0x00000097ff02723e */ /* 0x000fc800000000ff */
[----:B------:R-:W-:Y:S02]  /*1310*/  PRMT R109, R109, 0x5410, R2 ;  /* 0x000054106d6d7816 */ /* 0x000fe40000000002 */
.L_x_10074:
[----:B------:R-:W-:Y:S01]  /*1320*/  HADD2.F32 R153, -RZ, R114.H0_H0 ;  /* 0x20000072ff997230 */ /* 0x000fe20000004100 */
[----:B------:R-:W-:Y:S05]  /*1330*/  @P3 BRA `(.L_x_10075) ;  /* 0x0000008000003947 */ /* 0x000fea0003800000 */
[----:B------:R-:W-:-:S04]  /*1340*/  ISETP.NE.U32.AND P4, PT, RZ, c[0x0][0x180], PT ;  /* 0x00006000ff007a0c */ /* 0x000fc80003f85070 */
[----:B------:R-:W-:-:S13]  /*1350*/  ISETP.NE.AND.EX P4, PT, RZ, c[0x0][0x184], PT, P4 ;  /* 0x00006100ff007a0c */ /* 0x000fda0003f85340 */
[----:B------:R-:W-:Y:S05]  /*1360*/  @P4 BRA `(.L_x_10076) ;  /* 0x0000002000004947 */ /* 0x000fea0003800000 */
[----:B------:R-:W-:Y:S05]  /*1370*/  @P0 BRA `(.L_x_10077) ;  /* 0x0000008000000947 */ /* 0x000fea0003800000 */
[----:B------:R-:W-:Y:S05]  /*1380*/  BRA `(.L_x_10078) ;  /* 0x0000009000007947 */ /* 0x000fea0003800000 */
.L_x_10076:
[----:B-----5:R-:W-:-:S05]  /*1390*/  HADD2.F32 R2, -RZ, R106.H0_H0 ;  /* 0x2000006aff027230 */ /* 0x020fca0000004100 */
[----:B------:R-:W-:Y:S01]  /*13a0*/  FADD.FTZ R153, R2, R153 ;  /* 0x0000009902997221 */ /* 0x000fe20000010000 */
[----:B------:R-:W-:Y:S05]  /*13b0*/  BRA `(.L_x_10077) ;  /* 0x0000004000007947 */ /* 0x000fea0003800000 */
.L_x_10075:
[----:B-----5:R-:W-:Y:S02]  /*13c0*/  HADD2.F32 R2, -RZ, R102.H0_H0 ;  /* 0x20000066ff027230 */ /* 0x020fe40000004100 */
[----:B------:R-:W-:-:S03]  /*13d0*/  @P2 HADD2.F32 R112, -RZ, R106.H0_H0 ;  /* 0x2000006aff702230 */ /* 0x000fc60000004100 */
[----:B------:R-:W-:-:S04]  /*13e0*/  FADD.FTZ R153, R2, R153 ;  /* 0x0000009902997221 */ /* 0x000fc80000010000 */
[----:B------:R-:W-:-:S05]  /*13f0*/  @P2 FADD.FTZ R153, R112, R153 ;  /* 0x0000009970992221 */ /* 0x000fca0000010000 */
.L_x_10077:
[----:B------:R-:W-:-:S04]  /*1400*/  F2FP.PACK_AB R2, RZ, R153 ;  /* 0x00000099ff02723e */ /* 0x000fc800000000ff */
[----:B------:R-:W-:Y:S02]  /*1410*/  PRMT R110, R2, 0x7610, R110 ;  /* 0x00007610026e7816 */ /* 0x000fe4000000006e */
.L_x_10078:
[----:B------:R-:W-:Y:S01]  /*1420*/  HADD2.F32 R155, -RZ, R114.H1_H1 ;  /* 0x30000072ff9b7230 */ /* 0x000fe20000004100 */
[----:B------:R-:W-:Y:S05]  /*1430*/  @P3 BRA `(.L_x_10079) ;  /* 0x0000008000003947 */ /* 0x000fea0003800000 */
[----:B------:R-:W-:-:S04]  /*1440*/  ISETP.NE.U32.AND P4, PT, RZ, c[0x0][0x180], PT ;  /* 0x00006000ff007a0c */ /* 0x000fc80003f85070 */
[----:B------:R-:W-:-:S13]  /*1450*/  ISETP.NE.AND.EX P4, PT, RZ, c[0x0][0x184], PT, P4 ;  /* 0x00006100ff007a0c */ /* 0x000fda0003f85340 */
[----:B------:R-:W-:Y:S05]  /*1460*/  @P4 BRA `(.L_x_10080) ;  /* 0x0000002000004947 */ /* 0x000fea0003800000 */
[----:B------:R-:W-:Y:S05]  /*1470*/  @P0 BRA `(.L_x_10081) ;  /* 0x0000008000000947 */ /* 0x000fea0003800000 */
[----:B------:R-:W-:Y:S05]  /*1480*/  BRA `(.L_x_10082) ;  /* 0x0000009000007947 */ /* 0x000fea0003800000 */
.L_x_10080:
[----:B-----5:R-:W-:-:S05]  /*1490*/  HADD2.F32 R2, -RZ, R106.H1_H1 ;  /* 0x3000006aff027230 */ /* 0x020fca0000004100 */
[----:B------:R-:W-:Y:S01]  /*14a0*/  FADD.FTZ R155, R2, R155 ;  /* 0x0000009b029b7221 */ /* 0x000fe20000010000 */
[----:B------:R-:W-:Y:S05]  /*14b0*/  BRA `(.L_x_10081) ;  /* 0x0000004000007947 */ /* 0x000fea0003800000 */
.L_x_10079:
[----:B-----5:R-:W-:Y:S02]  /*14c0*/  HADD2.F32 R2, -RZ, R102.H1_H1 ;  /* 0x30000066ff027230 */ /* 0x020fe40000004100 */
[----:B------:R-:W-:-:S03]  /*14d0*/  @P2 HADD2.F32 R112, -RZ, R106.H1_H1 ;  /* 0x3000006aff702230 */ /* 0x000fc60000004100 */
[----:B------:R-:W-:-:S04]  /*14e0*/  FADD.FTZ R155, R2, R155 ;  /* 0x0000009b029b7221 */ /* 0x000fc80000010000 */
[----:B------:R-:W-:-:S05]  /*14f0*/  @P2 FADD.FTZ R155, R112, R155 ;  /* 0x0000009b709b2221 */ /* 0x000fca0000010000 */
.L_x_10081:
[----:B------:R-:W-:-:S04]  /*1500*/  F2FP.PACK_AB R2, RZ, R155 ;  /* 0x0000009bff02723e */ /* 0x000fc800000000ff */
[----:B------:R-:W-:Y:S02]  /*1510*/  PRMT R110, R110, 0x5410, R2 ;  /* 0x000054106e6e7816 */ /* 0x000fe40000000002 */
.L_x_10082:
[----:B------:R-:W-:Y:S01]  /*1520*/  HADD2.F32 R157, -RZ, R115.H0_H0 ;  /* 0x20000073ff9d7230 */ /* 0x000fe20000004100 */
[----:B------:R-:W-:Y:S05]  /*1530*/  @P3 BRA `(.L_x_10083) ;  /* 0x0000008000003947 */ /* 0x000fea0003800000 */
[----:B------:R-:W-:-:S04]  /*1540*/  ISETP.NE.U32.AND P4, PT, RZ, c[0x0][0x180], PT ;  /* 0x00006000ff007a0c */ /* 0x000fc80003f85070 */
[----:B------:R-:W-:-:S13]  /*1550*/  ISETP.NE.AND.EX P4, PT, RZ, c[0x0][0x184], PT, P4 ;  /* 0x00006100ff007a0c */ /* 0x000fda0003f85340 */
[----:B------:R-:W-:Y:S05]  /*1560*/  @P4 BRA `(.L_x_10084) ;  /* 0x0000002000004947 */ /* 0x000fea0003800000 */
[----:B------:R-:W-:Y:S05]  /*1570*/  @P0 BRA `(.L_x_10085) ;  /* 0x0000008000000947 */ /* 0x000fea0003800000 */
[----:B------:R-:W-:Y:S05]  /*1580*/  BRA `(.L_x_10086) ;  /* 0x0000009000007947 */ /* 0x000fea0003800000 */
.L_x_10084:
[----:B-----5:R-:W-:-:S05]  /*1590*/  HADD2.F32 R2, -RZ, R107.H0_H0 ;  /* 0x2000006bff027230 */ /* 0x020fca0000004100 */
[----:B------:R-:W-:Y:S01]  /*15a0*/  FADD.FTZ R157, R2, R157 ;  /* 0x0000009d029d7221 */ /* 0x000fe20000010000 */
[----:B------:R-:W-:Y:S05]  /*15b0*/  BRA `(.L_x_10085) ;  /* 0x0000004000007947 */ /* 0x000fea0003800000 */
.L_x_10083:
[----:B-----5:R-:W-:Y:S02]  /*15c0*/  HADD2.F32 R2, -RZ, R103.H0_H0 ;  /* 0x20000067ff027230 */ /* 0x020fe40000004100 */
[----:B------:R-:W-:-:S03]  /*15d0*/  @P2 HADD2.F32 R112, -RZ, R107.H0_H0 ;  /* 0x2000006bff702230 */ /* 0x000fc60000004100 */
[----:B------:R-:W-:-:S04]  /*15e0*/  FADD.FTZ R157, R2, R157 ;  /* 0x0000009d029d7221 */ /* 0x000fc80000010000 */
[----:B------:R-:W-:-:S05]  /*15f0*/  @P2 FADD.FTZ R157, R112, R157 ;  /* 0x0000009d709d2221 */ /* 0x000fca0000010000 */
.L_x_10085:
[----:B------:R-:W-:-:S04]  /*1600*/  F2FP.PACK_AB R2, RZ, R157 ;  /* 0x0000009dff02723e */ /* 0x000fc800000000ff */
[----:B------:R-:W-:Y:S02]  /*1610*/  PRMT R111, R2, 0x7610, R111 ;  /* 0x00007610026f7816 */ /* 0x000fe4000000006f */
.L_x_10086:
[----:B------:R-:W-:Y:S01]  /*1620*/  HADD2.F32 R159, -RZ, R115.H1_H1 ;  /* 0x30000073ff9f7230 */ /* 0x000fe20000004100 */
[----:B------:R-:W-:Y:S05]  /*1630*/  @P3 BRA `(.L_x_10087) ;  /* 0x0000008000003947 */ /* 0x000fea0003800000 */
[----:B------:R-:W-:-:S04]  /*1640*/  ISETP.NE.U32.AND P4, PT, RZ, c[0x0][0x180], PT ;  /* 0x00006000ff007a0c */ /* 0x000fc80003f85070 */
[----:B------:R-:W-:-:S13]  /*1650*/  ISETP.NE.AND.EX P4, PT, RZ, c[0x0][0x184], PT, P4 ;  /* 0x00006100ff007a0c */ /* 0x000fda0003f85340 */
[----:B------:R-:W-:Y:S05]  /*1660*/  @P4 BRA `(.L_x_10088) ;  /* 0x0000002000004947 */ /* 0x000fea0003800000 */
[----:B------:R-:W-:Y:S05]  /*1670*/  @P0 BRA `(.L_x_10089) ;  /* 0x0000008000000947 */ /* 0x000fea0003800000 */
[----:B------:R-:W-:Y:S05]  /*1680*/  BRA `(.L_x_10090) ;  /* 0x0000009000007947 */ /* 0x000fea0003800000 */
.L_x_10088:
[----:B-----5:R-:W-:-:S05]  /*1690*/  HADD2.F32 R2, -RZ, R107.H1_H1 ;  /* 0x3000006bff027230 */ /* 0x020fca0000004100 */
[----:B------:R-:W-:Y:S01]  /*16a0*/  FADD.FTZ R159, R2, R159 ;  /* 0x0000009f029f7221 */ /* 0x000fe20000010000 */
[----:B------:R-:W-:Y:S05]  /*16b0*/  BRA `(.L_x_10089) ;  /* 0x0000004000007947 */ /* 0x000fea0003800000 */
.L_x_10087:
[----:B-----5:R-:W-:Y:S02]  /*16c0*/  HADD2.F32 R2, -RZ, R103.H1_H1 ;  /* 0x30000067ff027230 */ /* 0x020fe40000004100 */
[----:B------:R-:W-:-:S03]  /*16d0*/  @P2 HADD2.F32 R112, -RZ, R107.H1_H1 ;  /* 0x3000006bff702230 */ /* 0x000fc60000004100 */
[----:B------:R-:W-:-:S04]  /*16e0*/  FADD.FTZ R159, R2, R159 ;  /* 0x0000009f029f7221 */ /* 0x000fc80000010000 */
[----:B------:R-:W-:-:S05]  /*16f0*/  @P2 FADD.FTZ R159, R112, R159 ;  /* 0x0000009f709f2221 */ /* 0x000fca0000010000 */
.L_x_10089:
[----:B------:R-:W-:-:S04]  /*1700*/  F2FP.PACK_AB R2, RZ, R159 ;  /* 0x0000009fff02723e */ /* 0x000fc800000000ff */
[----:B------:R-:W-:Y:S02]  /*1710*/  PRMT R111, R111, 0x5410, R2 ;  /* 0x000054106f6f7816 */ /* 0x000fe40000000002 */
.L_x_10090:
        /* <DEDUP_REMOVED lines=19> */
.L_x_10092:
[----:B-----5:R-:W-:-:S05]  /*1850*/  HADD2.F32 R2, -RZ, R104.H0_H0 ;  /* 0x20000068ff027230 */ /* 0x020fca0000004100 */
[----:B------:R-:W-:Y:S01]  /*1860*/  FADD.FTZ R161, R2, R161 ;  /* 0x000000a102a17221 */ /* 0x000fe20000010000 */
[----:B------:R-:W-:Y:S05]  /*1870*/  BRA `(.L_x_10093) ;  /* 0x0000004000007947 */ /* 0x000fea0003800000 */
.L_x_10091:
[----:B0----5:R-:W-:Y:S02]  /*1880*/  HADD2.F32 R2, -RZ, R100.H0_H0 ;  /* 0x20000064ff027230 */ /* 0x021fe40000004100 */
[----:B------:R-:W-:-:S03]  /*1890*/  @P2 HADD2.F32 R116, -RZ, R104.H0_H0 ;  /* 0x20000068ff742230 */ /* 0x000fc60000004100 */
[----:B------:R-:W-:-:S04]  /*18a0*/  FADD.FTZ R161, R2, R161 ;  /* 0x000000a102a17221 */ /* 0x000fc80000010000 */
[----:B------:R-:W-:-:S05]  /*18b0*/  @P2 FADD.FTZ R161, R116, R161 ;  /* 0x000000a174a12221 */ /* 0x000fca0000010000 */
.L_x_10093:
[----:B------:R-:W-:-:S04]  /*18c0*/  F2FP.PACK_AB R2, RZ, R161 ;  /* 0x000000a1ff02723e */ /* 0x000fc800000000ff */
[----:B------:R-:W-:Y:S02]  /*18d0*/  PRMT R108, R2, 0x7610, R108 ;  /* 0x00007610026c7816 */ /* 0x000fe4000000006c */
.L_x_10094:
[----:B------:R-:W-:Y:S01]  /*18e0*/  HADD2.F32 R127, -RZ, R112.H1_H1 ;  /* 0x30000070ff7f7230 */ /* 0x000fe20000004100 */
[----:B------:R-:W-:Y:S05]  /*18f0*/  @P3 BRA `(.L_x_10095) ;  /* 0x0000008000003947 */ /* 0x000fea0003800000 */
[----:B------:R-:W-:-:S04]  /*1900*/  ISETP.NE.U32.AND P1, PT, RZ, c[0x0][0x180], PT ;  /* 0x00006000ff007a0c */ /* 0x000fc80003f25070 */
[----:B------:R-:W-:-:S13]  /*1910*/  ISETP.NE.AND.EX P1, PT, RZ, c[0x0][0x184], PT, P1 ;  /* 0x00006100ff007a0c */ /* 0x000fda0003f25310 */
[----:B------:R-:W-:Y:S05]  /*1920*/  @P1 BRA `(.L_x_10096) ;  /* 0x0000002000001947 */ /* 0x000fea0003800000 */
[----:B------:R-:W-:Y:S05]  /*1930*/  @P0 BRA `(.L_x_10097) ;  /* 0x0000008000000947 */ /* 0x000fea0003800000 */
[----:B------:R-:W-:Y:S05]  /*1940*/  BRA `(.L_x_10098) ;  /* 0x0000009000007947 */ /* 0x000fea0003800000 */
.L_x_10096:
[----:B-----5:R-:W-:-:S05]  /*1950*/  HADD2.F32 R2, -RZ, R104.H1_H1 ;  /* 0x30000068ff027230 */ /* 0x020fca0000004100 */
[----:B------:R-:W-:Y:S01]  /*1960*/  FADD.FTZ R127, R2, R127 ;  /* 0x0000007f027f7221 */ /* 0x000fe20000010000 */
[----:B------:R-:W-:Y:S05]  /*1970*/  BRA `(.L_x_10097) ;  /* 0x0000004000007947 */ /* 0x000fea0003800000 */
.L_x_10095:
[----:B-----5:R-:W-:Y:S02]  /*1980*/  HADD2.F32 R2, -RZ, R100.H1_H1 ;  /* 0x30000064ff027230 */ /* 0x020fe40000004100 */
[----:B------:R-:W-:-:S03]  /*1990*/  @P2 HADD2.F32 R112, -RZ, R104.H1_H1 ;  /* 0x30000068ff702230 */ /* 0x000fc60000004100 */
[----:B------:R-:W-:-:S04]  /*19a0*/  FADD.FTZ R127, R2, R127 ;  /* 0x0000007f027f7221 */ /* 0x000fc80000010000 */
[----:B------:R-:W-:-:S05]  /*19b0*/  @P2 FADD.FTZ R127, R112, R127 ;  /* 0x0000007f707f2221 */ /* 0x000fca0000010000 */
.L_x_10097:
[----:B------:R-:W-:-:S04]  /*19c0*/  F2FP.PACK_AB R2, RZ, R127 ;  /* 0x0000007fff02723e */ /* 0x000fc800000000ff */
[----:B------:R-:W-:Y:S02]  /*19d0*/  PRMT R108, R108, 0x5410, R2 ;  /* 0x000054106c6c7816 */ /* 0x000fe40000000002 */
.L_x_10098:
[----:B------:R-:W-:Y:S01]  /*19e0*/  HADD2.F32 R117, -RZ, R113.H0_H0 ;  /* 0x20000071ff757230 */ /* 0x000fe20000004100 */
[----:B------:R-:W-:Y:S05]  /*19f0*/  @P3 BRA `(.L_x_10099) ;  /* 0x0000008000003947 */ /* 0x000fea0003800000 */
[----:B------:R-:W-:-:S04]  /*1a00*/  ISETP.NE.U32.AND P1, PT, RZ, c[0x0][0x180], PT ;  /* 0x00006000ff007a0c */ /* 0x000fc80003f25070 */
[----:B------:R-:W-:-:S13]  /*1a10*/  ISETP.NE.AND.EX P1, PT, RZ, c[0x0][0x184], PT, P1 ;  /* 0x00006100ff007a0c */ /* 0x000fda0003f25310 */
[----:B------:R-:W-:Y:S05]  /*1a20*/  @P1 BRA `(.L_x_10100) ;  /* 0x0000002000001947 */ /* 0x000fea0003800000 */
[----:B------:R-:W-:Y:S05]  /*1a30*/  @P0 BRA `(.L_x_10101) ;  /* 0x0000008000000947 */ /* 0x000fea0003800000 */
[----:B------:R-:W-:Y:S05]  /*1a40*/  BRA `(.L_x_10102) ;  /* 0x0000009000007947 */ /* 0x000fea0003800000 */
.L_x_10100:
[----:B-----5:R-:W-:-:S05]  /*1a50*/  HADD2.F32 R2, -RZ, R105.H0_H0 ;  /* 0x20000069ff027230 */ /* 0x020fca0000004100 */
[----:B------:R-:W-:Y:S01]  /*1a60*/  FADD.FTZ R117, R2, R117 ;  /* 0x0000007502757221 */ /* 0x000fe20000010000 */
[----:B------:R-:W-:Y:S05]  /*1a70*/  BRA `(.L_x_10101) ;  /* 0x0000004000007947 */ /* 0x000fea0003800000 */
.L_x_10099:
[----:B-----5:R-:W-:Y:S02]  /*1a80*/  HADD2.F32 R2, -RZ, R101.H0_H0 ;  /* 0x20000065ff027230 */ /* 0x020fe40000004100 */
[----:B------:R-:W-:-:S03]  /*1a90*/  @P2 HADD2.F32 R112, -RZ, R105.H0_H0 ;  /* 0x20000069ff702230 */ /* 0x000fc60000004100 */
[----:B------:R-:W-:-:S04]  /*1aa0*/  FADD.FTZ R117, R2, R117 ;  /* 0x0000007502757221 */ /* 0x000fc80000010000 */
[----:B------:R-:W-:-:S05]  /*1ab0*/  @P2 FADD.FTZ R117, R112, R117 ;  /* 0x0000007570752221 */ /* 0x000fca0000010000 */
.L_x_10101:
[----:B------:R-:W-:-:S04]  /*1ac0*/  F2FP.PACK_AB R2, RZ, R117 ;  /* 0x00000075ff02723e */ /* 0x000fc800000000ff */
[----:B------:R-:W-:Y:S02]  /*1ad0*/  PRMT R109, R2, 0x7610, R109 ;  /* 0x00007610026d7816 */ /* 0x000fe4000000006d */
.L_x_10102:
[----:B------:R-:W-:Y:S01]  /*1ae0*/  HADD2.F32 R165, -RZ, R113.H1_H1 ;  /* 0x30000071ffa57230 */ /* 0x000fe20000004100 */
[----:B------:R-:W-:Y:S05]  /*1af0*/  @P3 BRA `(.L_x_10103) ;  /* 0x0000008000003947 */ /* 0x000fea0003800000 */
[----:B------:R-:W-:-:S04]  /*1b00*/  ISETP.NE.U32.AND P1, PT, RZ, c[0x0][0x180], PT ;  /* 0x00006000ff007a0c */ /* 0x000fc80003f25070 */
[----:B------:R-:W-:-:S13]  /*1b10*/  ISETP.NE.AND.EX P1, PT, RZ, c[0x0][0x184], PT, P1 ;  /* 0x00006100ff007a0c */ /* 0x000fda0003f25310 */
[----:B------:R-:W-:Y:S05]  /*1b20*/  @P1 BRA `(.L_x_10104) ;  /* 0x0000002000001947 */ /* 0x000fea0003800000 */
[----:B------:R-:W-:Y:S05]  /*1b30*/  @P0 BRA `(.L_x_10105) ;  /* 0x0000008000000947 */ /* 0x000fea0003800000 */
[----:B------:R-:W-:Y:S05]  /*1b40*/  BRA `(.L_x_10106) ;  /* 0x0000009000007947 */ /* 0x000fea0003800000 */
.L_x_10104:
[----:B-----5:R-:W-:-:S05]  /*1b50*/  HADD2.F32 R2, -RZ, R105.H1_H1 ;  /* 0x30000069ff027230 */ /* 0x020fca0000004100 */
[----:B------:R-:W-:Y:S01]  /*1b60*/  FADD.FTZ R165, R2, R165 ;  /* 0x000000a502a57221 */ /* 0x000fe20000010000 */
[----:B------:R-:W-:Y:S05]  /*1b70*/  BRA `(.L_x_10105) ;  /* 0x0000004000007947 */ /* 0x000fea0003800000 */
.L_x_10103:
[----:B-----5:R-:W-:Y:S02]  /*1b80*/  HADD2.F32 R2, -RZ, R101.H1_H1 ;  /* 0x30000065ff027230 */ /* 0x020fe40000004100 */
[----:B------:R-:W-:-:S03]  /*1b90*/  @P2 HADD2.F32 R112, -RZ, R105.H1_H1 ;  /* 0x30000069ff702230 */ /* 0x000fc60000004100 */
[----:B------:R-:W-:-:S04]  /*1ba0*/  FADD.FTZ R165, R2, R165 ;  /* 0x000000a502a57221 */ /* 0x000fc80000010000 */
[----:B------:R-:W-:-:S05]  /*1bb0*/  @P2 FADD.FTZ R165, R112, R165 ;  /* 0x000000a570a52221 */ /* 0x000fca0000010000 */
.L_x_10105:
[----:B------:R-:W-:-:S04]  /*1bc0*/  F2FP.PACK_AB R2, RZ, R165 ;  /* 0x000000a5ff02723e */ /* 0x000fc800000000ff */
[----:B------:R-:W-:Y:S02]  /*1bd0*/  PRMT R109, R109, 0x5410, R2 ;  /* 0x000054106d6d7816 */ /* 0x000fe40000000002 */
.L_x_10106:
[----:B------:R-:W-:Y:S01]  /*1be0*/  HADD2.F32 R163, -RZ, R114.H0_H0 ;  /* 0x20000072ffa37230 */ /* 0x000fe20000004100 */
[----:B------:R-:W-:Y:S05]  /*1bf0*/  @P3 BRA `(.L_x_10107) ;  /* 0x0000008000003947 */ /* 0x000fea0003800000 */
[----:B------:R-:W-:-:S04]  /*1c00*/  ISETP.NE.U32.AND P1, PT, RZ, c[0x0][0x180], PT ;  /* 0x00006000ff007a0c */ /* 0x000fc80003f25070 */
[----:B------:R-:W-:-:S13]  /*1c10*/  ISETP.NE.AND.EX P1, PT, RZ, c[0x0][0x184], PT, P1 ;  /* 0x00006100ff007a0c */ /* 0x000fda0003f25310 */
[----:B------:R-:W-:Y:S05]  /*1c20*/  @P1 BRA `(.L_x_10108) ;  /* 0x0000002000001947 */ /* 0x000fea0003800000 */
[----:B------:R-:W-:Y:S05]  /*1c30*/  @P0 BRA `(.L_x_10109) ;  /* 0x0000008000000947 */ /* 0x000fea0003800000 */
[----:B------:R-:W-:Y:S05]  /*1c40*/  BRA `(.L_x_10110) ;  /* 0x0000009000007947 */ /* 0x000fea0003800000 */
.L_x_10108:
[----:B-----5:R-:W-:-:S05]  /*1c50*/  HADD2.F32 R2, -RZ, R106.H0_H0 ;  /* 0x2000006aff027230 */ /* 0x020fca0000004100 */
[----:B------:R-:W-:Y:S01]  /*1c60*/  FADD.FTZ R163, R2, R163 ;  /* 0x000000a302a37221 */ /* 0x000fe20000010000 */
[----:B------:R-:W-:Y:S05]  /*1c70*/  BRA `(.L_x_10109) ;  /* 0x0000004000007947 */ /* 0x000fea0003800000 */
.L_x_10107:
[----:B-----5:R-:W-:Y:S02]  /*1c80*/  HADD2.F32 R2, -RZ, R102.H0_H0 ;  /* 0x20000066ff027230 */ /* 0x020fe40000004100 */
[----:B------:R-:W-:-:S03]  /*1c90*/  @P2 HADD2.F32 R112, -RZ, R106.H0_H0 ;  /* 0x2000006aff702230 */ /* 0x000fc60000004100 */
[----:B------:R-:W-:-:S04]  /*1ca0*/  FADD.FTZ R163, R2, R163 ;  /* 0x000000a302a37221 */ /* 0x000fc80000010000 */
[----:B------:R-:W-:-:S05]  /*1cb0*/  @P2 FADD.FTZ R163, R112, R163 ;  /* 0x000000a370a32221 */ /* 0x000fca0000010000 */
.L_x_10109:
[----:B------:R-:W-:-:S04]  /*1cc0*/  F2FP.PACK_AB R2, RZ, R163 ;  /* 0x000000a3ff02723e */ /* 0x000fc800000000ff */
[----:B------:R-:W-:Y:S02]  /*1cd0*/  PRMT R110, R2, 0x7610, R110 ;  /* 0x00007610026e7816 */ /* 0x000fe4000000006e */
.L_x_10110:
[----:B------:R-:W-:Y:S01]  /*1ce0*/  HADD2.F32 R116, -RZ, R114.H1_H1 ;  /* 0x30000072ff747230 */ /* 0x000fe20000004100 */
[----:B------:R-:W-:Y:S05]  /*1cf0*/  @P3 BRA `(.L_x_10111) ;  /* 0x0000008000003947 */ /* 0x000fea0003800000 */
[----:B------:R-:W-:-:S04]  /*1d00*/  ISETP.NE.U32.AND P1, PT, RZ, c[0x0][0x180], PT ;  /* 0x00006000ff007a0c */ /* 0x000fc80003f25070 */
[----:B------:R-:W-:-:S13]  /*1d10*/  ISETP.NE.AND.EX P1, PT, RZ, c[0x0][0x184], PT, P1 ;  /* 0x00006100ff007a0c */ /* 0x000fda0003f25310 */
[----:B------:R-:W-:Y:S05]  /*1d20*/  @P1 BRA `(.L_x_10112) ;  /* 0x0000002000001947 */ /* 0x000fea0003800000 */
[----:B------:R-:W-:Y:S05]  /*1d30*/  @P0 BRA `(.L_x_10113) ;  /* 0x0000008000000947 */ /* 0x000fea0003800000 */
[----:B------:R-:W-:Y:S05]  /*1d40*/  BRA `(.L_x_10114) ;  /* 0x0000009000007947 */ /* 0x000fea0003800000 */
.L_x_10112:
[----:B-----5:R-:W-:-:S05]  /*1d50*/  HADD2.F32 R3, -RZ, R106.H1_H1 ;  /* 0x3000006aff037230 */ /* 0x020fca0000004100 */
[----:B------:R-:W-:Y:S01]  /*1d60*/  FADD.FTZ R116, R3, R116 ;  /* 0x0000007403747221 */ /* 0x000fe20000010000 */
[----:B------:R-:W-:Y:S05]  /*1d70*/  BRA `(.L_x_10113) ;  /* 0x0000004000007947 */ /* 0x000fea0003800000 */
.L_x_10111:
[----:B-----5:R-:W-:Y:S02]  /*1d80*/  HADD2.F32 R3, -RZ, R102.H1_H1 ;  /* 0x30000066ff037230 */ /* 0x020fe40000004100 */
[----:B------:R-:W-:-:S03]  /*1d90*/  @P2 HADD2.F32 R113, -RZ, R106.H1_H1 ;  /* 0x3000006aff712230 */ /* 0x000fc60000004100 */
[----:B------:R-:W-:-:S04]  /*1da0*/  FADD.FTZ R116, R3, R116 ;  /* 0x0000007403747221 */ /* 0x000fc80000010000 */
[----:B------:R-:W-:-:S05]  /*1db0*/  @P2 FADD.FTZ R116, R113, R116 ;  /* 0x0000007471742221 */ /* 0x000fca0000010000 */
.L_x_10113:
[----:B------:R-:W-:-:S04]  /*1dc0*/  F2FP.PACK_AB R2, RZ, R116 ;  /* 0x00000074ff02723e */ /* 0x000fc800000000ff */
[----:B------:R-:W-:Y:S02]  /*1dd0*/  PRMT R110, R110, 0x5410, R2 ;  /* 0x000054106e6e7816 */ /* 0x000fe40000000002 */
.L_x_10114:
[----:B------:R-:W-:Y:S01]  /*1de0*/  HADD2.F32 R126, -RZ, R115.H0_H0 ;  /* 0x20000073ff7e7230 */ /* 0x000fe20000004100 */
[----:B------:R-:W-:Y:S05]  /*1df0*/  @P3 BRA `(.L_x_10115) ;  /* 0x0000008000003947 */ /* 0x000fea0003800000 */
[----:B------:R-:W-:-:S04]  /*1e00*/  ISETP.NE.U32.AND P1, PT, RZ, c[0x0][0x180], PT ;  /* 0x00006000ff007a0c */ /* 0x000fc80003f25070 */
[----:B------:R-:W-:-:S13]  /*1e10*/  ISETP.NE.AND.EX P1, PT, RZ, c[0x0][0x184], PT, P1 ;  /* 0x00006100ff007a0c */ /* 0x000fda0003f25310 */
[----:B------:R-:W-:Y:S05]  /*1e20*/  @P1 BRA `(.L_x_10116) ;  /* 0x0000002000001947 */ /* 0x000fea0003800000 */
[----:B------:R-:W-:Y:S05]  /*1e30*/  @P0 BRA `(.L_x_10117) ;  /* 0x0000008000000947 */ /* 0x000fea0003800000 */
[----:B------:R-:W-:Y:S05]  /*1e40*/  BRA `(.L_x_10118) ;  /* 0x0000009000007947 */ /* 0x000fea0003800000 */
.L_x_10116:
[----:B-----5:R-:W-:-:S05]  /*1e50*/  HADD2.F32 R3, -RZ, R107.H0_H0 ;  /* 0x2000006bff037230 */ /* 0x020fca0000004100 */
[----:B------:R-:W-:Y:S01]  /*1e60*/  FADD.FTZ R126, R3, R126 ;  /* 0x0000007e037e7221 */ /* 0x000fe20000010000 */
[----:B------:R-:W-:Y:S05]  /*1e70*/  BRA `(.L_x_10117) ;  /* 0x0000004000007947 */ /* 0x000fea0003800000 */
.L_x_10115:
[----:B-----5:R-:W-:Y:S02]  /*1e80*/  HADD2.F32 R3, -RZ, R103.H0_H0 ;  /* 0x20000067ff037230 */ /* 0x020fe40000004100 */
[----:B------:R-:W-:-:S03]  /*1e90*/  @P2 HADD2.F32 R113, -RZ, R107.H0_H0 ;  /* 0x2000006bff712230 */ /* 0x000fc60000004100 */
[----:B------:R-:W-:-:S04]  /*1ea0*/  FADD.FTZ R126, R3, R126 ;  /* 0x0000007e037e7221 */ /* 0x000fc80000010000 */
[----:B------:R-:W-:-:S05]  /*1eb0*/  @P2 FADD.FTZ R126, R113, R126 ;  /* 0x0000007e717e2221 */ /* 0x000fca0000010000 */
.L_x_10117:
[----:B------:R-:W-:-:S04]  /*1ec0*/  F2FP.PACK_AB R2, RZ, R126 ;  /* 0x0000007eff02723e */ /* 0x000fc800000000ff */
[----:B------:R-:W-:Y:S02]  /*1ed0*/  PRMT R111, R2, 0x7610, R111 ;  /* 0x00007610026f7816 */ /* 0x000fe4000000006f */
.L_x_10118:
[----:B------:R-:W-:Y:S01]  /*1ee0*/  HADD2.F32 R132, -RZ, R115.H1_H1 ;  /* 0x30000073ff847230 */ /* 0x000fe20000004100 */
[----:B------:R-:W-:Y:S05]  /*1ef0*/  @P3 BRA `(.L_x_10119) ;  /* 0x0000008000003947 */ /* 0x000fea0003800000 */
[----:B------:R-:W-:-:S04]  /*1f00*/  ISETP.NE.U32.AND P1, PT, RZ, c[0x0][0x180], PT ;  /* 0x00006000ff007a0c */ /* 0x000fc80003f25070 */
[----:B------:R-:W-:-:S13]  /*1f10*/  ISETP.NE.AND.EX P1, PT, RZ, c[0x0][0x184], PT, P1 ;  /* 0x00006100ff007a0c */ /* 0x000fda0003f25310 */
[----:B------:R-:W-:Y:S05]  /*1f20*/  @P1 BRA `(.L_x_10120) ;  /* 0x0000002000001947 */ /* 0x000fea0003800000 */
[----:B------:R-:W-:Y:S05]  /*1f30*/  @P0 BRA `(.L_x_10121) ;  /* 0x0000008000000947 */ /* 0x000fea0003800000 */
[----:B------:R-:W-:Y:S05]  /*1f40*/  BRA `(.L_x_10122) ;  /* 0x0000009000007947 */ /* 0x000fea0003800000 */
.L_x_10120:
[----:B-----5:R-:W-:-:S05]  /*1f50*/  HADD2.F32 R3, -RZ, R107.H1_H1 ;  /* 0x3000006bff037230 */ /* 0x020fca0000004100 */
[----:B------:R-:W-:Y:S01]  /*1f60*/  FADD.FTZ R132, R3, R132 ;  /* 0x0000008403847221 */ /* 0x000fe20000010000 */
[----:B------:R-:W-:Y:S05]  /*1f70*/  BRA `(.L_x_10121) ;  /* 0x0000004000007947 */ /* 0x000fea0003800000 */
.L_x_10119:
[----:B-----5:R-:W-:Y:S02]  /*1f80*/  HADD2.F32 R3, -RZ, R103.H1_H1 ;  /* 0x30000067ff037230 */ /* 0x020fe40000004100 */
[----:B------:R-:W-:-:S03]  /*1f90*/  @P2 HADD2.F32 R113, -RZ, R107.H1_H1 ;  /* 0x3000006bff712230 */ /* 0x000fc60000004100 */
[----:B------:R-:W-:-:S04]  /*1fa0*/  FADD.FTZ R132, R3, R132 ;  /* 0x0000008403847221 */ /* 0x000fc80000010000 */
[----:B------:R-:W-:-:S05]  /*1fb0*/  @P2 FADD.FTZ R132, R113, R132 ;  /* 0x0000008471842221 */ /* 0x000fca0000010000 */
.L_x_10121:
[----:B------:R-:W-:-:S04]  /*1fc0*/  F2FP.PACK_AB R2, RZ, R132 ;  /* 0x00000084ff02723e */ /* 0x000fc800000000ff */
[----:B------:R-:W-:Y:S02]  /*1fd0*/  PRMT R111, R111, 0x5410, R2 ;  /* 0x000054106f6f7816 */ /* 0x000fe40000000002 */
.L_x_10122:
        /* <DEDUP_REMOVED lines=32> */
.L_x_10127:
        /* <DEDUP_REMOVED lines=68> */
.L_x_10128:
[----:B-1----:R-:W-:Y:S01]  /*2620*/  FADD.FTZ R3, R113, R136 ;  /* 0x0000008871037221 */ /* 0x002fe20000010000 */
[----:B------:R-:W-:Y:S01]  /*2630*/  @!P2 IADD3 R115, R120, R114, RZ ;  /* 0x000000727873a210 */ /* 0x000fe20007ffe0ff */
[----:B------:R-:W-:Y:S01]  /*2640*/  WARPSYNC 0xffffffff ;  /* 0xffffffff00007948 */ /* 0x000fe20003800000 */
[----:B------:R-:W-:Y:S01]  /*2650*/  ISETP.GT.U32.AND P1, PT, R121, 0x3, PT ;  /* 0x000000037900780c */ /* 0x000fe20003f24070 */
[----:B------:R-:W-:Y:S01]  /*2660*/  CS2R R112, SRZ ;  /* 0x0000000000707805 */ /* 0x000fe2000001ff00 */
[----:B------:R-:W-:Y:S01]  /*2670*/  HFMA2.MMA R134, -RZ, RZ, 0, 0 ;  /* 0x00000000ff867435 */ /* 0x000fe200000001ff */
[----:B------:R-:W-:Y:S04]  /*2680*/  @!P2 STS.64 [R115.X8], R2 ;  /* 0x000000027300a388 */ /* 0x000fe80000008a00 */
[----:B------:R-:W-:Y:S01]  /*2690*/  BAR.SYNC.DEFER_BLOCKING 0x0 ;  /* 0x0000000000007b1d */ /* 0x000fe20000010000 */
[----:B------:R-:W-:-:S05]  /*26a0*/  ISETP.NE.AND P2, PT, RZ, UR6, PT ;  /* 0x00000006ff007c0c */ /* 0x000fca000bf45270 */
        /* <DEDUP_REMOVED lines=16> */
[----:B------:R-:W-:Y:S01]  /*27b0*/  FFMA.FTZ R140, R144, R112, R140 ;  /* 0x00000070908c7223 */ /* 0x000fe2000001008c */
[----:B------:R-:W-:Y:S01]  /*27c0*/  IADD3 R112, R142, R146, RZ ;  /* 0x000000928e707210 */ /* 0x000fe20007ffe0ff */
[----:B--2---:R-:W-:Y:S01]  /*27d0*/  FADD.FTZ R2, R2, R113 ;  /* 0x0000007102027221 */ /* 0x004fe20000010000 */
[----:B------:R-:W-:Y:S01]  /*27e0*/  I2F R146, R146 ;  /* 0x0000009200927306 */ /* 0x000fe20000201400 */
[----:B0-----:R-:W-:Y:S02]  /*27f0*/  FMUL.FTZ R140, R3, R140 ;  /* 0x0000008c038c7220 */ /* 0x001fe40000410000 */
[----:B------:R-:W-:-:S03]  /*2800*/  FMUL.FTZ R115, R115, R144 ;  /* 0x0000009073737220 */ /* 0x000fc60000410000 */
[----:B------:R-:W0:Y:S01]  /*2810*/  SHFL.DOWN PT, R113, R140, 0x1, 0x1f ;  /* 0x08201f008c717f89 */ /* 0x000e2200000e0000 */
[----:B------:R-:W-:Y:S01]  /*2820*/  FMUL.FTZ R115, R115, R138 ;  /* 0x0000008a73737220 */ /* 0x000fe20000410000 */
[----:B------:R-:W1:Y:S03]  /*2830*/  I2F R112, R112 ;  /* 0x0000007000707306 */ /* 0x000e660000201400 */
[----:B------:R-:W-:-:S05]  /*2840*/  FFMA.FTZ R2, R3, R115, R2 ;  /* 0x0000007303027223 */ /* 0x000fca0000010002 */
[----:B------:R-:W2:Y:S01]  /*2850*/  SHFL.DOWN PT, R3, R2, 0x1, 0x1f ;  /* 0x08201f0002037f89 */ /* 0x000ea200000e0000 */
[----:B-1----:R1:W3:Y:S01]  /*2860*/  MUFU.RCP R115, R112 ;  /* 0x0000007000737308 */ /* 0x0022e20000001000 */
[----:B0-----:R-:W-:Y:S02]  /*2870*/  FMUL.FTZ R134, R113, R146 ;  /* 0x0000009271867220 */ /* 0x001fe40000410000 */
[----:B------:R-:W-:Y:S01]  /*2880*/  FADD.FTZ R113, R140, -R113 ;  /* 0x800000718c717221 */ /* 0x000fe20000010000 */
[----:B-1----:R-:W-:Y:S01]  /*2890*/  MOV R112, c[0x0][0x1e0] ;  /* 0x0000780000707a02 */ /* 0x002fe20000000f00 */
[----:B------:R-:W-:Y:S02]  /*28a0*/  FFMA.FTZ R134, R114, R140, R134 ;  /* 0x0000008c72867223 */ /* 0x000fe40000010086 */
        /* <DEDUP_REMOVED lines=33> */
[C---:B------:R-:W-:Y:S02]  /*2ac0*/  FMUL.FTZ R138, R134.reuse, R147 ;  /* 0x00000093868a7220 */ /* 0x040fe40000410000 */
[----:B------:R-:W-:Y:S01]  /*2ad0*/  FMUL.FTZ R143, R134, R129 ;  /* 0x00000081868f7220 */ /* 0x000fe20000410000 */
[----:B------:R-:W-:Y:S01]  /*2ae0*/  SHF.L.U32 R129, R0, 0x4, RZ ;  /* 0x0000000400817819 */ /* 0x000fe200000006ff */
[----:B-1----:R-:W-:Y:S01]  /*2af0*/  FFMA.FTZ R2, R54, R145, R42 ;  /* 0x0000009136027223 */ /* 0x002fe2000001002a */
[----:B------:R-:W-:Y:S01]  /*2b00*/  SHF.R.U32.HI R0, RZ, 0x1c, R0 ;  /* 0x0000001cff007819 */ /* 0x000fe20000011600 */
[----:B------:R-:W-:Y:S02]  /*2b10*/  FFMA.FTZ R115, R55, R138, R43 ;  /* 0x0000008a37737223 */ /* 0x000fe4000001002b */
[----:B------:R-:W-:-:S02]  /*2b20*/  FMUL.FTZ R139, R134, R139 ;  /* 0x0000008b868b7220 */ /* 0x000fc40000410000 */
[----:B------:R-:W-:Y:S01]  /*2b30*/  FMUL.FTZ R144, R134, R149 ;  /* 0x0000009586907220 */ /* 0x000fe20000410000 */
[----:B0-----:R-:W-:Y:S01]  /*2b40*/  F2FP.PACK_AB R113, R115, R2 ;  /* 0x000000027371723e */ /* 0x001fe200000000ff */
[----:B------:R-:W-:Y:S02]  /*2b50*/  FFMA.FTZ R114, R52, R143, R40 ;  /* 0x0000008f34727223 */ /* 0x000fe40000010028 */
[----:B------:R-:W-:Y:S02]  /*2b60*/  FFMA.FTZ R3, R53, R136, R41 ;  /* 0x0000008835037223 */ /* 0x000fe40000010029 */
[C---:B------:R-:W-:Y:S02]  /*2b70*/  FMUL.FTZ R131, R134.reuse, R131 ;  /* 0x0000008386837220 */ /* 0x040fe40000410000 */
[----:B------:R-:W-:Y:S01]  /*2b80*/  FMUL.FTZ R140, R134, R141 ;  /* 0x0000008d868c7220 */ /* 0x000fe20000410000 */
[----:B------:R-:W-:Y:S01]  /*2b90*/  F2FP.PACK_AB R112, R3, R114 ;  /* 0x000000720370723e */ /* 0x000fe200000000ff */
[----:B------:R-:W-:-:S02]  /*2ba0*/  FFMA.FTZ R115, R58, R139, R38 ;  /* 0x0000008b3a737223 */ /* 0x000fc40000010026 */
[----:B------:R-:W-:Y:S02]  /*2bb0*/  FFMA.FTZ R2, R59, R144, R39 ;  /* 0x000000903b027223 */ /* 0x000fe40000010027 */
[----:B------:R-:W-:Y:S02]  /*2bc0*/  FFMA.FTZ R114, R56, R131, R36 ;  /* 0x0000008338727223 */ /* 0x000fe40000010024 */
[----:B------:R-:W-:Y:S01]  /*2bd0*/  FFMA.FTZ R3, R57, R140, R37 ;  /* 0x0000008c39037223 */ /* 0x000fe20000010025 */
[----:B------:R-:W-:Y:S01]  /*2be0*/  F2FP.PACK_AB R115, R2, R115 ;  /* 0x000000730273723e */ /* 0x000fe200000000ff */
[C---:B------:R-:W-:Y:S01]  /*2bf0*/  FADD.FTZ R151, -R142.reuse, R151 ;  /* 0x000000978e977221 */ /* 0x040fe20000010100 */
[----:B------:R-:W-:Y:S01]  /*2c00*/  IADD3 R2, P1, R129, c[0x0][0x208], RZ ;  /* 0x0000820081027a10 */ /* 0x000fe20007f3e0ff */
[----:B------:R-:W-:Y:S01]  /*2c10*/  FADD.FTZ R133, -R142, R133 ;  /* 0x000000858e857221 */ /* 0x000fe20000010100 */
[----:B------:R-:W-:Y:S01]  /*2c20*/  F2FP.PACK_AB R114, R3, R114 ;  /* 0x000000720372723e */ /* 0x000fe200000000ff */
[----:B------:R-:W-:Y:S01]  /*2c30*/  FMUL.FTZ R148, R134, R137 ;  /* 0x0000008986947220 */ /* 0x000fe20000410000 */
[----:B------:R-:W-:Y:S01]  /*2c40*/  IADD3.X R3, R0, c[0x0][0x20c], RZ, P1, !PT ;  /* 0x0000830000037a10 */ /* 0x000fe20000ffe4ff */
[----:B------:R-:W-:-:S02]  /*2c50*/  FADD.FTZ R141, -R142, R153 ;  /* 0x000000998e8d7221 */ /* 0x000fc40000010100 */
[----:B------:R-:W-:Y:S02]  /*2c60*/  FADD.FTZ R155, -R142, R155 ;  /* 0x0000009b8e9b7221 */ /* 0x000fe40000010100 */
[----:B------:R0:W-:Y:S01]  /*2c70*/  STG.E.128 [R2.64], R112 ;  /* 0x0000007002007986 */ /* 0x0001e2000c101d04 */
[C---:B------:R-:W-:Y:S02]  /*2c80*/  FMUL.FTZ R137, R134.reuse, R135 ;  /* 0x0000008786897220 */ /* 0x040fe40000410000 */
[----:B------:R-:W-:Y:S02]  /*2c90*/  FMUL.FTZ R150, R134, R151 ;  /* 0x0000009786967220 */ /* 0x000fe40000410000 */
[C---:B------:R-:W-:Y:S02]  /*2ca0*/  FADD.FTZ R147, -R142.reuse, R127 ;  /* 0x0000007f8e937221 */ /* 0x040fe40000010100 */
[C---:B------:R-:W-:Y:S02]  /*2cb0*/  FADD.FTZ R149, -R142.reuse, R163 ;  /* 0x000000a38e957221 */ /* 0x040fe40000010100 */
[----:B------:R-:W-:-:S02]  /*2cc0*/  FADD.FTZ R157, -R142, R157 ;  /* 0x0000009d8e9d7221 */ /* 0x000fc40000010100 */
[C---:B------:R-:W-:Y:S02]  /*2cd0*/  FADD.FTZ R159, -R142.reuse, R159 ;  /* 0x0000009f8e9f7221 */ /* 0x040fe40000010100 */
        /* <DEDUP_REMOVED lines=8> */
[----:B------:R-:W-:Y:S01]  /*2d60*/  F2FP.PACK_AB R115, R2, R115 ;  /* 0x000000730273723e */ /* 0x000fe200000000ff */
[----:B------:R-:W-:Y:S02]  /*2d70*/  FFMA.FTZ R3, R77, R136, R17 ;  /* 0x000000884d037223 */ /* 0x000fe40000010011 */
[C---:B------:R-:W-:Y:S02]  /*2d80*/  FADD.FTZ R113, -R142.reuse, R126 ;  /* 0x0000007e8e717221 */ /* 0x040fe40000010100 */
[----:B------:R-:W-:Y:S01]  /*2d90*/  FADD.FTZ R163, -R142, R132 ;  /* 0x000000848ea37221 */ /* 0x000fe20000010100 */
[----:B------:R-:W-:Y:S01]  /*2da0*/  F2FP.PACK_AB R112, R3, R112 ;  /* 0x000000700370723e */ /* 0x000fe200000000ff */
[----:B------:R-:W-:-:S02]  /*2db0*/  FMUL.FTZ R153, R134, R133 ;  /* 0x0000008586997220 */ /* 0x000fc40000410000 */
[C---:B------:R-:W-:Y:S02]  /*2dc0*/  FMUL.FTZ R151, R134.reuse, R141 ;  /* 0x0000008d86977220 */ /* 0x040fe40000410000 */
[----:B------:R-:W-:Y:S02]  /*2dd0*/  FMUL.FTZ R152, R134, R155 ;  /* 0x0000009b86987220 */ /* 0x000fe40000410000 */
[----:B------:R-:W-:Y:S02]  /*2de0*/  FFMA.FTZ R133, R62, R137, R34 ;  /* 0x000000893e857223 */ /* 0x000fe40000010022 */
[----:B------:R-:W-:Y:S02]  /*2df0*/  FFMA.FTZ R2, R63, R150, R35 ;  /* 0x000000963f027223 */ /* 0x000fe40000010023 */
[C---:B------:R-:W-:Y:S02]  /*2e00*/  FMUL.FTZ R126, R134.reuse, R147 ;  /* 0x00000093867e7220 */ /* 0x040fe40000410000 */
[----:B------:R-:W-:Y:S01]  /*2e10*/  FMUL.FTZ R155, R134, R157 ;  /* 0x0000009d869b7220 */ /* 0x000fe20000410000 */
[----:B------:R-:W-:Y:S01]  /*2e20*/  F2FP.PACK_AB R133, R2, R133 ;  /* 0x000000850285723e */ /* 0x000fe200000000ff */
[C---:B------:R-:W-:Y:S01]  /*2e30*/  FMUL.FTZ R154, R134.reuse, R159 ;  /* 0x0000009f869a7220 */ /* 0x040fe20000410000 */
[----:B------:R-:W-:Y:S01]  /*2e40*/  IADD3 R2, P1, R129, c[0x0][0x210], RZ ;  /* 0x0000840081027a10 */ /* 0x000fe20007f3e0ff */
        /* <DEDUP_REMOVED lines=11> */
[----:B------:R-:W-:Y:S01]  /*2f00*/  F2FP.PACK_AB R134, R3, R134 ;  /* 0x000000860386723e */ /* 0x000fe200000000ff */
[----:B------:R-:W-:Y:S01]  /*2f10*/  FFMA.FTZ R117, R81, R140, R13 ;  /* 0x0000008c51757223 */ /* 0x000fe2000001000d */
[----:B------:R-:W-:Y:S01]  /*2f20*/  IADD3.X R3, R0, c[0x0][0x214], RZ, P1, !PT ;  /* 0x0000850000037a10 */ /* 0x000fe20000ffe4ff */
[----:B------:R-:W-:Y:S01]  /*2f30*/  FFMA.FTZ R132, R60, R153, R32 ;  /* 0x000000993c847223 */ /* 0x000fe20000010020 */
[----:B------:R-:W-:Y:S01]  /*2f40*/  F2FP.PACK_AB R113, R138, R113 ;  /* 0x000000718a71723e */ /* 0x000fe200000000ff */
[----:B------:R-:W-:Y:S01]  /*2f50*/  FFMA.FTZ R131, R61, R148, R33 ;  /* 0x000000943d837223 */ /* 0x000fe20000010021 */
[----:B------:R-:W-:Y:S01]  /*2f60*/  F2FP.PACK_AB R114, R117, R114 ;  /* 0x000000727572723e */ /* 0x000fe200000000ff */
[----:B------:R-:W-:-:S02]  /*2f70*/  FFMA.FTZ R0, R68, R127, R24 ;  /* 0x0000007f44007223 */ /* 0x000fc40000010018 */
[----:B------:R-:W-:Y:S01]  /*2f80*/  FFMA.FTZ R145, R69, R126, R25 ;  /* 0x0000007e45917223 */ /* 0x000fe20000010019 */
[----:B------:R-:W-:Y:S01]  /*2f90*/  F2FP.PACK_AB R132, R131, R132 ;  /* 0x000000848384723e */ /* 0x000fe200000000ff */
[-C--:B------:R-:W-:Y:S01]  /*2fa0*/  FFMA.FTZ R135, R66, R155.reuse, R30 ;  /* 0x0000009b42877223 */ /* 0x080fe2000001001e */
[----:B------:R-:W-:Y:S01]  /*2fb0*/  SHF.L.U32 R131, R128, 0x4, RZ ;  /* 0x0000000480837819 */ /* 0x000fe200000006ff */
[-C--:B------:R-:W-:Y:S01]  /*2fc0*/  FFMA.FTZ R136, R67, R154.reuse, R31 ;  /* 0x0000009a43887223 */ /* 0x080fe2000001001f */
[----:B------:R-:W-:Y:S01]  /*2fd0*/  SHF.R.U32.HI R128, RZ, 0x1c, R128 ;  /* 0x0000001cff807819 */ /* 0x000fe20000011680 */
[----:B------:R0:W-:Y:S01]  /*2fe0*/  STG.E.128 [R2.64], R112 ;  /* 0x0000007002007986 */ /* 0x0001e2000c101d04 */
[----:B------:R-:W-:Y:S01]  /*2ff0*/  IADD3 R116, P2, R131, c[0x0][0x208], RZ ;  /* 0x0000820083747a10 */ /* 0x000fe20007f5e0ff */
[----:B------:R-:W-:Y:S01]  /*3000*/  FFMA.FTZ R139, R90, R155, R6 ;  /* 0x0000009b5a8b7223 */ /* 0x000fe20000010006 */
[----:B------:R-:W-:Y:S01]  /*3010*/  F2FP.PACK_AB R135, R136, R135 ;  /* 0x000000878887723e */ /* 0x000fe200000000ff */
[----:B------:R-:W-:Y:S01]  /*3020*/  FFMA.FTZ R154, R91, R154, R7 ;  /* 0x0000009a5b9a7223 */ /* 0x000fe20000010007 */
[----:B------:R-:W-:Y:S01]  /*3030*/  IADD3.X R117, R128, c[0x0][0x20c], RZ, P2, !PT ;  /* 0x0000830080757a10 */ /* 0x000fe200017fe4ff */
[----:B------:R-:W-:-:S02]  /*3040*/  FFMA.FTZ R136, R84, R153, R8 ;  /* 0x0000009954887223 */ /* 0x000fc40000010008 */
[----:B------:R-:W-:Y:S01]  /*3050*/  FFMA.FTZ R129, R85, R148, R9 ;  /* 0x0000009455817223 */ /* 0x000fe20000010009 */
[----:B------:R-:W-:Y:S01]  /*3060*/  F2FP.PACK_AB R139, R154, R139 ;  /* 0x0000008b9a8b723e */ /* 0x000fe200000000ff */
[----:B------:R1:W-:Y:S01]  /*3070*/  STG.E.128 [R116.64], R132 ;  /* 0x0000008474007986 */ /* 0x0003e2000c101d04 */
[----:B------:R-:W-:Y:S02]  /*3080*/  FFMA.FTZ R137, R86, R137, R10 ;  /* 0x0000008956897223 */ /* 0x000fe4000001000a */
[----:B------:R-:W-:Y:S01]  /*3090*/  FFMA.FTZ R150, R87, R150, R11 ;  /* 0x0000009657967223 */ /* 0x000fe2000001000b */
[----:B------:R-:W-:Y:S01]  /*30a0*/  F2FP.PACK_AB R136, R129, R136 ;  /* 0x000000888188723e */ /* 0x000fe200000000ff */
[----:B------:R-:W-:Y:S02]  /*30b0*/  FFMA.FTZ R138, R88, R151, R4 ;  /* 0x00000097588a7223 */ /* 0x000fe40000010004 */
[----:B------:R-:W-:Y:S01]  /*30c0*/  FFMA.FTZ R143, R89, R152, R5 ;  /* 0x00000098598f7223 */ /* 0x000fe20000010005 */
[----:B0-----:R-:W-:Y:S01]  /*30d0*/  F2FP.PACK_AB R112, R145, R0 ;  /* 0x000000009170723e */ /* 0x001fe200000000ff */
[----:B------:R-:W-:Y:S01]  /*30e0*/  FFMA.FTZ R115, R74, R147, R22 ;  /* 0x000000934a737223 */ /* 0x000fe20000010016 */
[----:B------:R-:W-:Y:S01]  /*30f0*/  F2FP.PACK_AB R137, R150, R137 ;  /* 0x000000899689723e */ /* 0x000fe200000000ff */
[----:B------:R-:W-:Y:S01]  /*3100*/  FFMA.FTZ R0, R75, R146, R23 ;  /* 0x000000924b007223 */ /* 0x000fe20000010017 */
[----:B------:R-:W-:Y:S01]  /*3110*/  F2FP.PACK_AB R138, R143, R138 ;  /* 0x0000008a8f8a723e */ /* 0x000fe200000000ff */
[----:B------:R-:W-:-:S02]  /*3120*/  FFMA.FTZ R113, R70, R141, R26 ;  /* 0x0000008d46717223 */ /* 0x000fc4000001001a */
[----:B------:R-:W-:Y:S01]  /*3130*/  FFMA.FTZ R2, R71, R142, R27 ;  /* 0x0000008e47027223 */ /* 0x000fe2000001001b */
[----:B------:R-:W-:Y:S01]  /*3140*/  F2FP.PACK_AB R115, R0, R115 ;  /* 0x000000730073723e */ /* 0x000fe200000000ff */
[----:B------:R-:W-:Y:S01]  /*3150*/  FFMA.FTZ R114, R72, R149, R20 ;  /* 0x0000009548727223 */ /* 0x000fe20000010014 */
[----:B------:R-:W-:Y:S01]  /*3160*/  SHF.L.U32 R0, R130, 0x4, RZ ;  /* 0x0000000482007819 */ /* 0x000fe200000006ff */
[-C--:B------:R-:W-:Y:S01]  /*3170*/  FFMA.FTZ R3, R73, R144.reuse, R21 ;  /* 0x0000009049037223 */ /* 0x080fe20000010015 */
[----:B------:R-:W-:Y:S01]  /*3180*/  F2FP.PACK_AB R113, R2, R113 ;  /* 0x000000710271723e */ /* 0x000fe200000000ff */
[----:B-1----:R-:W-:Y:S01]  /*3190*/  FFMA.FTZ R134, R96, R149, R48 ;  /* 0x0000009560867223 */ /* 0x002fe20000010030 */
[----:B------:R-:W-:Y:S01]  /*31a0*/  IADD3 R2, P1, R131, c[0x0][0x210], RZ ;  /* 0x0000840083027a10 */ /* 0x000fe20007f3e0ff */
[----:B------:R-:W-:Y:S01]  /*31b0*/  FFMA.FTZ R117, R97, R144, R49 ;  /* 0x0000009061757223 */ /* 0x000fe20000010031 */
[----:B------:R-:W-:Y:S01]  /*31c0*/  SHF.R.U32.HI R130, RZ, 0x1c, R130 ;  /* 0x0000001cff827819 */ /* 0x000fe20000011682 */
[----:B------:R-:W-:Y:S01]  /*31d0*/  FFMA.FTZ R132, R92, R127, R44 ;  /* 0x0000007f5c847223 */ /* 0x000fe2000001002c */
[C---:B------:R-:W-:Y:S01]  /*31e0*/  IADD3 R116, P2, R0.reuse, c[0x0][0x208], RZ ;  /* 0x0000820000747a10 */ /* 0x040fe20007f5e0ff */
[----:B------:R-:W-:Y:S01]  /*31f0*/  FFMA.FTZ R127, R93, R126, R45 ;  /* 0x0000007e5d7f7223 */ /* 0x000fe2000001002d */
[----:B------:R-:W-:Y:S01]  /*3200*/  IADD3 R126, P3, R0, c[0x0][0x210], RZ ;  /* 0x00008400007e7a10 */ /* 0x000fe20007f7e0ff */
[----:B------:R-:W-:Y:S01]  /*3210*/  FFMA.FTZ R135, R98, R147, R50 ;  /* 0x0000009362877223 */ /* 0x000fe20000010032 */
[----:B------:R-:W-:Y:S01]  /*3220*/  F2FP.PACK_AB R114, R3, R114 ;  /* 0x000000720372723e */ /* 0x000fe200000000ff */
[----:B------:R-:W-:Y:S01]  /*3230*/  FFMA.FTZ R146, R99, R146, R51 ;  /* 0x0000009263927223 */ /* 0x000fe20000010033 */
[----:B------:R-:W-:Y:S01]  /*3240*/  F2FP.PACK_AB R134, R117, R134 ;  /* 0x000000867586723e */ /* 0x000fe200000000ff */
[----:B------:R-:W-:Y:S01]  /*3250*/  FFMA.FTZ R133, R94, R141, R46 ;  /* 0x0000008d5e857223 */ /* 0x000fe2000001002e */
[----:B------:R-:W-:Y:S01]  /*3260*/  IADD3.X R3, R128, c[0x0][0x214], RZ, P1, !PT ;  /* 0x0000850080037a10 */ /* 0x000fe20000ffe4ff */
[----:B------:R-:W-:Y:S01]  /*3270*/  FFMA.FTZ R142, R95, R142, R47 ;  /* 0x0000008e5f8e7223 */ /* 0x000fe2000001002f */
[----:B------:R-:W-:-:S02]  /*3280*/  IADD3.X R117, R130, c[0x0][0x20c], RZ, P2, !PT ;  /* 0x0000830082757a10 */ /* 0x000fc400017fe4ff */
[----:B------:R-:W-:Y:S01]  /*3290*/  F2FP.PACK_AB R132, R127, R132 ;  /* 0x000000847f84723e */ /* 0x000fe200000000ff */
[----:B------:R0:W-:Y:S01]  /*32a0*/  STG.E.128 [R2.64], R136 ;  /* 0x0000008802007986 */ /* 0x0001e2000c101d04 */
[----:B------:R-:W-:Y:S02]  /*32b0*/  F2FP.PACK_AB R135, R146, R135 ;  /* 0x000000879287723e */ /* 0x000fe400000000ff */
[----:B------:R-:W-:Y:S01]  /*32c0*/  F2FP.PACK_AB R133, R142, R133 ;  /* 0x000000858e85723e */ /* 0x000fe200000000ff */
[----:B------:R0:W-:Y:S01]  /*32d0*/  STG.E.128 [R116.64], R112 ;  /* 0x0000007074007986 */ /* 0x0001e2000c101d04 */
[----:B------:R-:W-:Y:S02]  /*32e0*/  IADD3.X R127, R130, c[0x0][0x214], RZ, P3, !PT ;  /* 0x00008500827f7a10 */ /* 0x000fe40001ffe4ff */
[----:B------:R-:W-:Y:S02]  /*32f0*/  ISETP.GE.AND P1, PT, R122, c[0x0][0x164], PT ;  /* 0x000059007a007a0c */ /* 0x000fe40003f26270 */
[----:B------:R-:W-:Y:S01]  /*3300*/  LOP3.LUT P2, RZ, R119, 0xff, RZ, 0xc0, !PT ;  /* 0x000000ff77ff7812 */ /* 0x000fe2000784c0ff */
[----:B------:R0:W-:Y:S03]  /*3310*/  STG.E.128 [R126.64], R132 ;  /* 0x000000847e007986 */ /* 0x0001e6000c101d04 */
[----:B------:R-:W-:-:S07]  /*3320*/  SEL R119, RZ, 0x1, P2 ;  /* 0x00000001ff777807 */ /* 0x000fce0001000000 */
[----:B0----5:R-:W-:Y:S01]  /*3330*/  @P1 CALL.REL.NOINC `(.L_x_10125) ;  /* 0x0000001000001944 */ /* 0x021fe20003c00000 */
[----:B------:R-:W-:Y:S05]  /*3340*/  BRA `(.L_x_10126) ;  /* 0xffffd1e000007947 */ /* 0x000fea000383ffff */
.L_x_10125:
[----:B------:R-:W-:Y:S05]  /*3350*/  EXIT ;  /* 0x000000000000794d */ /* 0x000fea0003800000 */
.L_x_10123:
[----:B0-----:R-:W-:Y:S01]  /*3360*/  HFMA2.MMA R3, -RZ, RZ, 0, 5.9604644775390625e-08 ;  /* 0x00000001ff037435 */ /* 0x001fe200000001ff */
[----:B------:R-:W-:Y:S02]  /*3370*/  MOV R115, 0x1f ;  /* 0x0000001f00737802 */ /* 0x000fe40000000f00 */
[----:B------:R-:W-:Y:S02]  /*3380*/  MOV R134, 0xffffffff ;  /* 0xffffffff00867802 */ /* 0x000fe40000000f00 */
[----:B------:R-:W-:Y:S02]  /*3390*/  MOV R112, 0x33b0 ;  /* 0x000033b000707802 */ /* 0x000fe40000000f00 */
[----:B-----5:R-:W-:Y:S05]  /*33a0*/  CALL.REL.NOINC `($__internal_41_$__cuda_sm70_shflsync_bfly_p) ;  /* 0x000006a000007944 */ /* 0x020fea0003c00000 */
[----:B-1----:R-:W-:Y:S01]  /*33b0*/  MOV R2, R3 ;  /* 0x0000000300027202 */ /* 0x002fe20000000f00 */
[----:B0-----:R-:W-:Y:S05]  /*33c0*/  BRA `(.L_x_10127) ;  /* 0xffffee1000007947 */ /* 0x001fea000383ffff */
.L_x_10124:
[----:B------:R-:W-:Y:S01]  /*33d0*/  HFMA2.MMA R3, -RZ, RZ, 0, 1.1920928955078125e-07 ;  /* 0x00000002ff037435 */ /* 0x000fe200000001ff */
[----:B------:R-:W-:Y:S02]  /*33e0*/  MOV R115, 0x1f ;  /* 0x0000001f00737802 */ /* 0x000fe40000000f00 */
[----:B------:R-:W-:Y:S02]  /*33f0*/  MOV R134, 0xffffffff ;  /* 0xffffffff00867802 */ /* 0x000fe40000000f00 */
[----:B------:R-:W-:-:S02]  /*3400*/  MOV R112, 0x3420 ;  /* 0x0000342000707802 */ /* 0x000fc40000000f00 */
[----:B-----5:R-:W-:Y:S05]  /*3410*/  CALL.REL.NOINC `($__internal_41_$__cuda_sm70_shflsync_bfly_p) ;  /* 0x0000063000007944 */ /* 0x020fea0003c00000 */
[----:B01----:R-:W-:Y:S01]  /*3420*/  FADD.FTZ R136, R136, R3 ;  /* 0x0000000388887221 */ /* 0x003fe20000010000 */
[----:B------:R-:W-:Y:S01]  /*3430*/  HFMA2.MMA R3, -RZ, RZ, 0, 2.384185791015625e-07 ;  /* 0x00000004ff037435 */ /* 0x000fe200000001ff */
[----:B------:R-:W-:-:S02]  /*3440*/  MOV R115, 0x1f ;  /* 0x0000001f00737802 */ /* 0x000fc40000000f00 */
[----:B------:R-:W-:Y:S02]  /*3450*/  MOV R134, 0xffffffff ;  /* 0xffffffff00867802 */ /* 0x000fe40000000f00 */
[----:B------:R-:W-:Y:S02]  /*3460*/  MOV R112, 0x3480 ;  /* 0x0000348000707802 */ /* 0x000fe40000000f00 */
[----:B------:R-:W-:Y:S05]  /*3470*/  CALL.REL.NOINC `($__internal_41_$__cuda_sm70_shflsync_bfly_p) ;  /* 0x000005d000007944 */ /* 0x000fea0003c00000 */
[----:B01----:R-:W-:Y:S01]  /*3480*/  FADD.FTZ R136, R136, R3 ;  /* 0x0000000388887221 */ /* 0x003fe20000010000 */
[----:B------:R-:W-:Y:S01]  /*3490*/  HFMA2.MMA R3, -RZ, RZ, 0, 4.76837158203125e-07 ;  /* 0x00000008ff037435 */ /* 0x000fe200000001ff */
[----:B------:R-:W-:Y:S02]  /*34a0*/  MOV R115, 0x1f ;  /* 0x0000001f00737802 */ /* 0x000fe40000000f00 */
[----:B------:R-:W-:Y:S02]  /*34b0*/  MOV R134, 0xffffffff ;  /* 0xffffffff00867802 */ /* 0x000fe40000000f00 */
[----:B------:R-:W-:Y:S02]  /*34c0*/  MOV R112, 0x34e0 ;  /* 0x000034e000707802 */ /* 0x000fe40000000f00 */
[----:B------:R-:W-:Y:S05]  /*34d0*/  CALL.REL.NOINC `($__internal_41_$__cuda_sm70_shflsync_bfly_p) ;  /* 0x0000057000007944 */ /* 0x000fea0003c00000 */
[----:B01----:R-:W-:Y:S01]  /*34e0*/  FADD.FTZ R136, R136, R3 ;  /* 0x0000000388887221 */ /* 0x003fe20000010000 */
[----:B------:R-:W-:Y:S01]  /*34f0*/  HFMA2.MMA R3, -RZ, RZ, 0, 9.5367431640625e-07 ;  /* 0x00000010ff037435 */ /* 0x000fe200000001ff */
[----:B------:R-:W-:-:S02]  /*3500*/  MOV R115, 0x1f ;  /* 0x0000001f00737802 */ /* 0x000fc40000000f00 */
[----:B------:R-:W-:Y:S02]  /*3510*/  MOV R134, 0xffffffff ;  /* 0xffffffff00867802 */ /* 0x000fe40000000f00 */
[----:B------:R-:W-:Y:S02]  /*3520*/  MOV R112, 0x3540 ;  /* 0x0000354000707802 */ /* 0x000fe40000000f00 */
[----:B------:R-:W-:Y:S05]  /*3530*/  CALL.REL.NOINC `($__internal_41_$__cuda_sm70_shflsync_bfly_p) ;  /* 0x0000051000007944 */ /* 0x000fea0003c00000 */
        /* <DEDUP_REMOVED lines=54> */
[----:B------:R-:W-:Y:S05]  /*38a0*/  CALL.REL.NOINC `($__internal_41_$__cuda_sm70_shflsync_bfly_p) ;  /* 0x000001a000007944 */ /* 0x000fea0003c00000 */
[----:B01----:R-:W-:Y:S01]  /*38b0*/  FADD.FTZ R136, R136, R3 ;  /* 0x0000000388887221 */ /* 0x003fe20000010000 */
[----:B------:R-:W-:Y:S01]  /*38c0*/  HFMA2.MMA R3, -RZ, RZ, 0, 1.1920928955078125e-07 ;  /* 0x00000002ff037435 */ /* 0x000fe200000001ff */
[----:B------:R-:W-:Y:S02]  /*38d0*/  MOV R115, 0x1f ;  /* 0x0000001f00737802 */ /* 0x000fe40000000f00 */
[----:B------:R-:W-:Y:S02]  /*38e0*/  MOV R134, 0xffffffff ;  /* 0xffffffff00867802 */ /* 0x000fe40000000f00 */
[----:B------:R-:W-:Y:S02]  /*38f0*/  MOV R112, 0x3910 ;  /* 0x0000391000707802 */ /* 0x000fe40000000f00 */
[----:B------:R-:W-:Y:S05]  /*3900*/  CALL.REL.NOINC `($__internal_41_$__cuda_sm70_shflsync_bfly_p) ;  /* 0x0000014000007944 */ /* 0x000fea0003c00000 */
        /* <DEDUP_REMOVED lines=18> */
[----:B-1----:R-:W-:Y:S01]  /*3a30*/  MOV R113, R3 ;  /* 0x0000000300717202 */ /* 0x002fe20000000f00 */
[----:B0-----:R-:W-:Y:S05]  /*3a40*/  BRA `(.L_x_10128) ;  /* 0xffffebd000007947 */ /* 0x001fea000383ffff */
        .weak           $__internal_41_$__cuda_sm70_shflsync_bfly_p
        .type           $__internal_41_$__cuda_sm70_shflsync_bfly_p,@function
        .size           $__internal_41_$__cuda_sm70_shflsync_bfly_p,(.L_x_20021 - $__internal_41_$__cuda_sm70_shflsync_bfly_p)
$__internal_41_$__cuda_sm70_shflsync_bfly_p:
[----:B------:R-:W-:Y:S01]  /*3a50*/  HFMA2.MMA R113, -RZ, RZ, 0, 0 ;  /* 0x00000000ff717435 */ /* 0x000fe200000001ff */
[----:B------:R-:W-:Y:S04]  /*3a60*/  WARPSYNC R134 ;  /* 0x0000008600007348 */ /* 0x000fe80003800000 */
[----:B------:R0:W1:Y:S01]  /*3a70*/  SHFL.BFLY PT, R3, R136, R3, R115 ;  /* 0x0c00000388037389 */ /* 0x00006200000e0073 */
[----:B------:R-:W-:Y:S05]  /*3a80*/  RET.REL.NODEC R112 `(_ZN10layer_norm31ln_parallel_residual_fwd_kernelINS_13Kernel_traitsIf6__halfS2_S2_fjLj3072ELj1ELj1ELj4ELj16ENS_18Kernel_traits_baseILj3072EfS2_S2_S2_fjLj128EEEEELb0ELb0ELb1EEEvNS_9FwdParamsE) ;  /* 0xffffc57070007950 */ /* 0x000fea0003c3ffff */
.L_x_10129:
        /* <DEDUP_REMOVED lines=15> */
.L_x_20021:


//--------------------- .text._ZN10layer_norm31ln_parallel_residual_fwd_kernelINS_13Kernel_traitsIf6__halfS2_S2_fjLj3072ELj1ELj1ELj4ELj16ENS_18Kernel_traits_baseILj3072EfS2_S2_S2_fjLj128EEEEELb0ELb1ELb0EEEvNS_9FwdParamsE --------------------------
	.section	.text._ZN10layer_norm31ln_parallel_residual_fwd_kernelINS_13Kernel_traitsIf6__halfS2_S2_fjLj3072ELj1ELj1ELj4ELj16ENS_18Kernel_traits_baseILj3072EfS2_S2_S2_fjLj128EEEEELb0ELb1ELb0EEEvNS_9FwdParamsE,"ax",@progbits
	.sectioninfo	@"SHI_REGISTERS=111"
	.align	128
        .global         _ZN10layer_norm31ln_parallel_residual_fwd_kernelINS_13Kernel_traitsIf6__halfS2_S2_fjLj3072ELj1ELj1ELj4ELj16ENS_18Kernel_traits_baseILj3072EfS2_S2_S2_fjLj128EEEEELb0ELb1ELb0EEEvNS_9FwdParamsE
        .type           _ZN10layer_norm31ln_parallel_residual_fwd_kernelINS_13Kernel_traitsIf6__halfS2_S2_fjLj3072ELj1ELj1ELj4ELj16ENS_18Kernel_traits_baseILj3072EfS2_S2_S2_fjLj128EEEEELb0ELb1ELb0EEEvNS_9FwdParamsE,@function
        .size           _ZN10layer_norm31ln_parallel_residual_fwd_kernelINS_13Kernel_traitsIf6__halfS2_S2_fjLj3072ELj1ELj1ELj4ELj16ENS_18Kernel_traits_baseILj3072EfS2_S2_S2_fjLj128EEEEELb0ELb1ELb0EEEvNS_9FwdParamsE,(.L_x_20022 - _ZN10layer_norm31ln_parallel_residual_fwd_kernelINS_13Kernel_traitsIf6__halfS2_S2_fjLj3072ELj1ELj1ELj4ELj16ENS_18Kernel_traits_baseILj3072EfS2_S2_S2_fjLj128EEEEELb0ELb1ELb0EEEvNS_9FwdParamsE)
        .other          _ZN10layer_norm31ln_parallel_residual_fwd_kernelINS_13Kernel_traitsIf6__halfS2_S2_fjLj3072ELj1ELj1ELj4ELj16ENS_18Kernel_traits_baseILj3072EfS2_S2_S2_fjLj128EEEEELb0ELb1ELb0EEEvNS_9FwdParamsE,@"STO_CUDA_ENTRY STV_DEFAULT"
_ZN10layer_norm31ln_parallel_residual_fwd_kernelINS_13Kernel_traitsIf6__halfS2_S2_fjLj3072ELj1ELj1ELj4ELj16ENS_18Kernel_traits_baseILj3072EfS2_S2_S2_fjLj128EEEEELb0ELb1ELb0EEEvNS_9FwdParamsE:
.text._ZN10layer_norm31ln_parallel_residual_fwd_kernelINS_13Kernel_traitsIf6__halfS2_S2_fjLj3072ELj1ELj1ELj4ELj16ENS_18Kernel_traits_baseILj3072EfS2_S2_S2_fjLj128EEEEELb0ELb1ELb0EEEvNS_9FwdParamsE:
        /* <DEDUP_REMOVED lines=29> */
.L_x_10131:
[----:B------:R-:W-:Y:S05]  /*01d0*/  BSYNC B0 ;  /* 0x0000000000007941 */ /* 0x000fea0003800000 */
.L_x_10130:
        /* <DEDUP_REMOVED lines=17> */
.L_x_10133:
[----:B------:R-:W-:Y:S05]  /*02f0*/  BSYNC B0 ;  /* 0x0000000000007941 */ /* 0x000fea0003800000 */
.L_x_10132:
[----:B------:R-:W-:Y:S01]  /*0300*/  BSSY B0, `(.L_x_10134) ;  /* 0x0000010000007945 */ /* 0x000fe20003800000 */
        /* <DEDUP_REMOVED lines=11> */
[----:B0-----:R1:W5:Y:S01]  /*03c0*/  LDG.E.128 R4, [R52.64+0x10] ;  /* 0x0000100434047981 */ /* 0x001362000c1e1d00 */
[----:B------:R-:W-:-:S05]  /*03d0*/  @P0 LEA.HI.X R55, R2, c[0x0][0x21c], RZ, 0x5, P1 ;  /* 0x0000870002370a11 */ /* 0x000fca00008f2cff */
[----:B------:R1:W5:Y:S04]  /*03e0*/  @P0 LDG.E.128 R16, [R54.64] ;  /* 0x0000000436100981 */ /* 0x000368000c1e1d00 */
[----:B------:R1:W5:Y:S02]  /*03f0*/  @P0 LDG.E.128 R12, [R54.64+0x10] ;  /* 0x00001004360c0981 */ /* 0x000364000c1e1d00 */
.L_x_10135:
[----:B------:R-:W-:Y:S05]  /*0400*/  BSYNC B0 ;  /* 0x0000000000007941 */ /* 0x000fea0003800000 */
.L_x_10134:
[----:B------:R-:W2:Y:S02]  /*0410*/  S2UR UR6, SR_CTAID.X ;  /* 0x00000000000679c3 */ /* 0x000ea40000002500 */
[----:B--2---:R-:W-:-:S04]  /*0420*/  LEA.HI R72, R3, UR6, RZ, 0x19 ;  /* 0x0000000603487c11 */ /* 0x004fc8000f8fc8ff */
[----:B------:R-:W-:-:S13]  /*0430*/  ISETP.GE.AND P0, PT, R72, c[0x0][0x164], PT ;  /* 0x0000590048007a0c */ /* 0x000fda0003f06270 */
[----:B------:R-:W-:Y:S05]  /*0440*/  @P0 EXIT ;  /* 0x000000000000094d */ /* 0x000fea0003800000 */
[----:B------:R-:W-:Y:S01]  /*0450*/  SHF.R.S32.HI R0, RZ, 0x3, R0 ;  /* 0x00000003ff007819 */ /* 0x000fe20000011400 */
[----:B------:R-:W-:Y:S01]  /*0460*/  HFMA2.MMA R73, -RZ, RZ, 0, 5.9604644775390625e-08 ;  /* 0x00000001ff497435 */ /* 0x000fe200000001ff */
[----:B-1----:R-:W-:Y:S01]  /*0470*/  LOP3.LUT R53, R3, 0x60, RZ, 0xc0, !PT ;  /* 0x0000006003357812 */ /* 0x002fe200078ec0ff */
        /* <DEDUP_REMOVED lines=14> */
[----:B------:R-:W1:Y:S01]  /*0560*/  I2F.U32 R53, R53 ;  /* 0x0000003500357306 */ /* 0x000e620000201000 */
[----:B------:R-:W-:Y:S02]  /*0570*/  IMNMX R55, R55, 0x20, PT ;  /* 0x0000002037377817 */ /* 0x000fe40003800200 */
[----:B------:R-:W-:Y:S02]  /*0580*/  LOP3.LUT P0, RZ, R2, c[0x0][0x178], RZ, 0xfc, !PT ;  /* 0x00005e0002ff7a12 */ /* 0x000fe4000780fcff */
[----:B------:R-:W-:-:S02]  /*0590*/  MOV R2, c[0x0][0x184] ;  /* 0x0000610000027a02 */ /* 0x000fc40000000f00 */
[----:B------:R-:W-:Y:S02]  /*05a0*/  IADD3 R55, R0, R55, RZ ;  /* 0x0000003700377210 */ /* 0x000fe40007ffe0ff */
[----:B------:R-:W-:Y:S02]  /*05b0*/  LOP3.LUT P0, RZ, R2, c[0x0][0x17c], RZ, 0xfc, P0 ;  /* 0x00005f0002ff7a12 */ /* 0x000fe4000000fcff */
[----:B------:R-:W-:Y:S01]  /*05c0*/  SHF.L.U32 R74, R55, 0x3, RZ ;  /* 0x00000003374a7819 */ /* 0x000fe200000006ff */
[----:B-1----:R1:W2:Y:S08]  /*05d0*/  MUFU.RCP R71, R53 ;  /* 0x0000003500477308 */ /* 0x0022b00000001000 */
.L_x_10247:
        /* <DEDUP_REMOVED lines=22> */
[----:B------:R-:W-:Y:S01]  /*0740*/  ISETP.NE.AND.EX P2, PT, RZ, c[0x0][0x17c], PT, P2 ;  /* 0x00005f00ff007a0c */ /* 0x000fe20003f45320 */
[----:B---3--:R-:W-:-:S12]  /*0750*/  HADD2.F32 R75, -RZ, R64.H0_H0 ;  /* 0x20000040ff4b7230 */ /* 0x008fd80000004100 */
[----:B------:R-:W-:Y:S05]  /*0760*/  @P2 BRA `(.L_x_10138) ;  /* 0x0000008000002947 */ /* 0x000fea0003800000 */
[----:B-1----:R-:W-:-:S04]  /*0770*/  ISETP.NE.U32.AND P6, PT, RZ, c[0x0][0x180], PT ;  /* 0x00006000ff007a0c */ /* 0x002fc80003fc5070 */
[----:B------:R-:W-:-:S13]  /*0780*/  ISETP.NE.AND.EX P6, PT, RZ, c[0x0][0x184], PT, P6 ;  /* 0x00006100ff007a0c */ /* 0x000fda0003fc5360 */
[----:B------:R-:W-:Y:S05]  /*0790*/  @P6 BRA `(.L_x_10139) ;  /* 0x0000002000006947 */ /* 0x000fea0003800000 */
[----:B------:R-:W-:Y:S05]  /*07a0*/  @P0 BRA `(.L_x_10140) ;  /* 0x0000008000000947 */ /* 0x000fea0003800000 */
[----:B------:R-:W-:Y:S05]  /*07b0*/  BRA `(.L_x_10141) ;  /* 0x0000009000007947 */ /* 0x000fea0003800000 */
.L_x_10139:
[----:B-----5:R-:W-:-:S05]  /*07c0*/  HADD2.F32 R0, -RZ, R56.H0_H0 ;  /* 0x20000038ff007230 */ /* 0x020fca0000004100 */
[----:B------:R-:W-:Y:S01]  /*07d0*/  FADD.FTZ R75, R0, R75 ;  /* 0x0000004b004b7221 */ /* 0x000fe20000010000 */
[----:B------:R-:W-:Y:S05]  /*07e0*/  BRA `(.L_x_10140) ;  /* 0x0000004000007947 */ /* 0x000fea0003800000 */
.L_x_10138:
[----:B-1---5:R-:W-:Y:S02]  /*07f0*/  HADD2.F32 R0, -RZ, R52.H0_H0 ;  /* 0x20000034ff007230 */ /* 0x022fe40000004100 */
[----:B------:R-:W-:-:S03]  /*0800*/  @P1 HADD2.F32 R68, -RZ, R56.H0_H0 ;  /* 0x20000038ff441230 */ /* 0x000fc60000004100 */
[----:B------:R-:W-:-:S04]  /*0810*/  FADD.FTZ R75, R0, R75 ;  /* 0x0000004b004b7221 */ /* 0x000fc80000010000 */
[----:B------:R-:W-:-:S05]  /*0820*/  @P1 FADD.FTZ R75, R68, R75 ;  /* 0x0000004b444b1221 */ /* 0x000fca0000010000 */
.L_x_10140:
[----:B------:R-:W-:-:S04]  /*0830*/  F2FP.PACK_AB R0, RZ, R75 ;  /* 0x0000004bff00723e */ /* 0x000fc800000000ff */
[----:B------:R-:W-:Y:S02]  /*0840*/  PRMT R60, R0, 0x7610, R60 ;  /* 0x00007610003c7816 */ /* 0x000fe4000000003c */
.L_x_10141:
[----:B------:R-:W-:Y:S01]  /*0850*/  HADD2.F32 R79, -RZ, R64.H1_H1 ;  /* 0x30000040ff4f7230 */ /* 0x000fe20000004100 */
[----:B------:R-:W-:Y:S05]  /*0860*/  @P2 BRA `(.L_x_10142) ;  /* 0x0000008000002947 */ /* 0x000fea0003800000 */
[----:B------:R-:W-:-:S04]  /*0870*/  ISETP.NE.U32.AND P6, PT, RZ, c[0x0][0x180], PT ;  /* 0x00006000ff007a0c */ /* 0x000fc80003fc5070 */
[----:B------:R-:W-:-:S13]  /*0880*/  ISETP.NE.AND.EX P6, PT, RZ, c[0x0][0x184], PT, P6 ;  /* 0x00006100ff007a0c */ /* 0x000fda0003fc5360 */
[----:B------:R-:W-:Y:S05]  /*0890*/  @P6 BRA `(.L_x_10143) ;  /* 0x0000002000006947 */ /* 0x000fea0003800000 */
[----:B------:R-:W-:Y:S05]  /*08a0*/  @P0 BRA `(.L_x_10144) ;  /* 0x0000008000000947 */ /* 0x000fea0003800000 */
[----:B------:R-:W-:Y:S05]  /*08b0*/  BRA `(.L_x_10145) ;  /* 0x0000009000007947 */ /* 0x000fea0003800000 */
.L_x_10143:
[----:B-----5:R-:W-:-:S05]  /*08c0*/  HADD2.F32 R0, -RZ, R56.H1_H1 ;  /* 0x30000038ff007230 */ /* 0x020fca0000004100 */
[----:B------:R-:W-:Y:S01]  /*08d0*/  FADD.FTZ R79, R0, R79 ;  /* 0x0000004f004f7221 */ /* 0x000fe20000010000 */
[----:B------:R-:W-:Y:S05]  /*08e0*/  BRA `(.L_x_10144) ;  /* 0x0000004000007947 */ /* 0x000fea0003800000 */
.L_x_10142:
[----:B-----5:R-:W-:Y:S02]  /*08f0*/  HADD2.F32 R0, -RZ, R52.H1_H1 ;  /* 0x30000034ff007230 */ /* 0x020fe40000004100 */
[----:B------:R-:W-:-:S03]  /*0900*/  @P1 HADD2.F32 R64, -RZ, R56.H1_H1 ;  /* 0x30000038ff401230 */ /* 0x000fc60000004100 */
[----:B------:R-:W-:-:S04]  /*0910*/  FADD.FTZ R79, R0, R79 ;  /* 0x0000004f004f7221 */ /* 0x000fc80000010000 */
[----:B------:R-:W-:-:S05]  /*0920*/  @P1 FADD.FTZ R79, R64, R79 ;  /* 0x0000004f404f1221 */ /* 0x000fca0000010000 */
.L_x_10144:
[----:B------:R-:W-:-:S04]  /*0930*/  F2FP.PACK_AB R0, RZ, R79 ;  /* 0x0000004fff00723e */ /* 0x000fc800000000ff */
[----:B------:R-:W-:Y:S02]  /*0940*/  PRMT R60, R60, 0x5410, R0 ;  /* 0x000054103c3c7816 */ /* 0x000fe40000000000 */
.L_x_10145:
[----:B------:R-:W-:Y:S01]  /*0950*/  HADD2.F32 R80, -RZ, R65.H0_H0 ;  /* 0x20000041ff507230 */ /* 0x000fe20000004100 */
[----:B------:R-:W-:Y:S05]  /*0960*/  @P2 BRA `(.L_x_10146) ;  /* 0x0000008000002947 */ /* 0x000fea0003800000 */
[----:B------:R-:W-:-:S04]  /*0970*/  ISETP.NE.U32.AND P6, PT, RZ, c[0x0][0x180], PT ;  /* 0x00006000ff007a0c */ /* 0x000fc80003fc5070 */
[----:B------:R-:W-:-:S13]  /*0980*/  ISETP.NE.AND.EX P6, PT, RZ, c[0x0][0x184], PT, P6 ;  /* 0x00006100ff007a0c */ /* 0x000fda0003fc5360 */
[----:B------:R-:W-:Y:S05]  /*0990*/  @P6 BRA `(.L_x_10147) ;  /* 0x0000002000006947 */ /* 0x000fea0003800000 */
[----:B------:R-:W-:Y:S05]  /*09a0*/  @P0 BRA `(.L_x_10148) ;  /* 0x0000008000000947 */ /* 0x000fea0003800000 */
[----:B------:R-:W-:Y:S05]  /*09b0*/  BRA `(.L_x_10149) ;  /* 0x0000009000007947 */ /* 0x000fea0003800000 */
.L_x_10147:
[----:B-----5:R-:W-:-:S05]  /*09c0*/  HADD2.F32 R69, -RZ, R57.H0_H0 ;  /* 0x20000039ff457230 */ /* 0x020fca0000004100 */
[----:B------:R-:W-:Y:S01]  /*09d0*/  FADD.FTZ R80, R69, R80 ;  /* 0x0000005045507221 */ /* 0x000fe20000010000 */
[----:B------:R-:W-:Y:S05]  /*09e0*/  BRA `(.L_x_10148) ;  /* 0x0000004000007947 */ /* 0x000fea0003800000 */
.L_x_10146:
[----:B-----5:R-:W-:Y:S02]  /*09f0*/  HADD2.F32 R69, -RZ, R53.H0_H0 ;  /* 0x20000035ff457230 */ /* 0x020fe40000004100 */
[----:B------:R-:W-:-:S03]  /*0a00*/  @P1 HADD2.F32 R81, -RZ, R57.H0_H0 ;  /* 0x20000039ff511230 */ /* 0x000fc60000004100 */
[----:B------:R-:W-:-:S04]  /*0a10*/  FADD.FTZ R80, R69, R80 ;  /* 0x0000005045507221 */ /* 0x000fc80000010000 */
[----:B------:R-:W-:-:S05]  /*0a20*/  @P1 FADD.FTZ R80, R81, R80 ;  /* 0x0000005051501221 */ /* 0x000fca0000010000 */
.L_x_10148:
[----:B------:R-:W-:-:S04]  /*0a30*/  F2FP.PACK_AB R0, RZ, R80 ;  /* 0x00000050ff00723e */ /* 0x000fc800000000ff */
[----:B------:R-:W-:Y:S02]  /*0a40*/  PRMT R61, R0, 0x7610, R61 ;  /* 0x00007610003d7816 */ /* 0x000fe4000000003d */
.L_x_10149:
[----:B------:R-:W-:Y:S01]  /*0a50*/  HADD2.F32 R81, -RZ, R65.H1_H1 ;  /* 0x30000041ff517230 */ /* 0x000fe20000004100 */
[----:B------:R-:W-:Y:S05]  /*0a60*/  @P2 BRA `(.L_x_10150) ;  /* 0x0000008000002947 */ /* 0x000fea0003800000 */
[----:B------:R-:W-:-:S04]  /*0a70*/  ISETP.NE.U32.AND P6, PT, RZ, c[0x0][0x180], PT ;  /* 0x00006000ff007a0c */ /* 0x000fc80003fc5070 */
[----:B------:R-:W-:-:S13]  /*0a80*/  ISETP.NE.AND.EX P6, PT, RZ, c[0x0][0x184], PT, P6 ;  /* 0x00006100ff007a0c */ /* 0x000fda0003fc5360 */
[----:B------:R-:W-:Y:S05]  /*0a90*/  @P6 BRA `(.L_x_10151) ;  /* 0x0000002000006947 */ /* 0x000fea0003800000 */
[----:B------:R-:W-:Y:S05]  /*0aa0*/  @P0 BRA `(.L_x_10152) ;  /* 0x0000008000000947 */ /* 0x000fea0003800000 */
[----:B------:R-:W-:Y:S05]  /*0ab0*/  BRA `(.L_x_10153) ;  /* 0x0000009000007947 */ /* 0x000fea0003800000 */
.L_x_10151:
[----:B-----5:R-:W-:-:S05]  /*0ac0*/  HADD2.F32 R0, -RZ, R57.H1_H1 ;  /* 0x30000039ff007230 */ /* 0x020fca0000004100 */
[----:B------:R-:W-:Y:S01]  /*0ad0*/  FADD.FTZ R81, R0, R81 ;  /* 0x0000005100517221 */ /* 0x000fe20000010000 */
[----:B------:R-:W-:Y:S05]  /*0ae0*/  BRA `(.L_x_10152) ;  /* 0x0000004000007947 */ /* 0x000fea0003800000 */
.L_x_10150:
[----:B-----5:R-:W-:Y:S02]  /*0af0*/  HADD2.F32 R0, -RZ, R53.H1_H1 ;  /* 0x30000035ff007230 */ /* 0x020fe40000004100 */
[----:B------:R-:W-:-:S03]  /*0b00*/  @P1 HADD2.F32 R64, -RZ, R57.H1_H1 ;  /* 0x30000039ff401230 */ /* 0x000fc60000004100 */
[----:B------:R-:W-:-:S04]  /*0b10*/  FADD.FTZ R81, R0, R81 ;  /* 0x0000005100517221 */ /* 0x000fc80000010000 */
[----:B------:R-:W-:-:S05]  /*0b20*/  @P1 FADD.FTZ R81, R64, R81 ;  /* 0x0000005140511221 */ /* 0x000fca0000010000 */
.L_x_10152:
[----:B------:R-:W-:-:S04]  /*0b30*/  F2FP.PACK_AB R0, RZ, R81 ;  /* 0x00000051ff00723e */ /* 0x000fc800000000ff */
[----:B------:R-:W-:Y:S02]  /*0b40*/  PRMT R61, R61, 0x5410, R0 ;  /* 0x000054103d3d7816 */ /* 0x000fe40000000000 */
.L_x_10153:
[----:B------:R-:W-:Y:S01]  /*0b50*/  HADD2.F32 R82, -RZ, R66.H0_H0 ;  /* 0x20000042ff527230 */ /* 0x000fe20000004100 */
[----:B------:R-:W-:Y:S05]  /*0b60*/  @P2 BRA `(.L_x_10154) ;  /* 0x0000008000002947 */ /* 0x000fea0003800000 */
[----:B------:R-:W-:-:S04]  /*0b70*/  ISETP.NE.U32.AND P6, PT, RZ, c[0x0][0x180], PT ;  /* 0x00006000ff007a0c */ /* 0x000fc80003fc5070 */
[----:B------:R-:W-:-:S13]  /*0b80*/  ISETP.NE.AND.EX P6, PT, RZ, c[0x0][0x184], PT, P6 ;  /* 0x00006100ff007a0c */ /* 0x000fda0003fc5360 */
[----:B------:R-:W-:Y:S05]  /*0b90*/  @P6 BRA `(.L_x_10155) ;  /* 0x0000002000006947 */ /* 0x000fea0003800000 */
[----:B------:R-:W-:Y:S05]  /*0ba0*/  @P0 BRA `(.L_x_10156) ;  /* 0x0000008000000947 */ /* 0x000fea0003800000 */
[----:B------:R-:W-:Y:S05]  /*0bb0*/  BRA `(.L_x_10157) ;  /* 0x0000009000007947 */ /* 0x000fea0003800000 */
.L_x_10155:
[----:B-----5:R-:W-:-:S05]  /*0bc0*/  HADD2.F32 R65, -RZ, R58.H0_H0 ;  /* 0x2000003aff417230 */ /* 0x020fca0000004100 */
[----:B------:R-:W-:Y:S01]  /*0bd0*/  FADD.FTZ R82, R65, R82 ;  /* 0x0000005241527221 */ /* 0x000fe20000010000 */
[----:B------:R-:W-:Y:S05]  /*0be0*/  BRA `(.L_x_10156) ;  /* 0x0000004000007947 */ /* 0x000fea0003800000 */
.L_x_10154:
[----:B-----5:R-:W-:Y:S02]  /*0bf0*/  HADD2.F32 R65, -RZ, R54.H0_H0 ;  /* 0x20000036ff417230 */ /* 0x020fe40000004100 */
[----:B------:R-:W-:-:S03]  /*0c00*/  @P1 HADD2.F32 R69, -RZ, R58.H0_H0 ;  /* 0x2000003aff451230 */ /* 0x000fc60000004100 */
[----:B------:R-:W-:-:S04]  /*0c10*/  FADD.FTZ R82, R65, R82 ;  /* 0x0000005241527221 */ /* 0x000fc80000010000 */
[----:B------:R-:W-:-:S05]  /*0c20*/  @P1 FADD.FTZ R82, R69, R82 ;  /* 0x0000005245521221 */ /* 0x000fca0000010000 */
.L_x_10156:
[----:B------:R-:W-:-:S04]  /*0c30*/  F2FP.PACK_AB R0, RZ, R82 ;  /* 0x00000052ff00723e */ /* 0x000fc800000000ff */
[----:B------:R-:W-:Y:S02]  /*0c40*/  PRMT R62, R0, 0x7610, R62 ;  /* 0x00007610003e7816 */ /* 0x000fe4000000003e */
.L_x_10157:
[----:B------:R-:W-:Y:S01]  /*0c50*/  HADD2.F32 R96, -RZ, R66.H1_H1 ;  /* 0x30000042ff607230 */ /* 0x000fe20000004100 */
[----:B------:R-:W-:Y:S05]  /*0c60*/  @P2 BRA `(.L_x_10158) ;  /* 0x0000008000002947 */ /* 0x000fea0003800000 */
[----:B------:R-:W-:-:S04]  /*0c70*/  ISETP.NE.U32.AND P6, PT, RZ, c[0x0][0x180], PT ;  /* 0x00006000ff007a0c */ /* 0x000fc80003fc5070 */
[----:B------:R-:W-:-:S13]  /*0c80*/  ISETP.NE.AND.EX P6, PT, RZ, c[0x0][0x184], PT, P6 ;  /* 0x00006100ff007a0c */ /* 0x000fda0003fc5360 */
[----:B------:R-:W-:Y:S05]  /*0c90*/  @P6 BRA `(.L_x_10159) ;  /* 0x0000002000006947 */ /* 0x000fea0003800000 */
[----:B------:R-:W-:Y:S05]  /*0ca0*/  @P0 BRA `(.L_x_10160) ;  /* 0x0000008000000947 */ /* 0x000fea0003800000 */
[----:B------:R-:W-:Y:S05]  /*0cb0*/  BRA `(.L_x_10161) ;  /* 0x0000009000007947 */ /* 0x000fea0003800000 */
.L_x_10159:
[----:B-----5:R-:W-:-:S05]  /*0cc0*/  HADD2.F32 R65, -RZ, R58.H1_H1 ;  /* 0x3000003aff417230 */ /* 0x020fca0000004100 */
[----:B------:R-:W-:Y:S01]  /*0cd0*/  FADD.FTZ R96, R65, R96 ;  /* 0x0000006041607221 */ /* 0x000fe20000010000 */
[----:B------:R-:W-:Y:S05]  /*0ce0*/  BRA `(.L_x_10160) ;  /* 0x0000004000007947 */ /* 0x000fea0003800000 */
.L_x_10158:
[----:B-----5:R-:W-:Y:S02]  /*0cf0*/  HADD2.F32 R65, -RZ, R54.H1_H1 ;  /* 0x30000036ff417230 */ /* 0x020fe40000004100 */
[----:B------:R-:W-:-:S03]  /*0d00*/  @P1 HADD2.F32 R69, -RZ, R58.H1_H1 ;  /* 0x3000003aff451230 */ /* 0x000fc60000004100 */
[----:B------:R-:W-:-:S04]  /*0d10*/  FADD.FTZ R96, R65, R96 ;  /* 0x0000006041607221 */ /* 0x000fc80000010000 */
[----:B------:R-:W-:-:S05]  /*0d20*/  @P1 FADD.FTZ R96, R69, R96 ;  /* 0x0000006045601221 */ /* 0x000fca0000010000 */
.L_x_10160:
[----:B------:R-:W-:-:S04]  /*0d30*/  F2FP.PACK_AB R0, RZ, R96 ;  /* 0x00000060ff00723e */ /* 0x000fc800000000ff */
[----:B------:R-:W-:Y:S02]  /*0d40*/  PRMT R62, R62, 0x5410, R0 ;  /* 0x000054103e3e7816 */ /* 0x000fe40000000000 */
.L_x_10161:
[----:B------:R-:W-:Y:S01]  /*0d50*/  HADD2.F32 R95, -RZ, R67.H0_H0 ;  /* 0x20000043ff5f7230 */ /* 0x000fe20000004100 */
[----:B------:R-:W-:Y:S05]  /*0d60*/  @P2 BRA `(.L_x_10162) ;  /* 0x0000008000002947 */ /* 0x000fea0003800000 */
[----:B------:R-:W-:-:S04]  /*0d70*/  ISETP.NE.U32.AND P6, PT, RZ, c[0x0][0x180], PT ;  /* 0x00006000ff007a0c */ /* 0x000fc80003fc5070 */
[----:B------:R-:W-:-:S13]  /*0d80*/  ISETP.NE.AND.EX P6, PT, RZ, c[0x0][0x184], PT, P6 ;  /* 0x00006100ff007a0c */ /* 0x000fda0003fc5360 */
[----:B------:R-:W-:Y:S05]  /*0d90*/  @P6 BRA `(.L_x_10163) ;  /* 0x0000002000006947 */ /* 0x000fea0003800000 */
[----:B------:R-:W-:Y:S05]  /*0da0*/  @P0 BRA `(.L_x_10164) ;  /* 0x0000008000000947 */ /* 0x000fea0003800000 */
[----:B------:R-:W-:Y:S05]  /*0db0*/  BRA `(.L_x_10165) ;  /* 0x0000009000007947 */ /* 0x000fea0003800000 */
.L_x_10163:
[----:B-----5:R-:W-:-:S05]  /*0dc0*/  HADD2.F32 R0, -RZ, R59.H0_H0 ;  /* 0x2000003bff007230 */ /* 0x020fca0000004100 */
[----:B------:R-:W-:Y:S01]  /*0dd0*/  FADD.FTZ R95, R0, R95 ;  /* 0x0000005f005f7221 */ /* 0x000fe20000010000 */
[----:B------:R-:W-:Y:S05]  /*0de0*/  BRA `(.L_x_10164) ;  /* 0x0000004000007947 */ /* 0x000fea0003800000 */
.L_x_10162:
[----:B-----5:R-:W-:Y:S02]  /*0df0*/  HADD2.F32 R0, -RZ, R55.H0_H0 ;  /* 0x20000037ff007230 */ /* 0x020fe40000004100 */
[----:B------:R-:W-:-:S03]  /*0e00*/  @P1 HADD2.F32 R64, -RZ, R59.H0_H0 ;  /* 0x2000003bff401230 */ /* 0x000fc60000004100 */
[----:B------:R-:W-:-:S04]  /*0e10*/  FADD.FTZ R95, R0, R95 ;  /* 0x0000005f005f7221 */ /* 0x000fc80000010000 */
[----:B------:R-:W-:-:S05]  /*0e20*/  @P1 FADD.FTZ R95, R64, R95 ;  /* 0x0000005f405f1221 */ /* 0x000fca0000010000 */
.L_x_10164:
[----:B------:R-:W-:-:S04]  /*0e30*/  F2FP.PACK_AB R0, RZ, R95 ;  /* 0x0000005fff00723e */ /* 0x000fc800000000ff */
[----:B------:R-:W-:Y:S02]  /*0e40*/  PRMT R63, R0, 0x7610, R63 ;  /* 0x00007610003f7816 */ /* 0x000fe4000000003f */
.L_x_10165:
[----:B------:R-:W-:Y:S01]  /*0e50*/  HADD2.F32 R0, -RZ, R67.H1_H1 ;  /* 0x30000043ff007230 */ /* 0x000fe20000004100 */
[----:B------:R-:W-:Y:S05]  /*0e60*/  @P2 BRA `(.L_x_10166) ;  /* 0x0000008000002947 */ /* 0x000fea0003800000 */
[----:B------:R-:W-:-:S04]  /*0e70*/  ISETP.NE.U32.AND P1, PT, RZ, c[0x0][0x180], PT ;  /* 0x00006000ff007a0c */ /* 0x000fc80003f25070 */
[----:B------:R-:W-:-:S13]  /*0e80*/  ISETP.NE.AND.EX P1, PT, RZ, c[0x0][0x184], PT, P1 ;  /* 0x00006100ff007a0c */ /* 0x000fda0003f25310 */
[----:B------:R-:W-:Y:S05]  /*0e90*/  @P1 BRA `(.L_x_10167) ;  /* 0x0000002000001947 */ /* 0x000fea0003800000 */
[----:B------:R-:W-:Y:S05]  /*0ea0*/  @P0 BRA `(.L_x_10168) ;  /* 0x0000008000000947 */ /* 0x000fea0003800000 */
[----:B------:R-:W-:Y:S05]  /*0eb0*/  BRA `(.L_x_10169) ;  /* 0x0000009000007947 */ /* 0x000fea0003800000 */
.L_x_10167:
[----:B-----5:R-:W-:-:S05]  /*0ec0*/  HADD2.F32 R65, -RZ, R59.H1_H1 ;  /* 0x3000003bff417230 */ /* 0x020fca0000004100 */
[----:B------:R-:W-:Y:S01]  /*0ed0*/  FADD.FTZ R0, R65, R0 ;  /* 0x0000000041007221 */ /* 0x000fe20000010000 */
[----:B------:R-:W-:Y:S05]  /*0ee0*/  BRA `(.L_x_10168) ;  /* 0x0000004000007947 */ /* 0x000fea0003800000 */
.L_x_10166:
[----:B-----5:R-:W-:Y:S02]  /*0ef0*/  HADD2.F32 R65, -RZ, R55.H1_H1 ;  /* 0x30000037ff417230 */ /* 0x020fe40000004100 */
[----:B------:R-:W-:-:S03]  /*0f00*/  @P1 HADD2.F32 R67, -RZ, R59.H1_H1 ;  /* 0x3000003bff431230 */ /* 0x000fc60000004100 */
[----:B------:R-:W-:-:S04]  /*0f10*/  FADD.FTZ R0, R65, R0 ;  /* 0x0000000041007221 */ /* 0x000fc80000010000 */
[----:B------:R-:W-:-:S05]  /*0f20*/  @P1 FADD.FTZ R0, R67, R0 ;  /* 0x0000000043001221 */ /* 0x000fca0000010000 */
.L_x_10168:
[----:B------:R-:W-:-:S04]  /*0f30*/  F2FP.PACK_AB R64, RZ, R0 ;  /* 0x00000000ff40723e */ /* 0x000fc800000000ff */
[----:B------:R-:W-:Y:S02]  /*0f40*/  PRMT R63, R63, 0x5410, R64 ;  /* 0x000054103f3f7816 */ /* 0x000fe40000000040 */
.L_x_10169:
[C---:B------:R-:W-:Y:S02]  /*0f50*/  @P0 LEA R64, P1, R78.reuse, c[0x0][0x188], 0x4 ;  /* 0x000062004e400a11 */ /* 0x040fe400078220ff */
[C---:B------:R-:W-:Y:S02]  /*0f60*/  IADD3 R68, R78.reuse, 0x80, RZ ;  /* 0x000000804e447810 */ /* 0x040fe40007ffe0ff */
[----:B------:R-:W-:-:S05]  /*0f70*/  @P0 LEA.HI.X R65, R78, c[0x0][0x18c], RZ, 0x4, P1 ;  /* 0x000063004e410a11 */ /* 0x000fca00008f24ff */
[----:B------:R1:W-:Y:S04]  /*0f80*/  @P0 STG.E.128 [R64.64], R60 ;  /* 0x0000003c40000986 */ /* 0x0003e8000c101d04 */
.L_x_10137:
[----:B------:R-:W-:Y:S05]  /*0f90*/  BSYNC B0 ;  /* 0x0000000000007941 */ /* 0x000fea0003800000 */
.L_x_10136:
        /* <DEDUP_REMOVED lines=24> */
.L_x_10173:
[----:B-----5:R-:W-:-:S05]  /*1120*/  HADD2.F32 R69, -RZ, R56.H0_H0 ;  /* 0x20000038ff457230 */ /* 0x020fca0000004100 */
[----:B------:R-:W-:Y:S01]  /*1130*/  FADD.FTZ R76, R69, R76 ;  /* 0x0000004c454c7221 */ /* 0x000fe20000010000 */
[----:B------:R-:W-:Y:S05]  /*1140*/  BRA `(.L_x_10174) ;  /* 0x0000004000007947 */ /* 0x000fea0003800000 */
.L_x_10172:
[----:B-1---5:R-:W-:Y:S02]  /*1150*/  HADD2.F32 R69, -RZ, R52.H0_H0 ;  /* 0x20000034ff457230 */ /* 0x022fe40000004100 */
[----:B------:R-:W-:-:S03]  /*1160*/  @P1 HADD2.F32 R83, -RZ, R56.H0_H0 ;  /* 0x20000038ff531230 */ /* 0x000fc60000004100 */
[----:B------:R-:W-:-:S04]  /*1170*/  FADD.FTZ R76, R69, R76 ;  /* 0x0000004c454c7221 */ /* 0x000fc80000010000 */
[----:B------:R-:W-:-:S05]  /*1180*/  @P1 FADD.FTZ R76, R83, R76 ;  /* 0x0000004c534c1221 */ /* 0x000fca0000010000 */
.L_x_10174:
[----:B------:R-:W-:-:S04]  /*1190*/  F2FP.PACK_AB R2, RZ, R76 ;  /* 0x0000004cff02723e */ /* 0x000fc800000000ff */
[----:B------:R-:W-:Y:S02]  /*11a0*/  PRMT R60, R2, 0x7610, R60 ;  /* 0x00007610023c7816 */ /* 0x000fe4000000003c */
.L_x_10175:
[----:B------:R-:W-:Y:S01]  /*11b0*/  HADD2.F32 R83, -RZ, R64.H1_H1 ;  /* 0x30000040ff537230 */ /* 0x000fe20000004100 */
[----:B------:R-:W-:Y:S05]  /*11c0*/  @P2 BRA `(.L_x_10176) ;  /* 0x0000008000002947 */ /* 0x000fea0003800000 */
[----:B------:R-:W-:-:S04]  /*11d0*/  ISETP.NE.U32.AND P6, PT, RZ, c[0x0][0x180], PT ;  /* 0x00006000ff007a0c */ /* 0x000fc80003fc5070 */
[----:B------:R-:W-:-:S13]  /*11e0*/  ISETP.NE.AND.EX P6, PT, RZ, c[0x0][0x184], PT, P6 ;  /* 0x00006100ff007a0c */ /* 0x000fda0003fc5360 */
[----:B------:R-:W-:Y:S05]  /*11f0*/  @P6 BRA `(.L_x_10177) ;  /* 0x0000002000006947 */ /* 0x000fea0003800000 */
[----:B------:R-:W-:Y:S05]  /*1200*/  @P0 BRA `(.L_x_10178) ;  /* 0x0000008000000947 */ /* 0x000fea0003800000 */
[----:B------:R-:W-:Y:S05]  /*1210*/  BRA `(.L_x_10179) ;  /* 0x0000009000007947 */ /* 0x000fea0003800000 */
.L_x_10177:
[----:B-----5:R-:W-:-:S05]  /*1220*/  HADD2.F32 R2, -RZ, R56.H1_H1 ;  /* 0x30000038ff027230 */ /* 0x020fca0000004100 */
[----:B------:R-:W-:Y:S01]  /*1230*/  FADD.FTZ R83, R2, R83 ;  /* 0x0000005302537221 */ /* 0x000fe20000010000 */
[----:B------:R-:W-:Y:S05]  /*1240*/  BRA `(.L_x_10178) ;  /* 0x0000004000007947 */ /* 0x000fea0003800000 */
.L_x_10176:
[----:B-----5:R-:W-:Y:S02]  /*1250*/  HADD2.F32 R2, -RZ, R52.H1_H1 ;  /* 0x30000034ff027230 */ /* 0x020fe40000004100 */
[----:B------:R-:W-:-:S03]  /*1260*/  @P1 HADD2.F32 R64, -RZ, R56.H1_H1 ;  /* 0x30000038ff401230 */ /* 0x000fc60000004100 */
[----:B------:R-:W-:-:S04]  /*1270*/  FADD.FTZ R83, R2, R83 ;  /* 0x0000005302537221 */ /* 0x000fc80000010000 */
[----:B------:R-:W-:-:S05]  /*1280*/  @P1 FADD.FTZ R83, R64, R83 ;  /* 0x0000005340531221 */ /* 0x000fca0000010000 */
.L_x_10178:
[----:B------:R-:W-:-:S04]  /*1290*/  F2FP.PACK_AB R2, RZ, R83 ;  /* 0x00000053ff02723e */ /* 0x000fc800000000ff */
[----:B------:R-:W-:Y:S02]  /*12a0*/  PRMT R60, R60, 0x5410, R2 ;  /* 0x000054103c3c7816 */ /* 0x000fe40000000002 */
.L_x_10179:
[----:B------:R-:W-:Y:S01]  /*12b0*/  HADD2.F32 R84, -RZ, R65.H0_H0 ;  /* 0x20000041ff547230 */ /* 0x000fe20000004100 */
[----:B------:R-:W-:Y:S05]  /*12c0*/  @P2 BRA `(.L_x_10180) ;  /* 0x0000008000002947 */ /* 0x000fea0003800000 */
[----:B------:R-:W-:-:S04]  /*12d0*/  ISETP.NE.U32.AND P6, PT, RZ, c[0x0][0x180], PT ;  /* 0x00006000ff007a0c */ /* 0x000fc80003fc5070 */
[----:B------:R-:W-:-:S13]  /*12e0*/  ISETP.NE.AND.EX P6, PT, RZ, c[0x0][0x184], PT, P6 ;  /* 0x00006100ff007a0c */ /* 0x000fda0003fc5360 */
[----:B------:R-:W-:Y:S05]  /*12f0*/  @P6 BRA `(.L_x_10181) ;  /* 0x0000002000006947 */ /* 0x000fea0003800000 */
[----:B------:R-:W-:Y:S05]  /*1300*/  @P0 BRA `(.L_x_10182) ;  /* 0x0000008000000947 */ /* 0x000fea0003800000 */
[----:B------:R-:W-:Y:S05]  /*1310*/  BRA `(.L_x_10183) ;  /* 0x0000009000007947 */ /* 0x000fea0003800000 */
.L_x_10181:
[----:B-----5:R-:W-:-:S05]  /*1320*/  HADD2.F32 R69, -RZ, R57.H0_H0 ;  /* 0x20000039ff457230 */ /* 0x020fca0000004100 */
[----:B------:R-:W-:Y:S01]  /*1330*/  FADD.FTZ R84, R69, R84 ;  /* 0x0000005445547221 */ /* 0x000fe20000010000 */
[----:B------:R-:W-:Y:S05]  /*1340*/  BRA `(.L_x_10182) ;  /* 0x0000004000007947 */ /* 0x000fea0003800000 */
.L_x_10180:
[----:B-----5:R-:W-:Y:S02]  /*1350*/  HADD2.F32 R69, -RZ, R53.H0_H0 ;  /* 0x20000035ff457230 */ /* 0x020fe40000004100 */
[----:B------:R-:W-:-:S03]  /*1360*/  @P1 HADD2.F32 R85, -RZ, R57.H0_H0 ;  /* 0x20000039ff551230 */ /* 0x000fc60000004100 */
[----:B------:R-:W-:-:S04]  /*1370*/  FADD.FTZ R84, R69, R84 ;  /* 0x0000005445547221 */ /* 0x000fc80000010000 */
[----:B------:R-:W-:-:S05]  /*1380*/  @P1 FADD.FTZ R84, R85, R84 ;  /* 0x0000005455541221 */ /* 0x000fca0000010000 */
.L_x_10182:
[----:B------:R-:W-:-:S04]  /*1390*/  F2FP.PACK_AB R2, RZ, R84 ;  /* 0x00000054ff02723e */ /* 0x000fc800000000ff */
[----:B------:R-:W-:Y:S02]  /*13a0*/  PRMT R61, R2, 0x7610, R61 ;  /* 0x00007610023d7816 */ /* 0x000fe4000000003d */
.L_x_10183:
[----:B------:R-:W-:Y:S01]  /*13b0*/  HADD2.F32 R85, -RZ, R65.H1_H1 ;  /* 0x30000041ff557230 */ /* 0x000fe20000004100 */
[----:B------:R-:W-:Y:S05]  /*13c0*/  @P2 BRA `(.L_x_10184) ;  /* 0x0000008000002947 */ /* 0x000fea0003800000 */
[----:B------:R-:W-:-:S04]  /*13d0*/  ISETP.NE.U32.AND P6, PT, RZ, c[0x0][0x180], PT ;  /* 0x00006000ff007a0c */ /* 0x000fc80003fc5070 */
[----:B------:R-:W-:-:S13]  /*13e0*/  ISETP.NE.AND.EX P6, PT, RZ, c[0x0][0x184], PT, P6 ;  /* 0x00006100ff007a0c */ /* 0x000fda0003fc5360 */
[----:B------:R-:W-:Y:S05]  /*13f0*/  @P6 BRA `(.L_x_10185) ;  /* 0x0000002000006947 */ /* 0x000fea0003800000 */
[----:B------:R-:W-:Y:S05]  /*1400*/  @P0 BRA `(.L_x_10186) ;  /* 0x0000008000000947 */ /* 0x000fea0003800000 */
[----:B------:R-:W-:Y:S05]  /*1410*/  BRA `(.L_x_10187) ;  /* 0x0000009000007947 */ /* 0x000fea0003800000 */
.L_x_10185:
[----:B-----5:R-:W-:-:S05]  /*1420*/  HADD2.F32 R2, -RZ, R57.H1_H1 ;  /* 0x30000039ff027230 */ /* 0x020fca0000004100 */
[----:B------:R-:W-:Y:S01]  /*1430*/  FADD.FTZ R85, R2, R85 ;  /* 0x0000005502557221 */ /* 0x000fe20000010000 */
[----:B------:R-:W-:Y:S05]  /*1440*/  BRA `(.L_x_10186) ;  /* 0x0000004000007947 */ /* 0x000fea0003800000 */
.L_x_10184:
[----:B-----5:R-:W-:Y:S02]  /*1450*/  HADD2.F32 R2, -RZ, R53.H1_H1 ;  /* 0x30000035ff027230 */ /* 0x020fe40000004100 */
[----:B------:R-:W-:-:S03]  /*1460*/  @P1 HADD2.F32 R64, -RZ, R57.H1_H1 ;  /* 0x30000039ff401230 */ /* 0x000fc60000004100 */
[----:B------:R-:W-:-:S04]  /*1470*/  FADD.FTZ R85, R2, R85 ;  /* 0x0000005502557221 */ /* 0x000fc80000010000 */
[----:B------:R-:W-:-:S05]  /*1480*/  @P1 FADD.FTZ R85, R64, R85 ;  /* 0x0000005540551221 */ /* 0x000fca0000010000 */
.L_x_10186:
[----:B------:R-:W-:-:S04]  /*1490*/  F2FP.PACK_AB R2, RZ, R85 ;  /* 0x00000055ff02723e */ /* 0x000fc800000000ff */
[----:B------:R-:W-:Y:S02]  /*14a0*/  PRMT R61, R61, 0x5410, R2 ;  /* 0x000054103d3d7816 */ /* 0x000fe40000000002 */
.L_x_10187:
[----:B------:R-:W-:Y:S01]  /*14b0*/  HADD2.F32 R86, -RZ, R66.H0_H0 ;  /* 0x20000042ff567230 */ /* 0x000fe20000004100 */
[----:B------:R-:W-:Y:S05]  /*14c0*/  @P2 BRA `(.L_x_10188) ;  /* 0x0000008000002947 */ /* 0x000fea0003800000 */
[----:B------:R-:W-:-:S04]  /*14d0*/  ISETP.NE.U32.AND P6, PT, RZ, c[0x0][0x180], PT ;  /* 0x00006000ff007a0c */ /* 0x000fc80003fc5070 */
[----:B------:R-:W-:-:S13]  /*14e0*/  ISETP.NE.AND.EX P6, PT, RZ, c[0x0][0x184], PT, P6 ;  /* 0x00006100ff007a0c */ /* 0x000fda0003fc5360 */
[----:B------:R-:W-:Y:S05]  /*14f0*/  @P6 BRA `(.L_x_10189) ;  /* 0x0000002000006947 */ /* 0x000fea0003800000 */
[----:B------:R-:W-:Y:S05]  /*1500*/  @P0 BRA `(.L_x_10190) ;  /* 0x0000008000000947 */ /* 0x000fea0003800000 */
[----:B------:R-:W-:Y:S05]  /*1510*/  BRA `(.L_x_10191) ;  /* 0x0000009000007947 */ /* 0x000fea0003800000 */
.L_x_10189:
[----:B-----5:R-:W-:-:S05]  /*1520*/  HADD2.F32 R65, -RZ, R58.H0_H0 ;  /* 0x2000003aff417230 */ /* 0x020fca0000004100 */
[----:B------:R-:W-:Y:S01]  /*1530*/  FADD.FTZ R86, R65, R86 ;  /* 0x0000005641567221 */ /* 0x000fe20000010000 */
[----:B------:R-:W-:Y:S05]  /*1540*/  BRA `(.L_x_10190) ;  /* 0x0000004000007947 */ /* 0x000fea0003800000 */
.L_x_10188:
[----:B-----5:R-:W-:Y:S02]  /*1550*/  HADD2.F32 R65, -RZ, R54.H0_H0 ;  /* 0x20000036ff417230 */ /* 0x020fe40000004100 */
[----:B------:R-:W-:-:S03]  /*1560*/  @P1 HADD2.F32 R69, -RZ, R58.H0_H0 ;  /* 0x2000003aff451230 */ /* 0x000fc60000004100 */
[----:B------:R-:W-:-:S04]  /*1570*/  FADD.FTZ R86, R65, R86 ;  /* 0x0000005641567221 */ /* 0x000fc80000010000 */
[----:B------:R-:W-:-:S05]  /*1580*/  @P1 FADD.FTZ R86, R69, R86 ;  /* 0x0000005645561221 */ /* 0x000fca0000010000 */
.L_x_10190:
[----:B------:R-:W-:-:S04]  /*1590*/  F2FP.PACK_AB R2, RZ, R86 ;  /* 0x00000056ff02723e */ /* 0x000fc800000000ff */
[----:B------:R-:W-:Y:S02]  /*15a0*/  PRMT R62, R2, 0x7610, R62 ;  /* 0x00007610023e7816 */ /* 0x000fe4000000003e */
.L_x_10191:
[----:B------:R-:W-:Y:S01]  /*15b0*/  HADD2.F32 R94, -RZ, R66.H1_H1 ;  /* 0x30000042ff5e7230 */ /* 0x000fe20000004100 */
[----:B------:R-:W-:Y:S05]  /*15c0*/  @P2 BRA `(.L_x_10192) ;  /* 0x0000008000002947 */ /* 0x000fea0003800000 */
[----:B------:R-:W-:-:S04]  /*15d0*/  ISETP.NE.U32.AND P6, PT, RZ, c[0x0][0x180], PT ;  /* 0x00006000ff007a0c */ /* 0x000fc80003fc5070 */
[----:B------:R-:W-:-:S13]  /*15e0*/  ISETP.NE.AND.EX P6, PT, RZ, c[0x0][0x184], PT, P6 ;  /* 0x00006100ff007a0c */ /* 0x000fda0003fc5360 */
[----:B------:R-:W-:Y:S05]  /*15f0*/  @P6 BRA `(.L_x_10193) ;  /* 0x0000002000006947 */ /* 0x000fea0003800000 */
[----:B------:R-:W-:Y:S05]  /*1600*/  @P0 BRA `(.L_x_10194) ;  /* 0x0000008000000947 */ /* 0x000fea0003800000 */
[----:B------:R-:W-:Y:S05]  /*1610*/  BRA `(.L_x_10195) ;  /* 0x0000009000007947 */ /* 0x000fea0003800000 */
.L_x_10193:
[----:B-----5:R-:W-:-:S05]  /*1620*/  HADD2.F32 R65, -RZ, R58.H1_H1 ;  /* 0x3000003aff417230 */ /* 0x020fca0000004100 */
[----:B------:R-:W-:Y:S01]  /*1630*/  FADD.FTZ R94, R65, R94 ;  /* 0x0000005e415e7221 */ /* 0x000fe20000010000 */
[----:B------:R-:W-:Y:S05]  /*1640*/  BRA `(.L_x_10194) ;  /* 0x0000004000007947 */ /* 0x000fea0003800000 */
.L_x_10192:
[----:B-----5:R-:W-:Y:S02]  /*1650*/  HADD2.F32 R65, -RZ, R54.H1_H1 ;  /* 0x30000036ff417230 */ /* 0x020fe40000004100 */
[----:B------:R-:W-:-:S03]  /*1660*/  @P1 HADD2.F32 R69, -RZ, R58.H1_H1 ;  /* 0x3000003aff451230 */ /* 0x000fc60000004100 */
[----:B------:R-:W-:-:S04]  /*1670*/  FADD.FTZ R94, R65, R94 ;  /* 0x0000005e415e7221 */ /* 0x000fc80000010000 */
[----:B------:R-:W-:-:S05]  /*1680*/  @P1 FADD.FTZ R94, R69, R94 ;  /* 0x0000005e455e1221 */ /* 0x000fca0000010000 */
.L_x_10194:
[----:B------:R-:W-:-:S04]  /*1690*/  F2FP.PACK_AB R2, RZ, R94 ;  /* 0x0000005eff02723e */ /* 0x000fc800000000ff */
[----:B------:R-:W-:Y:S02]  /*16a0*/  PRMT R62, R62, 0x5410, R2 ;  /* 0x000054103e3e7816 */ /* 0x000fe40000000002 */
.L_x_10195:
[----:B------:R-:W-:Y:S01]  /*16b0*/  HADD2.F32 R93, -RZ, R67.H0_H0 ;  /* 0x20000043ff5d7230 */ /* 0x000fe20000004100 */
[----:B------:R-:W-:Y:S05]  /*16c0*/  @P2 BRA `(.L_x_10196) ;  /* 0x0000008000002947 */ /* 0x000fea0003800000 */
[----:B------:R-:W-:-:S04]  /*16d0*/  ISETP.NE.U32.AND P6, PT, RZ, c[0x0][0x180], PT ;  /* 0x00006000ff007a0c */ /* 0x000fc80003fc5070 */
[----:B------:R-:W-:-:S13]  /*16e0*/  ISETP.NE.AND.EX P6, PT, RZ, c[0x0][0x184], PT, P6 ;  /* 0x00006100ff007a0c */ /* 0x000fda0003fc5360 */
[----:B------:R-:W-:Y:S05]  /*16f0*/  @P6 BRA `(.L_x_10197) ;  /* 0x0000002000006947 */ /* 0x000fea0003800000 */
[----:B------:R-:W-:Y:S05]  /*1700*/  @P0 BRA `(.L_x_10198) ;  /* 0x0000008000000947 */ /* 0x000fea0003800000 */
[----:B------:R-:W-:Y:S05]  /*1710*/  BRA `(.L_x_10199) ;  /* 0x0000009000007947 */ /* 0x000fea0003800000 */
.L_x_10197:
[----:B-----5:R-:W-:-:S05]  /*1720*/  HADD2.F32 R2, -RZ, R59.H0_H0 ;  /* 0x2000003bff027230 */ /* 0x020fca0000004100 */
[----:B------:R-:W-:Y:S01]  /*1730*/  FADD.FTZ R93, R2, R93 ;  /* 0x0000005d025d7221 */ /* 0x000fe20000010000 */
[----:B------:R-:W-:Y:S05]  /*1740*/  BRA `(.L_x_10198) ;  /* 0x0000004000007947 */ /* 0x000fea0003800000 */
.L_x_10196:
[----:B-----5:R-:W-:Y:S02]  /*1750*/  HADD2.F32 R2, -RZ, R55.H0_H0 ;  /* 0x20000037ff027230 */ /* 0x020fe40000004100 */
[----:B------:R-:W-:-:S03]  /*1760*/  @P1 HADD2.F32 R64, -RZ, R59.H0_H0 ;  /* 0x2000003bff401230 */ /* 0x000fc60000004100 */
[----:B------:R-:W-:-:S04]  /*1770*/  FADD.FTZ R93, R2, R93 ;  /* 0x0000005d025d7221 */ /* 0x000fc80000010000 */
[----:B------:R-:W-:-:S05]  /*1780*/  @P1 FADD.FTZ R93, R64, R93 ;  /* 0x0000005d405d1221 */ /* 0x000fca0000010000 */
.L_x_10198:
[----:B------:R-:W-:-:S04]  /*1790*/  F2FP.PACK_AB R2, RZ, R93 ;  /* 0x0000005dff02723e */ /* 0x000fc800000000ff */
[----:B------:R-:W-:Y:S02]  /*17a0*/  PRMT R63, R2, 0x7610, R63 ;  /* 0x00007610023f7816 */ /* 0x000fe4000000003f */
.L_x_10199:
[----:B------:R-:W-:Y:S01]  /*17b0*/  HADD2.F32 R2, -RZ, R67.H1_H1 ;  /* 0x30000043ff027230 */ /* 0x000fe20000004100 */
[----:B------:R-:W-:Y:S05]  /*17c0*/  @P2 BRA `(.L_x_10200) ;  /* 0x0000008000002947 */ /* 0x000fea0003800000 */
[----:B------:R-:W-:-:S04]  /*17d0*/  ISETP.NE.U32.AND P1, PT, RZ, c[0x0][0x180], PT ;  /* 0x00006000ff007a0c */ /* 0x000fc80003f25070 */
[----:B------:R-:W-:-:S13]  /*17e0*/  ISETP.NE.AND.EX P1, PT, RZ, c[0x0][0x184], PT, P1 ;  /* 0x00006100ff007a0c */ /* 0x000fda0003f25310 */
[----:B------:R-:W-:Y:S05]  /*17f0*/  @P1 BRA `(.L_x_10201) ;  /* 0x0000002000001947 */ /* 0x000fea0003800000 */
[----:B------:R-:W-:Y:S05]  /*1800*/  @P0 BRA `(.L_x_10202) ;  /* 0x0000008000000947 */ /* 0x000fea0003800000 */
[----:B------:R-:W-:Y:S05]  /*1810*/  BRA `(.L_x_10203) ;  /* 0x0000009000007947 */ /* 0x000fea0003800000 */
.L_x_10201:
[----:B-----5:R-:W-:-:S05]  /*1820*/  HADD2.F32 R65, -RZ, R59.H1_H1 ;  /* 0x3000003bff417230 */ /* 0x020fca0000004100 */
[----:B------:R-:W-:Y:S01]  /*1830*/  FADD.FTZ R2, R65, R2 ;  /* 0x0000000241027221 */ /* 0x000fe20000010000 */
[----:B------:R-:W-:Y:S05]  /*1840*/  BRA `(.L_x_10202) ;  /* 0x0000004000007947 */ /* 0x000fea0003800000 */
.L_x_10200:
[----:B-----5:R-:W-:Y:S02]  /*1850*/  HADD2.F32 R65, -RZ, R55.H1_H1 ;  /* 0x30000037ff417230 */ /* 0x020fe40000004100 */
[----:B------:R-:W-:-:S03]  /*1860*/  @P1 HADD2.F32 R67, -RZ, R59.H1_H1 ;  /* 0x3000003bff431230 */ /* 0x000fc60000004100 */
[----:B------:R-:W-:-:S04]  /*1870*/  FADD.FTZ R2, R65, R2 ;  /* 0x0000000241027221 */ /* 0x000fc80000010000 */
[----:B------:R-:W-:-:S05]  /*1880*/  @P1 FADD.FTZ R2, R67, R2 ;  /* 0x0000000243021221 */ /* 0x000fca0000010000 */
.L_x_10202:
[----:B------:R-:W-:-:S04]  /*1890*/  F2FP.PACK_AB R64, RZ, R2 ;  /* 0x00000002ff40723e */ /* 0x000fc800000000ff */
[----:B------:R-:W-:Y:S02]  /*18a0*/  PRMT R63, R63, 0x5410, R64 ;  /* 0x000054103f3f7816 */ /* 0x000fe40000000040 */
.L_x_10203:
[----:B------:R-:W-:-:S04]  /*18b0*/  @P0 LEA R64, P1, R68, c[0x0][0x188], 0x4 ;  /* 0x0000620044400a11 */ /* 0x000fc800078220ff */
[C---:B------:R-:W-:Y:S02]  /*18c0*/  @P0 LEA.HI.X R65, R68.reuse, c[0x0][0x18c], RZ, 0x4, P1 ;  /* 0x0000630044410a11 */ /* 0x040fe400008f24ff */
[----:B------:R-:W-:-:S03]  /*18d0*/  IADD3 R68, R68, 0x80, RZ ;  /* 0x0000008044447810 */ /* 0x000fc60007ffe0ff */
[----:B------:R1:W-:Y:S04]  /*18e0*/  @P0 STG.E.128 [R64.64], R60 ;  /* 0x0000003c40000986 */ /* 0x0003e8000c101d04 */
.L_x_10171:
[----:B------:R-:W-:Y:S05]  /*18f0*/  BSYNC B0 ;  /* 0x0000000000007941 */ /* 0x000fea0003800000 */
.L_x_10170:
[----:B------:R-:W-:Y:S01]  /*1900*/  BSSY B0, `(.L_x_10204) ;  /* 0x0000094000007945 */ /* 0x000fe20003800000 */
[----:B------:R-:W-:Y:S05]  /*1910*/  @!P3 BRA `(.L_x_10205) ;  /* 0x000009200000b947 */ /* 0x000fea0003800000 */
[----:B------:R-:W-:Y:S01]  /*1920*/  ISETP.NE.U32.AND P2, PT, RZ, c[0x0][0x178], PT ;  /* 0x00005e00ff007a0c */ /* 0x000fe20003f45070 */
[----:B-1----:R-:W-:Y:S01]  /*1930*/  HFMA2.MMA R65, -RZ, RZ, 0, 9.5367431640625e-07 ;  /* 0x00000010ff417435 */ /* 0x002fe200000001ff */
        /* <DEDUP_REMOVED lines=20> */
.L_x_10207:
[----:B-----5:R-:W-:-:S05]  /*1a80*/  HADD2.F32 R88, -RZ, R56.H0_H0 ;  /* 0x20000038ff587230 */ /* 0x020fca0000004100 */
[----:B------:R-:W-:Y:S01]  /*1a90*/  FADD.FTZ R77, R88, R77 ;  /* 0x0000004d584d7221 */ /* 0x000fe20000010000 */
[----:B------:R-:W-:Y:S05]  /*1aa0*/  BRA `(.L_x_10208) ;  /* 0x0000004000007947 */ /* 0x000fea0003800000 */
.L_x_10206:
[----:B-1---5:R-:W-:Y:S02]  /*1ab0*/  HADD2.F32 R88, -RZ, R52.H0_H0 ;  /* 0x20000034ff587230 */ /* 0x022fe40000004100 */
[----:B------:R-:W-:-:S03]  /*1ac0*/  @P1 HADD2.F32 R90, -RZ, R56.H0_H0 ;  /* 0x20000038ff5a1230 */ /* 0x000fc60000004100 */
[----:B------:R-:W-:-:S04]  /*1ad0*/  FADD.FTZ R77, R88, R77 ;  /* 0x0000004d584d7221 */ /* 0x000fc80000010000 */
[----:B------:R-:W-:-:S05]  /*1ae0*/  @P1 FADD.FTZ R77, R90, R77 ;  /* 0x0000004d5a4d1221 */ /* 0x000fca0000010000 */
.L_x_10208:
[----:B------:R-:W-:-:S04]  /*1af0*/  F2FP.PACK_AB R69, RZ, R77 ;  /* 0x0000004dff45723e */ /* 0x000fc800000000ff */
[----:B------:R-:W-:Y:S02]  /*1b00*/  PRMT R60, R69, 0x7610, R60 ;  /* 0x00007610453c7816 */ /* 0x000fe4000000003c */
.L_x_10209:
[----:B------:R-:W-:Y:S01]  /*1b10*/  HADD2.F32 R87, -RZ, R64.H1_H1 ;  /* 0x30000040ff577230 */ /* 0x000fe20000004100 */
[----:B------:R-:W-:Y:S05]  /*1b20*/  @P2 BRA `(.L_x_10210) ;  /* 0x0000008000002947 */ /* 0x000fea0003800000 */
[----:B------:R-:W-:-:S04]  /*1b30*/  ISETP.NE.U32.AND P6, PT, RZ, c[0x0][0x180], PT ;  /* 0x00006000ff007a0c */ /* 0x000fc80003fc5070 */
[----:B------:R-:W-:-:S13]  /*1b40*/  ISETP.NE.AND.EX P6, PT, RZ, c[0x0][0x184], PT, P6 ;  /* 0x00006100ff007a0c */ /* 0x000fda0003fc5360 */
[----:B------:R-:W-:Y:S05]  /*1b50*/  @P6 BRA `(.L_x_10211) ;  /* 0x0000002000006947 */ /* 0x000fea0003800000 */
[----:B------:R-:W-:Y:S05]  /*1b60*/  @P0 BRA `(.L_x_10212) ;  /* 0x0000008000000947 */ /* 0x000fea0003800000 */
[----:B------:R-:W-:Y:S05]  /*1b70*/  BRA `(.L_x_10213) ;  /* 0x0000009000007947 */ /* 0x000fea0003800000 */
.L_x_10211:
[----:B-----5:R-:W-:-:S05]  /*1b80*/  HADD2.F32 R64, -RZ, R56.H1_H1 ;  /* 0x30000038ff407230 */ /* 0x020fca0000004100 */
[----:B------:R-:W-:Y:S01]  /*1b90*/  FADD.FTZ R87, R64, R87 ;  /* 0x0000005740577221 */ /* 0x000fe20000010000 */
[----:B------:R-:W-:Y:S05]  /*1ba0*/  BRA `(.L_x_10212) ;  /* 0x0000004000007947 */ /* 0x000fea0003800000 */
.L_x_10210:
[----:B-----5:R-:W-:Y:S02]  /*1bb0*/  HADD2.F32 R64, -RZ, R52.H1_H1 ;  /* 0x30000034ff407230 */ /* 0x020fe40000004100 */
[----:B------:R-:W-:-:S03]  /*1bc0*/  @P1 HADD2.F32 R88, -RZ, R56.H1_H1 ;  /* 0x30000038ff581230 */ /* 0x000fc60000004100 */
[----:B------:R-:W-:-:S04]  /*1bd0*/  FADD.FTZ R87, R64, R87 ;  /* 0x0000005740577221 */ /* 0x000fc80000010000 */
[----:B------:R-:W-:-:S05]  /*1be0*/  @P1 FADD.FTZ R87, R88, R87 ;  /* 0x0000005758571221 */ /* 0x000fca0000010000 */
.L_x_10212:
[----:B------:R-:W-:-:S04]  /*1bf0*/  F2FP.PACK_AB R64, RZ, R87 ;  /* 0x00000057ff40723e */ /* 0x000fc800000000ff */
[----:B------:R-:W-:Y:S02]  /*1c00*/  PRMT R60, R60, 0x5410, R64 ;  /* 0x000054103c3c7816 */ /* 0x000fe40000000040 */
.L_x_10213:
[----:B------:R-:W-:Y:S01]  /*1c10*/  HADD2.F32 R88, -RZ, R65.H0_H0 ;  /* 0x20000041ff587230 */ /* 0x000fe20000004100 */
[----:B------:R-:W-:Y:S05]  /*1c20*/  @P2 BRA `(.L_x_10214) ;  /* 0x0000008000002947 */ /* 0x000fea0003800000 */
[----:B------:R-:W-:-:S04]  /*1c30*/  ISETP.NE.U32.AND P6, PT, RZ, c[0x0][0x180], PT ;  /* 0x00006000ff007a0c */ /* 0x000fc80003fc5070 */
[----:B------:R-:W-:-:S13]  /*1c40*/  ISETP.NE.AND.EX P6, PT, RZ, c[0x0][0x184], PT, P6 ;  /* 0x00006100ff007a0c */ /* 0x000fda0003fc5360 */
[----:B------:R-:W-:Y:S05]  /*1c50*/  @P6 BRA `(.L_x_10215) ;  /* 0x0000002000006947 */ /* 0x000fea0003800000 */
[----:B------:R-:W-:Y:S05]  /*1c60*/  @P0 BRA `(.L_x_10216) ;  /* 0x0000008000000947 */ /* 0x000fea0003800000 */
[----:B------:R-:W-:Y:S05]  /*1c70*/  BRA `(.L_x_10217) ;  /* 0x0000009000007947 */ /* 0x000fea0003800000 */
.L_x_10215:
[----:B-----5:R-:W-:-:S05]  /*1c80*/  HADD2.F32 R69, -RZ, R57.H0_H0 ;  /* 0x20000039ff457230 */ /* 0x020fca0000004100 */
[----:B------:R-:W-:Y:S01]  /*1c90*/  FADD.FTZ R88, R69, R88 ;  /* 0x0000005845587221 */ /* 0x000fe20000010000 */
[----:B------:R-:W-:Y:S05]  /*1ca0*/  BRA `(.L_x_10216) ;  /* 0x0000004000007947 */ /* 0x000fea0003800000 */
.L_x_10214:
[----:B-----5:R-:W-:Y:S02]  /*1cb0*/  HADD2.F32 R69, -RZ, R53.H0_H0 ;  /* 0x20000035ff457230 */ /* 0x020fe40000004100 */
[----:B------:R-:W-:-:S03]  /*1cc0*/  @P1 HADD2.F32 R89, -RZ, R57.H0_H0 ;  /* 0x20000039ff591230 */ /* 0x000fc60000004100 */
[----:B------:R-:W-:-:S04]  /*1cd0*/  FADD.FTZ R88, R69, R88 ;  /* 0x0000005845587221 */ /* 0x000fc80000010000 */
[----:B------:R-:W-:-:S05]  /*1ce0*/  @P1 FADD.FTZ R88, R89, R88 ;  /* 0x0000005859581221 */ /* 0x000fca0000010000 */
.L_x_10216:
[----:B------:R-:W-:-:S04]  /*1cf0*/  F2FP.PACK_AB R64, RZ, R88 ;  /* 0x00000058ff40723e */ /* 0x000fc800000000ff */
[----:B------:R-:W-:Y:S02]  /*1d00*/  PRMT R61, R64, 0x7610, R61 ;  /* 0x00007610403d7816 */ /* 0x000fe4000000003d */
.L_x_10217:
[----:B------:R-:W-:Y:S01]  /*1d10*/  HADD2.F32 R89, -RZ, R65.H1_H1 ;  /* 0x30000041ff597230 */ /* 0x000fe20000004100 */
[----:B------:R-:W-:Y:S05]  /*1d20*/  @P2 BRA `(.L_x_10218) ;  /* 0x0000008000002947 */ /* 0x000fea0003800000 */
[----:B------:R-:W-:-:S04]  /*1d30*/  ISETP.NE.U32.AND P6, PT, RZ, c[0x0][0x180], PT ;  /* 0x00006000ff007a0c */ /* 0x000fc80003fc5070 */
[----:B------:R-:W-:-:S13]  /*1d40*/  ISETP.NE.AND.EX P6, PT, RZ, c[0x0][0x184], PT, P6 ;  /* 0x00006100ff007a0c */ /* 0x000fda0003fc5360 */
[----:B------:R-:W-:Y:S05]  /*1d50*/  @P6 BRA `(.L_x_10219) ;  /* 0x0000002000006947 */ /* 0x000fea0003800000 */
[----:B------:R-:W-:Y:S05]  /*1d60*/  @P0 BRA `(.L_x_10220) ;  /* 0x0000008000000947 */ /* 0x000fea0003800000 */
[----:B------:R-:W-:Y:S05]  /*1d70*/  BRA `(.L_x_10221) ;  /* 0x0000009000007947 */ /* 0x000fea0003800000 */
.L_x_10219:
[----:B-----5:R-:W-:-:S05]  /*1d80*/  HADD2.F32 R64, -RZ, R57.H1_H1 ;  /* 0x30000039ff407230 */ /* 0x020fca0000004100 */
[----:B------:R-:W-:Y:S01]  /*1d90*/  FADD.FTZ R89, R64, R89 ;  /* 0x0000005940597221 */ /* 0x000fe20000010000 */
[----:B------:R-:W-:Y:S05]  /*1da0*/  BRA `(.L_x_10220) ;  /* 0x0000004000007947 */ /* 0x000fea0003800000 */
.L_x_10218:
[----:B-----5:R-:W-:Y:S02]  /*1db0*/  HADD2.F32 R64, -RZ, R53.H1_H1 ;  /* 0x30000035ff407230 */ /* 0x020fe40000004100 */
[----:B------:R-:W-:-:S03]  /*1dc0*/  @P1 HADD2.F32 R90, -RZ, R57.H1_H1 ;  /* 0x30000039ff5a1230 */ /* 0x000fc60000004100 */
[----:B------:R-:W-:-:S04]  /*1dd0*/  FADD.FTZ R89, R64, R89 ;  /* 0x0000005940597221 */ /* 0x000fc80000010000 */
[----:B------:R-:W-:-:S05]  /*1de0*/  @P1 FADD.FTZ R89, R90, R89 ;  /* 0x000000595a591221 */ /* 0x000fca0000010000 */
.L_x_10220:
[----:B------:R-:W-:-:S04]  /*1df0*/  F2FP.PACK_AB R64, RZ, R89 ;  /* 0x00000059ff40723e */ /* 0x000fc800000000ff */
[----:B------:R-:W-:Y:S02]  /*1e00*/  PRMT R61, R61, 0x5410, R64 ;  /* 0x000054103d3d7816 */ /* 0x000fe40000000040 */
.L_x_10221:
[----:B------:R-:W-:Y:S01]  /*1e10*/  HADD2.F32 R90, -RZ, R66.H0_H0 ;  /* 0x20000042ff5a7230 */ /* 0x000fe20000004100 */
[----:B------:R-:W-:Y:S05]  /*1e20*/  @P2 BRA `(.L_x_10222) ;  /* 0x0000008000002947 */ /* 0x000fea0003800000 */
[----:B------:R-:W-:-:S04]  /*1e30*/  ISETP.NE.U32.AND P6, PT, RZ, c[0x0][0x180], PT ;  /* 0x00006000ff007a0c */ /* 0x000fc80003fc5070 */
[----:B------:R-:W-:-:S13]  /*1e40*/  ISETP.NE.AND.EX P6, PT, RZ, c[0x0][0x184], PT, P6 ;  /* 0x00006100ff007a0c */ /* 0x000fda0003fc5360 */
[----:B------:R-:W-:Y:S05]  /*1e50*/  @P6 BRA `(.L_x_10223) ;  /* 0x0000002000006947 */ /* 0x000fea0003800000 */
[----:B------:R-:W-:Y:S05]  /*1e60*/  @P0 BRA `(.L_x_10224) ;  /* 0x0000008000000947 */ /* 0x000fea0003800000 */
[----:B------:R-:W-:Y:S05]  /*1e70*/  BRA `(.L_x_10225) ;  /* 0x0000009000007947 */ /* 0x000fea0003800000 */
.L_x_10223:
[----:B-----5:R-:W-:-:S05]  /*1e80*/  HADD2.F32 R65, -RZ, R58.H0_H0 ;  /* 0x2000003aff417230 */ /* 0x020fca0000004100 */
[----:B------:R-:W-:Y:S01]  /*1e90*/  FADD.FTZ R90, R65, R90 ;  /* 0x0000005a415a7221 */ /* 0x000fe20000010000 */
[----:B------:R-:W-:Y:S05]  /*1ea0*/  BRA `(.L_x_10224) ;  /* 0x0000004000007947 */ /* 0x000fea0003800000 */
.L_x_10222:
[----:B-----5:R-:W-:Y:S02]  /*1eb0*/  HADD2.F32 R65, -RZ, R54.H0_H0 ;  /* 0x20000036ff417230 */ /* 0x020fe40000004100 */
[----:B------:R-:W-:-:S03]  /*1ec0*/  @P1 HADD2.F32 R69, -RZ, R58.H0_H0 ;  /* 0x2000003aff451230 */ /* 0x000fc60000004100 */
[----:B------:R-:W-:-:S04]  /*1ed0*/  FADD.FTZ R90, R65, R90 ;  /* 0x0000005a415a7221 */ /* 0x000fc80000010000 */
[----:B------:R-:W-:-:S05]  /*1ee0*/  @P1 FADD.FTZ R90, R69, R90 ;  /* 0x0000005a455a1221 */ /* 0x000fca0000010000 */
.L_x_10224:
[----:B------:R-:W-:-:S04]  /*1ef0*/  F2FP.PACK_AB R64, RZ, R90 ;  /* 0x0000005aff40723e */ /* 0x000fc800000000ff */
[----:B------:R-:W-:Y:S02]  /*1f00*/  PRMT R62, R64, 0x7610, R62 ;  /* 0x00007610403e7816 */ /* 0x000fe4000000003e */
.L_x_10225:
[----:B------:R-:W-:Y:S01]  /*1f10*/  HADD2.F32 R92, -RZ, R66.H1_H1 ;  /* 0x30000042ff5c7230 */ /* 0x000fe20000004100 */
[----:B------:R-:W-:Y:S05]  /*1f20*/  @P2 BRA `(.L_x_10226) ;  /* 0x0000008000002947 */ /* 0x000fea0003800000 */
[----:B------:R-:W-:-:S04]  /*1f30*/  ISETP.NE.U32.AND P6, PT, RZ, c[0x0][0x180], PT ;  /* 0x00006000ff007a0c */ /* 0x000fc80003fc5070 */
[----:B------:R-:W-:-:S13]  /*1f40*/  ISETP.NE.AND.EX P6, PT, RZ, c[0x0][0x184], PT, P6 ;  /* 0x00006100ff007a0c */ /* 0x000fda0003fc5360 */
[----:B------:R-:W-:Y:S05]  /*1f50*/  @P6 BRA `(.L_x_10227) ;  /* 0x0000002000006947 */ /* 0x000fea0003800000 */
[----:B------:R-:W-:Y:S05]  /*1f60*/  @P0 BRA `(.L_x_10228) ;  /* 0x0000008000000947 */ /* 0x000fea0003800000 */
[----:B------:R-:W-:Y:S05]  /*1f70*/  BRA `(.L_x_10229) ;  /* 0x0000009000007947 */ /* 0x000fea0003800000 */
.L_x_10227:
[----:B-----5:R-:W-:-:S05]  /*1f80*/  HADD2.F32 R65, -RZ, R58.H1_H1 ;  /* 0x3000003aff417230 */ /* 0x020fca0000004100 */
[----:B------:R-:W-:Y:S01]  /*1f90*/  FADD.FTZ R92, R65, R92 ;  /* 0x0000005c415c7221 */ /* 0x000fe20000010000 */
[----:B------:R-:W-:Y:S05]  /*1fa0*/  BRA `(.L_x_10228) ;  /* 0x0000004000007947 */ /* 0x000fea0003800000 */
.L_x_10226:
[----:B-----5:R-:W-:Y:S02]  /*1fb0*/  HADD2.F32 R65, -RZ, R54.H1_H1 ;  /* 0x30000036ff417230 */ /* 0x020fe40000004100 */
[----:B------:R-:W-:-:S03]  /*1fc0*/  @P1 HADD2.F32 R69, -RZ, R58.H1_H1 ;  /* 0x3000003aff451230 */ /* 0x000fc60000004100 */
[----:B------:R-:W-:-:S04]  /*1fd0*/  FADD.FTZ R92, R65, R92 ;  /* 0x0000005c415c7221 */ /* 0x000fc80000010000 */
[----:B------:R-:W-:-:S05]  /*1fe0*/  @P1 FADD.FTZ R92, R69, R92 ;  /* 0x0000005c455c1221 */ /* 0x000fca0000010000 */
.L_x_10228:
[----:B------:R-:W-:-:S04]  /*1ff0*/  F2FP.PACK_AB R64, RZ, R92 ;  /* 0x0000005cff40723e */ /* 0x000fc800000000ff */
[----:B------:R-:W-:Y:S02]  /*2000*/  PRMT R62, R62, 0x5410, R64 ;  /* 0x000054103e3e7816 */ /* 0x000fe40000000040 */
.L_x_10229:
[----:B------:R-:W-:Y:S01]  /*2010*/  HADD2.F32 R91, -RZ, R67.H0_H0 ;  /* 0x20000043ff5b7230 */ /* 0x000fe20000004100 */
[----:B------:R-:W-:Y:S05]  /*2020*/  @P2 BRA `(.L_x_10230) ;  /* 0x0000008000002947 */ /* 0x000fea0003800000 */
[----:B------:R-:W-:-:S04]  /*2030*/  ISETP.NE.U32.AND P6, PT, RZ, c[0x0][0x180], PT ;  /* 0x00006000ff007a0c */ /* 0x000fc80003fc5070 */
[----:B------:R-:W-:-:S13]  /*2040*/  ISETP.NE.AND.EX P6, PT, RZ, c[0x0][0x184], PT, P6 ;  /* 0x00006100ff007a0c */ /* 0x000fda0003fc5360 */
[----:B------:R-:W-:Y:S05]  /*2050*/  @P6 BRA `(.L_x_10231) ;  /* 0x0000002000006947 */ /* 0x000fea0003800000 */
[----:B------:R-:W-:Y:S05]  /*2060*/  @P0 BRA `(.L_x_10232) ;  /* 0x0000008000000947 */ /* 0x000fea0003800000 */
[----:B------:R-:W-:Y:S05]  /*2070*/  BRA `(.L_x_10233) ;  /* 0x0000009000007947 */ /* 0x000fea0003800000 */
.L_x_10231:
[----:B-----5:R-:W-:-:S05]  /*2080*/  HADD2.F32 R64, -RZ, R59.H0_H0 ;  /* 0x2000003bff407230 */ /* 0x020fca0000004100 */
[----:B------:R-:W-:Y:S01]  /*2090*/  FADD.FTZ R91, R64, R91 ;  /* 0x0000005b405b7221 */ /* 0x000fe20000010000 */
[----:B------:R-:W-:Y:S05]  /*20a0*/  BRA `(.L_x_10232) ;  /* 0x0000004000007947 */ /* 0x000fea0003800000 */
.L_x_10230:
[----:B-----5:R-:W-:Y:S02]  /*20b0*/  HADD2.F32 R64, -RZ, R55.H0_H0 ;  /* 0x20000037ff407230 */ /* 0x020fe40000004100 */
[----:B------:R-:W-:-:S03]  /*20c0*/  @P1 HADD2.F32 R66, -RZ, R59.H0_H0 ;  /* 0x2000003bff421230 */ /* 0x000fc60000004100 */
[----:B------:R-:W-:-:S04]  /*20d0*/  FADD.FTZ R91, R64, R91 ;  /* 0x0000005b405b7221 */ /* 0x000fc80000010000 */
[----:B------:R-:W-:-:S05]  /*20e0*/  @P1 FADD.FTZ R91, R66, R91 ;  /* 0x0000005b425b1221 */ /* 0x000fca0000010000 */
.L_x_10232:
[----:B------:R-:W-:-:S04]  /*20f0*/  F2FP.PACK_AB R64, RZ, R91 ;  /* 0x0000005bff40723e */ /* 0x000fc800000000ff */
[----:B------:R-:W-:Y:S02]  /*2100*/  PRMT R63, R64, 0x7610, R63 ;  /* 0x00007610403f7816 */ /* 0x000fe4000000003f */
.L_x_10233:
[----:B------:R-:W-:Y:S01]  /*2110*/  HADD2.F32 R97, -RZ, R67.H1_H1 ;  /* 0x30000043ff617230 */ /* 0x000fe20000004100 */
[----:B------:R-:W-:Y:S05]  /*2120*/  @P2 BRA `(.L_x_10234) ;  /* 0x0000008000002947 */ /* 0x000fea0003800000 */
[----:B------:R-:W-:-:S04]  /*2130*/  ISETP.NE.U32.AND P1, PT, RZ, c[0x0][0x180], PT ;  /* 0x00006000ff007a0c */ /* 0x000fc80003f25070 */
[----:B------:R-:W-:-:S13]  /*2140*/  ISETP.NE.AND.EX P1, PT, RZ, c[0x0][0x184], PT, P1 ;  /* 0x00006100ff007a0c */ /* 0x000fda0003f25310 */
[----:B------:R-:W-:Y:S05]  /*2150*/  @P1 BRA `(.L_x_10235) ;  /* 0x0000002000001947 */ /* 0x000fea0003800000 */
[----:B------:R-:W-:Y:S05]  /*2160*/  @P0 BRA `(.L_x_10236) ;  /* 0x0000008000000947 */ /* 0x000fea0003800000 */
[----:B------:R-:W-:Y:S05]  /*2170*/  BRA `(.L_x_10237) ;  /* 0x0000009000007947 */ /* 0x000fea0003800000 */
.L_x_10235:
[----:B-----5:R-:W-:-:S05]  /*2180*/  HADD2.F32 R64, -RZ, R59.H1_H1 ;  /* 0x3000003bff407230 */ /* 0x020fca0000004100 */
[----:B------:R-:W-:Y:S01]  /*2190*/  FADD.FTZ R97, R64, R97 ;  /* 0x0000006140617221 */ /* 0x000fe20000010000 */
[----:B------:R-:W-:Y:S05]  /*21a0*/  BRA `(.L_x_10236) ;  /* 0x0000004000007947 */ /* 0x000fea0003800000 */
.L_x_10234:
[----:B-----5:R-:W-:Y:S02]  /*21b0*/  HADD2.F32 R64, -RZ, R55.H1_H1 ;  /* 0x30000037ff407230 */ /* 0x020fe40000004100 */
[----:B------:R-:W-:-:S03]  /*21c0*/  @P1 HADD2.F32 R66, -RZ, R59.H1_H1 ;  /* 0x3000003bff421230 */ /* 0x000fc60000004100 */
[----:B------:R-:W-:-:S04]  /*21d0*/  FADD.FTZ R97, R64, R97 ;  /* 0x0000006140617221 */ /* 0x000fc80000010000 */
[----:B------:R-:W-:-:S05]  /*21e0*/  @P1 FADD.FTZ R97, R66, R97 ;  /* 0x0000006142611221 */ /* 0x000fca0000010000 */
.L_x_10236:
[----:B------:R-:W-:-:S04]  /*21f0*/  F2FP.PACK_AB R64, RZ, R97 ;  /* 0x00000061ff40723e */ /* 0x000fc800000000ff */
[----:B------:R-:W-:Y:S02]  /*2200*/  PRMT R63, R63, 0x5410, R64 ;  /* 0x000054103f3f7816 */ /* 0x000fe40000000040 */
.L_x_10237:
[----:B------:R-:W-:-:S04]  /*2210*/  @P0 LEA R64, P1, R68, c[0x0][0x188], 0x4 ;  /* 0x0000620044400a11 */ /* 0x000fc800078220ff */
[----:B------:R-:W-:-:S05]  /*2220*/  @P0 LEA.HI.X R65, R68, c[0x0][0x18c], RZ, 0x4, P1 ;  /* 0x0000630044410a11 */ /* 0x000fca00008f24ff */
[----:B------:R1:W-:Y:S04]  /*2230*/  @P0 STG.E.128 [R64.64], R60 ;  /* 0x0000003c40000986 */ /* 0x0003e8000c101d04 */
.L_x_10205:
[----:B------:R-:W-:Y:S05]  /*2240*/  BSYNC B0 ;  /* 0x0000000000007941 */ /* 0x000fea0003800000 */
.L_x_10204:
        /* <DEDUP_REMOVED lines=33> */
.L_x_10248:
        /* <DEDUP_REMOVED lines=69> */
.L_x_10249:
[C---:B------:R-:W-:Y:S01]  /*28b0*/  LOP3.LUT P1, RZ, R3.reuse, 0x1f, RZ, 0xc0, !PT ;  /* 0x0000001f03ff7812 */ /* 0x040fe2000782c0ff */
[----:B--2---:R-:W-:Y:S01]  /*28c0*/  FADD.FTZ R65, R100, R99 ;  /* 0x0000006364417221 */ /* 0x004fe20000010000 */
        /* <DEDUP_REMOVED lines=8> */
[----:B--2---:R-:W-:Y:S01]  /*2950*/  CS2R R64, SRZ ;  /* 0x0000000000407805 */ /* 0x004fe2000001ff00 */
[----:B------:R-:W-:Y:S02]  /*2960*/  @!P1 IADD3 R68, R68, R69, RZ ;  /* 0x0000004544449210 */ /* 0x000fe40007ffe0ff */
[----:B------:R-:W-:Y:S02]  /*2970*/  MOV R67, RZ ;  /* 0x000000ff00437202 */ /* 0x000fe40000000f00 */
[----:B------:R-:W-:Y:S01]  /*2980*/  @!P1 MOV R67, R74 ;  /* 0x0000004a00439202 */ /* 0x000fe20000000f00 */
[----:B------:R-:W-:Y:S01]  /*2990*/  BSSY B0, `(.L_x_10240) ;  /* 0x0000055000007945 */ /* 0x000fe20003800000 */
[----:B------:R-:W-:Y:S02]  /*29a0*/  ISETP.NE.AND P2, PT, RZ, UR6, PT ;  /* 0x00000006ff007c0c */ /* 0x000fe4000bf45270 */
[----:B------:R-:W-:Y:S01]  /*29b0*/  I2F R102, R67 ;  /* 0x0000004300667306 */ /* 0x000fe20000201400 */
[----:B------:R-:W2:Y:S04]  /*29c0*/  SHFL.DOWN PT, R98, R67, 0x2, 0x1f ;  /* 0x08401f0043627f89 */ /* 0x000ea800000e0000 */
[----:B------:R3:W4:Y:S01]  /*29d0*/  @!P1 LDS.64 R64, [R68.X8] ;  /* 0x0000000044409984 */ /* 0x0007220000008a00 */
[----:B------:R-:W-:-:S02]  /*29e0*/  LOP3.LUT P1, RZ, R66, 0x1f, R3, 0xf8, !PT ;  /* 0x0000001f42ff7812 */ /* 0x000fc4000782f803 */
[----:B-12---:R-:W-:Y:S02]  /*29f0*/  IADD3 R99, R98, R67, RZ ;  /* 0x0000004362637210 */ /* 0x006fe40007ffe0ff */
        /* <DEDUP_REMOVED lines=26> */
[----:B---3--:R-:W-:Y:S01]  /*2ba0*/  FADD.FTZ R64, R67, R64 ;  /* 0x0000004043407221 */ /* 0x008fe20000010000 */
[----:B------:R-:W-:Y:S01]  /*2bb0*/  MOV R67, c[0x0][0x1e0] ;  /* 0x0000780000437a02 */ /* 0x000fe20000000f00 */
[----:B------:R-:W-:-:S02]  /*2bc0*/  FMUL.FTZ R68, R68, R106 ;  /* 0x0000006a44447220 */ /* 0x000fc40000410000 */
[C---:B-1----:R-:W-:Y:S02]  /*2bd0*/  FMUL.FTZ R98, R65.reuse, R98 ;  /* 0x0000006241627220 */ /* 0x042fe40000410000 */
[----:B------:R-:W-:-:S03]  /*2be0*/  FFMA.FTZ R64, R65, R68, R64 ;  /* 0x0000004441407223 */ /* 0x000fc60000010040 */
[----:B------:R-:W1:Y:S04]  /*2bf0*/  SHFL.IDX PT, R69, R98, RZ, 0x1f ;  /* 0x00001fff62457589 */ /* 0x000e6800000e0000 */
[----:B------:R-:W2:Y:S01]  /*2c00*/  SHFL.IDX PT, R64, R64, RZ, 0x1f ;  /* 0x00001fff40407589 */ /* 0x000ea200000e0000 */
[C---:B-1----:R-:W-:Y:S01]  /*2c10*/  FMUL.FTZ R65, R69.reuse, R69 ;  /* 0x0000004545417220 */ /* 0x042fe20000410000 */
[----:B------:R-:W-:-:S04]  /*2c20*/  FSEL R98, R69, RZ, !P2 ;  /* 0x000000ff45627208 */ /* 0x000fc80005000000 */
[----:B------:R-:W-:Y:S01]  /*2c30*/  FSEL R66, R65, RZ, P2 ;  /* 0x000000ff41427208 */ /* 0x000fe20001000000 */
[----:B--2---:R-:W-:Y:S01]  /*2c40*/  FFMA.FTZ R65, R64, R67, c[0x0][0x228] ;  /* 0x00008a0040417623 */ /* 0x004fe20000010043 */
[----:B------:R-:W-:-:S03]  /*2c50*/  @!P1 MOV R67, 0x4 ;  /* 0x0000000400439802 */ /* 0x000fc60000000f00 */
        /* <DEDUP_REMOVED lines=29> */
[----:B------:R-:W-:Y:S01]  /*2e30*/  F2FP.PACK_AB R64, R65, R64 ;  /* 0x000000404140723e */ /* 0x000fe200000000ff */
[----:B------:R-:W-:Y:S02]  /*2e40*/  FFMA.FTZ R100, R43, R100, R51 ;  /* 0x000000642b647223 */ /* 0x000fe40000010033 */
[----:B------:R-:W-:-:S02]  /*2e50*/  FFMA.FTZ R69, R37, R104, R45 ;  /* 0x0000006825457223 */ /* 0x000fc4000001002d */
[----:B------:R-:W-:Y:S01]  /*2e60*/  FFMA.FTZ R101, R38, R101, R46 ;  /* 0x0000006526657223 */ /* 0x000fe2000001002e */
[----:B------:R-:W-:Y:S01]  /*2e70*/  F2FP.PACK_AB R65, R100, R67 ;  /* 0x000000436441723e */ /* 0x000fe200000000ff */
[----:B------:R-:W-:Y:S01]  /*2e80*/  FFMA.FTZ R108, R39, R108, R47 ;  /* 0x0000006c276c7223 */ /* 0x000fe2000001002f */
[----:B------:R-:W-:Y:S01]  /*2e90*/  F2FP.PACK_AB R66, R69, R66 ;  /* 0x000000424542723e */ /* 0x000fe200000000ff */
[C---:B------:R-:W-:Y:S01]  /*2ea0*/  IMAD.WIDE.U32 R68, R78.reuse, R103, c[0x0][0x208] ;  /* 0x000082004e447625 */ /* 0x040fe200078e0067 */
[----:B------:R-:W-:Y:S02]  /*2eb0*/  IADD3 R78, R78, 0x80, RZ ;  /* 0x000000804e4e7810 */ /* 0x000fe40007ffe0ff */
[----:B------:R-:W-:-:S05]  /*2ec0*/  F2FP.PACK_AB R67, R108, R101 ;  /* 0x000000656c43723e */ /* 0x000fca00000000ff */
[----:B------:R1:W-:Y:S02]  /*2ed0*/  STG.E.128 [R68.64], R64 ;  /* 0x0000004044007986 */ /* 0x0003e4000c101d04 */
.L_x_10241:
[----:B------:R-:W-:Y:S05]  /*2ee0*/  BSYNC B0 ;  /* 0x0000000000007941 */ /* 0x000fea0003800000 */
.L_x_10240:
[----:B------:R-:W-:Y:S01]  /*2ef0*/  BSSY B0, `(.L_x_10242) ;  /* 0x0000022000007945 */ /* 0x000fe20003800000 */
[----:B------:R-:W-:Y:S05]  /*2f00*/  @!P4 BRA `(.L_x_10243) ;  /* 0x000002000000c947 */ /* 0x000fea0003800000 */
[--C-:B-12---:R-:W-:Y:S01]  /*2f10*/  FADD.FTZ R64, R76, -R98.reuse ;  /* 0x800000624c407221 */ /* 0x106fe20000010000 */
        /* <DEDUP_REMOVED lines=27> */
[C---:B------:R-:W-:Y:S01]  /*30d0*/  IMAD.WIDE.U32 R68, R78.reuse, R103, c[0x0][0x208] ;  /* 0x000082004e447625 */ /* 0x040fe200078e0067 */
[----:B------:R-:W-:-:S02]  /*30e0*/  IADD3 R78, R78, 0x80, RZ ;  /* 0x000000804e4e7810 */ /* 0x000fc40007ffe0ff */
[----:B------:R-:W-:-:S05]  /*30f0*/  F2FP.PACK_AB R67, R108, R101 ;  /* 0x000000656c43723e */ /* 0x000fca00000000ff */
[----:B------:R1:W-:Y:S02]  /*3100*/  STG.E.128 [R68.64], R64 ;  /* 0x0000004044007986 */ /* 0x0003e4000c101d04 */
.L_x_10243:
[----:B------:R-:W-:Y:S05]  /*3110*/  BSYNC B0 ;  /* 0x0000000000007941 */ /* 0x000fea0003800000 */
.L_x_10242:
[----:B------:R-:W-:Y:S01]  /*3120*/  BSSY B0, `(.L_x_10244) ;  /* 0x0000021000007945 */ /* 0x000fe20003800000 */
[----:B------:R-:W-:Y:S05]  /*3130*/  @!P3 BRA `(.L_x_10245) ;  /* 0x000001f00000b947 */ /* 0x000fea0003800000 */
[--C-:B-12---:R-:W-:Y:S02]  /*3140*/  FADD.FTZ R64, R77, -R98.reuse ;  /* 0x800000624d407221 */ /* 0x106fe40000010000 */
[--C-:B------:R-:W-:Y:S02]  /*3150*/  FADD.FTZ R68, R88, -R98.reuse ;  /* 0x8000006258447221 */ /* 0x100fe40000010000 */
[--C-:B------:R-:W-:Y:S02]  /*3160*/  FADD.FTZ R106, R91, -R98.reuse ;  /* 0x800000625b6a7221 */ /* 0x100fe40000010000 */
[C---:B------:R-:W-:Y:S02]  /*3170*/  FMUL.FTZ R65, R99.reuse, R64 ;  /* 0x0000004063417220 */ /* 0x040fe40000410000 */
[----:B------:R-:W-:Y:S02]  /*3180*/  FMUL.FTZ R67, R99, R68 ;  /* 0x0000004463437220 */ /* 0x000fe40000410000 */
[----:B------:R-:W-:-:S02]  /*3190*/  FADD.FTZ R102, R90, -R98 ;  /* 0x800000625a667221 */ /* 0x000fc40000010000 */
[----:B------:R-:W-:Y:S02]  /*31a0*/  FMUL.FTZ R101, R99, R106 ;  /* 0x0000006a63657220 */ /* 0x000fe40000410000 */
[--C-:B------:R-:W-:Y:S02]  /*31b0*/  FADD.FTZ R66, R87, -R98.reuse ;  /* 0x8000006257427221 */ /* 0x100fe40000010000 */
[--C-:B------:R-:W-:Y:S02]  /*31c0*/  FADD.FTZ R100, R89, -R98.reuse ;  /* 0x8000006259647221 */ /* 0x100fe40000010000 */
[--C-:B------:R-:W-:Y:S02]  /*31d0*/  FADD.FTZ R104, R92, -R98.reuse ;  /* 0x800000625c687221 */ /* 0x100fe40000010000 */
[----:B------:R-:W-:Y:S02]  /*31e0*/  FADD.FTZ R98, R97, -R98 ;  /* 0x8000006261627221 */ /* 0x000fe40000010000 */
[----:B-----5:R-:W-:-:S02]  /*31f0*/  FFMA.FTZ R64, R8, R65, R16 ;  /* 0x0000004108407223 */ /* 0x020fc40000010010 */
[----:B------:R-:W-:Y:S02]  /*3200*/  FFMA.FTZ R65, R10, R67, R18 ;  /* 0x000000430a417223 */ /* 0x000fe40000010012 */
[C---:B------:R-:W-:Y:S02]  /*3210*/  FMUL.FTZ R69, R99.reuse, R102 ;  /* 0x0000006663457220 */ /* 0x040fe40000410000 */
[----:B------:R-:W-:Y:S01]  /*3220*/  FFMA.FTZ R67, R6, R101, R14 ;  /* 0x0000006506437223 */ /* 0x000fe2000001000e */
[----:B------:R-:W-:Y:S01]  /*3230*/  HFMA2.MMA R101, -RZ, RZ, 0, 9.5367431640625e-07 ;  /* 0x00000010ff657435 */ /* 0x000fe200000001ff */
        /* <DEDUP_REMOVED lines=9> */
[----:B------:R-:W-:Y:S01]  /*32d0*/  FFMA.FTZ R100, R11, R100, R19 ;  /* 0x000000640b647223 */ /* 0x000fe20000010013 */
[----:B------:R-:W-:Y:S01]  /*32e0*/  F2FP.PACK_AB R64, R69, R64 ;  /* 0x000000404540723e */ /* 0x000fe200000000ff */
[----:B------:R-:W-:Y:S01]  /*32f0*/  IMAD.WIDE.U32 R68, R78, R101, c[0x0][0x208] ;  /* 0x000082004e447625 */ /* 0x000fe200078e0065 */
[----:B------:R-:W-:-:S02]  /*3300*/  F2FP.PACK_AB R67, R98, R67 ;  /* 0x000000436243723e */ /* 0x000fc400000000ff */
[----:B------:R-:W-:-:S05]  /*3310*/  F2FP.PACK_AB R65, R100, R65 ;  /* 0x000000416441723e */ /* 0x000fca00000000ff */
[----:B------:R1:W-:Y:S02]  /*3320*/  STG.E.128 [R68.64], R64 ;  /* 0x0000004044007986 */ /* 0x0003e4000c101d04 */
.L_x_10245:
[----:B------:R-:W-:Y:S05]  /*3330*/  BSYNC B0 ;  /* 0x0000000000007941 */ /* 0x000fea0003800000 */
.L_x_10244:
[----:B------:R-:W-:Y:S02]  /*3340*/  IADD3 R72, R72, c[0x0][0x160], RZ ;  /* 0x0000580048487a10 */ /* 0x000fe40007ffe0ff */
[----:B------:R-:W-:Y:S02]  /*3350*/  LOP3.LUT P2, RZ, R73, 0xff, RZ, 0xc0, !PT ;  /* 0x000000ff49ff7812 */ /* 0x000fe4000784c0ff */
[----:B------:R-:W-:Y:S02]  /*3360*/  ISETP.GE.AND P1, PT, R72, c[0x0][0x164], PT ;  /* 0x0000590048007a0c */ /* 0x000fe40003f26270 */
[----:B------:R-:W-:-:S11]  /*3370*/  SEL R73, RZ, 0x1, P2 ;  /* 0x00000001ff497807 */ /* 0x000fd60001000000 */
[----:B012--5:R-:W-:Y:S01]  /*3380*/  @P1 CALL.REL.NOINC `(.L_x_10246) ;  /* 0x0000001000001944 */ /* 0x027fe20003c00000 */
[----:B------:R-:W-:Y:S05]  /*3390*/  BRA `(.L_x_10247) ;  /* 0xffffd24000007947 */ /* 0x000fea000383ffff */
.L_x_10246:
[----:B------:R-:W-:Y:S05]  /*33a0*/  EXIT ;  /* 0x000000000000794d */ /* 0x000fea0003800000 */
.L_x_10238:
[----:B------:R-:W-:Y:S01]  /*33b0*/  HFMA2.MMA R69, -RZ, RZ, 0, 1.847743988037109375e-06 ;  /* 0x0000001fff457435 */ /* 0x000fe200000001ff */
[----:B------:R-:W-:Y:S02]  /*33c0*/  MOV R100, 0x1 ;  /* 0x0000000100647802 */ /* 0x000fe40000000f00 */
[----:B------:R-:W-:Y:S02]  /*33d0*/  MOV R98, 0xffffffff ;  /* 0xffffffff00627802 */ /* 0x000fe40000000f00 */
[----:B------:R-:W-:Y:S02]  /*33e0*/  MOV R66, 0x3400 ;  /* 0x0000340000427802 */ /* 0x000fe40000000f00 */
[----:B0-2--5:R-:W-:Y:S05]  /*33f0*/  CALL.REL.NOINC `($__internal_42_$__cuda_sm70_shflsync_bfly_p) ;  /* 0x000006b000007944 */ /* 0x025fea0003c00000 */
[----:B-1----:R-:W-:Y:S01]  /*3400*/  MOV R64, R100 ;  /* 0x0000006400407202 */ /* 0x002fe20000000f00 */
[----:B0-----:R-:W-:Y:S05]  /*3410*/  BRA `(.L_x_10248) ;  /* 0xfffff04000007947 */ /* 0x001fea000383ffff */
.L_x_10239:
[----:B------:R-:W-:Y:S01]  /*3420*/  HFMA2.MMA R100, -RZ, RZ, 0, 1.1920928955078125e-07 ;  /* 0x00000002ff647435 */ /* 0x000fe200000001ff */
[----:B------:R-:W-:Y:S02]  /*3430*/  MOV R69, 0x1f ;  /* 0x0000001f00457802 */ /* 0x000fe40000000f00 */
[----:B------:R-:W-:Y:S02]  /*3440*/  MOV R98, 0xffffffff ;  /* 0xffffffff00627802 */ /* 0x000fe40000000f00 */
[----:B------:R-:W-:-:S02]  /*3450*/  MOV R66, 0x3470 ;  /* 0x0000347000427802 */ /* 0x000fc40000000f00 */
[----:B0-2--5:R-:W-:Y:S05]  /*3460*/  CALL.REL.NOINC `($__internal_42_$__cuda_sm70_shflsync_bfly_p) ;  /* 0x0000064000007944 */ /* 0x025fea0003c00000 */
[----:B01----:R-:W-:Y:S01]  /*3470*/  FADD.FTZ R65, R65, R100 ;  /* 0x0000006441417221 */ /* 0x003fe20000010000 */
[----:B------:R-:W-:Y:S01]  /*3480*/  HFMA2.MMA R100, -RZ, RZ, 0, 2.384185791015625e-07 ;  /* 0x00000004ff647435 */ /* 0x000fe200000001ff */
[----:B------:R-:W-:-:S02]  /*3490*/  MOV R69, 0x1f ;  /* 0x0000001f00457802 */ /* 0x000fc40000000f00 */
[----:B------:R-:W-:Y:S02]  /*34a0*/  MOV R98, 0xffffffff ;  /* 0xffffffff00627802 */ /* 0x000fe40000000f00 */
[----:B------:R-:W-:Y:S02]  /*34b0*/  MOV R66, 0x34d0 ;  /* 0x000034d000427802 */ /* 0x000fe40000000f00 */
[----:B------:R-:W-:Y:S05]  /*34c0*/  CALL.REL.NOINC `($__internal_42_$__cuda_sm70_shflsync_bfly_p) ;  /* 0x000005e000007944 */ /* 0x000fea0003c00000 */
[----:B01----:R-:W-:Y:S01]  /*34d0*/  FADD.FTZ R65, R65, R100 ;  /* 0x0000006441417221 */ /* 0x003fe20000010000 */
[----:B------:R-:W-:Y:S01]  /*34e0*/  HFMA2.MMA R100, -RZ, RZ, 0, 4.76837158203125e-07 ;  /* 0x00000008ff647435 */ /* 0x000fe200000001ff */
[----:B------:R-:W-:Y:S02]  /*34f0*/  MOV R69, 0x1f ;  /* 0x0000001f00457802 */ /* 0x000fe40000000f00 */
[----:B------:R-:W-:Y:S02]  /*3500*/  MOV R98, 0xffffffff ;  /* 0xffffffff00627802 */ /* 0x000fe40000000f00 */
[----:B------:R-:W-:Y:S02]  /*3510*/  MOV R66, 0x3530 ;  /* 0x0000353000427802 */ /* 0x000fe40000000f00 */
[----:B------:R-:W-:Y:S05]  /*3520*/  CALL.REL.NOINC `($__internal_42_$__cuda_sm70_shflsync_bfly_p) ;  /* 0x0000058000007944 */ /* 0x000fea0003c00000 */
[----:B01----:R-:W-:Y:S01]  /*3530*/  FADD.FTZ R65, R65, R100 ;  /* 0x0000006441417221 */ /* 0x003fe20000010000 */
[----:B------:R-:W-:Y:S01]  /*3540*/  HFMA2.MMA R100, -RZ, RZ, 0, 9.5367431640625e-07 ;  /* 0x00000010ff647435 */ /* 0x000fe200000001ff */
[----:B------:R-:W-:-:S02]  /*3550*/  MOV R69, 0x1f ;  /* 0x0000001f00457802 */ /* 0x000fc40000000f00 */
[----:B------:R-:W-:Y:S02]  /*3560*/  MOV R98, 0xffffffff ;  /* 0xffffffff00627802 */ /* 0x000fe40000000f00 */
[----:B------:R-:W-:Y:S02]  /*3570*/  MOV R66, 0x3590 ;  /* 0x0000359000427802 */ /* 0x000fe40000000f00 */
[----:B------:R-:W-:Y:S05]  /*3580*/  CALL.REL.NOINC `($__internal_42_$__cuda_sm70_shflsync_bfly_p) ;  /* 0x0000052000007944 */ /* 0x000fea0003c00000 */
        /* <DEDUP_REMOVED lines=55> */
[----:B------:R-:W-:Y:S05]  /*3900*/  CALL.REL.NOINC `($__internal_42_$__cuda_sm70_shflsync_bfly_p) ;  /* 0x000001a000007944 */ /* 0x000fea0003c00000 */
[----:B01----:R-:W-:Y:S01]  /*3910*/  FADD.FTZ R65, R65, R100 ;  /* 0x0000006441417221 */ /* 0x003fe20000010000 */
[----:B------:R-:W-:Y:S01]  /*3920*/  HFMA2.MMA R100, -RZ, RZ, 0, 1.1920928955078125e-07 ;  /* 0x00000002ff647435 */ /* 0x000fe200000001ff */
[----:B------:R-:W-:Y:S02]  /*3930*/  MOV R69, 0x1f ;  /* 0x0000001f00457802 */ /* 0x000fe40000000f00 */
[----:B------:R-:W-:Y:S02]  /*3940*/  MOV R98, 0xffffffff ;  /* 0xffffffff00627802 */ /* 0x000fe40000000f00 */
[----:B------:R-:W-:Y:S02]  /*3950*/  MOV R66, 0x3970 ;  /* 0x0000397000427802 */ /* 0x000fe40000000f00 */
[----:B------:R-:W-:Y:S05]  /*3960*/  CALL.REL.NOINC `($__internal_42_$__cuda_sm70_shflsync_bfly_p) ;  /* 0x0000014000007944 */ /* 0x000fea0003c00000 */
[----:B01----:R-:W-:Y:S01]  /*3970*/  FADD.FTZ R65, R65, R100 ;  /* 0x0000006441417221 */ /* 0x003fe20000010000 */
[----:B------:R-:W-:Y:S01]  /*3980*/  HFMA2.MMA R100, -RZ, RZ, 0, 2.384185791015625e-07 ;  /* 0x00000004ff647435 */ /* 0x000fe200000001ff */
[----:B------:R-:W-:Y:S02]  /*3990*/  MOV R69, 0x1f ;  /* 0x0000001f00457802 */ /* 0x000fe40000000f00 */
[----:B------:R-:W-:-:S02]  /*39a0*/  MOV R98, 0xffffffff ;  /* 0xffffffff00627802 */ /* 0x000fc40000000f00 */
        /* <DEDUP_REMOVED lines=8> */
[----:B-1----:R-:W-:Y:S01]  /*3a30*/  FADD.FTZ R99, R65, R100 ;  /* 0x0000006441637221 */ /* 0x002fe20000010000 */
[----:B------:R-:W-:Y:S01]  /*3a40*/  HFMA2.MMA R100, -RZ, RZ, 0, 9.5367431640625e-07 ;  /* 0x00000010ff647435 */ /* 0x000fe200000001ff */
[----:B0-----:R-:W-:Y:S02]  /*3a50*/  MOV R69, 0x1f ;  /* 0x0000001f00457802 */ /* 0x001fe40000000f00 */
[----:B------:R-:W-:-:S02]  /*3a60*/  MOV R98, 0xffffffff ;  /* 0xffffffff00627802 */ /* 0x000fc40000000f00 */
[----:B------:R-:W-:Y:S02]  /*3a70*/  MOV R65, R99 ;  /* 0x0000006300417202 */ /* 0x000fe40000000f00 */
[----:B------:R-:W-:Y:S02]  /*3a80*/  MOV R66, 0x3aa0 ;  /* 0x00003aa000427802 */ /* 0x000fe40000000f00 */
[----:B------:R-:W-:Y:S05]  /*3a90*/  CALL.REL.NOINC `($__internal_42_$__cuda_sm70_shflsync_bfly_p) ;  /* 0x0000001000007944 */ /* 0x000fea0003c00000 */
[----:B01----:R-:W-:Y:S05]  /*3aa0*/  BRA `(.L_x_10249) ;  /* 0xffffee0000007947 */ /* 0x003fea000383ffff */
        .weak           $__internal_42_$__cuda_sm70_shflsync_bfly_p
        .type           $__internal_42_$__cuda_sm70_shflsync_bfly_p,@function
        .size           $__internal_42_$__cuda_sm70_shflsync_bfly_p,(.L_x_20022 - $__internal_42_$__cuda_sm70_shflsync_bfly_p)
$__internal_42_$__cuda_sm70_shflsync_bfly_p:
[----:B------:R-:W-:Y:S01]  /*3ab0*/  HFMA2.MMA R67, -RZ, RZ, 0, 0 ;  /* 0x00000000ff437435 */ /* 0x000fe200000001ff */
[----:B------:R-:W-:Y:S04]  /*3ac0*/  WARPSYNC R98 ;  /* 0x0000006200007348 */ /* 0x000fe80003800000 */
[----:B------:R0:W1:Y:S01]  /*3ad0*/  SHFL.BFLY PT, R100, R65, R100, R69 ;  /* 0x0c00006441647389 */ /* 0x00006200000e0045 */
[----:B------:R-:W-:Y:S05]  /*3ae0*/  RET.REL.NODEC R66 `(_ZN10layer_norm31ln_parallel_residual_fwd_kernelINS_13Kernel_traitsIf6__halfS2_S2_fjLj3072ELj1ELj1ELj4ELj16ENS_18Kernel_traits_baseILj3072EfS2_S2_S2_fjLj128EEEEELb0ELb1ELb0EEEvNS_9FwdParamsE) ;  /* 0xffffc51042007950 */ /* 0x000fea0003c3ffff */
.L_x_10250:
        /* <DEDUP_REMOVED lines=9> */
.L_x_20022:


//--------------------- .text._ZN10layer_norm31ln_parallel_residual_fwd_kernelINS_13Kernel_traitsIf6__halfS2_S2_fjLj3072ELj1ELj1ELj4ELj16ENS_18Kernel_traits_baseILj3072EfS2_S2_S2_fjLj128EEEEELb0ELb1ELb1EEEvNS_9FwdParamsE --------------------------
	.section	.text._ZN10layer_norm31ln_parallel_residual_fwd_kernelINS_13Kernel_traitsIf6__halfS2_S2_fjLj3072ELj1ELj1ELj4ELj16ENS_18Kernel_traits_baseILj3072EfS2_S2_S2_fjLj128EEEEELb0ELb1ELb1EEEvNS_9FwdParamsE,"ax",@progbits
	.sectioninfo	@"SHI_REGISTERS=128"
	.align	128
        .global         _ZN10layer_norm31ln_parallel_residual_fwd_kernelINS_13Kernel_traitsIf6__halfS2_S2_fjLj3072ELj1ELj1ELj4ELj16ENS_18Kernel_traits_baseILj3072EfS2_S2_S2_fjLj128EEEEELb0ELb1ELb1EEEvNS_9FwdParamsE
        .type           _ZN10layer_norm31ln_parallel_residual_fwd_kernelINS_13Kernel_traitsIf6__halfS2_S2_fjLj3072ELj1ELj1ELj4ELj16ENS_18Kernel_traits_baseILj3072EfS2_S2_S2_fjLj128EEEEELb0ELb1ELb1EEEvNS_9FwdParamsE,@function
        .size           _ZN10layer_norm31ln_parallel_residual_fwd_kernelINS_13Kernel_traitsIf6__halfS2_S2_fjLj3072ELj1ELj1ELj4ELj16ENS_18Kernel_traits_baseILj3072EfS2_S2_S2_fjLj128EEEEELb0ELb1ELb1EEEvNS_9FwdParamsE,(.L_x_20023 - _ZN10layer_norm31ln_parallel_residual_fwd_kernelINS_13Kernel_traitsIf6__halfS2_S2_fjLj3072ELj1ELj1ELj4ELj16ENS_18Kernel_traits_baseILj3072EfS2_S2_S2_fjLj128EEEEELb0ELb1ELb1EEEvNS_9FwdParamsE)
        .other          _ZN10layer_norm31ln_parallel_residual_fwd_kernelINS_13Kernel_traitsIf6__halfS2_S2_fjLj3072ELj1ELj1ELj4ELj16ENS_18Kernel_traits_baseILj3072EfS2_S2_S2_fjLj128EEEEELb0ELb1ELb1EEEvNS_9FwdParamsE,@"STO_CUDA_ENTRY STV_DEFAULT"
_ZN10layer_norm31ln_parallel_residual_fwd_kernelINS_13Kernel_traitsIf6__halfS2_S2_fjLj3072ELj1ELj1ELj4ELj16ENS_18Kernel_traits_baseILj3072EfS2_S2_S2_fjLj128EEEEELb0ELb1ELb1EEEvNS_9FwdParamsE:
.text._ZN10layer_norm31ln_parallel_residual_fwd_kernelINS_13Kernel_traitsIf6__halfS2_S2_fjLj3072ELj1ELj1ELj4ELj16ENS_18Kernel_traits_baseILj3072EfS2_S2_S2_fjLj128EEEEELb0ELb1ELb1EEEvNS_9FwdParamsE:
        /* <DEDUP_REMOVED lines=45> */
.L_x_10350:
        /* <DEDUP_REMOVED lines=25> */
.L_x_10252:
[----:B-----5:R-:W-:-:S05]  /*0460*/  HADD2.F32 R2, -RZ, R4.H0_H0 ;  /* 0x20000004ff027230 */ /* 0x020fca0000004100 */
[----:B------:R-:W-:Y:S01]  /*0470*/  FADD.FTZ R73, R73, R2 ;  /* 0x0000000249497221 */ /* 0x000fe20000010000 */
[----:B------:R-:W-:Y:S05]  /*0480*/  BRA `(.L_x_10253) ;  /* 0x0000004000007947 */ /* 0x000fea0003800000 */
.L_x_10251:
[----:B0----5:R-:W-:Y:S02]  /*0490*/  HADD2.F32 R2, -RZ, R8.H0_H0 ;  /* 0x20000008ff027230 */ /* 0x021fe40000004100 */
[----:B------:R-:W-:-:S03]  /*04a0*/  @P2 HADD2.F32 R64, -RZ, R4.H0_H0 ;  /* 0x20000004ff402230 */ /* 0x000fc60000004100 */
[----:B------:R-:W-:-:S04]  /*04b0*/  FADD.FTZ R73, R73, R2 ;  /* 0x0000000249497221 */ /* 0x000fc80000010000 */
[----:B------:R-:W-:-:S05]  /*04c0*/  @P2 FADD.FTZ R73, R73, R64 ;  /* 0x0000004049492221 */ /* 0x000fca0000010000 */
.L_x_10253:
[----:B------:R-:W-:-:S04]  /*04d0*/  F2FP.PACK_AB R2, RZ, R73 ;  /* 0x00000049ff02723e */ /* 0x000fc800000000ff */
[----:B------:R-:W-:Y:S02]  /*04e0*/  PRMT R60, R2, 0x7610, R60 ;  /* 0x00007610023c7816 */ /* 0x000fe4000000003c */
.L_x_10254:
[----:B------:R-:W-:Y:S01]  /*04f0*/  HADD2.F32 R75, -RZ, R84.H1_H1 ;  /* 0x30000054ff4b7230 */ /* 0x000fe20000004100 */
[----:B------:R-:W-:Y:S05]  /*0500*/  @P3 BRA `(.L_x_10255) ;  /* 0x0000008000003947 */ /* 0x000fea0003800000 */
[----:B------:R-:W-:-:S04]  /*0510*/  ISETP.NE.U32.AND P4, PT, RZ, c[0x0][0x180], PT ;  /* 0x00006000ff007a0c */ /* 0x000fc80003f85070 */
[----:B------:R-:W-:-:S13]  /*0520*/  ISETP.NE.AND.EX P4, PT, RZ, c[0x0][0x184], PT, P4 ;  /* 0x00006100ff007a0c */ /* 0x000fda0003f85340 */
[----:B------:R-:W-:Y:S05]  /*0530*/  @P4 BRA `(.L_x_10256) ;  /* 0x0000002000004947 */ /* 0x000fea0003800000 */
[----:B------:R-:W-:Y:S05]  /*0540*/  @P0 BRA `(.L_x_10257) ;  /* 0x0000008000000947 */ /* 0x000fea0003800000 */
[----:B------:R-:W-:Y:S05]  /*0550*/  BRA `(.L_x_10258) ;  /* 0x0000009000007947 */ /* 0x000fea0003800000 */
.L_x_10256:
[----:B-----5:R-:W-:-:S05]  /*0560*/  HADD2.F32 R2, -RZ, R4.H1_H1 ;  /* 0x30000004ff027230 */ /* 0x020fca0000004100 */
[----:B------:R-:W-:Y:S01]  /*0570*/  FADD.FTZ R75, R75, R2 ;  /* 0x000000024b4b7221 */ /* 0x000fe20000010000 */
[----:B------:R-:W-:Y:S05]  /*0580*/  BRA `(.L_x_10257) ;  /* 0x0000004000007947 */ /* 0x000fea0003800000 */
.L_x_10255:
[----:B-----5:R-:W-:Y:S02]  /*0590*/  HADD2.F32 R2, -RZ, R8.H1_H1 ;  /* 0x30000008ff027230 */ /* 0x020fe40000004100 */
[----:B------:R-:W-:-:S03]  /*05a0*/  @P2 HADD2.F32 R64, -RZ, R4.H1_H1 ;  /* 0x30000004ff402230 */ /* 0x000fc60000004100 */
[----:B------:R-:W-:-:S04]  /*05b0*/  FADD.FTZ R75, R75, R2 ;  /* 0x000000024b4b7221 */ /* 0x000fc80000010000 */
[----:B------:R-:W-:-:S05]  /*05c0*/  @P2 FADD.FTZ R75, R75, R64 ;  /* 0x000000404b4b2221 */ /* 0x000fca0000010000 */
.L_x_10257:
[----:B------:R-:W-:-:S04]  /*05d0*/  F2FP.PACK_AB R2, RZ, R75 ;  /* 0x0000004bff02723e */ /* 0x000fc800000000ff */
[----:B------:R-:W-:Y:S02]  /*05e0*/  PRMT R60, R60, 0x5410, R2 ;  /* 0x000054103c3c7816 */ /* 0x000fe40000000002 */
.L_x_10258:
[----:B------:R-:W-:Y:S01]  /*05f0*/  HADD2.F32 R77, -RZ, R85.H0_H0 ;  /* 0x20000055ff4d7230 */ /* 0x000fe20000004100 */
[----:B------:R-:W-:Y:S05]  /*0600*/  @P3 BRA `(.L_x_10259) ;  /* 0x0000008000003947 */ /* 0x000fea0003800000 */
[----:B------:R-:W-:-:S04]  /*0610*/  ISETP.NE.U32.AND P4, PT, RZ, c[0x0][0x180], PT ;  /* 0x00006000ff007a0c */ /* 0x000fc80003f85070 */
[----:B------:R-:W-:-:S13]  /*0620*/  ISETP.NE.AND.EX P4, PT, RZ, c[0x0][0x184], PT, P4 ;  /* 0x00006100ff007a0c */ /* 0x000fda0003f85340 */
[----:B------:R-:W-:Y:S05]  /*0630*/  @P4 BRA `(.L_x_10260) ;  /* 0x0000002000004947 */ /* 0x000fea0003800000 */
[----:B------:R-:W-:Y:S05]  /*0640*/  @P0 BRA `(.L_x_10261) ;  /* 0x0000008000000947 */ /* 0x000fea0003800000 */
[----:B------:R-:W-:Y:S05]  /*0650*/  BRA `(.L_x_10262) ;  /* 0x0000009000007947 */ /* 0x000fea0003800000 */
.L_x_10260:
[----:B-----5:R-:W-:-:S05]  /*0660*/  HADD2.F32 R2, -RZ, R5.H0_H0 ;  /* 0x20000005ff027230 */ /* 0x020fca0000004100 */
[----:B------:R-:W-:Y:S01]  /*0670*/  FADD.FTZ R77, R77, R2 ;  /* 0x000000024d4d7221 */ /* 0x000fe20000010000 */
[----:B------:R-:W-:Y:S05]  /*0680*/  BRA `(.L_x_10261) ;  /* 0x0000004000007947 */ /* 0x000fea0003800000 */
.L_x_10259:
[----:B-----5:R-:W-:Y:S02]  /*0690*/  HADD2.F32 R2, -RZ, R9.H0_H0 ;  /* 0x20000009ff027230 */ /* 0x020fe40000004100 */
[----:B------:R-:W-:-:S03]  /*06a0*/  @P2 HADD2.F32 R64, -RZ, R5.H0_H0 ;  /* 0x20000005ff402230 */ /* 0x000fc60000004100 */
[----:B------:R-:W-:-:S04]  /*06b0*/  FADD.FTZ R77, R77, R2 ;  /* 0x000000024d4d7221 */ /* 0x000fc80000010000 */
[----:B------:R-:W-:-:S05]  /*06c0*/  @P2 FADD.FTZ R77, R77, R64 ;  /* 0x000000404d4d2221 */ /* 0x000fca0000010000 */
.L_x_10261:
[----:B------:R-:W-:-:S04]  /*06d0*/  F2FP.PACK_AB R2, RZ, R77 ;  /* 0x0000004dff02723e */ /* 0x000fc800000000ff */
[----:B------:R-:W-:Y:S02]  /*06e0*/  PRMT R61, R2, 0x7610, R61 ;  /* 0x00007610023d7816 */ /* 0x000fe4000000003d */
.L_x_10262:
[----:B------:R-:W-:Y:S01]  /*06f0*/  HADD2.F32 R79, -RZ, R85.H1_H1 ;  /* 0x30000055ff4f7230 */ /* 0x000fe20000004100 */
[----:B------:R-:W-:Y:S05]  /*0700*/  @P3 BRA `(.L_x_10263) ;  /* 0x0000008000003947 */ /* 0x000fea0003800000 */
[----:B------:R-:W-:-:S04]  /*0710*/  ISETP.NE.U32.AND P4, PT, RZ, c[0x0][0x180], PT ;  /* 0x00006000ff007a0c */ /* 0x000fc80003f85070 */
[----:B------:R-:W-:-:S13]  /*0720*/  ISETP.NE.AND.EX P4, PT, RZ, c[0x0][0x184], PT, P4 ;  /* 0x00006100ff007a0c */ /* 0x000fda0003f85340 */
[----:B------:R-:W-:Y:S05]  /*0730*/  @P4 BRA `(.L_x_10264) ;  /* 0x0000002000004947 */ /* 0x000fea0003800000 */
[----:B------:R-:W-:Y:S05]  /*0740*/  @P0 BRA `(.L_x_10265) ;  /* 0x0000008000000947 */ /* 0x000fea0003800000 */
[----:B------:R-:W-:Y:S05]  /*0750*/  BRA `(.L_x_10266) ;  /* 0x0000009000007947 */ /* 0x000fea0003800000 */
.L_x_10264:
[----:B-----5:R-:W-:-:S05]  /*0760*/  HADD2.F32 R2, -RZ, R5.H1_H1 ;  /* 0x30000005ff027230 */ /* 0x020fca0000004100 */
[----:B------:R-:W-:Y:S01]  /*0770*/  FADD.FTZ R79, R79, R2 ;  /* 0x000000024f4f7221 */ /* 0x000fe20000010000 */
[----:B------:R-:W-:Y:S05]  /*0780*/  BRA `(.L_x_10265) ;  /* 0x0000004000007947 */ /* 0x000fea0003800000 */
.L_x_10263:
[----:B-----5:R-:W-:Y:S02]  /*0790*/  HADD2.F32 R2, -RZ, R9.H1_H1 ;  /* 0x30000009ff027230 */ /* 0x020fe40000004100 */
[----:B------:R-:W-:-:S03]  /*07a0*/  @P2 HADD2.F32 R64, -RZ, R5.H1_H1 ;  /* 0x30000005ff402230 */ /* 0x000fc60000004100 */
[----:B------:R-:W-:-:S04]  /*07b0*/  FADD.FTZ R79, R79, R2 ;  /* 0x000000024f4f7221 */ /* 0x000fc80000010000 */
[----:B------:R-:W-:-:S05]  /*07c0*/  @P2 FADD.FTZ R79, R79, R64 ;  /* 0x000000404f4f2221 */ /* 0x000fca0000010000 */
.L_x_10265:
[----:B------:R-:W-:-:S04]  /*07d0*/  F2FP.PACK_AB R2, RZ, R79 ;  /* 0x0000004fff02723e */ /* 0x000fc800000000ff */
[----:B------:R-:W-:Y:S02]  /*07e0*/  PRMT R61, R61, 0x5410, R2 ;  /* 0x000054103d3d7816 */ /* 0x000fe40000000002 */
.L_x_10266:
[----:B------:R-:W-:Y:S01]  /*07f0*/  HADD2.F32 R81, -RZ, R86.H0_H0 ;  /* 0x20000056ff517230 */ /* 0x000fe20000004100 */
[----:B------:R-:W-:Y:S05]  /*0800*/  @P3 BRA `(.L_x_10267) ;  /* 0x0000008000003947 */ /* 0x000fea0003800000 */
[----:B------:R-:W-:-:S04]  /*0810*/  ISETP.NE.U32.AND P4, PT, RZ, c[0x0][0x180], PT ;  /* 0x00006000ff007a0c */ /* 0x000fc80003f85070 */
[----:B------:R-:W-:-:S13]  /*0820*/  ISETP.NE.AND.EX P4, PT, RZ, c[0x0][0x184], PT, P4 ;  /* 0x00006100ff007a0c */ /* 0x000fda0003f85340 */
[----:B------:R-:W-:Y:S05]  /*0830*/  @P4 BRA `(.L_x_10268) ;  /* 0x0000002000004947 */ /* 0x000fea0003800000 */
[----:B------:R-:W-:Y:S05]  /*0840*/  @P0 BRA `(.L_x_10269) ;  /* 0x0000008000000947 */ /* 0x000fea0003800000 */
[----:B------:R-:W-:Y:S05]  /*0850*/  BRA `(.L_x_10270) ;  /* 0x0000009000007947 */ /* 0x000fea0003800000 */
.L_x_10268:
[----:B-----5:R-:W-:-:S05]  /*0860*/  HADD2.F32 R2, -RZ, R6.H0_H0 ;  /* 0x20000006ff027230 */ /* 0x020fca0000004100 */
[----:B------:R-:W-:Y:S01]  /*0870*/  FADD.FTZ R81, R81, R2 ;  /* 0x0000000251517221 */ /* 0x000fe20000010000 */
[----:B------:R-:W-:Y:S05]  /*0880*/  BRA `(.L_x_10269) ;  /* 0x0000004000007947 */ /* 0x000fea0003800000 */
.L_x_10267:
[----:B-----5:R-:W-:Y:S02]  /*0890*/  HADD2.F32 R2, -RZ, R10.H0_H0 ;  /* 0x2000000aff027230 */ /* 0x020fe40000004100 */
[----:B------:R-:W-:-:S03]  /*08a0*/  @P2 HADD2.F32 R64, -RZ, R6.H0_H0 ;  /* 0x20000006ff402230 */ /* 0x000fc60000004100 */
[----:B------:R-:W-:-:S04]  /*08b0*/  FADD.FTZ R81, R81, R2 ;  /* 0x0000000251517221 */ /* 0x000fc80000010000 */
[----:B------:R-:W-:-:S05]  /*08c0*/  @P2 FADD.FTZ R81, R81, R64 ;  /* 0x0000004051512221 */ /* 0x000fca0000010000 */
.L_x_10269:
[----:B------:R-:W-:-:S04]  /*08d0*/  F2FP.PACK_AB R2, RZ, R81 ;  /* 0x00000051ff02723e */ /* 0x000fc800000000ff */
[----:B------:R-:W-:Y:S02]  /*08e0*/  PRMT R62, R2, 0x7610, R62 ;  /* 0x00007610023e7816 */ /* 0x000fe4000000003e */
.L_x_10270:
[----:B------:R-:W-:Y:S01]  /*08f0*/  HADD2.F32 R83, -RZ, R86.H1_H1 ;  /* 0x30000056ff537230 */ /* 0x000fe20000004100 */
[----:B------:R-:W-:Y:S05]  /*0900*/  @P3 BRA `(.L_x_10271) ;  /* 0x0000008000003947 */ /* 0x000fea0003800000 */
[----:B------:R-:W-:-:S04]  /*0910*/  ISETP.NE.U32.AND P4, PT, RZ, c[0x0][0x180], PT ;  /* 0x00006000ff007a0c */ /* 0x000fc80003f85070 */
[----:B------:R-:W-:-:S13]  /*0920*/  ISETP.NE.AND.EX P4, PT, RZ, c[0x0][0x184], PT, P4 ;  /* 0x00006100ff007a0c */ /* 0x000fda0003f85340 */
[----:B------:R-:W-:Y:S05]  /*0930*/  @P4 BRA `(.L_x_10272) ;  /* 0x0000002000004947 */ /* 0x000fea0003800000 */
[----:B------:R-:W-:Y:S05]  /*0940*/  @P0 BRA `(.L_x_10273) ;  /* 0x0000008000000947 */ /* 0x000fea0003800000 */
[----:B------:R-:W-:Y:S05]  /*0950*/  BRA `(.L_x_10274) ;  /* 0x0000009000007947 */ /* 0x000fea0003800000 */
.L_x_10272:
[----:B-----5:R-:W-:-:S05]  /*0960*/  HADD2.F32 R2, -RZ, R6.H1_H1 ;  /* 0x30000006ff027230 */ /* 0x020fca0000004100 */
[----:B------:R-:W-:Y:S01]  /*0970*/  FADD.FTZ R83, R83, R2 ;  /* 0x0000000253537221 */ /* 0x000fe20000010000 */
[----:B------:R-:W-:Y:S05]  /*0980*/  BRA `(.L_x_10273) ;  /* 0x0000004000007947 */ /* 0x000fea0003800000 */
.L_x_10271:
[----:B-----5:R-:W-:Y:S02]  /*0990*/  HADD2.F32 R2, -RZ, R10.H1_H1 ;  /* 0x3000000aff027230 */ /* 0x020fe40000004100 */
[----:B------:R-:W-:-:S03]  /*09a0*/  @P2 HADD2.F32 R64, -RZ, R6.H1_H1 ;  /* 0x30000006ff402230 */ /* 0x000fc60000004100 */
[----:B------:R-:W-:-:S04]  /*09b0*/  FADD.FTZ R83, R83, R2 ;  /* 0x0000000253537221 */ /* 0x000fc80000010000 */
[----:B------:R-:W-:-:S05]  /*09c0*/  @P2 FADD.FTZ R83, R83, R64 ;  /* 0x0000004053532221 */ /* 0x000fca0000010000 */
.L_x_10273:
[----:B------:R-:W-:-:S04]  /*09d0*/  F2FP.PACK_AB R2, RZ, R83 ;  /* 0x00000053ff02723e */ /* 0x000fc800000000ff */
[----:B------:R-:W-:Y:S02]  /*09e0*/  PRMT R62, R62, 0x5410, R2 ;  /* 0x000054103e3e7816 */ /* 0x000fe40000000002 */
.L_x_10274:
[----:B------:R-:W-:Y:S01]  /*09f0*/  HADD2.F32 R85, -RZ, R87.H0_H0 ;  /* 0x20000057ff557230 */ /* 0x000fe20000004100 */
[----:B------:R-:W-:Y:S05]  /*0a00*/  @P3 BRA `(.L_x_10275) ;  /* 0x0000008000003947 */ /* 0x000fea0003800000 */
[----:B------:R-:W-:-:S04]  /*0a10*/  ISETP.NE.U32.AND P4, PT, RZ, c[0x0][0x180], PT ;  /* 0x00006000ff007a0c */ /* 0x000fc80003f85070 */
[----:B------:R-:W-:-:S13]  /*0a20*/  ISETP.NE.AND.EX P4, PT, RZ, c[0x0][0x184], PT, P4 ;  /* 0x00006100ff007a0c */ /* 0x000fda0003f85340 */
[----:B------:R-:W-:Y:S05]  /*0a30*/  @P4 BRA `(.L_x_10276) ;  /* 0x0000002000004947 */ /* 0x000fea0003800000 */
[----:B------:R-:W-:Y:S05]  /*0a40*/  @P0 BRA `(.L_x_10277) ;  /* 0x0000008000000947 */ /* 0x000fea0003800000 */
[----:B------:R-:W-:Y:S05]  /*0a50*/  BRA `(.L_x_10278) ;  /* 0x0000009000007947 */ /* 0x000fea0003800000 */
.L_x_10276:
[----:B-----5:R-:W-:-:S05]  /*0a60*/  HADD2.F32 R2, -RZ, R7.H0_H0 ;  /* 0x20000007ff027230 */ /* 0x020fca0000004100 */
[----:B------:R-:W-:Y:S01]  /*0a70*/  FADD.FTZ R85, R85, R2 ;  /* 0x0000000255557221 */ /* 0x000fe20000010000 */
[----:B------:R-:W-:Y:S05]  /*0a80*/  BRA `(.L_x_10277) ;  /* 0x0000004000007947 */ /* 0x000fea0003800000 */
.L_x_10275:
[----:B-----5:R-:W-:Y:S02]  /*0a90*/  HADD2.F32 R2, -RZ, R11.H0_H0 ;  /* 0x2000000bff027230 */ /* 0x020fe40000004100 */
[----:B------:R-:W-:-:S03]  /*0aa0*/  @P2 HADD2.F32 R64, -RZ, R7.H0_H0 ;  /* 0x20000007ff402230 */ /* 0x000fc60000004100 */
[----:B------:R-:W-:-:S04]  /*0ab0*/  FADD.FTZ R85, R85, R2 ;  /* 0x0000000255557221 */ /* 0x000fc80000010000 */
[----:B------:R-:W-:-:S05]  /*0ac0*/  @P2 FADD.FTZ R85, R85, R64 ;  /* 0x0000004055552221 */ /* 0x000fca0000010000 */
.L_x_10277:
[----:B------:R-:W-:-:S04]  /*0ad0*/  F2FP.PACK_AB R2, RZ, R85 ;  /* 0x00000055ff02723e */ /* 0x000fc800000000ff */
[----:B------:R-:W-:Y:S02]  /*0ae0*/  PRMT R63, R2, 0x7610, R63 ;  /* 0x00007610023f7816 */ /* 0x000fe4000000003f */
.L_x_10278:
[----:B------:R-:W-:Y:S01]  /*0af0*/  HADD2.F32 R87, -RZ, R87.H1_H1 ;  /* 0x30000057ff577230 */ /* 0x000fe20000004100 */
[----:B------:R-:W-:Y:S05]  /*0b00*/  @P3 BRA `(.L_x_10279) ;  /* 0x0000008000003947 */ /* 0x000fea0003800000 */
[----:B------:R-:W-:-:S04]  /*0b10*/  ISETP.NE.U32.AND P4, PT, RZ, c[0x0][0x180], PT ;  /* 0x00006000ff007a0c */ /* 0x000fc80003f85070 */
[----:B------:R-:W-:-:S13]  /*0b20*/  ISETP.NE.AND.EX P4, PT, RZ, c[0x0][0x184], PT, P4 ;  /* 0x00006100ff007a0c */ /* 0x000fda0003f85340 */
[----:B------:R-:W-:Y:S05]  /*0b30*/  @P4 BRA `(.L_x_10280) ;  /* 0x0000002000004947 */ /* 0x000fea0003800000 */
[----:B------:R-:W-:Y:S05]  /*0b40*/  @P0 BRA `(.L_x_10281) ;  /* 0x0000008000000947 */ /* 0x000fea0003800000 */
[----:B------:R-:W-:Y:S05]  /*0b50*/  BRA `(.L_x_10282) ;  /* 0x0000009000007947 */ /* 0x000fea0003800000 */
.L_x_10280:
[----:B-----5:R-:W-:-:S05]  /*0b60*/  HADD2.F32 R2, -RZ, R7.H1_H1 ;  /* 0x30000007ff027230 */ /* 0x020fca0000004100 */
[----:B------:R-:W-:Y:S01]  /*0b70*/  FADD.FTZ R87, R87, R2 ;  /* 0x0000000257577221 */ /* 0x000fe20000010000 */
[----:B------:R-:W-:Y:S05]  /*0b80*/  BRA `(.L_x_10281) ;  /* 0x0000004000007947 */ /* 0x000fea0003800000 */
.L_x_10279:
[----:B-----5:R-:W-:Y:S02]  /*0b90*/  HADD2.F32 R2, -RZ, R11.H1_H1 ;  /* 0x3000000bff027230 */ /* 0x020fe40000004100 */
[----:B------:R-:W-:-:S03]  /*0ba0*/  @P2 HADD2.F32 R64, -RZ, R7.H1_H1 ;  /* 0x30000007ff402230 */ /* 0x000fc60000004100 */
[----:B------:R-:W-:-:S04]  /*0bb0*/  FADD.FTZ R87, R87, R2 ;  /* 0x0000000257577221 */ /* 0x000fc80000010000 */
[----:B------:R-:W-:-:S05]  /*0bc0*/  @P2 FADD.FTZ R87, R87, R64 ;  /* 0x0000004057572221 */ /* 0x000fca0000010000 */
.L_x_10281:
[----:B------:R-:W-:-:S04]  /*0bd0*/  F2FP.PACK_AB R2, RZ, R87 ;  /* 0x00000057ff02723e */ /* 0x000fc800000000ff */
[----:B------:R-:W-:Y:S02]  /*0be0*/  PRMT R63, R63, 0x5410, R2 ;  /* 0x000054103f3f7816 */ /* 0x000fe40000000002 */
.L_x_10282:
        /* <DEDUP_REMOVED lines=16> */
.L_x_10284:
[----:B-----5:R-:W-:-:S05]  /*0cf0*/  HADD2.F32 R2, -RZ, R4.H0_H0 ;  /* 0x20000004ff027230 */ /* 0x020fca0000004100 */
[----:B------:R-:W-:Y:S01]  /*0d00*/  FADD.FTZ R89, R2, R89 ;  /* 0x0000005902597221 */ /* 0x000fe20000010000 */
[----:B------:R-:W-:Y:S05]  /*0d10*/  BRA `(.L_x_10285) ;  /* 0x0000004000007947 */ /* 0x000fea0003800000 */
.L_x_10283:
[----:B0----5:R-:W-:Y:S02]  /*0d20*/  HADD2.F32 R2, -RZ, R8.H0_H0 ;  /* 0x20000008ff027230 */ /* 0x021fe40000004100 */
[----:B------:R-:W-:-:S03]  /*0d30*/  @P2 HADD2.F32 R72, -RZ, R4.H0_H0 ;  /* 0x20000004ff482230 */ /* 0x000fc60000004100 */
[----:B------:R-:W-:-:S04]  /*0d40*/  FADD.FTZ R89, R2, R89 ;  /* 0x0000005902597221 */ /* 0x000fc80000010000 */
[----:B------:R-:W-:-:S05]  /*0d50*/  @P2 FADD.FTZ R89, R72, R89 ;  /* 0x0000005948592221 */ /* 0x000fca0000010000 */
.L_x_10285:
[----:B------:R-:W-:-:S04]  /*0d60*/  F2FP.PACK_AB R2, RZ, R89 ;  /* 0x00000059ff02723e */ /* 0x000fc800000000ff */
[----:B------:R-:W-:Y:S02]  /*0d70*/  PRMT R60, R2, 0x7610, R60 ;  /* 0x00007610023c7816 */ /* 0x000fe4000000003c */
.L_x_10286:
[----:B------:R-:W-:Y:S01]  /*0d80*/  HADD2.F32 R91, -RZ, R64.H1_H1 ;  /* 0x30000040ff5b7230 */ /* 0x000fe20000004100 */
[----:B------:R-:W-:Y:S05]  /*0d90*/  @P3 BRA `(.L_x_10287) ;  /* 0x0000008000003947 */ /* 0x000fea0003800000 */
[----:B------:R-:W-:-:S04]  /*0da0*/  ISETP.NE.U32.AND P4, PT, RZ, c[0x0][0x180], PT ;  /* 0x00006000ff007a0c */ /* 0x000fc80003f85070 */
[----:B------:R-:W-:-:S13]  /*0db0*/  ISETP.NE.AND.EX P4, PT, RZ, c[0x0][0x184], PT, P4 ;  /* 0x00006100ff007a0c */ /* 0x000fda0003f85340 */
[----:B------:R-:W-:Y:S05]  /*0dc0*/  @P4 BRA `(.L_x_10288) ;  /* 0x0000002000004947 */ /* 0x000fea0003800000 */
[----:B------:R-:W-:Y:S05]  /*0dd0*/  @P0 BRA `(.L_x_10289) ;  /* 0x0000008000000947 */ /* 0x000fea0003800000 */
[----:B------:R-:W-:Y:S05]  /*0de0*/  BRA `(.L_x_10290) ;  /* 0x0000009000007947 */ /* 0x000fea0003800000 */
.L_x_10288:
[----:B-----5:R-:W-:-:S05]  /*0df0*/  HADD2.F32 R2, -RZ, R4.H1_H1 ;  /* 0x30000004ff027230 */ /* 0x020fca0000004100 */
[----:B------:R-:W-:Y:S01]  /*0e00*/  FADD.FTZ R91, R2, R91 ;  /* 0x0000005b025b7221 */ /* 0x000fe20000010000 */
[----:B------:R-:W-:Y:S05]  /*0e10*/  BRA `(.L_x_10289) ;  /* 0x0000004000007947 */ /* 0x000fea0003800000 */
.L_x_10287:
[----:B-----5:R-:W-:Y:S02]  /*0e20*/  HADD2.F32 R2, -RZ, R8.H1_H1 ;  /* 0x30000008ff027230 */ /* 0x020fe40000004100 */
[----:B------:R-:W-:-:S03]  /*0e30*/  @P2 HADD2.F32 R64, -RZ, R4.H1_H1 ;  /* 0x30000004ff402230 */ /* 0x000fc60000004100 */
[----:B------:R-:W-:-:S04]  /*0e40*/  FADD.FTZ R91, R2, R91 ;  /* 0x0000005b025b7221 */ /* 0x000fc80000010000 */
[----:B------:R-:W-:-:S05]  /*0e50*/  @P2 FADD.FTZ R91, R64, R91 ;  /* 0x0000005b405b2221 */ /* 0x000fca0000010000 */
.L_x_10289:
[----:B------:R-:W-:-:S04]  /*0e60*/  F2FP.PACK_AB R2, RZ, R91 ;  /* 0x0000005bff02723e */ /* 0x000fc800000000ff */
[----:B------:R-:W-:Y:S02]  /*0e70*/  PRMT R60, R60, 0x5410, R2 ;  /* 0x000054103c3c7816 */ /* 0x000fe40000000002 */
.L_x_10290:
[----:B------:R-:W-:Y:S01]  /*0e80*/  HADD2.F32 R93, -RZ, R65.H0_H0 ;  /* 0x20000041ff5d7230 */ /* 0x000fe20000004100 */
[----:B------:R-:W-:Y:S05]  /*0e90*/  @P3 BRA `(.L_x_10291) ;  /* 0x0000008000003947 */ /* 0x000fea0003800000 */
[----:B------:R-:W-:-:S04]  /*0ea0*/  ISETP.NE.U32.AND P4, PT, RZ, c[0x0][0x180], PT ;  /* 0x00006000ff007a0c */ /* 0x000fc80003f85070 */
[----:B------:R-:W-:-:S13]  /*0eb0*/  ISETP.NE.AND.EX P4, PT, RZ, c[0x0][0x184], PT, P4 ;  /* 0x00006100ff007a0c */ /* 0x000fda0003f85340 */
[----:B------:R-:W-:Y:S05]  /*0ec0*/  @P4 BRA `(.L_x_10292) ;  /* 0x0000002000004947 */ /* 0x000fea0003800000 */
[----:B------:R-:W-:Y:S05]  /*0ed0*/  @P0 BRA `(.L_x_10293) ;  /* 0x0000008000000947 */ /* 0x000fea0003800000 */
[----:B------:R-:W-:Y:S05]  /*0ee0*/  BRA `(.L_x_10294) ;  /* 0x0000009000007947 */ /* 0x000fea0003800000 */
.L_x_10292:
[----:B-----5:R-:W-:-:S05]  /*0ef0*/  HADD2.F32 R2, -RZ, R5.H0_H0 ;  /* 0x20000005ff027230 */ /* 0x020fca0000004100 */
[----:B------:R-:W-:Y:S01]  /*0f00*/  FADD.FTZ R93, R2, R93 ;  /* 0x0000005d025d7221 */ /* 0x000fe20000010000 */
[----:B------:R-:W-:Y:S05]  /*0f10*/  BRA `(.L_x_10293) ;  /* 0x0000004000007947 */ /* 0x000fea0003800000 */
.L_x_10291:
[----:B-----5:R-:W-:Y:S02]  /*0f20*/  HADD2.F32 R2, -RZ, R9.H0_H0 ;  /* 0x20000009ff027230 */ /* 0x020fe40000004100 */
[----:B------:R-:W-:-:S03]  /*0f30*/  @P2 HADD2.F32 R64, -RZ, R5.H0_H0 ;  /* 0x20000005ff402230 */ /* 0x000fc60000004100 */
[----:B------:R-:W-:-:S04]  /*0f40*/  FADD.FTZ R93, R2, R93 ;  /* 0x0000005d025d7221 */ /* 0x000fc80000010000 */
[----:B------:R-:W-:-:S05]  /*0f50*/  @P2 FADD.FTZ R93, R64, R93 ;  /* 0x0000005d405d2221 */ /* 0x000fca0000010000 */
.L_x_10293:
[----:B------:R-:W-:-:S04]  /*0f60*/  F2FP.PACK_AB R2, RZ, R93 ;  /* 0x0000005dff02723e */ /* 0x000fc800000000ff */
[----:B------:R-:W-:Y:S02]  /*0f70*/  PRMT R61, R2, 0x7610, R61 ;  /* 0x00007610023d7816 */ /* 0x000fe4000000003d */
.L_x_10294:
[----:B------:R-:W-:Y:S01]  /*0f80*/  HADD2.F32 R95, -RZ, R65.H1_H1 ;  /* 0x30000041ff5f7230 */ /* 0x000fe20000004100 */
[----:B------:R-:W-:Y:S05]  /*0f90*/  @P3 BRA `(.L_x_10295) ;  /* 0x0000008000003947 */ /* 0x000fea0003800000 */
[----:B------:R-:W-:-:S04]  /*0fa0*/  ISETP.NE.U32.AND P4, PT, RZ, c[0x0][0x180], PT ;  /* 0x00006000ff007a0c */ /* 0x000fc80003f85070 */
[----:B------:R-:W-:-:S13]  /*0fb0*/  ISETP.NE.AND.EX P4, PT, RZ, c[0x0][0x184], PT, P4 ;  /* 0x00006100ff007a0c */ /* 0x000fda0003f85340 */
[----:B------:R-:W-:Y:S05]  /*0fc0*/  @P4 BRA `(.L_x_10296) ;  /* 0x0000002000004947 */ /* 0x000fea0003800000 */
[----:B------:R-:W-:Y:S05]  /*0fd0*/  @P0 BRA `(.L_x_10297) ;  /* 0x0000008000000947 */ /* 0x000fea0003800000 */
[----:B------:R-:W-:Y:S05]  /*0fe0*/  BRA `(.L_x_10298) ;  /* 0x0000009000007947 */ /* 0x000fea0003800000 */
.L_x_10296:
[----:B-----5:R-:W-:-:S05]  /*0ff0*/  HADD2.F32 R2, -RZ, R5.H1_H1 ;  /* 0x30000005ff027230 */ /* 0x020fca0000004100 */
[----:B------:R-:W-:Y:S01]  /*1000*/  FADD.FTZ R95, R2, R95 ;  /* 0x0000005f025f7221 */ /* 0x000fe20000010000 */
[----:B------:R-:W-:Y:S05]  /*1010*/  BRA `(.L_x_10297) ;  /* 0x0000004000007947 */ /* 0x000fea0003800000 */
.L_x_10295:
[----:B-----5:R-:W-:Y:S02]  /*1020*/  HADD2.F32 R2, -RZ, R9.H1_H1 ;  /* 0x30000009ff027230 */ /* 0x020fe40000004100 */
[----:B------:R-:W-:-:S03]  /*1030*/  @P2 HADD2.F32 R64, -RZ, R5.H1_H1 ;  /* 0x30000005ff402230 */ /* 0x000fc60000004100 */
[----:B------:R-:W-:-:S04]  /*1040*/  FADD.FTZ R95, R2, R95 ;  /* 0x0000005f025f7221 */ /* 0x000fc80000010000 */
[----:B------:R-:W-:-:S05]  /*1050*/  @P2 FADD.FTZ R95, R64, R95 ;  /* 0x0000005f405f2221 */ /* 0x000fca0000010000 */
.L_x_10297:
[----:B------:R-:W-:-:S04]  /*1060*/  F2FP.PACK_AB R2, RZ, R95 ;  /* 0x0000005fff02723e */ /* 0x000fc800000000ff */
[----:B------:R-:W-:Y:S02]  /*1070*/  PRMT R61, R61, 0x5410, R2 ;  /* 0x000054103d3d7816 */ /* 0x000fe40000000002 */
.L_x_10298:
[----:B------:R-:W-:Y:S01]  /*1080*/  HADD2.F32 R97, -RZ, R66.H0_H0 ;  /* 0x20000042ff617230 */ /* 0x000fe20000004100 */
[----:B------:R-:W-:Y:S05]  /*1090*/  @P3 BRA `(.L_x_10299) ;  /* 0x0000008000003947 */ /* 0x000fea0003800000 */
[----:B------:R-:W-:-:S04]  /*10a0*/  ISETP.NE.U32.AND P4, PT, RZ, c[0x0][0x180], PT ;  /* 0x00006000ff007a0c */ /* 0x000fc80003f85070 */
[----:B------:R-:W-:-:S13]  /*10b0*/  ISETP.NE.AND.EX P4, PT, RZ, c[0x0][0x184], PT, P4 ;  /* 0x00006100ff007a0c */ /* 0x000fda0003f85340 */
[----:B------:R-:W-:Y:S05]  /*10c0*/  @P4 BRA `(.L_x_10300) ;  /* 0x0000002000004947 */ /* 0x000fea0003800000 */
[----:B------:R-:W-:Y:S05]  /*10d0*/  @P0 BRA `(.L_x_10301) ;  /* 0x0000008000000947 */ /* 0x000fea0003800000 */
[----:B------:R-:W-:Y:S05]  /*10e0*/  BRA `(.L_x_10302) ;  /* 0x0000009000007947 */ /* 0x000fea0003800000 */
.L_x_10300:
[----:B-----5:R-:W-:-:S05]  /*10f0*/  HADD2.F32 R2, -RZ, R6.H0_H0 ;  /* 0x20000006ff027230 */ /* 0x020fca0000004100 */
[----:B------:R-:W-:Y:S01]  /*1100*/  FADD.FTZ R97, R2, R97 ;  /* 0x0000006102617221 */ /* 0x000fe20000010000 */
[----:B------:R-:W-:Y:S05]  /*1110*/  BRA `(.L_x_10301) ;  /* 0x0000004000007947 */ /* 0x000fea0003800000 */
.L_x_10299:
[----:B-----5:R-:W-:Y:S02]  /*1120*/  HADD2.F32 R2, -RZ, R10.H0_H0 ;  /* 0x2000000aff027230 */ /* 0x020fe40000004100 */
[----:B------:R-:W-:-:S03]  /*1130*/  @P2 HADD2.F32 R64, -RZ, R6.H0_H0 ;  /* 0x20000006ff402230 */ /* 0x000fc60000004100 */
[----:B------:R-:W-:-:S04]  /*1140*/  FADD.FTZ R97, R2, R97 ;  /* 0x0000006102617221 */ /* 0x000fc80000010000 */
[----:B------:R-:W-:-:S05]  /*1150*/  @P2 FADD.FTZ R97, R64, R97 ;  /* 0x0000006140612221 */ /* 0x000fca0000010000 */
.L_x_10301:
[----:B------:R-:W-:-:S04]  /*1160*/  F2FP.PACK_AB R2, RZ, R97 ;  /* 0x00000061ff02723e */ /* 0x000fc800000000ff */
[----:B------:R-:W-:Y:S02]  /*1170*/  PRMT R62, R2, 0x7610, R62 ;  /* 0x00007610023e7816 */ /* 0x000fe4000000003e */
.L_x_10302:
[----:B------:R-:W-:Y:S01]  /*1180*/  HADD2.F32 R99, -RZ, R66.H1_H1 ;  /* 0x30000042ff637230 */ /* 0x000fe20000004100 */
[----:B------:R-:W-:Y:S05]  /*1190*/  @P3 BRA `(.L_x_10303) ;  /* 0x0000008000003947 */ /* 0x000fea0003800000 */
[----:B------:R-:W-:-:S04]  /*11a0*/  ISETP.NE.U32.AND P4, PT, RZ, c[0x0][0x180], PT ;  /* 0x00006000ff007a0c */ /* 0x000fc80003f85070 */
[----:B------:R-:W-:-:S13]  /*11b0*/  ISETP.NE.AND.EX P4, PT, RZ, c[0x0][0x184], PT, P4 ;  /* 0x00006100ff007a0c */ /* 0x000fda0003f85340 */
[----:B------:R-:W-:Y:S05]  /*11c0*/  @P4 BRA `(.L_x_10304) ;  /* 0x0000002000004947 */ /* 0x000fea0003800000 */
[----:B------:R-:W-:Y:S05]  /*11d0*/  @P0 BRA `(.L_x_10305) ;  /* 0x0000008000000947 */ /* 0x000fea0003800000 */
[----:B------:R-:W-:Y:S05]  /*11e0*/  BRA `(.L_x_10306) ;  /* 0x0000009000007947 */ /* 0x000fea0003800000 */
.L_x_10304:
[----:B-----5:R-:W-:-:S05]  /*11f0*/  HADD2.F32 R2, -RZ, R6.H1_H1 ;  /* 0x30000006ff027230 */ /* 0x020fca0000004100 */
[----:B------:R-:W-:Y:S01]  /*1200*/  FADD.FTZ R99, R2, R99 ;  /* 0x0000006302637221 */ /* 0x000fe20000010000 */
[----:B------:R-:W-:Y:S05]  /*1210*/  BRA `(.L_x_10305) ;  /* 0x0000004000007947 */ /* 0x000fea0003800000 */
.L_x_10303:
[----:B-----5:R-:W-:Y:S02]  /*1220*/  HADD2.F32 R2, -RZ, R10.H1_H1 ;  /* 0x3000000aff027230 */ /* 0x020fe40000004100 */
[----:B------:R-:W-:-:S03]  /*1230*/  @P2 HADD2.F32 R64, -RZ, R6.H1_H1 ;  /* 0x30000006ff402230 */ /* 0x000fc60000004100 */
[----:B------:R-:W-:-:S04]  /*1240*/  FADD.FTZ R99, R2, R99 ;  /* 0x0000006302637221 */ /* 0x000fc80000010000 */
[----:B------:R-:W-:-:S05]  /*1250*/  @P2 FADD.FTZ R99, R64, R99 ;  /* 0x0000006340632221 */ /* 0x000fca0000010000 */
.L_x_10305:
[----:B------:R-:W-:-:S04]  /*1260*/  F2FP.PACK_AB R2, RZ, R99 ;  /* 0x00000063ff02723e */ /* 0x000fc800000000ff */
[----:B------:R-:W-:Y:S02]  /*1270*/  PRMT R62, R62, 0x5410, R2 ;  /* 0x000054103e3e7816 */ /* 0x000fe40000000002 */
.L_x_10306:
[----:B------:R-:W-:Y:S01]  /*1280*/  HADD2.F32 R101, -RZ, R67.H0_H0 ;  /* 0x20000043ff657230 */ /* 0x000fe20000004100 */
[----:B------:R-:W-:Y:S05]  /*1290*/  @P3 BRA `(.L_x_10307) ;  /* 0x0000008000003947 */ /* 0x000fea0003800000 */
[----:B------:R-:W-:-:S04]  /*12a0*/  ISETP.NE.U32.AND P4, PT, RZ, c[0x0][0x180], PT ;  /* 0x00006000ff007a0c */ /* 0x000fc80003f85070 */
[----:B------:R-:W-:-:S13]  /*12b0*/  ISETP.NE.AND.EX P4, PT, RZ, c[0x0][0x184], PT, P4 ;  /* 0x00006100ff007a0c */ /* 0x000fda0003f85340 */
[----:B------:R-:W-:Y:S05]  /*12c0*/  @P4 BRA `(.L_x_10308) ;  /* 0x0000002000004947 */ /* 0x000fea0003800000 */
[----:B------:R-:W-:Y:S05]  /*12d0*/  @P0 BRA `(.L_x_10309) ;  /* 0x0000008000000947 */ /* 0x000fea0003800000 */
[----:B------:R-:W-:Y:S05]  /*12e0*/  BRA `(.L_x_10310) ;  /* 0x0000009000007947 */ /* 0x000fea0003800000 */
.L_x_10308:
[----:B-----5:R-:W-:-:S05]  /*12f0*/  HADD2.F32 R2, -RZ, R7.H0_H0 ;  /* 0x20000007ff027230 */ /* 0x020fca0000004100 */
[----:B------:R-:W-:Y:S01]  /*1300*/  FADD.FTZ R101, R2, R101 ;  /* 0x0000006502657221 */ /* 0x000fe20000010000 */
[----:B------:R-:W-:Y:S05]  /*1310*/  BRA `(.L_x_10309) ;  /* 0x0000004000007947 */ /* 0x000fea0003800000 */
.L_x_10307:
[----:B-----5:R-:W-:Y:S02]  /*1320*/  HADD2.F32 R2, -RZ, R11.H0_H0 ;  /* 0x2000000bff027230 */ /* 0x020fe40000004100 */
[----:B------:R-:W-:-:S03]  /*1330*/  @P2 HADD2.F32 R64, -RZ, R7.H0_H0 ;  /* 0x20000007ff402230 */ /* 0x000fc60000004100 */
[----:B------:R-:W-:-:S04]  /*1340*/  FADD.FTZ R101, R2, R101 ;  /* 0x0000006502657221 */ /* 0x000fc80000010000 */
[----:B------:R-:W-:-:S05]  /*1350*/  @P2 FADD.FTZ R101, R64, R101 ;  /* 0x0000006540652221 */ /* 0x000fca0000010000 */
.L_x_10309:
[----:B------:R-:W-:-:S04]  /*1360*/  F2FP.PACK_AB R2, RZ, R101 ;  /* 0x00000065ff02723e */ /* 0x000fc800000000ff */
[----:B------:R-:W-:Y:S02]  /*1370*/  PRMT R63, R2, 0x7610, R63 ;  /* 0x00007610023f7816 */ /* 0x000fe4000000003f */
.L_x_10310:
[----:B------:R-:W-:Y:S01]  /*1380*/  HADD2.F32 R103, -RZ, R67.H1_H1 ;  /* 0x30000043ff677230 */ /* 0x000fe20000004100 */
[----:B------:R-:W-:Y:S05]  /*1390*/  @P3 BRA `(.L_x_10311) ;  /* 0x0000008000003947 */ /* 0x000fea0003800000 */
[----:B------:R-:W-:-:S04]  /*13a0*/  ISETP.NE.U32.AND P4, PT, RZ, c[0x0][0x180], PT ;  /* 0x00006000ff007a0c */ /* 0x000fc80003f85070 */
[----:B------:R-:W-:-:S13]  /*13b0*/  ISETP.NE.AND.EX P4, PT, RZ, c[0x0][0x184], PT, P4 ;  /* 0x00006100ff007a0c */ /* 0x000fda0003f85340 */
[----:B------:R-:W-:Y:S05]  /*13c0*/  @P4 BRA `(.L_x_10312) ;  /* 0x0000002000004947 */ /* 0x000fea0003800000 */
[----:B------:R-:W-:Y:S05]  /*13d0*/  @P0 BRA `(.L_x_10313) ;  /* 0x0000008000000947 */ /* 0x000fea0003800000 */
[----:B------:R-:W-:Y:S05]  /*13e0*/  BRA `(.L_x_10314) ;  /* 0x0000009000007947 */ /* 0x000fea0003800000 */
.L_x_10312:
[----:B-----5:R-:W-:-:S05]  /*13f0*/  HADD2.F32 R2, -RZ, R7.H1_H1 ;  /* 0x30000007ff027230 */ /* 0x020fca0000004100 */
[----:B------:R-:W-:Y:S01]  /*1400*/  FADD.FTZ R103, R2, R103 ;  /* 0x0000006702677221 */ /* 0x000fe20000010000 */
[----:B------:R-:W-:Y:S05]  /*1410*/  BRA `(.L_x_10313) ;  /* 0x0000004000007947 */ /* 0x000fea0003800000 */
.L_x_10311:
[----:B-----5:R-:W-:Y:S02]  /*1420*/  HADD2.F32 R2, -RZ, R11.H1_H1 ;  /* 0x3000000bff027230 */ /* 0x020fe40000004100 */
[----:B------:R-:W-:-:S03]  /*1430*/  @P2 HADD2.F32 R64, -RZ, R7.H1_H1 ;  /* 0x30000007ff402230 */ /* 0x000fc60000004100 */
[----:B------:R-:W-:-:S04]  /*1440*/  FADD.FTZ R103, R2, R103 ;  /* 0x0000006702677221 */ /* 0x000fc80000010000 */
[----:B------:R-:W-:-:S05]  /*1450*/  @P2 FADD.FTZ R103, R64, R103 ;  /* 0x0000006740672221 */ /* 0x000fca0000010000 */
.L_x_10313:
[----:B------:R-:W-:-:S04]  /*1460*/  F2FP.PACK_AB R2, RZ, R103 ;  /* 0x00000067ff02723e */ /* 0x000fc800000000ff */
[----:B------:R-:W-:Y:S02]  /*1470*/  PRMT R63, R63, 0x5410, R2 ;  /* 0x000054103f3f7816 */ /* 0x000fe40000000002 */
.L_x_10314:
[----:B------:R-:W-:Y:S01]  /*1480*/  IADD3 R72, R70, 0x100, RZ ;  /* 0x0000010046487810 */ /* 0x000fe20007ffe0ff */
        /* <DEDUP_REMOVED lines=15> */
.L_x_10316:
[----:B-----5:R-:W-:-:S05]  /*1580*/  HADD2.F32 R2, -RZ, R4.H0_H0 ;  /* 0x20000004ff027230 */ /* 0x020fca0000004100 */
[----:B------:R-:W-:Y:S01]  /*1590*/  FADD.FTZ R105, R2, R105 ;  /* 0x0000006902697221 */ /* 0x000fe20000010000 */
[----:B------:R-:W-:Y:S05]  /*15a0*/  BRA `(.L_x_10317) ;  /* 0x0000004000007947 */ /* 0x000fea0003800000 */
.L_x_10315:
[----:B0----5:R-:W-:Y:S02]  /*15b0*/  HADD2.F32 R2, -RZ, R8.H0_H0 ;  /* 0x20000008ff027230 */ /* 0x021fe40000004100 */
[----:B------:R-:W-:-:S03]  /*15c0*/  @P2 HADD2.F32 R74, -RZ, R4.H0_H0 ;  /* 0x20000004ff4a2230 */ /* 0x000fc60000004100 */
[----:B------:R-:W-:-:S04]  /*15d0*/  FADD.FTZ R105, R2, R105 ;  /* 0x0000006902697221 */ /* 0x000fc80000010000 */
[----:B------:R-:W-:-:S05]  /*15e0*/  @P2 FADD.FTZ R105, R74, R105 ;  /* 0x000000694a692221 */ /* 0x000fca0000010000 */
.L_x_10317:
[----:B------:R-:W-:-:S04]  /*15f0*/  F2FP.PACK_AB R2, RZ, R105 ;  /* 0x00000069ff02723e */ /* 0x000fc800000000ff */
[----:B------:R-:W-:Y:S02]  /*1600*/  PRMT R60, R2, 0x7610, R60 ;  /* 0x00007610023c7816 */ /* 0x000fe4000000003c */
.L_x_10318:
[----:B------:R-:W-:Y:S01]  /*1610*/  HADD2.F32 R107, -RZ, R64.H1_H1 ;  /* 0x30000040ff6b7230 */ /* 0x000fe20000004100 */
[----:B------:R-:W-:Y:S05]  /*1620*/  @P3 BRA `(.L_x_10319) ;  /* 0x0000008000003947 */ /* 0x000fea0003800000 */
[----:B------:R-:W-:-:S04]  /*1630*/  ISETP.NE.U32.AND P1, PT, RZ, c[0x0][0x180], PT ;  /* 0x00006000ff007a0c */ /* 0x000fc80003f25070 */
[----:B------:R-:W-:-:S13]  /*1640*/  ISETP.NE.AND.EX P1, PT, RZ, c[0x0][0x184], PT, P1 ;  /* 0x00006100ff007a0c */ /* 0x000fda0003f25310 */
[----:B------:R-:W-:Y:S05]  /*1650*/  @P1 BRA `(.L_x_10320) ;  /* 0x0000002000001947 */ /* 0x000fea0003800000 */
[----:B------:R-:W-:Y:S05]  /*1660*/  @P0 BRA `(.L_x_10321) ;  /* 0x0000008000000947 */ /* 0x000fea0003800000 */
[----:B------:R-:W-:Y:S05]  /*1670*/  BRA `(.L_x_10322) ;  /* 0x0000009000007947 */ /* 0x000fea0003800000 */
.L_x_10320:
[----:B-----5:R-:W-:-:S05]  /*1680*/  HADD2.F32 R2, -RZ, R4.H1_H1 ;  /* 0x30000004ff027230 */ /* 0x020fca0000004100 */
[----:B------:R-:W-:Y:S01]  /*1690*/  FADD.FTZ R107, R2, R107 ;  /* 0x0000006b026b7221 */ /* 0x000fe20000010000 */
[----:B------:R-:W-:Y:S05]  /*16a0*/  BRA `(.L_x_10321) ;  /* 0x0000004000007947 */ /* 0x000fea0003800000 */
.L_x_10319:
[----:B-----5:R-:W-:Y:S02]  /*16b0*/  HADD2.F32 R2, -RZ, R8.H1_H1 ;  /* 0x30000008ff027230 */ /* 0x020fe40000004100 */
[----:B------:R-:W-:-:S03]  /*16c0*/  @P2 HADD2.F32 R64, -RZ, R4.H1_H1 ;  /* 0x30000004ff402230 */ /* 0x000fc60000004100 */
[----:B------:R-:W-:-:S04]  /*16d0*/  FADD.FTZ R107, R2, R107 ;  /* 0x0000006b026b7221 */ /* 0x000fc80000010000 */
[----:B------:R-:W-:-:S05]  /*16e0*/  @P2 FADD.FTZ R107, R64, R107 ;  /* 0x0000006b406b2221 */ /* 0x000fca0000010000 */
.L_x_10321:
[----:B------:R-:W-:-:S04]  /*16f0*/  F2FP.PACK_AB R2, RZ, R107 ;  /* 0x0000006bff02723e */ /* 0x000fc800000000ff */
[----:B------:R-:W-:Y:S02]  /*1700*/  PRMT R60, R60, 0x5410, R2 ;  /* 0x000054103c3c7816 */ /* 0x000fe40000000002 */
.L_x_10322:
[----:B------:R-:W-:Y:S01]  /*1710*/  HADD2.F32 R109, -RZ, R65.H0_H0 ;  /* 0x20000041ff6d7230 */ /* 0x000fe20000004100 */
[----:B------:R-:W-:Y:S05]  /*1720*/  @P3 BRA `(.L_x_10323) ;  /* 0x0000008000003947 */ /* 0x000fea0003800000 */
[----:B------:R-:W-:-:S04]  /*1730*/  ISETP.NE.U32.AND P1, PT, RZ, c[0x0][0x180], PT ;  /* 0x00006000ff007a0c */ /* 0x000fc80003f25070 */
[----:B------:R-:W-:-:S13]  /*1740*/  ISETP.NE.AND.EX P1, PT, RZ, c[0x0][0x184], PT, P1 ;  /* 0x00006100ff007a0c */ /* 0x000fda0003f25310 */
[----:B------:R-:W-:Y:S05]  /*1750*/  @P1 BRA `(.L_x_10324) ;  /* 0x0000002000001947 */ /* 0x000fea0003800000 */
[----:B------:R-:W-:Y:S05]  /*1760*/  @P0 BRA `(.L_x_10325) ;  /* 0x0000008000000947 */ /* 0x000fea0003800000 */
[----:B------:R-:W-:Y:S05]  /*1770*/  BRA `(.L_x_10326) ;  /* 0x0000009000007947 */ /* 0x000fea0003800000 */
.L_x_10324:
[----:B-----5:R-:W-:-:S05]  /*1780*/  HADD2.F32 R2, -RZ, R5.H0_H0 ;  /* 0x20000005ff027230 */ /* 0x020fca0000004100 */
[----:B------:R-:W-:Y:S01]  /*1790*/  FADD.FTZ R109, R2, R109 ;  /* 0x0000006d026d7221 */ /* 0x000fe20000010000 */
[----:B------:R-:W-:Y:S05]  /*17a0*/  BRA `(.L_x_10325) ;  /* 0x0000004000007947 */ /* 0x000fea0003800000 */
.L_x_10323:
[----:B-----5:R-:W-:Y:S02]  /*17b0*/  HADD2.F32 R2, -RZ, R9.H0_H0 ;  /* 0x20000009ff027230 */ /* 0x020fe40000004100 */
[----:B------:R-:W-:-:S03]  /*17c0*/  @P2 HADD2.F32 R64, -RZ, R5.H0_H0 ;  /* 0x20000005ff402230 */ /* 0x000fc60000004100 */
[----:B------:R-:W-:-:S04]  /*17d0*/  FADD.FTZ R109, R2, R109 ;  /* 0x0000006d026d7221 */ /* 0x000fc80000010000 */
[----:B------:R-:W-:-:S05]  /*17e0*/  @P2 FADD.FTZ R109, R64, R109 ;  /* 0x0000006d406d2221 */ /* 0x000fca0000010000 */
.L_x_10325:
[----:B------:R-:W-:-:S04]  /*17f0*/  F2FP.PACK_AB R2, RZ, R109 ;  /* 0x0000006dff02723e */ /* 0x000fc800000000ff */
[----:B------:R-:W-:Y:S02]  /*1800*/  PRMT R61, R2, 0x7610, R61 ;  /* 0x00007610023d7816 */ /* 0x000fe4000000003d */
.L_x_10326:
[----:B------:R-:W-:Y:S01]  /*1810*/  HADD2.F32 R111, -RZ, R65.H1_H1 ;  /* 0x30000041ff6f7230 */ /* 0x000fe20000004100 */
[----:B------:R-:W-:Y:S05]  /*1820*/  @P3 BRA `(.L_x_10327) ;  /* 0x0000008000003947 */ /* 0x000fea0003800000 */
[----:B------:R-:W-:-:S04]  /*1830*/  ISETP.NE.U32.AND P1, PT, RZ, c[0x0][0x180], PT ;  /* 0x00006000ff007a0c */ /* 0x000fc80003f25070 */
[----:B------:R-:W-:-:S13]  /*1840*/  ISETP.NE.AND.EX P1, PT, RZ, c[0x0][0x184], PT, P1 ;  /* 0x00006100ff007a0c */ /* 0x000fda0003f25310 */
[----:B------:R-:W-:Y:S05]  /*1850*/  @P1 BRA `(.L_x_10328) ;  /* 0x0000002000001947 */ /* 0x000fea0003800000 */
[----:B------:R-:W-:Y:S05]  /*1860*/  @P0 BRA `(.L_x_10329) ;  /* 0x0000008000000947 */ /* 0x000fea0003800000 */
[----:B------:R-:W-:Y:S05]  /*1870*/  BRA `(.L_x_10330) ;  /* 0x0000009000007947 */ /* 0x000fea0003800000 */
.L_x_10328:
[----:B-----5:R-:W-:-:S05]  /*1880*/  HADD2.F32 R2, -RZ, R5.H1_H1 ;  /* 0x30000005ff027230 */ /* 0x020fca0000004100 */
[----:B------:R-:W-:Y:S01]  /*1890*/  FADD.FTZ R111, R2, R111 ;  /* 0x0000006f026f7221 */ /* 0x000fe20000010000 */
[----:B------:R-:W-:Y:S05]  /*18a0*/  BRA `(.L_x_10329) ;  /* 0x0000004000007947 */ /* 0x000fea0003800000 */
.L_x_10327:
[----:B-----5:R-:W-:Y:S02]  /*18b0*/  HADD2.F32 R2, -RZ, R9.H1_H1 ;  /* 0x30000009ff027230 */ /* 0x020fe40000004100 */
[----:B------:R-:W-:-:S03]  /*18c0*/  @P2 HADD2.F32 R64, -RZ, R5.H1_H1 ;  /* 0x30000005ff402230 */ /* 0x000fc60000004100 */
[----:B------:R-:W-:-:S04]  /*18d0*/  FADD.FTZ R111, R2, R111 ;  /* 0x0000006f026f7221 */ /* 0x000fc80000010000 */
[----:B------:R-:W-:-:S05]  /*18e0*/  @P2 FADD.FTZ R111, R64, R111 ;  /* 0x0000006f406f2221 */ /* 0x000fca0000010000 */
.L_x_10329:
[----:B------:R-:W-:-:S04]  /*18f0*/  F2FP.PACK_AB R2, RZ, R111 ;  /* 0x0000006fff02723e */ /* 0x000fc800000000ff */
[----:B------:R-:W-:Y:S02]  /*1900*/  PRMT R61, R61, 0x5410, R2 ;  /* 0x000054103d3d7816 */ /* 0x000fe40000000002 */
.L_x_10330:
[----:B------:R-:W-:Y:S01]  /*1910*/  HADD2.F32 R113, -RZ, R66.H0_H0 ;  /* 0x20000042ff717230 */ /* 0x000fe20000004100 */
[----:B------:R-:W-:Y:S05]  /*1920*/  @P3 BRA `(.L_x_10331) ;  /* 0x0000008000003947 */ /* 0x000fea0003800000 */
[----:B------:R-:W-:-:S04]  /*1930*/  ISETP.NE.U32.AND P1, PT, RZ, c[0x0][0x180], PT ;  /* 0x00006000ff007a0c */ /* 0x000fc80003f25070 */
[----:B------:R-:W-:-:S13]  /*1940*/  ISETP.NE.AND.EX P1, PT, RZ, c[0x0][0x184], PT, P1 ;  /* 0x00006100ff007a0c */ /* 0x000fda0003f25310 */
[----:B------:R-:W-:Y:S05]  /*1950*/  @P1 BRA `(.L_x_10332) ;  /* 0x0000002000001947 */ /* 0x000fea0003800000 */
[----:B------:R-:W-:Y:S05]  /*1960*/  @P0 BRA `(.L_x_10333) ;  /* 0x0000008000000947 */ /* 0x000fea0003800000 */
[----:B------:R-:W-:Y:S05]  /*1970*/  BRA `(.L_x_10334) ;  /* 0x0000009000007947 */ /* 0x000fea0003800000 */
.L_x_10332:
[----:B-----5:R-:W-:-:S05]  /*1980*/  HADD2.F32 R2, -RZ, R6.H0_H0 ;  /* 0x20000006ff027230 */ /* 0x020fca0000004100 */
[----:B------:R-:W-:Y:S01]  /*1990*/  FADD.FTZ R113, R2, R113 ;  /* 0x0000007102717221 */ /* 0x000fe20000010000 */
[----:B------:R-:W-:Y:S05]  /*19a0*/  BRA `(.L_x_10333) ;  /* 0x0000004000007947 */ /* 0x000fea0003800000 */
.L_x_10331:
[----:B-----5:R-:W-:Y:S02]  /*19b0*/  HADD2.F32 R2, -RZ, R10.H0_H0 ;  /* 0x2000000aff027230 */ /* 0x020fe40000004100 */
[----:B------:R-:W-:-:S03]  /*19c0*/  @P2 HADD2.F32 R64, -RZ, R6.H0_H0 ;  /* 0x20000006ff402230 */ /* 0x000fc60000004100 */
[----:B------:R-:W-:-:S04]  /*19d0*/  FADD.FTZ R113, R2, R113 ;  /* 0x0000007102717221 */ /* 0x000fc80000010000 */
[----:B------:R-:W-:-:S05]  /*19e0*/  @P2 FADD.FTZ R113, R64, R113 ;  /* 0x0000007140712221 */ /* 0x000fca0000010000 */
.L_x_10333:
[----:B------:R-:W-:-:S04]  /*19f0*/  F2FP.PACK_AB R2, RZ, R113 ;  /* 0x00000071ff02723e */ /* 0x000fc800000000ff */
[----:B------:R-:W-:Y:S02]  /*1a00*/  PRMT R62, R2, 0x7610, R62 ;  /* 0x00007610023e7816 */ /* 0x000fe4000000003e */
.L_x_10334:
[----:B------:R-:W-:Y:S01]  /*1a10*/  HADD2.F32 R115, -RZ, R66.H1_H1 ;  /* 0x30000042ff737230 */ /* 0x000fe20000004100 */
[----:B------:R-:W-:Y:S05]  /*1a20*/  @P3 BRA `(.L_x_10335) ;  /* 0x0000008000003947 */ /* 0x000fea0003800000 */
[----:B------:R-:W-:-:S04]  /*1a30*/  ISETP.NE.U32.AND P1, PT, RZ, c[0x0][0x180], PT ;  /* 0x00006000ff007a0c */ /* 0x000fc80003f25070 */
[----:B------:R-:W-:-:S13]  /*1a40*/  ISETP.NE.AND.EX P1, PT, RZ, c[0x0][0x184], PT, P1 ;  /* 0x00006100ff007a0c */ /* 0x000fda0003f25310 */
[----:B------:R-:W-:Y:S05]  /*1a50*/  @P1 BRA `(.L_x_10336) ;  /* 0x0000002000001947 */ /* 0x000fea0003800000 */
[----:B------:R-:W-:Y:S05]  /*1a60*/  @P0 BRA `(.L_x_10337) ;  /* 0x0000008000000947 */ /* 0x000fea0003800000 */
[----:B------:R-:W-:Y:S05]  /*1a70*/  BRA `(.L_x_10338) ;  /* 0x0000009000007947 */ /* 0x000fea0003800000 */
.L_x_10336:
[----:B-----5:R-:W-:-:S05]  /*1a80*/  HADD2.F32 R2, -RZ, R6.H1_H1 ;  /* 0x30000006ff027230 */ /* 0x020fca0000004100 */
[----:B------:R-:W-:Y:S01]  /*1a90*/  FADD.FTZ R115, R2, R115 ;  /* 0x0000007302737221 */ /* 0x000fe20000010000 */
[----:B------:R-:W-:Y:S05]  /*1aa0*/  BRA `(.L_x_10337) ;  /* 0x0000004000007947 */ /* 0x000fea0003800000 */
.L_x_10335:
[----:B-----5:R-:W-:Y:S02]  /*1ab0*/  HADD2.F32 R2, -RZ, R10.H1_H1 ;  /* 0x3000000aff027230 */ /* 0x020fe40000004100 */
[----:B------:R-:W-:-:S03]  /*1ac0*/  @P2 HADD2.F32 R64, -RZ, R6.H1_H1 ;  /* 0x30000006ff402230 */ /* 0x000fc60000004100 */
[----:B------:R-:W-:-:S04]  /*1ad0*/  FADD.FTZ R115, R2, R115 ;  /* 0x0000007302737221 */ /* 0x000fc80000010000 */
[----:B------:R-:W-:-:S05]  /*1ae0*/  @P2 FADD.FTZ R115, R64, R115 ;  /* 0x0000007340732221 */ /* 0x000fca0000010000 */
.L_x_10337:
[----:B------:R-:W-:-:S04]  /*1af0*/  F2FP.PACK_AB R2, RZ, R115 ;  /* 0x00000073ff02723e */ /* 0x000fc800000000ff */
[----:B------:R-:W-:Y:S02]  /*1b00*/  PRMT R62, R62, 0x5410, R2 ;  /* 0x000054103e3e7816 */ /* 0x000fe40000000002 */
.L_x_10338:
[----:B------:R-:W-:Y:S01]  /*1b10*/  HADD2.F32 R117, -RZ, R67.H0_H0 ;  /* 0x20000043ff757230 */ /* 0x000fe20000004100 */
[----:B------:R-:W-:Y:S05]  /*1b20*/  @P3 BRA `(.L_x_10339) ;  /* 0x0000008000003947 */ /* 0x000fea0003800000 */
[----:B------:R-:W-:-:S04]  /*1b30*/  ISETP.NE.U32.AND P1, PT, RZ, c[0x0][0x180], PT ;  /* 0x00006000ff007a0c */ /* 0x000fc80003f25070 */
[----:B------:R-:W-:-:S13]  /*1b40*/  ISETP.NE.AND.EX P1, PT, RZ, c[0x0][0x184], PT, P1 ;  /* 0x00006100ff007a0c */ /* 0x000fda0003f25310 */
[----:B------:R-:W-:Y:S05]  /*1b50*/  @P1 BRA `(.L_x_10340) ;  /* 0x0000002000001947 */ /* 0x000fea0003800000 */
[----:B------:R-:W-:Y:S05]  /*1b60*/  @P0 BRA `(.L_x_10341) ;  /* 0x0000008000000947 */ /* 0x000fea0003800000 */
[----:B------:R-:W-:Y:S05]  /*1b70*/  BRA `(.L_x_10342) ;  /* 0x0000009000007947 */ /* 0x000fea0003800000 */
.L_x_10340:
[----:B-----5:R-:W-:-:S05]  /*1b80*/  HADD2.F32 R2, -RZ, R7.H0_H0 ;  /* 0x20000007ff027230 */ /* 0x020fca0000004100 */
[----:B------:R-:W-:Y:S01]  /*1b90*/  FADD.FTZ R117, R2, R117 ;  /* 0x0000007502757221 */ /* 0x000fe20000010000 */
[----:B------:R-:W-:Y:S05]  /*1ba0*/  BRA `(.L_x_10341) ;  /* 0x0000004000007947 */ /* 0x000fea0003800000 */
.L_x_10339:
[----:B-----5:R-:W-:Y:S02]  /*1bb0*/  HADD2.F32 R2, -RZ, R11.H0_H0 ;  /* 0x2000000bff027230 */ /* 0x020fe40000004100 */
[----:B------:R-:W-:-:S03]  /*1bc0*/  @P2 HADD2.F32 R64, -RZ, R7.H0_H0 ;  /* 0x20000007ff402230 */ /* 0x000fc60000004100 */
[----:B------:R-:W-:-:S04]  /*1bd0*/  FADD.FTZ R117, R2, R117 ;  /* 0x0000007502757221 */ /* 0x000fc80000010000 */
[----:B------:R-:W-:-:S05]  /*1be0*/  @P2 FADD.FTZ R117, R64, R117 ;  /* 0x0000007540752221 */ /* 0x000fca0000010000 */
.L_x_10341:
[----:B------:R-:W-:-:S04]  /*1bf0*/  F2FP.PACK_AB R2, RZ, R117 ;  /* 0x00000075ff02723e */ /* 0x000fc800000000ff */
[----:B------:R-:W-:Y:S02]  /*1c00*/  PRMT R63, R2, 0x7610, R63 ;  /* 0x00007610023f7816 */ /* 0x000fe4000000003f */
.L_x_10342:
[----:B------:R-:W-:Y:S01]  /*1c10*/  HADD2.F32 R67, -RZ, R67.H1_H1 ;  /* 0x30000043ff437230 */ /* 0x000fe20000004100 */
[----:B------:R-:W-:Y:S05]  /*1c20*/  @P3 BRA `(.L_x_10343) ;  /* 0x0000008000003947 */ /* 0x000fea0003800000 */
[----:B------:R-:W-:-:S04]  /*1c30*/  ISETP.NE.U32.AND P1, PT, RZ, c[0x0][0x180], PT ;  /* 0x00006000ff007a0c */ /* 0x000fc80003f25070 */
[----:B------:R-:W-:-:S13]  /*1c40*/  ISETP.NE.AND.EX P1, PT, RZ, c[0x0][0x184], PT, P1 ;  /* 0x00006100ff007a0c */ /* 0x000fda0003f25310 */
[----:B------:R-:W-:Y:S05]  /*1c50*/  @P1 BRA `(.L_x_10344) ;  /* 0x0000002000001947 */ /* 0x000fea0003800000 */
[----:B------:R-:W-:Y:S05]  /*1c60*/  @P0 BRA `(.L_x_10345) ;  /* 0x0000008000000947 */ /* 0x000fea0003800000 */
[----:B------:R-:W-:Y:S05]  /*1c70*/  BRA `(.L_x_10346) ;  /* 0x0000009000007947 */ /* 0x000fea0003800000 */
.L_x_10344:
[----:B-----5:R-:W-:-:S05]  /*1c80*/  HADD2.F32 R2, -RZ, R7.H1_H1 ;  /* 0x30000007ff027230 */ /* 0x020fca0000004100 */
[----:B------:R-:W-:Y:S01]  /*1c90*/  FADD.FTZ R67, R2, R67 ;  /* 0x0000004302437221 */ /* 0x000fe20000010000 */
[----:B------:R-:W-:Y:S05]  /*1ca0*/  BRA `(.L_x_10345) ;  /* 0x0000004000007947 */ /* 0x000fea0003800000 */
.L_x_10343:
[----:B-----5:R-:W-:Y:S02]  /*1cb0*/  HADD2.F32 R2, -RZ, R11.H1_H1 ;  /* 0x3000000bff027230 */ /* 0x020fe40000004100 */
[----:B------:R-:W-:-:S03]  /*1cc0*/  @P2 HADD2.F32 R64, -RZ, R7.H1_H1 ;  /* 0x30000007ff402230 */ /* 0x000fc60000004100 */
[----:B------:R-:W-:-:S04]  /*1cd0*/  FADD.FTZ R67, R2, R67 ;  /* 0x0000004302437221 */ /* 0x000fc80000010000 */
[----:B------:R-:W-:-:S05]  /*1ce0*/  @P2 FADD.FTZ R67, R64, R67 ;  /* 0x0000004340432221 */ /* 0x000fca0000010000 */
.L_x_10345:
[----:B------:R-:W-:-:S04]  /*1cf0*/  F2FP.PACK_AB R2, RZ, R67 ;  /* 0x00000043ff02723e */ /* 0x000fc800000000ff */
[----:B------:R-:W-:Y:S02]  /*1d00*/  PRMT R63, R63, 0x5410, R2 ;  /* 0x000054103f3f7816 */ /* 0x000fe40000000002 */
.L_x_10346:
        /* <DEDUP_REMOVED lines=33> */
.L_x_10351:
        /* <DEDUP_REMOVED lines=68> */
.L_x_10352:
        /* <DEDUP_REMOVED lines=98> */
[----:B------:R-:W-:Y:S01]  /*2980*/  F2FP.PACK_AB R66, R75, R66 ;  /* 0x000000424b42723e */ /* 0x000fe200000000ff */
[----:B------:R-:W-:Y:S01]  /*2990*/  FFMA.FTZ R67, R30, R77, R54 ;  /* 0x0000004d1e437223 */ /* 0x000fe20000010036 */
[----:B------:R-:W-:Y:S01]  /*29a0*/  F2FP.PACK_AB R64, R73, R64 ;  /* 0x000000404940723e */ /* 0x000fe200000000ff */
        /* <DEDUP_REMOVED lines=8> */
[----:B------:R-:W-:Y:S01]  /*2a30*/  F2FP.PACK_AB R78, R78, R77 ;  /* 0x0000004d4e4e723e */ /* 0x000fe200000000ff */
[----:B------:R-:W-:Y:S02]  /*2a40*/  FFMA.FTZ R75, R26, R75, R50 ;  /* 0x0000004b1a4b7223 */ /* 0x000fe40000010032 */
[----:B------:R-:W-:-:S02]  /*2a50*/  FFMA.FTZ R82, R27, R82, R51 ;  /* 0x000000521b527223 */ /* 0x000fc40000010033 */
[----:B------:R-:W-:Y:S02]  /*2a60*/  FFMA.FTZ R73, R24, R73, R48 ;  /* 0x0000004918497223 */ /* 0x000fe40000010030 */
[----:B------:R-:W-:Y:S01]  /*2a70*/  FFMA.FTZ R76, R25, R76, R49 ;  /* 0x0000004c194c7223 */ /* 0x000fe20000010031 */
[----:B------:R-:W-:Y:S01]  /*2a80*/  F2FP.PACK_AB R77, R82, R75 ;  /* 0x0000004b524d723e */ /* 0x000fe200000000ff */
[C---:B------:R-:W-:Y:S02]  /*2a90*/  FMUL.FTZ R81, R3.reuse, R94 ;  /* 0x0000005e03517220 */ /* 0x040fe40000410000 */
[C---:B------:R-:W-:Y:S01]  /*2aa0*/  FMUL.FTZ R96, R3.reuse, R96 ;  /* 0x0000006003607220 */ /* 0x040fe20000410000 */
[----:B------:R-:W-:Y:S01]  /*2ab0*/  F2FP.PACK_AB R76, R76, R73 ;  /* 0x000000494c4c723e */ /* 0x000fe200000000ff */
        /* <DEDUP_REMOVED lines=8> */
[----:B------:R-:W-:Y:S01]  /*2b40*/  F2FP.PACK_AB R82, R96, R81 ;  /* 0x000000516052723e */ /* 0x000fe200000000ff */
[----:B------:R-:W-:-:S02]  /*2b50*/  FMUL.FTZ R73, R3, R80 ;  /* 0x0000005003497220 */ /* 0x000fc40000410000 */
[----:B------:R-:W-:Y:S02]  /*2b60*/  FMUL.FTZ R84, R3, R84 ;  /* 0x0000005403547220 */ /* 0x000fe40000410000 */
[----:B------:R-:W-:Y:S02]  /*2b70*/  FFMA.FTZ R75, R18, R75, R42 ;  /* 0x0000004b124b7223 */ /* 0x000fe4000001002a */
[----:B------:R-:W-:Y:S02]  /*2b80*/  FFMA.FTZ R88, R19, R88, R43 ;  /* 0x0000005813587223 */ /* 0x000fe4000001002b */
[C---:B------:R-:W-:Y:S02]  /*2b90*/  FMUL.FTZ R83, R3.reuse, R98 ;  /* 0x0000006203537220 */ /* 0x040fe40000410000 */
[----:B------:R-:W-:Y:S01]  /*2ba0*/  FMUL.FTZ R100, R3, R100 ;  /* 0x0000006403647220 */ /* 0x000fe20000410000 */
[----:B------:R-:W-:Y:S01]  /*2bb0*/  F2FP.PACK_AB R81, R88, R75 ;  /* 0x0000004b5851723e */ /* 0x000fe200000000ff */
[----:B------:R-:W-:-:S02]  /*2bc0*/  FFMA.FTZ R112, R31, R112, R55 ;  /* 0x000000701f707223 */ /* 0x000fc40000010037 */
[----:B------:R-:W-:Y:S02]  /*2bd0*/  FFMA.FTZ R104, R35, R104, R59 ;  /* 0x0000006823687223 */ /* 0x000fe4000001003b */
[----:B------:R-:W-:Y:S01]  /*2be0*/  FFMA.FTZ R79, R22, R79, R46 ;  /* 0x0000004f164f7223 */ /* 0x000fe2000001002e */
[----:B------:R-:W-:Y:S01]  /*2bf0*/  F2FP.PACK_AB R67, R112, R67 ;  /* 0x000000437043723e */ /* 0x000fe200000000ff */
        /* <DEDUP_REMOVED lines=8> */
[----:B------:R-:W-:-:S03]  /*2c80*/  @!P1 IMAD.WIDE R74, R68, R85, c[0x0][0x1a0] ;  /* 0x00006800444a9625 */ /* 0x000fc600078e0255 */
[----:B------:R-:W-:Y:S01]  /*2c90*/  F2FP.PACK_AB R83, R100, R83 ;  /* 0x000000536453723e */ /* 0x000fe200000000ff */
        /* <DEDUP_REMOVED lines=13> */
.L_x_10349:
[----:B------:R-:W-:Y:S05]  /*2d70*/  EXIT ;  /* 0x000000000000794d */ /* 0x000fea0003800000 */
.L_x_10347:
[----:B0-----:R-:W-:Y:S01]  /*2d80*/  HFMA2.MMA R3, -RZ, RZ, 0, 1.847743988037109375e-06 ;  /* 0x0000001fff037435 */ /* 0x001fe200000001ff */
[----:B------:R-:W-:-:S02]  /*2d90*/  MOV R121, 0x1 ;  /* 0x0000000100797802 */ /* 0x000fc40000000f00 */
[----:B------:R-:W-:Y:S02]  /*2da0*/  MOV R74, 0xffffffff ;  /* 0xffffffff004a7802 */ /* 0x000fe40000000f00 */
[----:B------:R-:W-:Y:S02]  /*2db0*/  MOV R64, 0x2dd0 ;  /* 0x00002dd000407802 */ /* 0x000fe40000000f00 */
[----:B-----5:R-:W-:Y:S05]  /*2dc0*/  CALL.REL.NOINC `($__internal_43_$__cuda_sm70_shflsync_bfly_p) ;  /* 0x0000069000007944 */ /* 0x020fea0003c00000 */
[----:B-1----:R-:W-:Y:S01]  /*2dd0*/  MOV R2, R121 ;  /* 0x0000007900027202 */ /* 0x002fe20000000f00 */
[----:B0-----:R-:W-:Y:S05]  /*2de0*/  BRA `(.L_x_10351) ;  /* 0xfffff13000007947 */ /* 0x001fea000383ffff */
.L_x_10348:
[----:B------:R-:W-:Y:S01]  /*2df0*/  HFMA2.MMA R121, -RZ, RZ, 0, 1.1920928955078125e-07 ;  /* 0x00000002ff797435 */ /* 0x000fe200000001ff */
[----:B------:R-:W-:Y:S02]  /*2e00*/  MOV R3, 0x1f ;  /* 0x0000001f00037802 */ /* 0x000fe40000000f00 */
[----:B------:R-:W-:Y:S02]  /*2e10*/  MOV R74, 0xffffffff ;  /* 0xffffffff004a7802 */ /* 0x000fe40000000f00 */
[----:B------:R-:W-:Y:S02]  /*2e20*/  MOV R64, 0x2e40 ;  /* 0x00002e4000407802 */ /* 0x000fe40000000f00 */
[----:B-----5:R-:W-:Y:S05]  /*2e30*/  CALL.REL.NOINC `($__internal_43_$__cuda_sm70_shflsync_bfly_p) ;  /* 0x0000062000007944 */ /* 0x020fea0003c00000 */
[----:B01----:R-:W-:Y:S01]  /*2e40*/  FADD.FTZ R76, R76, R121 ;  /* 0x000000794c4c7221 */ /* 0x003fe20000010000 */
[----:B------:R-:W-:Y:S01]  /*2e50*/  HFMA2.MMA R121, -RZ, RZ, 0, 2.384185791015625e-07 ;  /* 0x00000004ff797435 */ /* 0x000fe200000001ff */
[----:B------:R-:W-:-:S02]  /*2e60*/  MOV R3, 0x1f ;  /* 0x0000001f00037802 */ /* 0x000fc40000000f00 */
[----:B------:R-:W-:Y:S02]  /*2e70*/  MOV R74, 0xffffffff ;  /* 0xffffffff004a7802 */ /* 0x000fe40000000f00 */
[----:B------:R-:W-:Y:S02]  /*2e80*/  MOV R64, 0x2ea0 ;  /* 0x00002ea000407802 */ /* 0x000fe40000000f00 */
[----:B------:R-:W-:Y:S05]  /*2e90*/  CALL.REL.NOINC `($__internal_43_$__cuda_sm70_shflsync_bfly_p) ;  /* 0x000005c000007944 */ /* 0x000fea0003c00000 */
[----:B01----:R-:W-:Y:S01]  /*2ea0*/  FADD.FTZ R76, R76, R121 ;  /* 0x000000794c4c7221 */ /* 0x003fe20000010000 */
[----:B------:R-:W-:Y:S01]  /*2eb0*/  HFMA2.MMA R121, -RZ, RZ, 0, 4.76837158203125e-07 ;  /* 0x00000008ff797435 */ /* 0x000fe200000001ff */
[----:B------:R-:W-:Y:S02]  /*2ec0*/  MOV R3, 0x1f ;  /* 0x0000001f00037802 */ /* 0x000fe40000000f00 */
[----:B------:R-:W-:Y:S02]  /*2ed0*/  MOV R74, 0xffffffff ;  /* 0xffffffff004a7802 */ /* 0x000fe40000000f00 */
[----:B------:R-:W-:Y:S02]  /*2ee0*/  MOV R64, 0x2f00 ;  /* 0x00002f0000407802 */ /* 0x000fe40000000f00 */
[----:B------:R-:W-:Y:S05]  /*2ef0*/  CALL.REL.NOINC `($__internal_43_$__cuda_sm70_shflsync_bfly_p) ;  /* 0x0000056000007944 */ /* 0x000fea0003c00000 */
[----:B01----:R-:W-:Y:S01]  /*2f00*/  FADD.FTZ R76, R76, R121 ;  /* 0x000000794c4c7221 */ /* 0x003fe20000010000 */
[----:B------:R-:W-:Y:S01]  /*2f10*/  HFMA2.MMA R121, -RZ, RZ, 0, 9.5367431640625e-07 ;  /* 0x00000010ff797435 */ /* 0x000fe200000001ff */
[----:B------:R-:W-:-:S02]  /*2f20*/  MOV R3, 0x1f ;  /* 0x0000001f00037802 */ /* 0x000fc40000000f00 */
[----:B------:R-:W-:Y:S02]  /*2f30*/  MOV R74, 0xffffffff ;  /* 0xffffffff004a7802 */ /* 0x000fe40000000f00 */
[----:B------:R-:W-:Y:S02]  /*2f40*/  MOV R64, 0x2f60 ;  /* 0x00002f6000407802 */ /* 0x000fe40000000f00 */
[----:B------:R-:W-:Y:S05]  /*2f50*/  CALL.REL.NOINC `($__internal_43_$__cuda_sm70_shflsync_bfly_p) ;  /* 0x0000050000007944 */ /* 0x000fea0003c00000 */
        /* <DEDUP_REMOVED lines=54> */
[----:B------:R-:W-:Y:S05]  /*32c0*/  CALL.REL.NOINC `($__internal_43_$__cuda_sm70_shflsync_bfly_p) ;  /* 0x0000019000007944 */ /* 0x000fea0003c00000 */
[----:B01----:R-:W-:Y:S01]  /*32d0*/  FADD.FTZ R76, R76, R121 ;  /* 0x000000794c4c7221 */ /* 0x003fe20000010000 */
[----:B------:R-:W-:Y:S01]  /*32e0*/  HFMA2.MMA R121, -RZ, RZ, 0, 1.1920928955078125e-07 ;  /* 0x00000002ff797435 */ /* 0x000fe200000001ff */
[----:B------:R-:W-:Y:S02]  /*32f0*/  MOV R3, 0x1f ;  /* 0x0000001f00037802 */ /* 0x000fe40000000f00 */
[----:B------:R-:W-:Y:S02]  /*3300*/  MOV R74, 0xffffffff ;  /* 0xffffffff004a7802 */ /* 0x000fe40000000f00 */
[----:B------:R-:W-:Y:S02]  /*3310*/  MOV R64, 0x3330 ;  /* 0x0000333000407802 */ /* 0x000fe40000000f00 */
[----:B------:R-:W-:Y:S05]  /*3320*/  CALL.REL.NOINC `($__internal_43_$__cuda_sm70_shflsync_bfly_p) ;  /* 0x0000013000007944 */ /* 0x000fea0003c00000 */
        /* <DEDUP_REMOVED lines=18> */
[----:B01----:R-:W-:Y:S05]  /*3450*/  BRA `(.L_x_10352) ;  /* 0xffffef0000007947 */ /* 0x003fea000383ffff */
        .weak           $__internal_43_$__cuda_sm70_shflsync_bfly_p
        .type           $__internal_43_$__cuda_sm70_shflsync_bfly_p,@function
        .size           $__internal_43_$__cuda_sm70_shflsync_bfly_p,(.L_x_20023 - $__internal_43_$__cuda_sm70_shflsync_bfly_p)
$__internal_43_$__cuda_sm70_shflsync_bfly_p:
[----:B------:R-:W-:Y:S01]  /*3460*/  HFMA2.MMA R65, -RZ, RZ, 0, 0 ;  /* 0x00000000ff417435 */ /* 0x000fe200000001ff */
[----:B------:R-:W-:Y:S04]  /*3470*/  WARPSYNC R74 ;  /* 0x0000004a00007348 */ /* 0x000fe80003800000 */
[----:B------:R0:W1:Y:S01]  /*3480*/  SHFL.BFLY PT, R121, R76, R121, R3 ;  /* 0x0c0000794c797389 */ /* 0x00006200000e0003 */
[----:B------:R-:W-:Y:S05]  /*3490*/  RET.REL.NODEC R64 `(_ZN10layer_norm31ln_parallel_residual_fwd_kernelINS_13Kernel_traitsIf6__halfS2_S2_fjLj3072ELj1ELj1ELj4ELj16ENS_18Kernel_traits_baseILj3072EfS2_S2_S2_fjLj128EEEEELb0ELb1ELb1EEEvNS_9FwdParamsE) ;  /* 0xffffcb6040007950 */ /* 0x000fea0003c3ffff */
.L_x_10353:
        /* <DEDUP_REMOVED lines=14> */
.L_x_20023:


//--------------------- .text._ZN10layer_norm31ln_parallel_residual_fwd_kernelINS_13Kernel_traitsIf6__halfS2_S2_fjLj3072ELj1ELj1ELj4ELj16ENS_18Kernel_traits_baseILj3072EfS2_S2_S2_fjLj128EEEEELb1ELb0ELb0EEEvNS_9FwdParamsE --------------------------
	.section	.text._ZN10layer_norm31ln_parallel_residual_fwd_kernelINS_13Kernel_traitsIf6__halfS2_S2_fjLj3072ELj1ELj1ELj4ELj16ENS_18Kernel_traits_baseILj3072EfS2_S2_S2_fjLj128EEEEELb1ELb0ELb0EEEvNS_9FwdParamsE,"ax",@progbits
	.sectioninfo	@"SHI_REGISTERS=196"
	.align	128
        .global         _ZN10layer_norm31ln_parallel_residual_fwd_kernelINS_13Kernel_traitsIf6__halfS2_S2_fjLj3072ELj1ELj1ELj4ELj16ENS_18Kernel_traits_baseILj3072EfS2_S2_S2_fjLj128EEEEELb1ELb0ELb0EEEvNS_9FwdParamsE
        .type           _ZN10layer_norm31ln_parallel_residual_fwd_kernelINS_13Kernel_traitsIf6__halfS2_S2_fjLj3072ELj1ELj1ELj4ELj16ENS_18Kernel_traits_baseILj3072EfS2_S2_S2_fjLj128EEEEELb1ELb0ELb0EEEvNS_9FwdParamsE,@function
        .size           _ZN10layer_norm31ln_parallel_residual_fwd_kernelINS_13Kernel_traitsIf6__halfS2_S2_fjLj3072ELj1ELj1ELj4ELj16ENS_18Kernel_traits_baseILj3072EfS2_S2_S2_fjLj128EEEEELb1ELb0ELb0EEEvNS_9FwdParamsE,(.L_x_20024 - _ZN10layer_norm31ln_parallel_residual_fwd_kernelINS_13Kernel_traitsIf6__halfS2_S2_fjLj3072ELj1ELj1ELj4ELj16ENS_18Kernel_traits_baseILj3072EfS2_S2_S2_fjLj128EEEEELb1ELb0ELb0EEEvNS_9FwdParamsE)
        .other          _ZN10layer_norm31ln_parallel_residual_fwd_kernelINS_13Kernel_traitsIf6__halfS2_S2_fjLj3072ELj1ELj1ELj4ELj16ENS_18Kernel_traits_baseILj3072EfS2_S2_S2_fjLj128EEEEELb1ELb0ELb0EEEvNS_9FwdParamsE,@"STO_CUDA_ENTRY STV_DEFAULT"
_ZN10layer_norm31ln_parallel_residual_fwd_kernelINS_13Kernel_traitsIf6__halfS2_S2_fjLj3072ELj1ELj1ELj4ELj16ENS_18Kernel_traits_baseILj3072EfS2_S2_S2_fjLj128EEEEELb1ELb0ELb0EEEvNS_9FwdParamsE:
.text._ZN10layer_norm31ln_parallel_residual_fwd_kernelINS_13Kernel_traitsIf6__halfS2_S2_fjLj3072ELj1ELj1ELj4ELj16ENS_18Kernel_traits_baseILj3072EfS2_S2_S2_fjLj128EEEEELb1ELb0ELb0EEEvNS_9FwdParamsE:
        /* <DEDUP_REMOVED lines=96> */
.L_x_10355:
[----:B------:R-:W-:Y:S05]  /*0600*/  BSYNC B0 ;  /* 0x0000000000007941 */ /* 0x000fea0003800000 */
.L_x_10354:
        /* <DEDUP_REMOVED lines=33> */
.L_x_10357:
[----:B------:R-:W-:Y:S05]  /*0820*/  BSYNC B0 ;  /* 0x0000000000007941 */ /* 0x000fea0003800000 */
.L_x_10356:
        /* <DEDUP_REMOVED lines=32> */
.L_x_10359:
[----:B------:R-:W-:Y:S05]  /*0a30*/  BSYNC B0 ;  /* 0x0000000000007941 */ /* 0x000fea0003800000 */
.L_x_10358:
        /* <DEDUP_REMOVED lines=30> */
[----:B------:R-:W-:Y:S01]  /*0c20*/  SHF.L.U32 R105, R105, 0x3, RZ ;  /* 0x0000000369697819 */ /* 0x000fe200000006ff */
[----:B------:R-:W-:Y:S01]  /*0c30*/  IMAD.WIDE.U32 R106, R106, -0x326172a9, RZ ;  /* 0xcd9e8d576a6a7825 */ /* 0x000fe200078e00ff */
[----:B------:R-:W-:-:S02]  /*0c40*/  IADD3 R138, R2, 0x5384540f, RZ ;  /* 0x5384540f028a7810 */ /* 0x000fc40007ffe0ff */
[----:B------:R-:W-:Y:S01]  /*0c50*/  IADD3 R139, R2, -0xe443238, RZ ;  /* 0xf1bbcdc8028b7810 */ /* 0x000fe20007ffe0ff */
[----:B------:R-:W-:Y:S01]  /*0c60*/  IMAD.IADD R103, R108, 0x1, -R103 ;  /* 0x000000016c677824 */ /* 0x000fe200078e0a67 */
[----:B------:R-:W0:Y:S01]  /*0c70*/  I2F.U32 R105, R105 ;  /* 0x0000006900697306 */ /* 0x000e220000201000 */
[----:B------:R-:W-:Y:S02]  /*0c80*/  LOP3.LUT R108, R101, R102, R137, 0x96, !PT ;  /* 0x00000066656c7212 */ /* 0x000fe400078e9689 */
[----:B------:R-:W-:Y:S02]  /*0c90*/  LOP3.LUT R104, R107, R104, R138, 0x96, !PT ;  /* 0x000000686b687212 */ /* 0x000fe400078e968a */
[C---:B------:R-:W-:Y:S01]  /*0ca0*/  IADD3 R140, R3.reuse, -0x24c28bd8, RZ ;  /* 0xdb3d7428038c7810 */ /* 0x040fe20007ffe0ff */
[----:B------:R-:W-:Y:S01]  /*0cb0*/  IMAD.HI.U32 R102, R108, -0x326172a9, RZ ;  /* 0xcd9e8d576c667827 */ /* 0x000fe200078e00ff */
[----:B------:R-:W-:Y:S02]  /*0cc0*/  IMNMX R103, RZ, R103, !PT ;  /* 0x00000067ff677217 */ /* 0x000fe40007800200 */
[----:B------:R-:W-:Y:S01]  /*0cd0*/  IADD3 R141, R3, -0x695add53, RZ ;  /* 0x96a522ad038d7810 */ /* 0x000fe20007ffe0ff */
[----:B------:R-:W-:Y:S01]  /*0ce0*/  IMAD.HI.U32 R101, R104, -0x2daee0ad, RZ ;  /* 0xd2511f5368657827 */ /* 0x000fe200078e00ff */
[----:B------:R-:W-:-:S02]  /*0cf0*/  LOP3.LUT R102, R102, R106, R139, 0x96, !PT ;  /* 0x0000006a66667212 */ /* 0x000fc400078e968b */
[----:B------:R-:W-:Y:S02]  /*0d00*/  IMNMX R103, R103, 0x20, PT ;  /* 0x0000002067677817 */ /* 0x000fe40003800200 */
[----:B------:R-:W-:Y:S01]  /*0d10*/  LOP3.LUT R152, R101, R100, R140, 0x96, !PT ;  /* 0x0000006465987212 */ /* 0x000fe200078e968c */
[----:B0-----:R0:W1:Y:S01]  /*0d20*/  MUFU.RCP R143, R105 ;  /* 0x00000069008f7308 */ /* 0x0010620000001000 */
[----:B------:R-:W-:Y:S01]  /*0d30*/  IMAD R100, R104, -0x2daee0ad, RZ ;  /* 0xd2511f5368647824 */ /* 0x000fe200078e02ff */
[----:B------:R-:W-:Y:S01]  /*0d40*/  IADD3 R142, R2, -0x700cb87f, RZ ;  /* 0x8ff34781028e7810 */ /* 0x000fe20007ffe0ff */
[----:B------:R-:W-:Y:S01]  /*0d50*/  IMAD.HI.U32 R144, R102, -0x2daee0ad, RZ ;  /* 0xd2511f5366907827 */ /* 0x000fe200078e00ff */
[----:B------:R-:W-:-:S03]  /*0d60*/  LOP3.LUT R146, R146, 0x3, RZ, 0xc0, !PT ;  /* 0x0000000392927812 */ /* 0x000fc600078ec0ff */
[----:B------:R-:W-:Y:S01]  /*0d70*/  IMAD R101, R108, -0x326172a9, RZ ;  /* 0xcd9e8d576c657824 */ /* 0x000fe200078e02ff */
[----:B------:R-:W-:Y:S01]  /*0d80*/  LOP3.LUT R144, R144, R100, R141, 0x96, !PT ;  /* 0x0000006490907212 */ /* 0x000fe200078e968d */
[----:B------:R-:W-:-:S04]  /*0d90*/  IMAD.HI.U32 R145, R152, -0x326172a9, RZ ;  /* 0xcd9e8d5798917827 */ /* 0x000fc800078e00ff */
[----:B------:R-:W-:Y:S01]  /*0da0*/  IMAD.IADD R103, R110, 0x1, R103 ;  /* 0x000000016e677824 */ /* 0x000fe200078e0267 */
[----:B------:R-:W-:Y:S01]  /*0db0*/  LOP3.LUT R145, R145, R101, R142, 0x96, !PT ;  /* 0x0000006591917212 */ /* 0x000fe200078e968e */
[----:B------:R-:W-:Y:S02]  /*0dc0*/  IMAD R150, R102, -0x2daee0ad, RZ ;  /* 0xd2511f5366967824 */ /* 0x000fe400078e02ff */
[----:B------:R-:W-:Y:S02]  /*0dd0*/  IMAD.SHL.U32 R149, R103, 0x8, RZ ;  /* 0x0000000867957824 */ /* 0x000fe400078e00ff */
[----:B01----:R-:W-:Y:S02]  /*0de0*/  IMAD R152, R152, -0x326172a9, RZ ;  /* 0xcd9e8d5798987824 */ /* 0x003fe400078e02ff */
.L_x_10761:
        /* <DEDUP_REMOVED lines=36> */
.L_x_10363:
[----:B0-----:R-:W-:Y:S02]  /*1030*/  MOV R164, R152 ;  /* 0x0000009800a47202 */ /* 0x001fe40000000f00 */
.L_x_10364:
[----:B------:R-:W-:Y:S05]  /*1040*/  BSYNC B1 ;  /* 0x0000000000017941 */ /* 0x000fea0003800000 */
.L_x_10362:
        /* <DEDUP_REMOVED lines=16> */
.L_x_10368:
[----:B------:R-:W-:Y:S05]  /*1150*/  BSYNC B2 ;  /* 0x0000000000027941 */ /* 0x000fea0003800000 */
.L_x_10367:
        /* <DEDUP_REMOVED lines=43> */
.L_x_10366:
[----:B------:R-:W-:Y:S05]  /*1410*/  BSYNC B1 ;  /* 0x0000000000017941 */ /* 0x000fea0003800000 */
.L_x_10365:
        /* <DEDUP_REMOVED lines=18> */
.L_x_10369:
        /* <DEDUP_REMOVED lines=12> */
.L_x_10372:
[----:B------:R-:W-:Y:S02]  /*1600*/  IMAD.MOV.U32 R146, RZ, RZ, R152 ;  /* 0x000000ffff927224 */ /* 0x000fe400078e0098 */
.L_x_10373:
[----:B------:R-:W-:Y:S05]  /*1610*/  BSYNC B1 ;  /* 0x0000000000017941 */ /* 0x000fea0003800000 */
.L_x_10371:
        /* <DEDUP_REMOVED lines=16> */
.L_x_10377:
[----:B------:R-:W-:Y:S05]  /*1720*/  BSYNC B2 ;  /* 0x0000000000027941 */ /* 0x000fea0003800000 */
.L_x_10376:
        /* <DEDUP_REMOVED lines=44> */
.L_x_10375:
[----:B------:R-:W-:Y:S05]  /*19f0*/  BSYNC B1 ;  /* 0x0000000000017941 */ /* 0x000fea0003800000 */
.L_x_10374:
        /* <DEDUP_REMOVED lines=10> */
.L_x_10370:
        /* <DEDUP_REMOVED lines=12> */
.L_x_10379:
[----:B------:R-:W-:Y:S02]  /*1b60*/  IMAD.MOV.U32 R146, RZ, RZ, R152 ;  /* 0x000000ffff927224 */ /* 0x000fe400078e0098 */
.L_x_10380:
[----:B------:R-:W-:Y:S05]  /*1b70*/  BSYNC B1 ;  /* 0x0000000000017941 */ /* 0x000fea0003800000 */
.L_x_10378:
        /* <DEDUP_REMOVED lines=16> */
.L_x_10384:
[----:B------:R-:W-:Y:S05]  /*1c80*/  BSYNC B2 ;  /* 0x0000000000027941 */ /* 0x000fea0003800000 */
.L_x_10383:
        /* <DEDUP_REMOVED lines=44> */
.L_x_10382:
[----:B------:R-:W-:Y:S05]  /*1f50*/  BSYNC B1 ;  /* 0x0000000000017941 */ /* 0x000fea0003800000 */
.L_x_10381:
        /* <DEDUP_REMOVED lines=15> */
.L_x_10385:
        /* <DEDUP_REMOVED lines=12> */
.L_x_10388:
[----:B------:R-:W-:Y:S02]  /*2110*/  IMAD.MOV.U32 R113, RZ, RZ, R152 ;  /* 0x000000ffff717224 */ /* 0x000fe400078e0098 */
.L_x_10389:
[----:B------:R-:W-:Y:S05]  /*2120*/  BSYNC B1 ;  /* 0x0000000000017941 */ /* 0x000fea0003800000 */
.L_x_10387:
        /* <DEDUP_REMOVED lines=16> */
.L_x_10393:
[----:B------:R-:W-:Y:S05]  /*2230*/  BSYNC B2 ;  /* 0x0000000000027941 */ /* 0x000fea0003800000 */
.L_x_10392:
[----:B------:R-:W-:Y:S01]  /*2240*/  IMAD.HI.U32 R108, R120, -0x326172a9, RZ ;  /* 0xcd9e8d57786c7827 */ /* 0x000fe200078e00ff */
[----:B------:R-:W-:-:S03]  /*2250*/  LOP3.LUT R114, R114, R147, R3, 0x96, !PT ;  /* 0x0000009372727212 */ /* 0x000fc600078e9603 */
[----:B------:R-:W-:Y:S01]  /*2260*/  IMAD R119, R120, -0x326172a9, RZ ;  /* 0xcd9e8d5778777824 */ /* 0x000fe200078e02ff */
[----:B------:R-:W-:Y:S01]  /*2270*/  LOP3.LUT R108, R108, R121, R2, 0x96, !PT ;  /* 0x000000796c6c7212 */ /* 0x000fe200078e9602 */
[----:B------:R-:W-:-:S04]  /*2280*/  IMAD.WIDE.U32 R116, R114, -0x326172a9, RZ ;  /* 0xcd9e8d5772747825 */ /* 0x000fc800078e00ff */
[----:B------:R-:W-:Y:S01]  /*2290*/  IMAD R118, R122, -0x2daee0ad, RZ ;  /* 0xd2511f537a767824 */ /* 0x000fe200078e02ff */
[----:B------:R-:W-:Y:S01]  /*22a0*/  LOP3.LUT R119, R117, R119, R124, 0x96, !PT ;  /* 0x0000007775777212 */ /* 0x000fe200078e967c */
[----:B------:R-:W-:Y:S01]  /*22b0*/  IMAD.WIDE.U32 R114, R108, -0x2daee0ad, RZ ;  /* 0xd2511f536c727825 */ /* 0x000fe200078e00ff */
[----:B------:R-:W-:-:S04]  /*22c0*/  HFMA2.MMA R108, -RZ, RZ, 0, 0 ;  /* 0x00000000ff6c7435 */ /* 0x000fc800000001ff */
        /* <DEDUP_REMOVED lines=35> */
.L_x_10391:
[----:B------:R-:W-:Y:S05]  /*2500*/  BSYNC B1 ;  /* 0x0000000000017941 */ /* 0x000fea0003800000 */
.L_x_10390:
        /* <DEDUP_REMOVED lines=10> */
.L_x_10386:
        /* <DEDUP_REMOVED lines=12> */
.L_x_10395:
[----:B------:R-:W-:Y:S02]  /*2670*/  IMAD.MOV.U32 R146, RZ, RZ, R152 ;  /* 0x000000ffff927224 */ /* 0x000fe400078e0098 */
.L_x_10396:
[----:B------:R-:W-:Y:S05]  /*2680*/  BSYNC B1 ;  /* 0x0000000000017941 */ /* 0x000fea0003800000 */
.L_x_10394:
        /* <DEDUP_REMOVED lines=16> */
.L_x_10400:
[----:B------:R-:W-:Y:S05]  /*2790*/  BSYNC B2 ;  /* 0x0000000000027941 */ /* 0x000fea0003800000 */
.L_x_10399:
        /* <DEDUP_REMOVED lines=11> */
[----:B------:R-:W-:Y:S01]  /*2850*/  IMAD.WIDE.U32 R144, R113, -0x326172a9, RZ ;  /* 0xcd9e8d5771907825 */ /* 0x000fe200078e00ff */
[----:B------:R-:W-:-:S04]  /*2860*/  MOV R113, RZ ;  /* 0x000000ff00717202 */ /* 0x000fc80000000f00 */
        /* <DEDUP_REMOVED lines=31> */
.L_x_10398:
[----:B------:R-:W-:Y:S05]  /*2a60*/  BSYNC B1 ;  /* 0x0000000000017941 */ /* 0x000fea0003800000 */
.L_x_10397:
        /* <DEDUP_REMOVED lines=15> */
.L_x_10401:
        /* <DEDUP_REMOVED lines=12> */
.L_x_10404:
[----:B------:R-:W-:Y:S02]  /*2c20*/  IMAD.MOV.U32 R146, RZ, RZ, R152 ;  /* 0x000000ffff927224 */ /* 0x000fe400078e0098 */
.L_x_10405:
[----:B------:R-:W-:Y:S05]  /*2c30*/  BSYNC B1 ;  /* 0x0000000000017941 */ /* 0x000fea0003800000 */
.L_x_10403:
        /* <DEDUP_REMOVED lines=16> */
.L_x_10409:
[----:B------:R-:W-:Y:S05]  /*2d40*/  BSYNC B2 ;  /* 0x0000000000027941 */ /* 0x000fea0003800000 */
.L_x_10408:
        /* <DEDUP_REMOVED lines=44> */
.L_x_10407:
[----:B------:R-:W-:Y:S05]  /*3010*/  BSYNC B1 ;  /* 0x0000000000017941 */ /* 0x000fea0003800000 */
.L_x_10406:
        /* <DEDUP_REMOVED lines=10> */
.L_x_10402:
        /* <DEDUP_REMOVED lines=12> */
.L_x_10411:
[----:B------:R-:W-:Y:S02]  /*3180*/  IMAD.MOV.U32 R146, RZ, RZ, R152 ;  /* 0x000000ffff927224 */ /* 0x000fe400078e0098 */
.L_x_10412:
[----:B------:R-:W-:Y:S05]  /*3190*/  BSYNC B1 ;  /* 0x0000000000017941 */ /* 0x000fea0003800000 */
.L_x_10410:
        /* <DEDUP_REMOVED lines=16> */
.L_x_10416:
[----:B------:R-:W-:Y:S05]  /*32a0*/  BSYNC B2 ;  /* 0x0000000000027941 */ /* 0x000fea0003800000 */
.L_x_10415:
        /* <DEDUP_REMOVED lines=44> */
.L_x_10414:
[----:B------:R-:W-:Y:S05]  /*3570*/  BSYNC B1 ;  /* 0x0000000000017941 */ /* 0x000fea0003800000 */
.L_x_10413:
        /* <DEDUP_REMOVED lines=15> */
.L_x_10417:
        /* <DEDUP_REMOVED lines=12> */
.L_x_10420:
[----:B------:R-:W-:Y:S02]  /*3730*/  IMAD.MOV.U32 R146, RZ, RZ, R152 ;  /* 0x000000ffff927224 */ /* 0x000fe400078e0098 */
.L_x_10421:
[----:B------:R-:W-:Y:S05]  /*3740*/  BSYNC B1 ;  /* 0x0000000000017941 */ /* 0x000fea0003800000 */
.L_x_10419:
        /* <DEDUP_REMOVED lines=16> */
.L_x_10425:
[----:B------:R-:W-:Y:S05]  /*3850*/  BSYNC B2 ;  /* 0x0000000000027941 */ /* 0x000fea0003800000 */
.L_x_10424:
        /* <DEDUP_REMOVED lines=44> */
.L_x_10423:
[----:B------:R-:W-:Y:S05]  /*3b20*/  BSYNC B1 ;  /* 0x0000000000017941 */ /* 0x000fea0003800000 */
.L_x_10422:
[----:B------:R-:W0:Y:S01]  /*3b30*/  I2F.U32 R109, R146 ;  /* 0x00000092006d7306 */ /* 0x000e220000201000 */
[----:B------:R-:W-:-:S05]  /*3b40*/  HADD2.F32 R113, -RZ, R101.H1_H1 ;  /* 0x30000065ff717230 */ /* 0x000fca0000004100 */
[----:B------:R-:W-:Y:S02]  /*3b50*/  FMUL.FTZ R113, R113, c[0x0][0x1e8] ;  /* 0x00007a0071717a20 */ /* 0x000fe40000410000 */
[----:B0-----:R-:W-:-:S05]  /*3b60*/  FFMA.FTZ R109, R109, R112, 1.1641532182693481445e-10 ;  /* 0x2f0000006d6d7423 */ /* 0x001fca0000010070 */
[----:B------:R-:W-:Y:S01]  /*3b70*/  FSETP.GTU.FTZ.AND P2, PT, R109, c[0x0][0x1e4], PT ;  /* 0x000079006d007a0b */ /* 0x000fe20003f5c000 */
[----:B------:R-:W-:-:S03]  /*3b80*/  @P0 HADD2.F32 R109, -RZ, R105.H1_H1 ;  /* 0x30000069ff6d0230 */ /* 0x000fc60000004100 */
[----:B------:R-:W-:Y:S02]  /*3b90*/  FSEL R113, R113, RZ, !P2 ;  /* 0x000000ff71717208 */ /* 0x000fe40005000000 */
[----:B------:R-:W-:-:S03]  /*3ba0*/  SEL R157, RZ, 0x1, P2 ;  /* 0x00000001ff9d7807 */ /* 0x000fc60001000000 */
[----:B------:R-:W-:-:S04]  /*3bb0*/  FADD.FTZ R166, R113, R166 ;  /* 0x000000a671a67221 */ /* 0x000fc80000010000 */
[----:B------:R-:W-:Y:S02]  /*3bc0*/  @P0 FADD.FTZ R166, R109, R166 ;  /* 0x000000a66da60221 */ /* 0x000fe40000010000 */
.L_x_10418:
        /* <DEDUP_REMOVED lines=12> */
.L_x_10427:
[----:B------:R-:W-:Y:S02]  /*3c90*/  IMAD.MOV.U32 R113, RZ, RZ, R152 ;  /* 0x000000ffff717224 */ /* 0x000fe400078e0098 */
.L_x_10428:
[----:B------:R-:W-:Y:S05]  /*3ca0*/  BSYNC B1 ;  /* 0x0000000000017941 */ /* 0x000fea0003800000 */
.L_x_10426:
        /* <DEDUP_REMOVED lines=16> */
.L_x_10432:
[----:B------:R-:W-:Y:S05]  /*3db0*/  BSYNC B2 ;  /* 0x0000000000027941 */ /* 0x000fea0003800000 */
.L_x_10431:
        /* <DEDUP_REMOVED lines=44> */
.L_x_10430:
[----:B------:R-:W-:Y:S05]  /*4080*/  BSYNC B1 ;  /* 0x0000000000017941 */ /* 0x000fea0003800000 */
.L_x_10429:
        /* <DEDUP_REMOVED lines=13> */
.L_x_10433:
        /* <DEDUP_REMOVED lines=12> */
.L_x_10436:
[----:B------:R-:W-:Y:S02]  /*4220*/  IMAD.MOV.U32 R113, RZ, RZ, R152 ;  /* 0x000000ffff717224 */ /* 0x000fe400078e0098 */
.L_x_10437:
[----:B------:R-:W-:Y:S05]  /*4230*/  BSYNC B1 ;  /* 0x0000000000017941 */ /* 0x000fea0003800000 */
.L_x_10435:
        /* <DEDUP_REMOVED lines=16> */
.L_x_10441:
[----:B------:R-:W-:Y:S05]  /*4340*/  BSYNC B2 ;  /* 0x0000000000027941 */ /* 0x000fea0003800000 */
.L_x_10440:
        /* <DEDUP_REMOVED lines=44> */
.L_x_10439:
[----:B------:R-:W-:Y:S05]  /*4610*/  BSYNC B1 ;  /* 0x0000000000017941 */ /* 0x000fea0003800000 */
.L_x_10438:
        /* <DEDUP_REMOVED lines=10> */
.L_x_10434:
        /* <DEDUP_REMOVED lines=12> */
.L_x_10443:
[----:B------:R-:W-:Y:S02]  /*4780*/  IMAD.MOV.U32 R113, RZ, RZ, R152 ;  /* 0x000000ffff717224 */ /* 0x000fe400078e0098 */
.L_x_10444:
[----:B------:R-:W-:Y:S05]  /*4790*/  BSYNC B1 ;  /* 0x0000000000017941 */ /* 0x000fea0003800000 */
.L_x_10442:
        /* <DEDUP_REMOVED lines=16> */
.L_x_10448:
[----:B------:R-:W-:Y:S05]  /*48a0*/  BSYNC B2 ;  /* 0x0000000000027941 */ /* 0x000fea0003800000 */
.L_x_10447:
        /* <DEDUP_REMOVED lines=44> */
.L_x_10446:
[----:B------:R-:W-:Y:S05]  /*4b70*/  BSYNC B1 ;  /* 0x0000000000017941 */ /* 0x000fea0003800000 */
.L_x_10445:
        /* <DEDUP_REMOVED lines=13> */
.L_x_10449:
        /* <DEDUP_REMOVED lines=12> */
.L_x_10452:
[----:B------:R-:W-:Y:S02]  /*4d10*/  MOV R110, R152 ;  /* 0x00000098006e7202 */ /* 0x000fe40000000f00 */
.L_x_10453:
[----:B------:R-:W-:Y:S05]  /*4d20*/  BSYNC B1 ;  /* 0x0000000000017941 */ /* 0x000fea0003800000 */
.L_x_10451:
        /* <DEDUP_REMOVED lines=16> */
.L_x_10457:
[----:B------:R-:W-:Y:S05]  /*4e30*/  BSYNC B2 ;  /* 0x0000000000027941 */ /* 0x000fea0003800000 */
.L_x_10456:
        /* <DEDUP_REMOVED lines=44> */
.L_x_10455:
[----:B------:R-:W-:Y:S05]  /*5100*/  BSYNC B1 ;  /* 0x0000000000017941 */ /* 0x000fea0003800000 */
.L_x_10454:
        /* <DEDUP_REMOVED lines=10> */
.L_x_10450:
        /* <DEDUP_REMOVED lines=12> */
.L_x_10459:
[----:B------:R-:W-:Y:S02]  /*5270*/  IMAD.MOV.U32 R110, RZ, RZ, R152 ;  /* 0x000000ffff6e7224 */ /* 0x000fe400078e0098 */
.L_x_10460:
[----:B------:R-:W-:Y:S05]  /*5280*/  BSYNC B1 ;  /* 0x0000000000017941 */ /* 0x000fea0003800000 */
.L_x_10458:
        /* <DEDUP_REMOVED lines=16> */
.L_x_10464:
[----:B------:R-:W-:Y:S05]  /*5390*/  BSYNC B2 ;  /* 0x0000000000027941 */ /* 0x000fea0003800000 */
.L_x_10463:
        /* <DEDUP_REMOVED lines=44> */
.L_x_10462:
[----:B------:R-:W-:Y:S05]  /*5660*/  BSYNC B1 ;  /* 0x0000000000017941 */ /* 0x000fea0003800000 */
.L_x_10461:
        /* <DEDUP_REMOVED lines=13> */
.L_x_10465:
        /* <DEDUP_REMOVED lines=12> */
.L_x_10468:
[----:B------:R-:W-:Y:S02]  /*5800*/  IMAD.MOV.U32 R110, RZ, RZ, R152 ;  /* 0x000000ffff6e7224 */ /* 0x000fe400078e0098 */
.L_x_10469:
[----:B------:R-:W-:Y:S05]  /*5810*/  BSYNC B1 ;  /* 0x0000000000017941 */ /* 0x000fea0003800000 */
.L_x_10467:
        /* <DEDUP_REMOVED lines=16> */
.L_x_10473:
[----:B------:R-:W-:Y:S05]  /*5920*/  BSYNC B2 ;  /* 0x0000000000027941 */ /* 0x000fea0003800000 */
.L_x_10472:
        /* <DEDUP_REMOVED lines=44> */
.L_x_10471:
[----:B------:R-:W-:Y:S05]  /*5bf0*/  BSYNC B1 ;  /* 0x0000000000017941 */ /* 0x000fea0003800000 */
.L_x_10470:
        /* <DEDUP_REMOVED lines=10> */
.L_x_10466:
        /* <DEDUP_REMOVED lines=12> */
.L_x_10475:
[----:B------:R-:W-:Y:S02]  /*5d60*/  IMAD.MOV.U32 R110, RZ, RZ, R152 ;  /* 0x000000ffff6e7224 */ /* 0x000fe400078e0098 */
.L_x_10476:
[----:B------:R-:W-:Y:S05]  /*5d70*/  BSYNC B1 ;  /* 0x0000000000017941 */ /* 0x000fea0003800000 */
.L_x_10474:
        /* <DEDUP_REMOVED lines=16> */
.L_x_10480:
[----:B------:R-:W-:Y:S05]  /*5e80*/  BSYNC B2 ;  /* 0x0000000000027941 */ /* 0x000fea0003800000 */
.L_x_10479:
        /* <DEDUP_REMOVED lines=44> */
.L_x_10478:
[----:B------:R-:W-:Y:S05]  /*6150*/  BSYNC B1 ;  /* 0x0000000000017941 */ /* 0x000fea0003800000 */
.L_x_10477:
        /* <DEDUP_REMOVED lines=13> */
.L_x_10481:
        /* <DEDUP_REMOVED lines=12> */
.L_x_10484:
[----:B------:R-:W-:Y:S02]  /*62f0*/  IMAD.MOV.U32 R113, RZ, RZ, R152 ;  /* 0x000000ffff717224 */ /* 0x000fe400078e0098 */
.L_x_10485:
[----:B------:R-:W-:Y:S05]  /*6300*/  BSYNC B1 ;  /* 0x0000000000017941 */ /* 0x000fea0003800000 */
.L_x_10483:
        /* <DEDUP_REMOVED lines=16> */
.L_x_10489:
[----:B------:R-:W-:Y:S05]  /*6410*/  BSYNC B2 ;  /* 0x0000000000027941 */ /* 0x000fea0003800000 */
.L_x_10488:
        /* <DEDUP_REMOVED lines=44> */
.L_x_10487:
[----:B------:R-:W-:Y:S05]  /*66e0*/  BSYNC B1 ;  /* 0x0000000000017941 */ /* 0x000fea0003800000 */
.L_x_10486:
        /* <DEDUP_REMOVED lines=10> */
.L_x_10482:
        /* <DEDUP_REMOVED lines=54> */
.L_x_10490:
[----:B------:R-:W-:Y:S02]  /*6af0*/  IADD3 R118, R151, 0x80, RZ ;  /* 0x0000008097767810 */ /* 0x000fe40007ffe0ff */
.L_x_10361:
[----:B------:R-:W-:Y:S05]  /*6b00*/  BSYNC B0 ;  /* 0x0000000000007941 */ /* 0x000fea0003800000 */
.L_x_10360:
        /* <DEDUP_REMOVED lines=30> */
.L_x_10494:
[----:B0-----:R-:W-:Y:S02]  /*6cf0*/  IMAD.MOV.U32 R119, RZ, RZ, R152 ;  /* 0x000000ffff777224 */ /* 0x001fe400078e0098 */
.L_x_10495:
[----:B------:R-:W-:Y:S05]  /*6d00*/  BSYNC B1 ;  /* 0x0000000000017941 */ /* 0x000fea0003800000 */
.L_x_10493:
        /* <DEDUP_REMOVED lines=16> */
.L_x_10499:
[----:B------:R-:W-:Y:S05]  /*6e10*/  BSYNC B2 ;  /* 0x0000000000027941 */ /* 0x000fea0003800000 */
.L_x_10498:
        /* <DEDUP_REMOVED lines=39> */
[----:B------:R-:W-:Y:S01]  /*7090*/  LOP3.LUT R145, R115, R116, R142, 0x96, !PT ;  /* 0x0000007473917212 */ /* 0x000fe200078e968e */
[----:B------:R-:W-:Y:S02]  /*70a0*/  HFMA2.MMA R116, -RZ, RZ, 0, 0 ;  /* 0x00000000ff747435 */ /* 0x000fe400000001ff */
[----:B------:R-:W-:Y:S01]  /*70b0*/  IMAD.MOV.U32 R152, RZ, RZ, R114 ;  /* 0x000000ffff987224 */ /* 0x000fe200078e0072 */
[----:B------:R-:W-:Y:S01]  /*70c0*/  LOP3.LUT R144, R113, R144, R141, 0x96, !PT ;  /* 0x0000009071907212 */ /* 0x000fe200078e968d */
[----:B------:R-:W-:Y:S02]  /*70d0*/  IMAD.MOV.U32 R150, RZ, RZ, R112 ;  /* 0x000000ffff967224 */ /* 0x000fe400078e0070 */
.L_x_10497:
[----:B------:R-:W-:Y:S05]  /*70e0*/  BSYNC B1 ;  /* 0x0000000000017941 */ /* 0x000fea0003800000 */
.L_x_10496:
[----:B------:R-:W0:Y:S01]  /*70f0*/  I2F.U32 R113, R119 ;  /* 0x0000007700717306 */ /* 0x000e220000201000 */
[----:B------:R-:W-:Y:S01]  /*7100*/  IMAD.MOV.U32 R112, RZ, RZ, 0x2f800000 ;  /* 0x2f800000ff707424 */ /* 0x000fe200078e00ff */
[----:B------:R-:W-:Y:S01]  /*7110*/  ISETP.NE.U32.AND P1, PT, RZ, c[0x0][0x178], PT ;  /* 0x00005e00ff007a0c */ /* 0x000fe20003f25070 */
[----:B-----5:R-:W-:Y:S01]  /*7120*/  HADD2.F32 R114, -RZ, R108.H0_H0 ;  /* 0x2000006cff727230 */ /* 0x020fe20000004100 */
[----:B------:R-:W-:-:S02]  /*7130*/  LOP3.LUT R185, R185, 0xfffffff7, RZ, 0xc0, !PT ;  /* 0xfffffff7b9b97812 */ /* 0x000fc400078ec0ff */
[----:B------:R-:W-:Y:S02]  /*7140*/  ISETP.NE.AND.EX P1, PT, RZ, c[0x0][0x17c], PT, P1 ;  /* 0x00005f00ff007a0c */ /* 0x000fe40003f25310 */
        /* <DEDUP_REMOVED lines=12> */
.L_x_10500:
        /* <DEDUP_REMOVED lines=12> */
.L_x_10503:
[----:B------:R-:W-:Y:S02]  /*72d0*/  IMAD.MOV.U32 R119, RZ, RZ, R152 ;  /* 0x000000ffff777224 */ /* 0x000fe400078e0098 */
.L_x_10504:
[----:B------:R-:W-:Y:S05]  /*72e0*/  BSYNC B1 ;  /* 0x0000000000017941 */ /* 0x000fea0003800000 */
.L_x_10502:
        /* <DEDUP_REMOVED lines=16> */
.L_x_10508:
[----:B------:R-:W-:Y:S05]  /*73f0*/  BSYNC B2 ;  /* 0x0000000000027941 */ /* 0x000fea0003800000 */
.L_x_10507:
        /* <DEDUP_REMOVED lines=44> */
.L_x_10506:
[----:B------:R-:W-:Y:S05]  /*76c0*/  BSYNC B1 ;  /* 0x0000000000017941 */ /* 0x000fea0003800000 */
.L_x_10505:
        /* <DEDUP_REMOVED lines=10> */
.L_x_10501:
        /* <DEDUP_REMOVED lines=12> */
.L_x_10510:
[----:B------:R-:W-:Y:S02]  /*7830*/  IMAD.MOV.U32 R119, RZ, RZ, R152 ;  /* 0x000000ffff777224 */ /* 0x000fe400078e0098 */
.L_x_10511:
[----:B------:R-:W-:Y:S05]  /*7840*/  BSYNC B1 ;  /* 0x0000000000017941 */ /* 0x000fea0003800000 */
.L_x_10509:
        /* <DEDUP_REMOVED lines=16> */
.L_x_10515:
[----:B------:R-:W-:Y:S05]  /*7950*/  BSYNC B2 ;  /* 0x0000000000027941 */ /* 0x000fea0003800000 */
.L_x_10514:
        /* <DEDUP_REMOVED lines=44> */
.L_x_10513:
[----:B------:R-:W-:Y:S05]  /*7c20*/  BSYNC B1 ;  /* 0x0000000000017941 */ /* 0x000fea0003800000 */
.L_x_10512:
        /* <DEDUP_REMOVED lines=15> */
.L_x_10516:
        /* <DEDUP_REMOVED lines=12> */
.L_x_10519:
[----:B------:R-:W-:Y:S02]  /*7de0*/  IMAD.MOV.U32 R113, RZ, RZ, R152 ;  /* 0x000000ffff717224 */ /* 0x000fe400078e0098 */
.L_x_10520:
[----:B------:R-:W-:Y:S05]  /*7df0*/  BSYNC B1 ;  /* 0x0000000000017941 */ /* 0x000fea0003800000 */
.L_x_10518:
        /* <DEDUP_REMOVED lines=16> */
.L_x_10524:
[----:B------:R-:W-:Y:S05]  /*7f00*/  BSYNC B2 ;  /* 0x0000000000027941 */ /* 0x000fea0003800000 */
.L_x_10523:
        /* <DEDUP_REMOVED lines=44> */
.L_x_10522:
[----:B------:R-:W-:Y:S05]  /*81d0*/  BSYNC B1 ;  /* 0x0000000000017941 */ /* 0x000fea0003800000 */
.L_x_10521:
        /* <DEDUP_REMOVED lines=10> */
.L_x_10517:
        /* <DEDUP_REMOVED lines=12> */
.L_x_10526:
[----:B------:R-:W-:Y:S02]  /*8340*/  IMAD.MOV.U32 R119, RZ, RZ, R152 ;  /* 0x000000ffff777224 */ /* 0x000fe400078e0098 */
.L_x_10527:
[----:B------:R-:W-:Y:S05]  /*8350*/  BSYNC B1 ;  /* 0x0000000000017941 */ /* 0x000fea0003800000 */
.L_x_10525:
        /* <DEDUP_REMOVED lines=16> */
.L_x_10531:
[----:B------:R-:W-:Y:S05]  /*8460*/  BSYNC B2 ;  /* 0x0000000000027941 */ /* 0x000fea0003800000 */
.L_x_10530:
        /* <DEDUP_REMOVED lines=44> */
.L_x_10529:
[----:B------:R-:W-:Y:S05]  /*8730*/  BSYNC B1 ;  /* 0x0000000000017941 */ /* 0x000fea0003800000 */
.L_x_10528:
        /* <DEDUP_REMOVED lines=15> */
.L_x_10532:
        /* <DEDUP_REMOVED lines=12> */
.L_x_10535:
[----:B------:R-:W-:Y:S02]  /*88f0*/  IMAD.MOV.U32 R119, RZ, RZ, R152 ;  /* 0x000000ffff777224 */ /* 0x000fe400078e0098 */
.L_x_10536:
[----:B------:R-:W-:Y:S05]  /*8900*/  BSYNC B1 ;  /* 0x0000000000017941 */ /* 0x000fea0003800000 */
.L_x_10534:
        /* <DEDUP_REMOVED lines=16> */
.L_x_10540:
[----:B------:R-:W-:Y:S05]  /*8a10*/  BSYNC B2 ;  /* 0x0000000000027941 */ /* 0x000fea0003800000 */
.L_x_10539:
        /* <DEDUP_REMOVED lines=44> */
.L_x_10538:
[----:B------:R-:W-:Y:S05]  /*8ce0*/  BSYNC B1 ;  /* 0x0000000000017941 */ /* 0x000fea0003800000 */
.L_x_10537:
        /* <DEDUP_REMOVED lines=10> */
.L_x_10533:
        /* <DEDUP_REMOVED lines=12> */
.L_x_10542:
[----:B------:R-:W-:Y:S02]  /*8e50*/  IMAD.MOV.U32 R119, RZ, RZ, R152 ;  /* 0x000000ffff777224 */ /* 0x000fe400078e0098 */
.L_x_10543:
[----:B------:R-:W-:Y:S05]  /*8e60*/  BSYNC B1 ;  /* 0x0000000000017941 */ /* 0x000fea0003800000 */
.L_x_10541:
        /* <DEDUP_REMOVED lines=16> */
.L_x_10547:
[----:B------:R-:W-:Y:S05]  /*8f70*/  BSYNC B2 ;  /* 0x0000000000027941 */ /* 0x000fea0003800000 */
.L_x_10546:
        /* <DEDUP_REMOVED lines=44> */
.L_x_10545:
[----:B------:R-:W-:Y:S05]  /*9240*/  BSYNC B1 ;  /* 0x0000000000017941 */ /* 0x000fea0003800000 */
.L_x_10544:
        /* <DEDUP_REMOVED lines=15> */
.L_x_10548:
        /* <DEDUP_REMOVED lines=12> */
.L_x_10551:
[----:B------:R-:W-:Y:S02]  /*9400*/  IMAD.MOV.U32 R119, RZ, RZ, R152 ;  /* 0x000000ffff777224 */ /* 0x000fe400078e0098 */
.L_x_10552:
[----:B------:R-:W-:Y:S05]  /*9410*/  BSYNC B1 ;  /* 0x0000000000017941 */ /* 0x000fea0003800000 */
.L_x_10550:
        /* <DEDUP_REMOVED lines=16> */
.L_x_10556:
[----:B------:R-:W-:Y:S05]  /*9520*/  BSYNC B2 ;  /* 0x0000000000027941 */ /* 0x000fea0003800000 */
.L_x_10555:
        /* <DEDUP_REMOVED lines=44> */
.L_x_10554:
[----:B------:R-:W-:Y:S05]  /*97f0*/  BSYNC B1 ;  /* 0x0000000000017941 */ /* 0x000fea0003800000 */
.L_x_10553:
        /* <DEDUP_REMOVED lines=10> */
.L_x_10549:
        /* <DEDUP_REMOVED lines=12> */
.L_x_10558:
[----:B------:R-:W-:Y:S02]  /*9960*/  IMAD.MOV.U32 R113, RZ, RZ, R152 ;  /* 0x000000ffff717224 */ /* 0x000fe400078e0098 */
.L_x_10559:
[----:B------:R-:W-:Y:S05]  /*9970*/  BSYNC B1 ;  /* 0x0000000000017941 */ /* 0x000fea0003800000 */
.L_x_10557:
        /* <DEDUP_REMOVED lines=16> */
.L_x_10563:
[----:B------:R-:W-:Y:S05]  /*9a80*/  BSYNC B2 ;  /* 0x0000000000027941 */ /* 0x000fea0003800000 */
.L_x_10562:
        /* <DEDUP_REMOVED lines=44> */
.L_x_10561:
[----:B------:R-:W-:Y:S05]  /*9d50*/  BSYNC B1 ;  /* 0x0000000000017941 */ /* 0x000fea0003800000 */
.L_x_10560:
        /* <DEDUP_REMOVED lines=13> */
.L_x_10564:
        /* <DEDUP_REMOVED lines=12> */
.L_x_10567:
[----:B------:R-:W-:Y:S02]  /*9ef0*/  IMAD.MOV.U32 R113, RZ, RZ, R152 ;  /* 0x000000ffff717224 */ /* 0x000fe400078e0098 */
.L_x_10568:
[----:B------:R-:W-:Y:S05]  /*9f00*/  BSYNC B1 ;  /* 0x0000000000017941 */ /* 0x000fea0003800000 */
.L_x_10566:
        /* <DEDUP_REMOVED lines=16> */
.L_x_10572:
[----:B------:R-:W-:Y:S05]  /*a010*/  BSYNC B2 ;  /* 0x0000000000027941 */ /* 0x000fea0003800000 */
.L_x_10571:
        /* <DEDUP_REMOVED lines=44> */
.L_x_10570:
[----:B------:R-:W-:Y:S05]  /*a2e0*/  BSYNC B1 ;  /* 0x0000000000017941 */ /* 0x000fea0003800000 */
.L_x_10569:
        /* <DEDUP_REMOVED lines=10> */
.L_x_10565:
        /* <DEDUP_REMOVED lines=12> */
.L_x_10574:
[----:B------:R-:W-:Y:S02]  /*a450*/  IMAD.MOV.U32 R113, RZ, RZ, R152 ;  /* 0x000000ffff717224 */ /* 0x000fe400078e0098 */
.L_x_10575:
[----:B------:R-:W-:Y:S05]  /*a460*/  BSYNC B1 ;  /* 0x0000000000017941 */ /* 0x000fea0003800000 */
.L_x_10573:
        /* <DEDUP_REMOVED lines=16> */
.L_x_10579:
[----:B------:R-:W-:Y:S05]  /*a570*/  BSYNC B2 ;  /* 0x0000000000027941 */ /* 0x000fea0003800000 */
.L_x_10578:
        /* <DEDUP_REMOVED lines=44> */
.L_x_10577:
[----:B------:R-:W-:Y:S05]  /*a840*/  BSYNC B1 ;  /* 0x0000000000017941 */ /* 0x000fea0003800000 */
.L_x_10576:
        /* <DEDUP_REMOVED lines=13> */
.L_x_10580:
        /* <DEDUP_REMOVED lines=12> */
.L_x_10583:
[----:B------:R-:W-:Y:S02]  /*a9e0*/  MOV R110, R152 ;  /* 0x00000098006e7202 */ /* 0x000fe40000000f00 */
.L_x_10584:
[----:B------:R-:W-:Y:S05]  /*a9f0*/  BSYNC B1 ;  /* 0x0000000000017941 */ /* 0x000fea0003800000 */
.L_x_10582:
        /* <DEDUP_REMOVED lines=16> */
.L_x_10588:
[----:B------:R-:W-:Y:S05]  /*ab00*/  BSYNC B2 ;  /* 0x0000000000027941 */ /* 0x000fea0003800000 */
.L_x_10587:
        /* <DEDUP_REMOVED lines=44> */
.L_x_10586:
[----:B------:R-:W-:Y:S05]  /*add0*/  BSYNC B1 ;  /* 0x0000000000017941 */ /* 0x000fea0003800000 */
.L_x_10585:
        /* <DEDUP_REMOVED lines=10> */
.L_x_10581:
        /* <DEDUP_REMOVED lines=12> */
.L_x_10590:
[----:B------:R-:W-:Y:S02]  /*af40*/  IMAD.MOV.U32 R110, RZ, RZ, R152 ;  /* 0x000000ffff6e7224 */ /* 0x000fe400078e0098 */
.L_x_10591:
[----:B------:R-:W-:Y:S05]  /*af50*/  BSYNC B1 ;  /* 0x0000000000017941 */ /* 0x000fea0003800000 */
.L_x_10589:
        /* <DEDUP_REMOVED lines=16> */
.L_x_10595:
[----:B------:R-:W-:Y:S05]  /*b060*/  BSYNC B2 ;  /* 0x0000000000027941 */ /* 0x000fea0003800000 */
.L_x_10594:
        /* <DEDUP_REMOVED lines=44> */
.L_x_10593:
[----:B------:R-:W-:Y:S05]  /*b330*/  BSYNC B1 ;  /* 0x0000000000017941 */ /* 0x000fea0003800000 */
.L_x_10592:
        /* <DEDUP_REMOVED lines=13> */
.L_x_10596:
        /* <DEDUP_REMOVED lines=12> */
.L_x_10599:
[----:B------:R-:W-:Y:S02]  /*b4d0*/  IMAD.MOV.U32 R110, RZ, RZ, R152 ;  /* 0x000000ffff6e7224 */ /* 0x000fe400078e0098 */
.L_x_10600:
[----:B------:R-:W-:Y:S05]  /*b4e0*/  BSYNC B1 ;  /* 0x0000000000017941 */ /* 0x000fea0003800000 */
.L_x_10598:
        /* <DEDUP_REMOVED lines=16> */
.L_x_10604:
[----:B------:R-:W-:Y:S05]  /*b5f0*/  BSYNC B2 ;  /* 0x0000000000027941 */ /* 0x000fea0003800000 */
.L_x_10603:
        /* <DEDUP_REMOVED lines=44> */
.L_x_10602:
[----:B------:R-:W-:Y:S05]  /*b8c0*/  BSYNC B1 ;  /* 0x0000000000017941 */ /* 0x000fea0003800000 */
.L_x_10601:
        /* <DEDUP_REMOVED lines=10> */
.L_x_10597:
        /* <DEDUP_REMOVED lines=12> */
.L_x_10606:
[----:B------:R-:W-:Y:S02]  /*ba30*/  IMAD.MOV.U32 R110, RZ, RZ, R152 ;  /* 0x000000ffff6e7224 */ /* 0x000fe400078e0098 */
.L_x_10607:
[----:B------:R-:W-:Y:S05]  /*ba40*/  BSYNC B1 ;  /* 0x0000000000017941 */ /* 0x000fea0003800000 */
.L_x_10605:
        /* <DEDUP_REMOVED lines=16> */
.L_x_10611:
[----:B------:R-:W-:Y:S05]  /*bb50*/  BSYNC B2 ;  /* 0x0000000000027941 */ /* 0x000fea0003800000 */
.L_x_10610:
        /* <DEDUP_REMOVED lines=44> */
.L_x_10609:
[----:B------:R-:W-:Y:S05]  /*be20*/  BSYNC B1 ;  /* 0x0000000000017941 */ /* 0x000fea0003800000 */
.L_x_10608:
        /* <DEDUP_REMOVED lines=13> */
.L_x_10612:
        /* <DEDUP_REMOVED lines=12> */
.L_x_10615:
[----:B------:R-:W-:Y:S02]  /*bfc0*/  IMAD.MOV.U32 R113, RZ, RZ, R152 ;  /* 0x000000ffff717224 */ /* 0x000fe400078e0098 */
.L_x_10616:
[----:B------:R-:W-:Y:S05]  /*bfd0*/  BSYNC B1 ;  /* 0x0000000000017941 */ /* 0x000fea0003800000 */
.L_x_10614:
        /* <DEDUP_REMOVED lines=16> */
.L_x_10620:
[----:B------:R-:W-:Y:S05]  /*c0e0*/  BSYNC B2 ;  /* 0x0000000000027941 */ /* 0x000fea0003800000 */
.L_x_10619:
        /* <DEDUP_REMOVED lines=44> */
.L_x_10618:
[----:B------:R-:W-:Y:S05]  /*c3b0*/  BSYNC B1 ;  /* 0x0000000000017941 */ /* 0x000fea0003800000 */
.L_x_10617:
        /* <DEDUP_REMOVED lines=10> */
.L_x_10613:
        /* <DEDUP_REMOVED lines=54> */
.L_x_10621:
[----:B------:R-:W-:Y:S02]  /*c7c0*/  IADD3 R118, R118, 0x80, RZ ;  /* 0x0000008076767810 */ /* 0x000fe40007ffe0ff */
.L_x_10492:
[----:B------:R-:W-:Y:S05]  /*c7d0*/  BSYNC B0 ;  /* 0x0000000000007941 */ /* 0x000fea0003800000 */
.L_x_10491:
        /* <DEDUP_REMOVED lines=30> */
.L_x_10625:
[----:B0-----:R-:W-:Y:S02]  /*c9c0*/  IMAD.MOV.U32 R119, RZ, RZ, R152 ;  /* 0x000000ffff777224 */ /* 0x001fe400078e0098 */
.L_x_10626:
[----:B------:R-:W-:Y:S05]  /*c9d0*/  BSYNC B1 ;  /* 0x0000000000017941 */ /* 0x000fea0003800000 */
.L_x_10624:
        /* <DEDUP_REMOVED lines=16> */
.L_x_10630:
[----:B------:R-:W-:Y:S05]  /*cae0*/  BSYNC B2 ;  /* 0x0000000000027941 */ /* 0x000fea0003800000 */
.L_x_10629:
        /* <DEDUP_REMOVED lines=44> */
.L_x_10628:
[----:B------:R-:W-:Y:S05]  /*cdb0*/  BSYNC B1 ;  /* 0x0000000000017941 */ /* 0x000fea0003800000 */
.L_x_10627:
        /* <DEDUP_REMOVED lines=18> */
.L_x_10631:
        /* <DEDUP_REMOVED lines=12> */
.L_x_10634:
[----:B------:R-:W-:Y:S02]  /*cfa0*/  IMAD.MOV.U32 R119, RZ, RZ, R152 ;  /* 0x000000ffff777224 */ /* 0x000fe400078e0098 */
.L_x_10635:
[----:B------:R-:W-:Y:S05]  /*cfb0*/  BSYNC B1 ;  /* 0x0000000000017941 */ /* 0x000fea0003800000 */
.L_x_10633:
        /* <DEDUP_REMOVED lines=16> */
.L_x_10639:
[----:B------:R-:W-:Y:S05]  /*d0c0*/  BSYNC B2 ;  /* 0x0000000000027941 */ /* 0x000fea0003800000 */
.L_x_10638:
        /* <DEDUP_REMOVED lines=44> */
.L_x_10637:
[----:B------:R-:W-:Y:S05]  /*d390*/  BSYNC B1 ;  /* 0x0000000000017941 */ /* 0x000fea0003800000 */
.L_x_10636:
        /* <DEDUP_REMOVED lines=10> */
.L_x_10632:
        /* <DEDUP_REMOVED lines=12> */
.L_x_10641:
[----:B------:R-:W-:Y:S02]  /*d500*/  IMAD.MOV.U32 R119, RZ, RZ, R152 ;  /* 0x000000ffff777224 */ /* 0x000fe400078e0098 */
.L_x_10642:
[----:B------:R-:W-:Y:S05]  /*d510*/  BSYNC B1 ;  /* 0x0000000000017941 */ /* 0x000fea0003800000 */
.L_x_10640:
        /* <DEDUP_REMOVED lines=16> */
.L_x_10646:
[----:B------:R-:W-:Y:S05]  /*d620*/  BSYNC B2 ;  /* 0x0000000000027941 */ /* 0x000fea0003800000 */
.L_x_10645:
        /* <DEDUP_REMOVED lines=44> */
.L_x_10644:
[----:B------:R-:W-:Y:S05]  /*d8f0*/  BSYNC B1 ;  /* 0x0000000000017941 */ /* 0x000fea0003800000 */
.L_x_10643:
        /* <DEDUP_REMOVED lines=15> */
.L_x_10647:
        /* <DEDUP_REMOVED lines=12> */
.L_x_10650:
[----:B------:R-:W-:Y:S02]  /*dab0*/  IMAD.MOV.U32 R113, RZ, RZ, R152 ;  /* 0x000000ffff717224 */ /* 0x000fe400078e0098 */
.L_x_10651:
[----:B------:R-:W-:Y:S05]  /*dac0*/  BSYNC B1 ;  /* 0x0000000000017941 */ /* 0x000fea0003800000 */
.L_x_10649:
        /* <DEDUP_REMOVED lines=16> */
.L_x_10655:
[----:B------:R-:W-:Y:S05]  /*dbd0*/  BSYNC B2 ;  /* 0x0000000000027941 */ /* 0x000fea0003800000 */
.L_x_10654:
        /* <DEDUP_REMOVED lines=44> */
.L_x_10653:
[----:B------:R-:W-:Y:S05]  /*dea0*/  BSYNC B1 ;  /* 0x0000000000017941 */ /* 0x000fea0003800000 */
.L_x_10652:
        /* <DEDUP_REMOVED lines=10> */
.L_x_10648:
        /* <DEDUP_REMOVED lines=12> */
.L_x_10657:
[----:B------:R-:W-:Y:S02]  /*e010*/  IMAD.MOV.U32 R119, RZ, RZ, R152 ;  /* 0x000000ffff777224 */ /* 0x000fe400078e0098 */
.L_x_10658:
[----:B------:R-:W-:Y:S05]  /*e020*/  BSYNC B1 ;  /* 0x0000000000017941 */ /* 0x000fea0003800000 */
.L_x_10656:
        /* <DEDUP_REMOVED lines=16> */
.L_x_10662:
[----:B------:R-:W-:Y:S05]  /*e130*/  BSYNC B2 ;  /* 0x0000000000027941 */ /* 0x000fea0003800000 */
.L_x_10661:
        /* <DEDUP_REMOVED lines=44> */
.L_x_10660:
[----:B------:R-:W-:Y:S05]  /*e400*/  BSYNC B1 ;  /* 0x0000000000017941 */ /* 0x000fea0003800000 */
.L_x_10659:
        /* <DEDUP_REMOVED lines=15> */
.L_x_10663:
        /* <DEDUP_REMOVED lines=12> */
.L_x_10666:
[----:B------:R-:W-:Y:S02]  /*e5c0*/  IMAD.MOV.U32 R119, RZ, RZ, R152 ;  /* 0x000000ffff777224 */ /* 0x000fe400078e0098 */
.L_x_10667:
[----:B------:R-:W-:Y:S05]  /*e5d0*/  BSYNC B1 ;  /* 0x0000000000017941 */ /* 0x000fea0003800000 */
.L_x_10665:
        /* <DEDUP_REMOVED lines=16> */
.L_x_10671:
[----:B------:R-:W-:Y:S05]  /*e6e0*/  BSYNC B2 ;  /* 0x0000000000027941 */ /* 0x000fea0003800000 */
.L_x_10670:
        /* <DEDUP_REMOVED lines=44> */
.L_x_10669:
[----:B------:R-:W-:Y:S05]  /*e9b0*/  BSYNC B1 ;  /* 0x0000000000017941 */ /* 0x000fea0003800000 */
.L_x_10668:
        /* <DEDUP_REMOVED lines=10> */
.L_x_10664:
        /* <DEDUP_REMOVED lines=12> */
.L_x_10673:
[----:B------:R-:W-:Y:S02]  /*eb20*/  IMAD.MOV.U32 R119, RZ, RZ, R152 ;  /* 0x000000ffff777224 */ /* 0x000fe400078e0098 */
.L_x_10674:
[----:B------:R-:W-:Y:S05]  /*eb30*/  BSYNC B1 ;  /* 0x0000000000017941 */ /* 0x000fea0003800000 */
.L_x_10672:
        /* <DEDUP_REMOVED lines=16> */
.L_x_10678:
[----:B------:R-:W-:Y:S05]  /*ec40*/  BSYNC B2 ;  /* 0x0000000000027941 */ /* 0x000fea0003800000 */
.L_x_10677:
        /* <DEDUP_REMOVED lines=44> */
.L_x_10676:
[----:B------:R-:W-:Y:S05]  /*ef10*/  BSYNC B1 ;  /* 0x0000000000017941 */ /* 0x000fea0003800000 */
.L_x_10675:
        /* <DEDUP_REMOVED lines=15> */
.L_x_10679:
        /* <DEDUP_REMOVED lines=12> */
.L_x_10682:
[----:B------:R-:W-:Y:S02]  /*f0d0*/  IMAD.MOV.U32 R119, RZ, RZ, R152 ;  /* 0x000000ffff777224 */ /* 0x000fe400078e0098 */
.L_x_10683:
[----:B------:R-:W-:Y:S05]  /*f0e0*/  BSYNC B1 ;  /* 0x0000000000017941 */ /* 0x000fea0003800000 */
.L_x_10681:
        /* <DEDUP_REMOVED lines=16> */
.L_x_10687:
[----:B------:R-:W-:Y:S05]  /*f1f0*/  BSYNC B2 ;  /* 0x0000000000027941 */ /* 0x000fea0003800000 */
.L_x_10686:
        /* <DEDUP_REMOVED lines=44> */
.L_x_10685:
[----:B------:R-:W-:Y:S05]  /*f4c0*/  BSYNC B1 ;  /* 0x0000000000017941 */ /* 0x000fea0003800000 */
.L_x_10684:
[----:B------:R-:W0:Y:S01]  /*f4d0*/  I2F.U32 R109, R119 ;  /* 0x00000077006d7306 */ /* 0x000e220000201000 */
[----:B------:R-:W-:-:S05]  /*f4e0*/  HADD2.F32 R113, -RZ, R101.H1_H1 ;  /* 0x30000065ff717230 */ /* 0x000fca0000004100 */
[----:B------:R-:W-:Y:S02]  /*f4f0*/  FMUL.FTZ R113, R113, c[0x0][0x1e8] ;  /* 0x00007a0071717a20 */ /* 0x000fe40000410000 */
[----:B0-----:R-:W-:-:S05]  /*f500*/  FFMA.FTZ R109, R109, R112, 1.1641532182693481445e-10 ;  /* 0x2f0000006d6d7423 */ /* 0x001fca0000010070 */
[----:B------:R-:W-:-:S04]  /*f510*/  FSETP.GTU.FTZ.AND P2, PT, R109, c[0x0][0x1e4], PT ;  /* 0x000079006d007a0b */ /* 0x000fc80003f5c000 */
[----:B------:R-:W-:Y:S01]  /*f520*/  FSEL R109, R113, RZ, !P2 ;  /* 0x000000ff716d7208 */ /* 0x000fe20005000000 */
[----:B------:R-:W-:Y:S01]  /*f530*/  @P0 HADD2.F32 R113, -RZ, R105.H1_H1 ;  /* 0x30000069ff710230 */ /* 0x000fe20000004100 */
[----:B------:R-:W-:-:S03]  /*f540*/  SEL R157, RZ, 0x1, P2 ;  /* 0x00000001ff9d7807 */ /* 0x000fc60001000000 */
[----:B------:R-:W-:-:S04]  /*f550*/  FADD.FTZ R174, R109, R174 ;  /* 0x000000ae6dae7221 */ /* 0x000fc80000010000 */
[----:B------:R-:W-:Y:S02]  /*f560*/  @P0 FADD.FTZ R174, R113, R174 ;  /* 0x000000ae71ae0221 */ /* 0x000fe40000010000 */
.L_x_10680:
        /* <DEDUP_REMOVED lines=12> */
.L_x_10689:
[----:B------:R-:W-:Y:S02]  /*f630*/  IMAD.MOV.U32 R113, RZ, RZ, R152 ;  /* 0x000000ffff717224 */ /* 0x000fe400078e0098 */
.L_x_10690:
[----:B------:R-:W-:Y:S05]  /*f640*/  BSYNC B1 ;  /* 0x0000000000017941 */ /* 0x000fea0003800000 */
.L_x_10688:
        /* <DEDUP_REMOVED lines=16> */
.L_x_10694:
[----:B------:R-:W-:Y:S05]  /*f750*/  BSYNC B2 ;  /* 0x0000000000027941 */ /* 0x000fea0003800000 */
.L_x_10693:
        /* <DEDUP_REMOVED lines=44> */
.L_x_10692:
[----:B------:R-:W-:Y:S05]  /*fa20*/  BSYNC B1 ;  /* 0x0000000000017941 */ /* 0x000fea0003800000 */
.L_x_10691:
        /* <DEDUP_REMOVED lines=13> */
.L_x_10695:
        /* <DEDUP_REMOVED lines=12> */
.L_x_10698:
[----:B------:R-:W-:Y:S02]  /*fbc0*/  IMAD.MOV.U32 R113, RZ, RZ, R152 ;  /* 0x000000ffff717224 */ /* 0x000fe400078e0098 */
.L_x_10699:
[----:B------:R-:W-:Y:S05]  /*fbd0*/  BSYNC B1 ;  /* 0x0000000000017941 */ /* 0x000fea0003800000 */
.L_x_10697:
        /* <DEDUP_REMOVED lines=16> */
.L_x_10703:
[----:B------:R-:W-:Y:S05]  /*fce0*/  BSYNC B2 ;  /* 0x0000000000027941 */ /* 0x000fea0003800000 */
.L_x_10702:
        /* <DEDUP_REMOVED lines=44> */
.L_x_10701:
[----:B------:R-:W-:Y:S05]  /*ffb0*/  BSYNC B1 ;  /* 0x0000000000017941 */ /* 0x000fea0003800000 */
.L_x_10700:
        /* <DEDUP_REMOVED lines=10> */
.L_x_10696:
        /* <DEDUP_REMOVED lines=12> */
.L_x_10705:
[----:B------:R-:W-:Y:S02]  /*10120*/  IMAD.MOV.U32 R113, RZ, RZ, R152 ;  /* 0x000000ffff717224 */ /* 0x000fe400078e0098 */
.L_x_10706:
[----:B------:R-:W-:Y:S05]  /*10130*/  BSYNC B1 ;  /* 0x0000000000017941 */ /* 0x000fea0003800000 */
.L_x_10704:
        /* <DEDUP_REMOVED lines=16> */
.L_x_10710:
[----:B------:R-:W-:Y:S05]  /*10240*/  BSYNC B2 ;  /* 0x0000000000027941 */ /* 0x000fea0003800000 */
.L_x_10709:
        /* <DEDUP_REMOVED lines=44> */
.L_x_10708:
[----:B------:R-:W-:Y:S05]  /*10510*/  BSYNC B1 ;  /* 0x0000000000017941 */ /* 0x000fea0003800000 */
.L_x_10707:
        /* <DEDUP_REMOVED lines=13> */
.L_x_10711:
        /* <DEDUP_REMOVED lines=12> */
.L_x_10714:
[----:B------:R-:W-:Y:S02]  /*106b0*/  MOV R110, R152 ;  /* 0x00000098006e7202 */ /* 0x000fe40000000f00 */
.L_x_10715:
[----:B------:R-:W-:Y:S05]  /*106c0*/  BSYNC B1 ;  /* 0x0000000000017941 */ /* 0x000fea0003800000 */
.L_x_10713:
        /* <DEDUP_REMOVED lines=16> */
.L_x_10719:
[----:B------:R-:W-:Y:S05]  /*107d0*/  BSYNC B2 ;  /* 0x0000000000027941 */ /* 0x000fea0003800000 */
.L_x_10718:
        /* <DEDUP_REMOVED lines=44> */
.L_x_10717:
[----:B------:R-:W-:Y:S05]  /*10aa0*/  BSYNC B1 ;  /* 0x0000000000017941 */ /* 0x000fea0003800000 */
.L_x_10716:
        /* <DEDUP_REMOVED lines=10> */
.L_x_10712:
        /* <DEDUP_REMOVED lines=12> */
.L_x_10721:
[----:B------:R-:W-:Y:S02]  /*10c10*/  IMAD.MOV.U32 R110, RZ, RZ, R152 ;  /* 0x000000ffff6e7224 */ /* 0x000fe400078e0098 */
.L_x_10722:
[----:B------:R-:W-:Y:S05]  /*10c20*/  BSYNC B1 ;  /* 0x0000000000017941 */ /* 0x000fea0003800000 */
.L_x_10720:
        /* <DEDUP_REMOVED lines=16> */
.L_x_10726:
[----:B------:R-:W-:Y:S05]  /*10d30*/  BSYNC B2 ;  /* 0x0000000000027941 */ /* 0x000fea0003800000 */
.L_x_10725:
        /* <DEDUP_REMOVED lines=44> */
.L_x_10724:
[----:B------:R-:W-:Y:S05]  /*11000*/  BSYNC B1 ;  /* 0x0000000000017941 */ /* 0x000fea0003800000 */
.L_x_10723:
        /* <DEDUP_REMOVED lines=13> */
.L_x_10727:
        /* <DEDUP_REMOVED lines=12> */
.L_x_10730:
[----:B------:R-:W-:Y:S02]  /*111a0*/  IMAD.MOV.U32 R110, RZ, RZ, R152 ;  /* 0x000000ffff6e7224 */ /* 0x000fe400078e0098 */
.L_x_10731:
[----:B------:R-:W-:Y:S05]  /*111b0*/  BSYNC B1 ;  /* 0x0000000000017941 */ /* 0x000fea0003800000 */
.L_x_10729:
        /* <DEDUP_REMOVED lines=16> */
.L_x_10735:
[----:B------:R-:W-:Y:S05]  /*112c0*/  BSYNC B2 ;  /* 0x0000000000027941 */ /* 0x000fea0003800000 */
.L_x_10734:
        /* <DEDUP_REMOVED lines=44> */
.L_x_10733:
[----:B------:R-:W-:Y:S05]  /*11590*/  BSYNC B1 ;  /* 0x0000000000017941 */ /* 0x000fea0003800000 */
.L_x_10732:
[----:B------:R-:W0:Y:S01]  /*115a0*/  I2F.U32 R109, R110 ;  /* 0x0000006e006d7306 */ /* 0x000e220000201000 */
[----:B------:R-:W-:-:S05]  /*115b0*/  HADD2.F32 R113, -RZ, R103.H0_H0 ;  /* 0x20000067ff717230 */ /* 0x000fca0000004100 */
[----:B------:R-:W-:Y:S02]  /*115c0*/  FMUL.FTZ R113, R113, c[0x0][0x1e8] ;  /* 0x00007a0071717a20 */ /* 0x000fe40000410000 */
[----:B0-----:R-:W-:-:S05]  /*115d0*/  FFMA.FTZ R109, R109, R112, 1.1641532182693481445e-10 ;  /* 0x2f0000006d6d7423 */ /* 0x001fca0000010070 */
[----:B------:R-:W-:-:S04]  /*115e0*/  FSETP.GTU.FTZ.AND P5, PT, R109, c[0x0][0x1e4], PT ;  /* 0x000079006d007a0b */ /* 0x000fc80003fbc000 */
[----:B------:R-:W-:Y:S01]  /*115f0*/  FSEL R109, R113, RZ, !P5 ;  /* 0x000000ff716d7208 */ /* 0x000fe20006800000 */
[----:B------:R-:W-:Y:S01]  /*11600*/  @P0 HADD2.F32 R113, -RZ, R107.H0_H0 ;  /* 0x2000006bff710230 */ /* 0x000fe20000004100 */
[----:B------:R-:W-:-:S03]  /*11610*/  SEL R160, RZ, 0x1, P5 ;  /* 0x00000001ffa07807 */ /* 0x000fc60002800000 */
[----:B------:R-:W-:-:S04]  /*11620*/  FADD.FTZ R176, R109, R176 ;  /* 0x000000b06db07221 */ /* 0x000fc80000010000 */
[----:B------:R-:W-:Y:S02]  /*11630*/  @P0 FADD.FTZ R176, R113, R176 ;  /* 0x000000b071b00221 */ /* 0x000fe40000010000 */
.L_x_10728:
        /* <DEDUP_REMOVED lines=12> */
.L_x_10737:
[----:B------:R-:W-:Y:S02]  /*11700*/  IMAD.MOV.U32 R110, RZ, RZ, R152 ;  /* 0x000000ffff6e7224 */ /* 0x000fe400078e0098 */
.L_x_10738:
[----:B------:R-:W-:Y:S05]  /*11710*/  BSYNC B1 ;  /* 0x0000000000017941 */ /* 0x000fea0003800000 */
.L_x_10736:
        /* <DEDUP_REMOVED lines=16> */
.L_x_10742:
[----:B------:R-:W-:Y:S05]  /*11820*/  BSYNC B2 ;  /* 0x0000000000027941 */ /* 0x000fea0003800000 */
.L_x_10741:
        /* <DEDUP_REMOVED lines=44> */
.L_x_10740:
[----:B------:R-:W-:Y:S05]  /*11af0*/  BSYNC B1 ;  /* 0x0000000000017941 */ /* 0x000fea0003800000 */
.L_x_10739:
        /* <DEDUP_REMOVED lines=13> */
.L_x_10743:
        /* <DEDUP_REMOVED lines=12> */
.L_x_10746:
[----:B------:R-:W-:Y:S02]  /*11c90*/  IMAD.MOV.U32 R113, RZ, RZ, R152 ;  /* 0x000000ffff717224 */ /* 0x000fe400078e0098 */
.L_x_10747:
[----:B------:R-:W-:Y:S05]  /*11ca0*/  BSYNC B1 ;  /* 0x0000000000017941 */ /* 0x000fea0003800000 */
.L_x_10745:
        /* <DEDUP_REMOVED lines=16> */
.L_x_10751:
[----:B------:R-:W-:Y:S05]  /*11db0*/  BSYNC B2 ;  /* 0x0000000000027941 */ /* 0x000fea0003800000 */
.L_x_10750:
        /* <DEDUP_REMOVED lines=44> */
.L_x_10749:
[----:B------:R-:W-:Y:S05]  /*12080*/  BSYNC B1 ;  /* 0x0000000000017941 */ /* 0x000fea0003800000 */
.L_x_10748:
        /* <DEDUP_REMOVED lines=10> */
.L_x_10744:
        /* <DEDUP_REMOVED lines=54> */
.L_x_10623:
[----:B------:R-:W-:Y:S05]  /*12490*/  BSYNC B0 ;  /* 0x0000000000007941 */ /* 0x000fea0003800000 */
.L_x_10622:
        /* <DEDUP_REMOVED lines=34> */
.L_x_10762:
        /* <DEDUP_REMOVED lines=70> */
.L_x_10763:
        /* <DEDUP_REMOVED lines=11> */
[----:B------:R-:W-:Y:S01]  /*12bd0*/  @!P0 IADD3 R112, R112, R113, RZ ;  /* 0x0000007170708210 */ /* 0x000fe20007ffe0ff */
[----:B------:R-:W-:Y:S01]  /*12be0*/  IMAD.MOV.U32 R110, RZ, RZ, RZ ;  /* 0x000000ffff6e7224 */ /* 0x000fe200078e00ff */
[----:B------:R-:W-:Y:S01]  /*12bf0*/  ISETP.NE.AND P1, PT, RZ, UR6, PT ;  /* 0x00000006ff007c0c */ /* 0x000fe2000bf25270 */
[----:B------:R-:W-:Y:S01]  /*12c00*/  @!P0 IMAD.MOV.U32 R110, RZ, RZ, R149 ;  /* 0x000000ffff6e8224 */ /* 0x000fe200078e0095 */
[----:B------:R-:W-:Y:S01]  /*12c10*/  LOP3.LUT P2, RZ, R185, 0x20, RZ, 0xc0, !PT ;  /* 0x00000020b9ff7812 */ /* 0x000fe2000784c0ff */
[----:B------:R-:W-:Y:S02]  /*12c20*/  BSSY B0, `(.L_x_10754) ;  /* 0x0000062000007945 */ /* 0x000fe40003800000 */
        /* <DEDUP_REMOVED lines=69> */
[----:B------:R-:W-:Y:S01]  /*13080*/  F2FP.PACK_AB R108, R109, R108 ;  /* 0x0000006c6d6c723e */ /* 0x000fe200000000ff */
        /* <DEDUP_REMOVED lines=18> */
[----:B------:R-:W-:Y:S01]  /*131b0*/  FFMA.FTZ R190, R35, R190, R19 ;  /* 0x000000be23be7223 */ /* 0x000fe20000010013 */
[----:B------:R-:W-:Y:S01]  /*131c0*/  F2FP.PACK_AB R114, R118, R119 ;  /* 0x000000777672723e */ /* 0x000fe200000000ff */
[----:B------:R-:W-:-:S03]  /*131d0*/  IMAD.MOV.U32 R188, RZ, RZ, 0x10 ;  /* 0x00000010ffbc7424 */ /* 0x000fc600078e00ff */
[----:B------:R-:W-:Y:S01]  /*131e0*/  F2FP.PACK_AB R115, R190, R115 ;  /* 0x00000073be73723e */ /* 0x000fe200000000ff */
[----:B------:R-:W-:-:S04]  /*131f0*/  IMAD.WIDE.U32 R116, R151, R188, c[0x0][0x208] ;  /* 0x0000820097747625 */ /* 0x000fc800078e00bc */
[C---:B------:R-:W-:Y:S01]  /*13200*/  IMAD.WIDE.U32 R118, R151.reuse, R188, c[0x0][0x210] ;  /* 0x0000840097767625 */ /* 0x040fe200078e00bc */
[----:B------:R0:W-:Y:S01]  /*13210*/  STG.E.128 [R116.64], R108 ;  /* 0x0000006c74007986 */ /* 0x0001e2000c101d04 */
[----:B------:R-:W-:-:S03]  /*13220*/  IADD3 R151, R151, 0x80, RZ ;  /* 0x0000008097977810 */ /* 0x000fc60007ffe0ff */
[----:B------:R0:W-:Y:S04]  /*13230*/  STG.E.128 [R118.64], R112 ;  /* 0x0000007076007986 */ /* 0x0001e8000c101d04 */
.L_x_10755:
[----:B------:R-:W-:Y:S05]  /*13240*/  BSYNC B0 ;  /* 0x0000000000007941 */ /* 0x000fea0003800000 */
.L_x_10754:
        /* <DEDUP_REMOVED lines=30> */
[----:B------:R-:W-:Y:S01]  /*13430*/  HFMA2.MMA R188, -RZ, RZ, 0, 9.5367431640625e-07 ;  /* 0x00000010ffbc7435 */ /* 0x000fe200000001ff */
[----:B------:R-:W-:-:S02]  /*13440*/  FFMA.FTZ R116, R63, R116, R47 ;  /* 0x000000743f747223 */ /* 0x000fc4000001002f */
[----:B------:R-:W-:Y:S01]  /*13450*/  F2FP.PACK_AB R110, R117, R112 ;  /* 0x00000070756e723e */ /* 0x000fe200000000ff */
[----:B------:R-:W-:Y:S02]  /*13460*/  FFMA.FTZ R112, R60, R113, R44 ;  /* 0x000000713c707223 */ /* 0x000fe4000001002c */
        /* <DEDUP_REMOVED lines=9> */
[----:B------:R-:W-:-:S03]  /*13500*/  IMAD.WIDE.U32 R116, R151, R188, c[0x0][0x208] ;  /* 0x0000820097747625 */ /* 0x000fc600078e00bc */
[----:B------:R-:W-:Y:S01]  /*13510*/  F2FP.PACK_AB R115, R190, R115 ;  /* 0x00000073be73723e */ /* 0x000fe200000000ff */
[C---:B------:R-:W-:Y:S01]  /*13520*/  IMAD.WIDE.U32 R118, R151.reuse, R188, c[0x0][0x210] ;  /* 0x0000840097767625 */ /* 0x040fe200078e00bc */
[----:B------:R0:W-:Y:S01]  /*13530*/  STG.E.128 [R116.64], R108 ;  /* 0x0000006c74007986 */ /* 0x0001e2000c101d04 */
[----:B------:R-:W-:-:S03]  /*13540*/  IADD3 R151, R151, 0x80, RZ ;  /* 0x0000008097977810 */ /* 0x000fc60007ffe0ff */
[----:B------:R0:W-:Y:S04]  /*13550*/  STG.E.128 [R118.64], R112 ;  /* 0x0000007076007986 */ /* 0x0001e8000c101d04 */
.L_x_10757:
[----:B------:R-:W-:Y:S05]  /*13560*/  BSYNC B0 ;  /* 0x0000000000007941 */ /* 0x000fea0003800000 */
.L_x_10756:
        /* <DEDUP_REMOVED lines=45> */
[----:B------:R-:W-:Y:S01]  /*13840*/  IMAD.WIDE.U32 R118, R151, R186, c[0x0][0x210] ;  /* 0x0000840097767625 */ /* 0x000fe200078e00ba */
[----:B------:R0:W-:Y:S04]  /*13850*/  STG.E.128 [R116.64], R108 ;  /* 0x0000006c74007986 */ /* 0x0001e8000c101d04 */
[----:B------:R0:W-:Y:S02]  /*13860*/  STG.E.128 [R118.64], R112 ;  /* 0x0000007076007986 */ /* 0x0001e4000c101d04 */
.L_x_10759:
[----:B------:R-:W-:Y:S05]  /*13870*/  BSYNC B0 ;  /* 0x0000000000007941 */ /* 0x000fea0003800000 */
.L_x_10758:
[----:B------:R-:W-:Y:S02]  /*13880*/  IADD3 R126, R126, c[0x0][0x160], RZ ;  /* 0x000058007e7e7a10 */ /* 0x000fe40007ffe0ff */
[----:B------:R-:W-:Y:S02]  /*13890*/  LOP3.LUT P1, RZ, R148, 0xff, RZ, 0xc0, !PT ;  /* 0x000000ff94ff7812 */ /* 0x000fe4000782c0ff */
[----:B------:R-:W-:Y:S02]  /*138a0*/  ISETP.GE.AND P0, PT, R126, c[0x0][0x164], PT ;  /* 0x000059007e007a0c */ /* 0x000fe40003f06270 */
[----:B------:R-:W-:-:S11]  /*138b0*/  SEL R148, RZ, 0x1, P1 ;  /* 0x00000001ff947807 */ /* 0x000fd60000800000 */
[----:B01---5:R-:W-:Y:S01]  /*138c0*/  @P0 CALL.REL.NOINC `(.L_x_10760) ;  /* 0x0000001000000944 */ /* 0x023fe20003c00000 */
[----:B------:R-:W-:Y:S05]  /*138d0*/  BRA `(.L_x_10761) ;  /* 0xfffed51000007947 */ /* 0x000fea000383ffff */
.L_x_10760:
[----:B------:R-:W-:Y:S05]  /*138e0*/  EXIT ;  /* 0x000000000000794d */ /* 0x000fea0003800000 */
.L_x_10752:
[----:B------:R-:W-:Y:S01]  /*138f0*/  IMAD.MOV.U32 R116, RZ, RZ, 0x1 ;  /* 0x00000001ff747424 */ /* 0x000fe200078e00ff */
[----:B------:R-:W-:Y:S01]  /*13900*/  MOV R110, 0x13940 ;  /* 0x00013940006e7802 */ /* 0x000fe20000000f00 */
[----:B------:R-:W-:Y:S02]  /*13910*/  IMAD.MOV.U32 R113, RZ, RZ, 0x1f ;  /* 0x0000001fff717424 */ /* 0x000fe400078e00ff */
[----:B------:R-:W-:Y:S02]  /*13920*/  IMAD.MOV.U32 R114, RZ, RZ, -0x1 ;  /* 0xffffffffff727424 */ /* 0x000fe400078e00ff */
[----:B-----5:R-:W-:Y:S05]  /*13930*/  CALL.REL.NOINC `($__internal_44_$__cuda_sm70_shflsync_bfly_p) ;  /* 0x000006c000007944 */ /* 0x020fea0003c00000 */
[----:B-1----:R-:W-:Y:S01]  /*13940*/  IMAD.MOV.U32 R108, RZ, RZ, R116 ;  /* 0x000000ffff6c7224 */ /* 0x002fe200078e0074 */
[----:B0-----:R-:W-:Y:S05]  /*13950*/  BRA `(.L_x_10762) ;  /* 0xffffed6000007947 */ /* 0x001fea000383ffff */
.L_x_10753:
[----:B------:R-:W-:Y:S01]  /*13960*/  IMAD.MOV.U32 R116, RZ, RZ, 0x2 ;  /* 0x00000002ff747424 */ /* 0x000fe200078e00ff */
[----:B------:R-:W-:Y:S01]  /*13970*/  MOV R110, 0x139b0 ;  /* 0x000139b0006e7802 */ /* 0x000fe20000000f00 */
[----:B------:R-:W-:Y:S02]  /*13980*/  IMAD.MOV.U32 R113, RZ, RZ, 0x1f ;  /* 0x0000001fff717424 */ /* 0x000fe400078e00ff */
[----:B------:R-:W-:Y:S02]  /*13990*/  IMAD.MOV.U32 R114, RZ, RZ, -0x1 ;  /* 0xffffffffff727424 */ /* 0x000fe400078e00ff */
[----:B-----5:R-:W-:Y:S05]  /*139a0*/  CALL.REL.NOINC `($__internal_44_$__cuda_sm70_shflsync_bfly_p) ;  /* 0x0000065000007944 */ /* 0x020fea0003c00000 */
[----:B01----:R-:W-:Y:S01]  /*139b0*/  FADD.FTZ R109, R109, R116 ;  /* 0x000000746d6d7221 */ /* 0x003fe20000010000 */
[----:B------:R-:W-:Y:S01]  /*139c0*/  MOV R116, 0x4 ;  /* 0x0000000400747802 */ /* 0x000fe20000000f00 */
[----:B------:R-:W-:Y:S01]  /*139d0*/  IMAD.MOV.U32 R113, RZ, RZ, 0x1f ;  /* 0x0000001fff717424 */ /* 0x000fe200078e00ff */
[----:B------:R-:W-:Y:S01]  /*139e0*/  MOV R110, 0x13a10 ;  /* 0x00013a10006e7802 */ /* 0x000fe20000000f00 */
[----:B------:R-:W-:-:S02]  /*139f0*/  IMAD.MOV.U32 R114, RZ, RZ, -0x1 ;  /* 0xffffffffff727424 */ /* 0x000fc400078e00ff */
[----:B------:R-:W-:Y:S05]  /*13a00*/  CALL.REL.NOINC `($__internal_44_$__cuda_sm70_shflsync_bfly_p) ;  /* 0x000005f000007944 */ /* 0x000fea0003c00000 */
[----:B01----:R-:W-:Y:S01]  /*13a10*/  FADD.FTZ R109, R109, R116 ;  /* 0x000000746d6d7221 */ /* 0x003fe20000010000 */
[----:B------:R-:W-:Y:S01]  /*13a20*/  MOV R110, 0x13a70 ;  /* 0x00013a70006e7802 */ /* 0x000fe20000000f00 */
[----:B------:R-:W-:-:S02]  /*13a30*/  IMAD.MOV.U32 R116, RZ, RZ, 0x8 ;  /* 0x00000008ff747424 */ /* 0x000fc400078e00ff */
[----:B------:R-:W-:Y:S02]  /*13a40*/  IMAD.MOV.U32 R113, RZ, RZ, 0x1f ;  /* 0x0000001fff717424 */ /* 0x000fe400078e00ff */
[----:B------:R-:W-:Y:S02]  /*13a50*/  IMAD.MOV.U32 R114, RZ, RZ, -0x1 ;  /* 0xffffffffff727424 */ /* 0x000fe400078e00ff */
[----:B------:R-:W-:Y:S05]  /*13a60*/  CALL.REL.NOINC `($__internal_44_$__cuda_sm70_shflsync_bfly_p) ;  /* 0x0000059000007944 */ /* 0x000fea0003c00000 */
[----:B01----:R-:W-:Y:S01]  /*13a70*/  FADD.FTZ R109, R109, R116 ;  /* 0x000000746d6d7221 */ /* 0x003fe20000010000 */
[----:B------:R-:W-:Y:S01]  /*13a80*/  MOV R110, 0x13ad0 ;  /* 0x00013ad0006e7802 */ /* 0x000fe20000000f00 */
[----:B------:R-:W-:Y:S02]  /*13a90*/  IMAD.MOV.U32 R116, RZ, RZ, 0x10 ;  /* 0x00000010ff747424 */ /* 0x000fe400078e00ff */
[----:B------:R-:W-:Y:S02]  /*13aa0*/  IMAD.MOV.U32 R113, RZ, RZ, 0x1f ;  /* 0x0000001fff717424 */ /* 0x000fe400078e00ff */
[----:B------:R-:W-:Y:S02]  /*13ab0*/  IMAD.MOV.U32 R114, RZ, RZ, -0x1 ;  /* 0xffffffffff727424 */ /* 0x000fe400078e00ff */
[----:B------:R-:W-:Y:S05]  /*13ac0*/  CALL.REL.NOINC `($__internal_44_$__cuda_sm70_shflsync_bfly_p) ;  /* 0x0000053000007944 */ /* 0x000fea0003c00000 */
[----:B-1----:R-:W-:Y:S01]  /*13ad0*/  FADD.FTZ R108, R109, R116 ;  /* 0x000000746d6c7221 */ /* 0x002fe20000010000 */
[----:B------:R-:W-:Y:S01]  /*13ae0*/  LOP3.LUT P0, RZ, R185, 0x20, RZ, 0xc0, !PT ;  /* 0x00000020b9ff7812 */ /* 0x000fe2000780c0ff */
[----:B------:R-:W-:-:S02]  /*13af0*/  HFMA2.MMA R116, -RZ, RZ, 0, 5.9604644775390625e-08 ;  /* 0x00000001ff747435 */ /* 0x000fc400000001ff */
        /* <DEDUP_REMOVED lines=68> */
[----:B------:R-:W-:Y:S01]  /*13f40*/  IMAD.MOV.U32 R113, RZ, RZ, 0x1f ;  /* 0x0000001fff717424 */ /* 0x000fe200078e00ff */
[----:B------:R-:W-:Y:S01]  /*13f50*/  MOV R110, 0x13f80 ;  /* 0x00013f80006e7802 */ /* 0x000fe20000000f00 */
[----:B------:R-:W-:Y:S02]  /*13f60*/  IMAD.MOV.U32 R114, RZ, RZ, -0x1 ;  /* 0xffffffffff727424 */ /* 0x000fe400078e00ff */
[----:B------:R-:W-:Y:S05]  /*13f70*/  CALL.REL.NOINC `($__internal_44_$__cuda_sm70_shflsync_bfly_p) ;  /* 0x0000008000007944 */ /* 0x000fea0003c00000 */
[----:B-1----:R-:W-:Y:S01]  /*13f80*/  FADD.FTZ R115, R109, R116 ;  /* 0x000000746d737221 */ /* 0x002fe20000010000 */
[----:B------:R-:W-:Y:S01]  /*13f90*/  MOV R110, 0x13ff0 ;  /* 0x00013ff0006e7802 */ /* 0x000fe20000000f00 */
[----:B------:R-:W-:Y:S02]  /*13fa0*/  IMAD.MOV.U32 R116, RZ, RZ, 0x10 ;  /* 0x00000010ff747424 */ /* 0x000fe400078e00ff */
[----:B0-----:R-:W-:-:S02]  /*13fb0*/  IMAD.MOV.U32 R113, RZ, RZ, 0x1f ;  /* 0x0000001fff717424 */ /* 0x001fc400078e00ff */
[----:B------:R-:W-:Y:S02]  /*13fc0*/  IMAD.MOV.U32 R114, RZ, RZ, -0x1 ;  /* 0xffffffffff727424 */ /* 0x000fe400078e00ff */
[----:B------:R-:W-:Y:S02]  /*13fd0*/  IMAD.MOV.U32 R109, RZ, RZ, R115 ;  /* 0x000000ffff6d7224 */ /* 0x000fe400078e0073 */
[----:B------:R-:W-:Y:S05]  /*13fe0*/  CALL.REL.NOINC `($__internal_44_$__cuda_sm70_shflsync_bfly_p) ;  /* 0x0000001000007944 */ /* 0x000fea0003c00000 */
[----:B01----:R-:W-:Y:S05]  /*13ff0*/  BRA `(.L_x_10763) ;  /* 0xffffeb2000007947 */ /* 0x003fea000383ffff */
        .weak           $__internal_44_$__cuda_sm70_shflsync_bfly_p
        .type           $__internal_44_$__cuda_sm70_shflsync_bfly_p,@function
        .size           $__internal_44_$__cuda_sm70_shflsync_bfly_p,(.L_x_20024 - $__internal_44_$__cuda_sm70_shflsync_bfly_p)
$__internal_44_$__cuda_sm70_shflsync_bfly_p:
[----:B------:R-:W-:Y:S01]  /*14000*/  IMAD.MOV.U32 R111, RZ, RZ, 0x0 ;  /* 0x00000000ff6f7424 */ /* 0x000fe200078e00ff */
[----:B------:R-:W-:Y:S04]  /*14010*/  WARPSYNC R114 ;  /* 0x0000007200007348 */ /* 0x000fe80003800000 */
[----:B------:R0:W1:Y:S01]  /*14020*/  SHFL.BFLY PT, R116, R109, R116, R113 ;  /* 0x0c0000746d747389 */ /* 0x00006200000e0071 */
[----:B------:R-:W-:Y:S05]  /*14030*/  RET.REL.NODEC R110 `(_ZN10layer_norm31ln_parallel_residual_fwd_kernelINS_13Kernel_traitsIf6__halfS2_S2_fjLj3072ELj1ELj1ELj4ELj16ENS_18Kernel_traits_baseILj3072EfS2_S2_S2_fjLj128EEEEELb1ELb0ELb0EEEvNS_9FwdParamsE) ;  /* 0xfffebfc06e007950 */ /* 0x000fea0003c3ffff */
.L_x_10764:
        /* <DEDUP_REMOVED lines=12> */
.L_x_20024:


//--------------------- .text._ZN10layer_norm31ln_parallel_residual_fwd_kernelINS_13Kernel_traitsIf6__halfS2_S2_fjLj3072ELj1ELj1ELj4ELj16ENS_18Kernel_traits_baseILj3072EfS2_S2_S2_fjLj128EEEEELb1ELb0ELb1EEEvNS_9FwdParamsE --------------------------
	.section	.text._ZN10layer_norm31ln_parallel_residual_fwd_kernelINS_13Kernel_traitsIf6__halfS2_S2_fjLj3072ELj1ELj1ELj4ELj16ENS_18Kernel_traits_baseILj3072EfS2_S2_S2_fjLj128EEEEELb1ELb0ELb1EEEvNS_9FwdParamsE,"ax",@progbits
	.sectioninfo	@"SHI_REGISTERS=167"
	.align	128
        .global         _ZN10layer_norm31ln_parallel_residual_fwd_kernelINS_13Kernel_traitsIf6__halfS2_S2_fjLj3072ELj1ELj1ELj4ELj16ENS_18Kernel_traits_baseILj3072EfS2_S2_S2_fjLj128EEEEELb1ELb0ELb1EEEvNS_9FwdParamsE
        .type           _ZN10layer_norm31ln_parallel_residual_fwd_kernelINS_13Kernel_traitsIf6__halfS2_S2_fjLj3072ELj1ELj1ELj4ELj16ENS_18Kernel_traits_baseILj3072EfS2_S2_S2_fjLj128EEEEELb1ELb0ELb1EEEvNS_9FwdParamsE,@function
        .size           _ZN10layer_norm31ln_parallel_residual_fwd_kernelINS_13Kernel_traitsIf6__halfS2_S2_fjLj3072ELj1ELj1ELj4ELj16ENS_18Kernel_traits_baseILj3072EfS2_S2_S2_fjLj128EEEEELb1ELb0ELb1EEEvNS_9FwdParamsE,(.L_x_20025 - _ZN10layer_norm31ln_parallel_residual_fwd_kernelINS_13Kernel_traitsIf6__halfS2_S2_fjLj3072ELj1ELj1ELj4ELj16ENS_18Kernel_traits_baseILj3072EfS2_S2_S2_fjLj128EEEEELb1ELb0ELb1EEEvNS_9FwdParamsE)
        .other          _ZN10layer_norm31ln_parallel_residual_fwd_kernelINS_13Kernel_traitsIf6__halfS2_S2_fjLj3072ELj1ELj1ELj4ELj16ENS_18Kernel_traits_baseILj3072EfS2_S2_S2_fjLj128EEEEELb1ELb0ELb1EEEvNS_9FwdParamsE,@"STO_CUDA_ENTRY STV_DEFAULT"
_ZN10layer_norm31ln_parallel_residual_fwd_kernelINS_13Kernel_traitsIf6__halfS2_S2_fjLj3072ELj1ELj1ELj4ELj16ENS_18Kernel_traits_baseILj3072EfS2_S2_S2_fjLj128EEEEELb1ELb0ELb1EEEvNS_9FwdParamsE:
.text._ZN10layer_norm31ln_parallel_residual_fwd_kernelINS_13Kernel_traitsIf6__halfS2_S2_fjLj3072ELj1ELj1ELj4ELj16ENS_18Kernel_traits_baseILj3072EfS2_S2_S2_fjLj128EEEEELb1ELb0ELb1EEEvNS_9FwdParamsE:
        /* <DEDUP_REMOVED lines=113> */
[----:B------:R-:W-:-:S03]  /*0710*/  IMAD.SHL.U32 R4, R134, 0x20, RZ ;  /* 0x0000002086047824 */ /* 0x000fc600078e00ff */
        /* <DEDUP_REMOVED lines=41> */
.L_x_11155:
        /* <DEDUP_REMOVED lines=28> */
.L_x_10766:
[----:B0-----:R-:W-:Y:S02]  /*0b70*/  IMAD.MOV.U32 R121, RZ, RZ, R130 ;  /* 0x000000ffff797224 */ /* 0x001fe400078e0082 */
.L_x_10767:
[----:B------:R-:W-:Y:S05]  /*0b80*/  BSYNC B0 ;  /* 0x0000000000007941 */ /* 0x000fea0003800000 */
.L_x_10765:
        /* <DEDUP_REMOVED lines=16> */
.L_x_10771:
[----:B------:R-:W-:Y:S05]  /*0c90*/  BSYNC B1 ;  /* 0x0000000000017941 */ /* 0x000fea0003800000 */
.L_x_10770:
        /* <DEDUP_REMOVED lines=44> */
.L_x_10769:
[----:B------:R-:W-:Y:S05]  /*0f60*/  BSYNC B0 ;  /* 0x0000000000007941 */ /* 0x000fea0003800000 */
.L_x_10768:
        /* <DEDUP_REMOVED lines=17> */
.L_x_10772:
        /* <DEDUP_REMOVED lines=12> */
.L_x_10775:
[----:B------:R-:W-:Y:S02]  /*1140*/  IMAD.MOV.U32 R121, RZ, RZ, R130 ;  /* 0x000000ffff797224 */ /* 0x000fe400078e0082 */
.L_x_10776:
[----:B------:R-:W-:Y:S05]  /*1150*/  BSYNC B0 ;  /* 0x0000000000007941 */ /* 0x000fea0003800000 */
.L_x_10774:
        /* <DEDUP_REMOVED lines=16> */
.L_x_10780:
[----:B------:R-:W-:Y:S05]  /*1260*/  BSYNC B1 ;  /* 0x0000000000017941 */ /* 0x000fea0003800000 */
.L_x_10779:
        /* <DEDUP_REMOVED lines=44> */
.L_x_10778:
[----:B------:R-:W-:Y:S05]  /*1530*/  BSYNC B0 ;  /* 0x0000000000007941 */ /* 0x000fea0003800000 */
.L_x_10777:
        /* <DEDUP_REMOVED lines=10> */
.L_x_10773:
        /* <DEDUP_REMOVED lines=12> */
.L_x_10782:
[----:B------:R-:W-:Y:S02]  /*16a0*/  IMAD.MOV.U32 R121, RZ, RZ, R130 ;  /* 0x000000ffff797224 */ /* 0x000fe400078e0082 */
.L_x_10783:
[----:B------:R-:W-:Y:S05]  /*16b0*/  BSYNC B0 ;  /* 0x0000000000007941 */ /* 0x000fea0003800000 */
.L_x_10781:
        /* <DEDUP_REMOVED lines=16> */
.L_x_10787:
[----:B------:R-:W-:Y:S05]  /*17c0*/  BSYNC B1 ;  /* 0x0000000000017941 */ /* 0x000fea0003800000 */
.L_x_10786:
        /* <DEDUP_REMOVED lines=44> */
.L_x_10785:
[----:B------:R-:W-:Y:S05]  /*1a90*/  BSYNC B0 ;  /* 0x0000000000007941 */ /* 0x000fea0003800000 */
.L_x_10784:
        /* <DEDUP_REMOVED lines=14> */
.L_x_10788:
        /* <DEDUP_REMOVED lines=12> */
.L_x_10791:
[----:B------:R-:W-:Y:S02]  /*1c40*/  MOV R116, R130 ;  /* 0x0000008200747202 */ /* 0x000fe40000000f00 */
.L_x_10792:
[----:B------:R-:W-:Y:S05]  /*1c50*/  BSYNC B0 ;  /* 0x0000000000007941 */ /* 0x000fea0003800000 */
.L_x_10790:
        /* <DEDUP_REMOVED lines=16> */
.L_x_10796:
[----:B------:R-:W-:Y:S05]  /*1d60*/  BSYNC B1 ;  /* 0x0000000000017941 */ /* 0x000fea0003800000 */
.L_x_10795:
        /* <DEDUP_REMOVED lines=44> */
.L_x_10794:
[----:B------:R-:W-:Y:S05]  /*2030*/  BSYNC B0 ;  /* 0x0000000000007941 */ /* 0x000fea0003800000 */
.L_x_10793:
        /* <DEDUP_REMOVED lines=10> */
.L_x_10789:
        /* <DEDUP_REMOVED lines=12> */
.L_x_10798:
[----:B------:R-:W-:Y:S02]  /*21a0*/  MOV R116, R130 ;  /* 0x0000008200747202 */ /* 0x000fe40000000f00 */
.L_x_10799:
[----:B------:R-:W-:Y:S05]  /*21b0*/  BSYNC B0 ;  /* 0x0000000000007941 */ /* 0x000fea0003800000 */
.L_x_10797:
        /* <DEDUP_REMOVED lines=16> */
.L_x_10803:
[----:B------:R-:W-:Y:S05]  /*22c0*/  BSYNC B1 ;  /* 0x0000000000017941 */ /* 0x000fea0003800000 */
.L_x_10802:
        /* <DEDUP_REMOVED lines=44> */
.L_x_10801:
[----:B------:R-:W-:Y:S05]  /*2590*/  BSYNC B0 ;  /* 0x0000000000007941 */ /* 0x000fea0003800000 */
.L_x_10800:
        /* <DEDUP_REMOVED lines=14> */
.L_x_10804:
        /* <DEDUP_REMOVED lines=12> */
.L_x_10807:
[----:B------:R-:W-:Y:S02]  /*2740*/  IMAD.MOV.U32 R8, RZ, RZ, R130 ;  /* 0x000000ffff087224 */ /* 0x000fe400078e0082 */
.L_x_10808:
[----:B------:R-:W-:Y:S05]  /*2750*/  BSYNC B0 ;  /* 0x0000000000007941 */ /* 0x000fea0003800000 */
.L_x_10806:
        /* <DEDUP_REMOVED lines=16> */
.L_x_10812:
[----:B------:R-:W-:Y:S05]  /*2860*/  BSYNC B1 ;  /* 0x0000000000017941 */ /* 0x000fea0003800000 */
.L_x_10811:
        /* <DEDUP_REMOVED lines=44> */
.L_x_10810:
[----:B------:R-:W-:Y:S05]  /*2b30*/  BSYNC B0 ;  /* 0x0000000000007941 */ /* 0x000fea0003800000 */
.L_x_10809:
        /* <DEDUP_REMOVED lines=11> */
.L_x_10805:
        /* <DEDUP_REMOVED lines=12> */
.L_x_10814:
[----:B------:R-:W-:Y:S02]  /*2cb0*/  IMAD.MOV.U32 R116, RZ, RZ, R130 ;  /* 0x000000ffff747224 */ /* 0x000fe400078e0082 */
.L_x_10815:
[----:B------:R-:W-:Y:S05]  /*2cc0*/  BSYNC B0 ;  /* 0x0000000000007941 */ /* 0x000fea0003800000 */
.L_x_10813:
        /* <DEDUP_REMOVED lines=16> */
.L_x_10819:
[----:B------:R-:W-:Y:S05]  /*2dd0*/  BSYNC B1 ;  /* 0x0000000000017941 */ /* 0x000fea0003800000 */
.L_x_10818:
        /* <DEDUP_REMOVED lines=44> */
.L_x_10817:
[----:B------:R-:W-:Y:S05]  /*30a0*/  BSYNC B0 ;  /* 0x0000000000007941 */ /* 0x000fea0003800000 */
.L_x_10816:
        /* <DEDUP_REMOVED lines=14> */
.L_x_10820:
        /* <DEDUP_REMOVED lines=12> */
.L_x_10823:
[----:B------:R-:W-:Y:S02]  /*3250*/  IMAD.MOV.U32 R9, RZ, RZ, R130 ;  /* 0x000000ffff097224 */ /* 0x000fe400078e0082 */
.L_x_10824:
[----:B------:R-:W-:Y:S05]  /*3260*/  BSYNC B0 ;  /* 0x0000000000007941 */ /* 0x000fea0003800000 */
.L_x_10822:
        /* <DEDUP_REMOVED lines=16> */
.L_x_10828:
[----:B------:R-:W-:Y:S05]  /*3370*/  BSYNC B1 ;  /* 0x0000000000017941 */ /* 0x000fea0003800000 */
.L_x_10827:
        /* <DEDUP_REMOVED lines=44> */
.L_x_10826:
[----:B------:R-:W-:Y:S05]  /*3640*/  BSYNC B0 ;  /* 0x0000000000007941 */ /* 0x000fea0003800000 */
.L_x_10825:
        /* <DEDUP_REMOVED lines=11> */
.L_x_10821:
        /* <DEDUP_REMOVED lines=12> */
.L_x_10830:
[----:B------:R-:W-:Y:S02]  /*37c0*/  IMAD.MOV.U32 R121, RZ, RZ, R130 ;  /* 0x000000ffff797224 */ /* 0x000fe400078e0082 */
.L_x_10831:
[----:B------:R-:W-:Y:S05]  /*37d0*/  BSYNC B0 ;  /* 0x0000000000007941 */ /* 0x000fea0003800000 */
.L_x_10829:
        /* <DEDUP_REMOVED lines=16> */
.L_x_10835:
[----:B------:R-:W-:Y:S05]  /*38e0*/  BSYNC B1 ;  /* 0x0000000000017941 */ /* 0x000fea0003800000 */
.L_x_10834:
        /* <DEDUP_REMOVED lines=44> */
.L_x_10833:
[----:B------:R-:W-:Y:S05]  /*3bb0*/  BSYNC B0 ;  /* 0x0000000000007941 */ /* 0x000fea0003800000 */
.L_x_10832:
        /* <DEDUP_REMOVED lines=13> */
.L_x_10836:
        /* <DEDUP_REMOVED lines=12> */
.L_x_10839:
[----:B------:R-:W-:Y:S02]  /*3d50*/  IMAD.MOV.U32 R10, RZ, RZ, R130 ;  /* 0x000000ffff0a7224 */ /* 0x000fe400078e0082 */
.L_x_10840:
[----:B------:R-:W-:Y:S05]  /*3d60*/  BSYNC B0 ;  /* 0x0000000000007941 */ /* 0x000fea0003800000 */
.L_x_10838:
        /* <DEDUP_REMOVED lines=16> */
.L_x_10844:
[----:B------:R-:W-:Y:S05]  /*3e70*/  BSYNC B1 ;  /* 0x0000000000017941 */ /* 0x000fea0003800000 */
.L_x_10843:
        /* <DEDUP_REMOVED lines=44> */
.L_x_10842:
[----:B------:R-:W-:Y:S05]  /*4140*/  BSYNC B0 ;  /* 0x0000000000007941 */ /* 0x000fea0003800000 */
.L_x_10841:
        /* <DEDUP_REMOVED lines=11> */
.L_x_10837:
        /* <DEDUP_REMOVED lines=12> */
.L_x_10846:
[----:B------:R-:W-:Y:S02]  /*42c0*/  IMAD.MOV.U32 R123, RZ, RZ, R130 ;  /* 0x000000ffff7b7224 */ /* 0x000fe400078e0082 */
.L_x_10847:
[----:B------:R-:W-:Y:S05]  /*42d0*/  BSYNC B0 ;  /* 0x0000000000007941 */ /* 0x000fea0003800000 */
.L_x_10845:
        /* <DEDUP_REMOVED lines=16> */
.L_x_10851:
[----:B------:R-:W-:Y:S05]  /*43e0*/  BSYNC B1 ;  /* 0x0000000000017941 */ /* 0x000fea0003800000 */
.L_x_10850:
        /* <DEDUP_REMOVED lines=44> */
.L_x_10849:
[----:B------:R-:W-:Y:S05]  /*46b0*/  BSYNC B0 ;  /* 0x0000000000007941 */ /* 0x000fea0003800000 */
.L_x_10848:
        /* <DEDUP_REMOVED lines=13> */
.L_x_10852:
        /* <DEDUP_REMOVED lines=12> */
.L_x_10855:
[----:B------:R-:W-:Y:S02]  /*4850*/  IMAD.MOV.U32 R11, RZ, RZ, R130 ;  /* 0x000000ffff0b7224 */ /* 0x000fe400078e0082 */
.L_x_10856:
[----:B------:R-:W-:Y:S05]  /*4860*/  BSYNC B0 ;  /* 0x0000000000007941 */ /* 0x000fea0003800000 */
.L_x_10854:
        /* <DEDUP_REMOVED lines=16> */
.L_x_10860:
[----:B------:R-:W-:Y:S05]  /*4970*/  BSYNC B1 ;  /* 0x0000000000017941 */ /* 0x000fea0003800000 */
.L_x_10859:
        /* <DEDUP_REMOVED lines=44> */
.L_x_10858:
[----:B------:R-:W-:Y:S05]  /*4c40*/  BSYNC B0 ;  /* 0x0000000000007941 */ /* 0x000fea0003800000 */
.L_x_10857:
        /* <DEDUP_REMOVED lines=11> */
.L_x_10853:
        /* <DEDUP_REMOVED lines=12> */
.L_x_10862:
[----:B------:R-:W-:Y:S02]  /*4dc0*/  IMAD.MOV.U32 R118, RZ, RZ, R130 ;  /* 0x000000ffff767224 */ /* 0x000fe400078e0082 */
.L_x_10863:
[----:B------:R-:W-:Y:S05]  /*4dd0*/  BSYNC B0 ;  /* 0x0000000000007941 */ /* 0x000fea0003800000 */
.L_x_10861:
        /* <DEDUP_REMOVED lines=16> */
.L_x_10867:
[----:B------:R-:W-:Y:S05]  /*4ee0*/  BSYNC B1 ;  /* 0x0000000000017941 */ /* 0x000fea0003800000 */
.L_x_10866:
        /* <DEDUP_REMOVED lines=44> */
.L_x_10865:
[----:B------:R-:W-:Y:S05]  /*51b0*/  BSYNC B0 ;  /* 0x0000000000007941 */ /* 0x000fea0003800000 */
.L_x_10864:
        /* <DEDUP_REMOVED lines=13> */
.L_x_10868:
        /* <DEDUP_REMOVED lines=12> */
.L_x_10871:
[----:B------:R-:W-:Y:S02]  /*5350*/  MOV R118, R130 ;  /* 0x0000008200767202 */ /* 0x000fe40000000f00 */
.L_x_10872:
[----:B------:R-:W-:Y:S05]  /*5360*/  BSYNC B0 ;  /* 0x0000000000007941 */ /* 0x000fea0003800000 */
.L_x_10870:
        /* <DEDUP_REMOVED lines=16> */
.L_x_10876:
[----:B------:R-:W-:Y:S05]  /*5470*/  BSYNC B1 ;  /* 0x0000000000017941 */ /* 0x000fea0003800000 */
.L_x_10875:
        /* <DEDUP_REMOVED lines=44> */
.L_x_10874:
[----:B------:R-:W-:Y:S05]  /*5740*/  BSYNC B0 ;  /* 0x0000000000007941 */ /* 0x000fea0003800000 */
.L_x_10873:
        /* <DEDUP_REMOVED lines=10> */
.L_x_10869:
        /* <DEDUP_REMOVED lines=12> */
.L_x_10878:
[----:B------:R-:W-:Y:S02]  /*58b0*/  MOV R118, R130 ;  /* 0x0000008200767202 */ /* 0x000fe40000000f00 */
.L_x_10879:
[----:B------:R-:W-:Y:S05]  /*58c0*/  BSYNC B0 ;  /* 0x0000000000007941 */ /* 0x000fea0003800000 */
.L_x_10877:
        /* <DEDUP_REMOVED lines=16> */
.L_x_10883:
[----:B------:R-:W-:Y:S05]  /*59d0*/  BSYNC B1 ;  /* 0x0000000000017941 */ /* 0x000fea0003800000 */
.L_x_10882:
        /* <DEDUP_REMOVED lines=44> */
.L_x_10881:
[----:B------:R-:W-:Y:S05]  /*5ca0*/  BSYNC B0 ;  /* 0x0000000000007941 */ /* 0x000fea0003800000 */
.L_x_10880:
        /* <DEDUP_REMOVED lines=13> */
.L_x_10884:
        /* <DEDUP_REMOVED lines=12> */
.L_x_10887:
[----:B------:R-:W-:Y:S02]  /*5e40*/  IMAD.MOV.U32 R129, RZ, RZ, R130 ;  /* 0x000000ffff817224 */ /* 0x000fe400078e0082 */
.L_x_10888:
[----:B------:R-:W-:Y:S05]  /*5e50*/  BSYNC B0 ;  /* 0x0000000000007941 */ /* 0x000fea0003800000 */
.L_x_10886:
        /* <DEDUP_REMOVED lines=18> */
.L_x_10892:
[----:B------:R-:W-:Y:S05]  /*5f80*/  BSYNC B1 ;  /* 0x0000000000017941 */ /* 0x000fea0003800000 */
.L_x_10891:
        /* <DEDUP_REMOVED lines=44> */
.L_x_10890:
[----:B------:R-:W-:Y:S05]  /*6250*/  BSYNC B0 ;  /* 0x0000000000007941 */ /* 0x000fea0003800000 */
.L_x_10889:
        /* <DEDUP_REMOVED lines=11> */
.L_x_10885:
        /* <DEDUP_REMOVED lines=18> */
[----:B------:R-:W-:Y:S02]  /*6430*/  F2FP.PACK_AB R119, R142, R137 ;  /* 0x000000898e77723e */ /* 0x000fe400000000ff */
[----:B------:R-:W-:Y:S02]  /*6440*/  F2FP.PACK_AB R118, R127, R121 ;  /* 0x000000797f76723e */ /* 0x000fe400000000ff */
[----:B------:R-:W-:Y:S02]  /*6450*/  F2FP.PACK_AB R117, R143, R125 ;  /* 0x0000007d8f75723e */ /* 0x000fe400000000ff */
[----:B------:R-:W-:Y:S02]  /*6460*/  F2FP.PACK_AB R116, R126, R122 ;  /* 0x0000007a7e74723e */ /* 0x000fe400000000ff */
        /* <DEDUP_REMOVED lines=13> */
[----:B0-----:R-:W-:Y:S02]  /*6540*/  SHF.L.U32 R140, R128, 0x10, RZ ;  /* 0x00000010808c7819 */ /* 0x001fe400000006ff */
[----:B------:R-:W-:Y:S02]  /*6550*/  LOP3.LUT R124, R129, 0xffff, RZ, 0xc0, !PT ;  /* 0x0000ffff817c7812 */ /* 0x000fe400078ec0ff */
[----:B------:R-:W-:Y:S02]  /*6560*/  LOP3.LUT R151, R140, 0xff0000, RZ, 0xc0, !PT ;  /* 0x00ff00008c977812 */ /* 0x000fe400078ec0ff */
[----:B------:R-:W-:-:S02]  /*6570*/  PRMT R140, R11, 0x7104, RZ ;  /* 0x000071040b8c7816 */ /* 0x000fc400000000ff */
[----:B------:R-:W-:Y:S02]  /*6580*/  PRMT R151, R151, 0x4210, R124 ;  /* 0x0000421097977816 */ /* 0x000fe4000000007c */
[----:B------:R-:W-:Y:S02]  /*6590*/  LOP3.LUT R152, R9, 0xff, RZ, 0xc0, !PT ;  /* 0x000000ff09987812 */ /* 0x000fe400078ec0ff */
[----:B------:R-:W-:Y:S02]  /*65a0*/  LOP3.LUT R144, R8, 0xff, RZ, 0xc0, !PT ;  /* 0x000000ff08907812 */ /* 0x000fe400078ec0ff */
[----:B------:R-:W-:Y:S01]  /*65b0*/  LOP3.LUT R151, R151, 0xff00, R140, 0xf8, !PT ;  /* 0x0000ff0097977812 */ /* 0x000fe200078ef88c */
[----:B------:R-:W-:Y:S01]  /*65c0*/  IMAD.WIDE.U32 R152, R152, 0x1000000, RZ ;  /* 0x0100000098987825 */ /* 0x000fe200078e00ff */
        /* <DEDUP_REMOVED lines=10> */
.L_x_10893:
        /* <DEDUP_REMOVED lines=15> */
.L_x_10895:
[----:B-1----:R-:W-:Y:S02]  /*6760*/  IMAD.MOV.U32 R124, RZ, RZ, R130 ;  /* 0x000000ffff7c7224 */ /* 0x002fe400078e0082 */
.L_x_10896:
[----:B------:R-:W-:Y:S05]  /*6770*/  BSYNC B0 ;  /* 0x0000000000007941 */ /* 0x000fea0003800000 */
.L_x_10894:
        /* <DEDUP_REMOVED lines=16> */
.L_x_10900:
[----:B------:R-:W-:Y:S05]  /*6880*/  BSYNC B1 ;  /* 0x0000000000017941 */ /* 0x000fea0003800000 */
.L_x_10899:
        /* <DEDUP_REMOVED lines=44> */
.L_x_10898:
[----:B------:R-:W-:Y:S05]  /*6b50*/  BSYNC B0 ;  /* 0x0000000000007941 */ /* 0x000fea0003800000 */
.L_x_10897:
        /* <DEDUP_REMOVED lines=14> */
.L_x_10901:
        /* <DEDUP_REMOVED lines=12> */
.L_x_10904:
[----:B------:R-:W-:Y:S02]  /*6d00*/  IMAD.MOV.U32 R6, RZ, RZ, R130 ;  /* 0x000000ffff067224 */ /* 0x000fe400078e0082 */
.L_x_10905:
[----:B------:R-:W-:Y:S05]  /*6d10*/  BSYNC B0 ;  /* 0x0000000000007941 */ /* 0x000fea0003800000 */
.L_x_10903:
        /* <DEDUP_REMOVED lines=16> */
.L_x_10909:
[----:B------:R-:W-:Y:S05]  /*6e20*/  BSYNC B1 ;  /* 0x0000000000017941 */ /* 0x000fea0003800000 */
.L_x_10908:
        /* <DEDUP_REMOVED lines=44> */
.L_x_10907:
[----:B------:R-:W-:Y:S05]  /*70f0*/  BSYNC B0 ;  /* 0x0000000000007941 */ /* 0x000fea0003800000 */
.L_x_10906:
        /* <DEDUP_REMOVED lines=11> */
.L_x_10902:
        /* <DEDUP_REMOVED lines=12> */
.L_x_10911:
[----:B------:R-:W-:Y:S02]  /*7270*/  IMAD.MOV.U32 R146, RZ, RZ, R130 ;  /* 0x000000ffff927224 */ /* 0x000fe400078e0082 */
.L_x_10912:
[----:B------:R-:W-:Y:S05]  /*7280*/  BSYNC B0 ;  /* 0x0000000000007941 */ /* 0x000fea0003800000 */
.L_x_10910:
        /* <DEDUP_REMOVED lines=16> */
.L_x_10916:
[----:B------:R-:W-:Y:S05]  /*7390*/  BSYNC B1 ;  /* 0x0000000000017941 */ /* 0x000fea0003800000 */
.L_x_10915:
        /* <DEDUP_REMOVED lines=44> */
.L_x_10914:
[----:B------:R-:W-:Y:S05]  /*7660*/  BSYNC B0 ;  /* 0x0000000000007941 */ /* 0x000fea0003800000 */
.L_x_10913:
        /* <DEDUP_REMOVED lines=14> */
.L_x_10917:
        /* <DEDUP_REMOVED lines=12> */
.L_x_10920:
[----:B------:R-:W-:Y:S02]  /*7810*/  IMAD.MOV.U32 R7, RZ, RZ, R130 ;  /* 0x000000ffff077224 */ /* 0x000fe400078e0082 */
.L_x_10921:
[----:B------:R-:W-:Y:S05]  /*7820*/  BSYNC B0 ;  /* 0x0000000000007941 */ /* 0x000fea0003800000 */
.L_x_10919:
        /* <DEDUP_REMOVED lines=16> */
.L_x_10925:
[----:B------:R-:W-:Y:S05]  /*7930*/  BSYNC B1 ;  /* 0x0000000000017941 */ /* 0x000fea0003800000 */
.L_x_10924:
        /* <DEDUP_REMOVED lines=44> */
.L_x_10923:
[----:B------:R-:W-:Y:S05]  /*7c00*/  BSYNC B0 ;  /* 0x0000000000007941 */ /* 0x000fea0003800000 */
.L_x_10922:
        /* <DEDUP_REMOVED lines=11> */
.L_x_10918:
        /* <DEDUP_REMOVED lines=12> */
.L_x_10927:
[----:B------:R-:W-:Y:S02]  /*7d80*/  IMAD.MOV.U32 R116, RZ, RZ, R130 ;  /* 0x000000ffff747224 */ /* 0x000fe400078e0082 */
.L_x_10928:
[----:B------:R-:W-:Y:S05]  /*7d90*/  BSYNC B0 ;  /* 0x0000000000007941 */ /* 0x000fea0003800000 */
.L_x_10926:
        /* <DEDUP_REMOVED lines=16> */
.L_x_10932:
[----:B------:R-:W-:Y:S05]  /*7ea0*/  BSYNC B1 ;  /* 0x0000000000017941 */ /* 0x000fea0003800000 */
.L_x_10931:
        /* <DEDUP_REMOVED lines=44> */
.L_x_10930:
[----:B------:R-:W-:Y:S05]  /*8170*/  BSYNC B0 ;  /* 0x0000000000007941 */ /* 0x000fea0003800000 */
.L_x_10929:
        /* <DEDUP_REMOVED lines=14> */
.L_x_10933:
        /* <DEDUP_REMOVED lines=12> */
.L_x_10936:
[----:B------:R-:W-:Y:S02]  /*8320*/  MOV R8, R130 ;  /* 0x0000008200087202 */ /* 0x000fe40000000f00 */
.L_x_10937:
[----:B------:R-:W-:Y:S05]  /*8330*/  BSYNC B0 ;  /* 0x0000000000007941 */ /* 0x000fea0003800000 */
.L_x_10935:
        /* <DEDUP_REMOVED lines=16> */
.L_x_10941:
[----:B------:R-:W-:Y:S05]  /*8440*/  BSYNC B1 ;  /* 0x0000000000017941 */ /* 0x000fea0003800000 */
.L_x_10940:
        /* <DEDUP_REMOVED lines=44> */
.L_x_10939:
[----:B------:R-:W-:Y:S05]  /*8710*/  BSYNC B0 ;  /* 0x0000000000007941 */ /* 0x000fea0003800000 */
.L_x_10938:
        /* <DEDUP_REMOVED lines=11> */
.L_x_10934:
        /* <DEDUP_REMOVED lines=12> */
.L_x_10943:
[----:B------:R-:W-:Y:S02]  /*8890*/  MOV R116, R130 ;  /* 0x0000008200747202 */ /* 0x000fe40000000f00 */
.L_x_10944:
[----:B------:R-:W-:Y:S05]  /*88a0*/  BSYNC B0 ;  /* 0x0000000000007941 */ /* 0x000fea0003800000 */
.L_x_10942:
        /* <DEDUP_REMOVED lines=16> */
.L_x_10948:
[----:B------:R-:W-:Y:S05]  /*89b0*/  BSYNC B1 ;  /* 0x0000000000017941 */ /* 0x000fea0003800000 */
.L_x_10947:
        /* <DEDUP_REMOVED lines=44> */
.L_x_10946:
[----:B------:R-:W-:Y:S05]  /*8c80*/  BSYNC B0 ;  /* 0x0000000000007941 */ /* 0x000fea0003800000 */
.L_x_10945:
        /* <DEDUP_REMOVED lines=14> */
.L_x_10949:
        /* <DEDUP_REMOVED lines=12> */
.L_x_10952:
[----:B------:R-:W-:Y:S02]  /*8e30*/  IMAD.MOV.U32 R9, RZ, RZ, R130 ;  /* 0x000000ffff097224 */ /* 0x000fe400078e0082 */
.L_x_10953:
[----:B------:R-:W-:Y:S05]  /*8e40*/  BSYNC B0 ;  /* 0x0000000000007941 */ /* 0x000fea0003800000 */
.L_x_10951:
        /* <DEDUP_REMOVED lines=16> */
.L_x_10957:
[----:B------:R-:W-:Y:S05]  /*8f50*/  BSYNC B1 ;  /* 0x0000000000017941 */ /* 0x000fea0003800000 */
.L_x_10956:
        /* <DEDUP_REMOVED lines=44> */
.L_x_10955:
[----:B------:R-:W-:Y:S05]  /*9220*/  BSYNC B0 ;  /* 0x0000000000007941 */ /* 0x000fea0003800000 */
.L_x_10954:
        /* <DEDUP_REMOVED lines=11> */
.L_x_10950:
        /* <DEDUP_REMOVED lines=12> */
.L_x_10959:
[----:B------:R-:W-:Y:S02]  /*93a0*/  IMAD.MOV.U32 R140, RZ, RZ, R130 ;  /* 0x000000ffff8c7224 */ /* 0x000fe400078e0082 */
.L_x_10960:
[----:B------:R-:W-:Y:S05]  /*93b0*/  BSYNC B0 ;  /* 0x0000000000007941 */ /* 0x000fea0003800000 */
.L_x_10958:
        /* <DEDUP_REMOVED lines=16> */
.L_x_10964:
[----:B------:R-:W-:Y:S05]  /*94c0*/  BSYNC B1 ;  /* 0x0000000000017941 */ /* 0x000fea0003800000 */
.L_x_10963:
        /* <DEDUP_REMOVED lines=44> */
.L_x_10962:
[----:B------:R-:W-:Y:S05]  /*9790*/  BSYNC B0 ;  /* 0x0000000000007941 */ /* 0x000fea0003800000 */
.L_x_10961:
        /* <DEDUP_REMOVED lines=13> */
.L_x_10965:
        /* <DEDUP_REMOVED lines=12> */
.L_x_10968:
[----:B------:R-:W-:Y:S02]  /*9930*/  IMAD.MOV.U32 R10, RZ, RZ, R130 ;  /* 0x000000ffff0a7224 */ /* 0x000fe400078e0082 */
.L_x_10969:
[----:B------:R-:W-:Y:S05]  /*9940*/  BSYNC B0 ;  /* 0x0000000000007941 */ /* 0x000fea0003800000 */
.L_x_10967:
        /* <DEDUP_REMOVED lines=16> */
.L_x_10973:
[----:B------:R-:W-:Y:S05]  /*9a50*/  BSYNC B1 ;  /* 0x0000000000017941 */ /* 0x000fea0003800000 */
.L_x_10972:
        /* <DEDUP_REMOVED lines=44> */
.L_x_10971:
[----:B------:R-:W-:Y:S05]  /*9d20*/  BSYNC B0 ;  /* 0x0000000000007941 */ /* 0x000fea0003800000 */
.L_x_10970:
        /* <DEDUP_REMOVED lines=11> */
.L_x_10966:
        /* <DEDUP_REMOVED lines=12> */
.L_x_10975:
[----:B------:R-:W-:Y:S02]  /*9ea0*/  IMAD.MOV.U32 R146, RZ, RZ, R130 ;  /* 0x000000ffff927224 */ /* 0x000fe400078e0082 */
.L_x_10976:
[----:B------:R-:W-:Y:S05]  /*9eb0*/  BSYNC B0 ;  /* 0x0000000000007941 */ /* 0x000fea0003800000 */
.L_x_10974:
        /* <DEDUP_REMOVED lines=16> */
.L_x_10980:
[----:B------:R-:W-:Y:S05]  /*9fc0*/  BSYNC B1 ;  /* 0x0000000000017941 */ /* 0x000fea0003800000 */
.L_x_10979:
        /* <DEDUP_REMOVED lines=44> */
.L_x_10978:
[----:B------:R-:W-:Y:S05]  /*a290*/  BSYNC B0 ;  /* 0x0000000000007941 */ /* 0x000fea0003800000 */
.L_x_10977:
        /* <DEDUP_REMOVED lines=13> */
.L_x_10981:
        /* <DEDUP_REMOVED lines=12> */
.L_x_10984:
[----:B------:R-:W-:Y:S02]  /*a430*/  IMAD.MOV.U32 R11, RZ, RZ, R130 ;  /* 0x000000ffff0b7224 */ /* 0x000fe400078e0082 */
.L_x_10985:
[----:B------:R-:W-:Y:S05]  /*a440*/  BSYNC B0 ;  /* 0x0000000000007941 */ /* 0x000fea0003800000 */
.L_x_10983:
        /* <DEDUP_REMOVED lines=16> */
.L_x_10989:
[----:B------:R-:W-:Y:S05]  /*a550*/  BSYNC B1 ;  /* 0x0000000000017941 */ /* 0x000fea0003800000 */
.L_x_10988:
        /* <DEDUP_REMOVED lines=44> */
.L_x_10987:
[----:B------:R-:W-:Y:S05]  /*a820*/  BSYNC B0 ;  /* 0x0000000000007941 */ /* 0x000fea0003800000 */
.L_x_10986:
        /* <DEDUP_REMOVED lines=11> */
.L_x_10982:
        /* <DEDUP_REMOVED lines=12> */
.L_x_10991:
[----:B------:R-:W-:Y:S02]  /*a9a0*/  IMAD.MOV.U32 R118, RZ, RZ, R130 ;  /* 0x000000ffff767224 */ /* 0x000fe400078e0082 */
.L_x_10992:
[----:B------:R-:W-:Y:S05]  /*a9b0*/  BSYNC B0 ;  /* 0x0000000000007941 */ /* 0x000fea0003800000 */
.L_x_10990:
        /* <DEDUP_REMOVED lines=16> */
.L_x_10996:
[----:B------:R-:W-:Y:S05]  /*aac0*/  BSYNC B1 ;  /* 0x0000000000017941 */ /* 0x000fea0003800000 */
.L_x_10995:
        /* <DEDUP_REMOVED lines=44> */
.L_x_10994:
[----:B------:R-:W-:Y:S05]  /*ad90*/  BSYNC B0 ;  /* 0x0000000000007941 */ /* 0x000fea0003800000 */
.L_x_10993:
        /* <DEDUP_REMOVED lines=13> */
.L_x_10997:
        /* <DEDUP_REMOVED lines=12> */
.L_x_11000:
[----:B------:R-:W-:Y:S02]  /*af30*/  IMAD.MOV.U32 R118, RZ, RZ, R130 ;  /* 0x000000ffff767224 */ /* 0x000fe400078e0082 */
.L_x_11001:
[----:B------:R-:W-:Y:S05]  /*af40*/  BSYNC B0 ;  /* 0x0000000000007941 */ /* 0x000fea0003800000 */
.L_x_10999:
        /* <DEDUP_REMOVED lines=16> */
.L_x_11005:
[----:B------:R-:W-:Y:S05]  /*b050*/  BSYNC B1 ;  /* 0x0000000000017941 */ /* 0x000fea0003800000 */
.L_x_11004:
        /* <DEDUP_REMOVED lines=44> */
.L_x_11003:
[----:B------:R-:W-:Y:S05]  /*b320*/  BSYNC B0 ;  /* 0x0000000000007941 */ /* 0x000fea0003800000 */
.L_x_11002:
        /* <DEDUP_REMOVED lines=10> */
.L_x_10998:
        /* <DEDUP_REMOVED lines=12> */
.L_x_11007:
[----:B------:R-:W-:Y:S02]  /*b490*/  IMAD.MOV.U32 R118, RZ, RZ, R130 ;  /* 0x000000ffff767224 */ /* 0x000fe400078e0082 */
.L_x_11008:
[----:B------:R-:W-:Y:S05]  /*b4a0*/  BSYNC B0 ;  /* 0x0000000000007941 */ /* 0x000fea0003800000 */
.L_x_11006:
        /* <DEDUP_REMOVED lines=16> */
.L_x_11012:
[----:B------:R-:W-:Y:S05]  /*b5b0*/  BSYNC B1 ;  /* 0x0000000000017941 */ /* 0x000fea0003800000 */
.L_x_11011:
        /* <DEDUP_REMOVED lines=44> */
.L_x_11010:
[----:B------:R-:W-:Y:S05]  /*b880*/  BSYNC B0 ;  /* 0x0000000000007941 */ /* 0x000fea0003800000 */
.L_x_11009:
        /* <DEDUP_REMOVED lines=13> */
.L_x_11013:
        /* <DEDUP_REMOVED lines=12> */
.L_x_11016:
[----:B------:R-:W-:Y:S02]  /*ba20*/  MOV R129, R130 ;  /* 0x0000008200817202 */ /* 0x000fe40000000f00 */
.L_x_11017:
[----:B------:R-:W-:Y:S05]  /*ba30*/  BSYNC B0 ;  /* 0x0000000000007941 */ /* 0x000fea0003800000 */
.L_x_11015:
        /* <DEDUP_REMOVED lines=18> */
.L_x_11021:
[----:B------:R-:W-:Y:S05]  /*bb60*/  BSYNC B1 ;  /* 0x0000000000017941 */ /* 0x000fea0003800000 */
.L_x_11020:
        /* <DEDUP_REMOVED lines=44> */
.L_x_11019:
[----:B------:R-:W-:Y:S05]  /*be30*/  BSYNC B0 ;  /* 0x0000000000007941 */ /* 0x000fea0003800000 */
.L_x_11018:
        /* <DEDUP_REMOVED lines=11> */
.L_x_11014:
[----:B------:R-:W-:Y:S01]  /*bef0*/  SEL R155, RZ, 0x1, P2 ;  /* 0x00000001ff9b7807 */ /* 0x000fe20001000000 */
[----:B------:R-:W-:Y:S01]  /*bf00*/  IMAD.WIDE.U32 R152, R136, R150, c[0x0][0x188] ;  /* 0x0000620088987625 */ /* 0x000fe200078e0096 */
[----:B------:R-:W-:Y:S02]  /*bf10*/  ISETP.NE.AND P2, PT, R158, RZ, PT ;  /* 0x000000ff9e00720c */ /* 0x000fe40003f45270 */
[----:B------:R-:W-:Y:S02]  /*bf20*/  SEL R160, RZ, 0x1000000, P5 ;  /* 0x01000000ffa07807 */ /* 0x000fe40002800000 */
[----:B------:R-:W-:Y:S02]  /*bf30*/  ISETP.NE.AND P5, PT, R124, RZ, PT ;  /* 0x000000ff7c00720c */ /* 0x000fe40003fa5270 */
[----:B------:R-:W-:Y:S02]  /*bf40*/  F2FP.PACK_AB R119, R146, R144 ;  /* 0x000000909277723e */ /* 0x000fe400000000ff */
[----:B------:R-:W-:-:S02]  /*bf50*/  F2FP.PACK_AB R118, R145, R140 ;  /* 0x0000008c9176723e */ /* 0x000fc400000000ff */
[----:B------:R-:W-:Y:S02]  /*bf60*/  F2FP.PACK_AB R117, R141, R139 ;  /* 0x0000008b8d75723e */ /* 0x000fe400000000ff */
[----:B------:R-:W-:Y:S02]  /*bf70*/  F2FP.PACK_AB R116, R138, R123 ;  /* 0x0000007b8a74723e */ /* 0x000fe400000000ff */
        /* <DEDUP_REMOVED lines=42> */
.L_x_11022:
        /* <DEDUP_REMOVED lines=17> */
.L_x_11024:
[----:B0-----:R-:W-:Y:S02]  /*c330*/  IMAD.MOV.U32 R136, RZ, RZ, R130 ;  /* 0x000000ffff887224 */ /* 0x001fe400078e0082 */
.L_x_11025:
[----:B------:R-:W-:Y:S05]  /*c340*/  BSYNC B0 ;  /* 0x0000000000007941 */ /* 0x000fea0003800000 */
.L_x_11023:
        /* <DEDUP_REMOVED lines=16> */
.L_x_11029:
[----:B------:R-:W-:Y:S05]  /*c450*/  BSYNC B1 ;  /* 0x0000000000017941 */ /* 0x000fea0003800000 */
.L_x_11028:
        /* <DEDUP_REMOVED lines=44> */
.L_x_11027:
[----:B------:R-:W-:Y:S05]  /*c720*/  BSYNC B0 ;  /* 0x0000000000007941 */ /* 0x000fea0003800000 */
.L_x_11026:
        /* <DEDUP_REMOVED lines=14> */
.L_x_11030:
        /* <DEDUP_REMOVED lines=12> */
.L_x_11033:
[----:B------:R-:W-:Y:S02]  /*c8d0*/  IMAD.MOV.U32 R6, RZ, RZ, R130 ;  /* 0x000000ffff067224 */ /* 0x000fe400078e0082 */
.L_x_11034:
[----:B------:R-:W-:Y:S05]  /*c8e0*/  BSYNC B0 ;  /* 0x0000000000007941 */ /* 0x000fea0003800000 */
.L_x_11032:
        /* <DEDUP_REMOVED lines=16> */
.L_x_11038:
[----:B------:R-:W-:Y:S05]  /*c9f0*/  BSYNC B1 ;  /* 0x0000000000017941 */ /* 0x000fea0003800000 */
.L_x_11037:
        /* <DEDUP_REMOVED lines=44> */
.L_x_11036:
[----:B------:R-:W-:Y:S05]  /*ccc0*/  BSYNC B0 ;  /* 0x0000000000007941 */ /* 0x000fea0003800000 */
.L_x_11035:
[----:B------:R-:W0:Y:S01]  /*ccd0*/  I2F.U32 R155, R6 ;  /* 0x00000006009b7306 */ /* 0x000e220000201000 */
[----:B------:R-:W-:Y:S02]  /*cce0*/  HADD2.F32 R136, -RZ, R112.H0_H0 ;  /* 0x20000070ff887230 */ /* 0x000fe40000004100 */
[----:B------:R-:W-:-:S03]  /*ccf0*/  @P0 HADD2.F32 R152, -RZ, R108.H0_H0 ;  /* 0x2000006cff980230 */ /* 0x000fc60000004100 */
[----:B------:R-:W-:Y:S02]  /*cd00*/  FMUL.FTZ R136, R136, c[0x0][0x1e8] ;  /* 0x00007a0088887a20 */ /* 0x000fe40000410000 */
[----:B0-----:R-:W-:-:S05]  /*cd10*/  FFMA.FTZ R155, R155, R148, 1.1641532182693481445e-10 ;  /* 0x2f0000009b9b7423 */ /* 0x001fca0000010094 */
[----:B------:R-:W-:-:S04]  /*cd20*/  FSETP.GTU.FTZ.AND P2, PT, R155, c[0x0][0x1e4], PT ;  /* 0x000079009b007a0b */ /* 0x000fc80003f5c000 */
[----:B------:R-:W-:-:S05]  /*cd30*/  FSEL R136, R136, RZ, !P2 ;  /* 0x000000ff88887208 */ /* 0x000fca0005000000 */
[----:B------:R-:W-:Y:S01]  /*cd40*/  FADD.FTZ R151, R151, R136 ;  /* 0x0000008897977221 */ /* 0x000fe20000010000 */
[----:B------:R-:W-:-:S03]  /*cd50*/  SEL R136, RZ, 0x1, P2 ;  /* 0x00000001ff887807 */ /* 0x000fc60001000000 */
[----:B------:R-:W-:Y:S01]  /*cd60*/  @P0 FADD.FTZ R151, R152, R151 ;  /* 0x0000009798970221 */ /* 0x000fe20000010000 */
[----:B------:R-:W-:Y:S02]  /*cd70*/  PRMT R6, R136, 0x7610, R6 ;  /* 0x0000761088067816 */ /* 0x000fe40000000006 */
.L_x_11031:
        /* <DEDUP_REMOVED lines=12> */
.L_x_11040:
[----:B------:R-:W-:Y:S02]  /*ce40*/  IMAD.MOV.U32 R136, RZ, RZ, R130 ;  /* 0x000000ffff887224 */ /* 0x000fe400078e0082 */
.L_x_11041:
[----:B------:R-:W-:Y:S05]  /*ce50*/  BSYNC B0 ;  /* 0x0000000000007941 */ /* 0x000fea0003800000 */
.L_x_11039:
        /* <DEDUP_REMOVED lines=16> */
.L_x_11045:
[----:B------:R-:W-:Y:S05]  /*cf60*/  BSYNC B1 ;  /* 0x0000000000017941 */ /* 0x000fea0003800000 */
.L_x_11044:
        /* <DEDUP_REMOVED lines=44> */
.L_x_11043:
[----:B------:R-:W-:Y:S05]  /*d230*/  BSYNC B0 ;  /* 0x0000000000007941 */ /* 0x000fea0003800000 */
.L_x_11042:
        /* <DEDUP_REMOVED lines=14> */
.L_x_11046:
        /* <DEDUP_REMOVED lines=12> */
.L_x_11049:
[----:B------:R-:W-:Y:S02]  /*d3e0*/  MOV R7, R130 ;  /* 0x0000008200077202 */ /* 0x000fe40000000f00 */
.L_x_11050:
[----:B------:R-:W-:Y:S05]  /*d3f0*/  BSYNC B0 ;  /* 0x0000000000007941 */ /* 0x000fea0003800000 */
.L_x_11048:
        /* <DEDUP_REMOVED lines=16> */
.L_x_11054:
[----:B------:R-:W-:Y:S05]  /*d500*/  BSYNC B1 ;  /* 0x0000000000017941 */ /* 0x000fea0003800000 */
.L_x_11053:
        /* <DEDUP_REMOVED lines=44> */
.L_x_11052:
[----:B------:R-:W-:Y:S05]  /*d7d0*/  BSYNC B0 ;  /* 0x0000000000007941 */ /* 0x000fea0003800000 */
.L_x_11051:
[----:B------:R-:W0:Y:S01]  /*d7e0*/  I2F.U32 R7, R7 ;  /* 0x0000000700077306 */ /* 0x000e220000201000 */
[----:B------:R-:W-:Y:S01]  /*d7f0*/  HADD2.F32 R152, -RZ, R112.H1_H1 ;  /* 0x30000070ff987230 */ /* 0x000fe20000004100 */
[----:B0-----:R-:W-:-:S05]  /*d800*/  FFMA.FTZ R116, R7, R148, 1.1641532182693481445e-10 ;  /* 0x2f00000007747423 */ /* 0x001fca0000010094 */
[----:B------:R-:W-:Y:S01]  /*d810*/  FSETP.GTU.FTZ.AND P2, PT, R116, c[0x0][0x1e4], PT ;  /* 0x0000790074007a0b */ /* 0x000fe20003f5c000 */
[----:B------:R-:W-:Y:S01]  /*d820*/  FMUL.FTZ R116, R152, c[0x0][0x1e8] ;  /* 0x00007a0098747a20 */ /* 0x000fe20000410000 */
[----:B------:R-:W-:-:S04]  /*d830*/  @P0 HADD2.F32 R152, -RZ, R108.H1_H1 ;  /* 0x3000006cff980230 */ /* 0x000fc80000004100 */
[----:B------:R-:W-:-:S05]  /*d840*/  FSEL R116, R116, RZ, !P2 ;  /* 0x000000ff74747208 */ /* 0x000fca0005000000 */
[----:B------:R-:W-:Y:S01]  /*d850*/  FADD.FTZ R153, R153, R116 ;  /* 0x0000007499997221 */ /* 0x000fe20000010000 */
[----:B------:R-:W-:-:S03]  /*d860*/  SEL R116, RZ, 0x1, P2 ;  /* 0x00000001ff747807 */ /* 0x000fc60001000000 */
[----:B------:R-:W-:Y:S01]  /*d870*/  @P0 FADD.FTZ R153, R152, R153 ;  /* 0x0000009998990221 */ /* 0x000fe20000010000 */
[----:B------:R-:W-:Y:S02]  /*d880*/  PRMT R7, R116, 0x7610, R7 ;  /* 0x0000761074077816 */ /* 0x000fe40000000007 */
.L_x_11047:
        /* <DEDUP_REMOVED lines=12> */
.L_x_11056:
[----:B------:R-:W-:Y:S02]  /*d950*/  MOV R116, R130 ;  /* 0x0000008200747202 */ /* 0x000fe40000000f00 */
.L_x_11057:
[----:B------:R-:W-:Y:S05]  /*d960*/  BSYNC B0 ;  /* 0x0000000000007941 */ /* 0x000fea0003800000 */
.L_x_11055:
        /* <DEDUP_REMOVED lines=16> */
.L_x_11061:
[----:B------:R-:W-:Y:S05]  /*da70*/  BSYNC B1 ;  /* 0x0000000000017941 */ /* 0x000fea0003800000 */
.L_x_11060:
        /* <DEDUP_REMOVED lines=44> */
.L_x_11059:
[----:B------:R-:W-:Y:S05]  /*dd40*/  BSYNC B0 ;  /* 0x0000000000007941 */ /* 0x000fea0003800000 */
.L_x_11058:
        /* <DEDUP_REMOVED lines=14> */
.L_x_11062:
        /* <DEDUP_REMOVED lines=12> */
.L_x_11065:
[----:B------:R-:W-:Y:S02]  /*def0*/  IMAD.MOV.U32 R8, RZ, RZ, R130 ;  /* 0x000000ffff087224 */ /* 0x000fe400078e0082 */
.L_x_11066:
[----:B------:R-:W-:Y:S05]  /*df00*/  BSYNC B0 ;  /* 0x0000000000007941 */ /* 0x000fea0003800000 */
.L_x_11064:
        /* <DEDUP_REMOVED lines=16> */
.L_x_11070:
[----:B------:R-:W-:Y:S05]  /*e010*/  BSYNC B1 ;  /* 0x0000000000017941 */ /* 0x000fea0003800000 */
.L_x_11069:
        /* <DEDUP_REMOVED lines=44> */
.L_x_11068:
[----:B------:R-:W-:Y:S05]  /*e2e0*/  BSYNC B0 ;  /* 0x0000000000007941 */ /* 0x000fea0003800000 */
.L_x_11067:
[----:B------:R-:W0:Y:S01]  /*e2f0*/  I2F.U32 R155, R8 ;  /* 0x00000008009b7306 */ /* 0x000e220000201000 */
[----:B------:R-:W-:-:S05]  /*e300*/  HADD2.F32 R116, -RZ, R113.H0_H0 ;  /* 0x20000071ff747230 */ /* 0x000fca0000004100 */
[----:B------:R-:W-:Y:S02]  /*e310*/  FMUL.FTZ R116, R116, c[0x0][0x1e8] ;  /* 0x00007a0074747a20 */ /* 0x000fe40000410000 */
[----:B0-----:R-:W-:-:S05]  /*e320*/  FFMA.FTZ R155, R155, R148, 1.1641532182693481445e-10 ;  /* 0x2f0000009b9b7423 */ /* 0x001fca0000010094 */
[----:B------:R-:W-:-:S04]  /*e330*/  FSETP.GTU.FTZ.AND P2, PT, R155, c[0x0][0x1e4], PT ;  /* 0x000079009b007a0b */ /* 0x000fc80003f5c000 */
[----:B------:R-:W-:Y:S02]  /*e340*/  FSEL R155, R116, RZ, !P2 ;  /* 0x000000ff749b7208 */ /* 0x000fe40005000000 */
[----:B------:R-:W-:-:S03]  /*e350*/  SEL R116, RZ, 0x1, P2 ;  /* 0x00000001ff747807 */ /* 0x000fc60001000000 */
[----:B------:R-:W-:Y:S01]  /*e360*/  FADD.FTZ R152, R152, R155 ;  /* 0x0000009b98987221 */ /* 0x000fe20000010000 */
[----:B------:R-:W-:Y:S01]  /*e370*/  @P0 HADD2.F32 R155, -RZ, R109.H0_H0 ;  /* 0x2000006dff9b0230 */ /* 0x000fe20000004100 */
[----:B------:R-:W-:-:S04]  /*e380*/  PRMT R8, R116, 0x7610, R8 ;  /* 0x0000761074087816 */ /* 0x000fc80000000008 */
[----:B------:R-:W-:Y:S02]  /*e390*/  @P0 FADD.FTZ R152, R155, R152 ;  /* 0x000000989b980221 */ /* 0x000fe40000010000 */
.L_x_11063:
        /* <DEDUP_REMOVED lines=12> */
.L_x_11072:
[----:B------:R-:W-:Y:S02]  /*e460*/  IMAD.MOV.U32 R116, RZ, RZ, R130 ;  /* 0x000000ffff747224 */ /* 0x000fe400078e0082 */
.L_x_11073:
[----:B------:R-:W-:Y:S05]  /*e470*/  BSYNC B0 ;  /* 0x0000000000007941 */ /* 0x000fea0003800000 */
.L_x_11071:
        /* <DEDUP_REMOVED lines=16> */
.L_x_11077:
[----:B------:R-:W-:Y:S05]  /*e580*/  BSYNC B1 ;  /* 0x0000000000017941 */ /* 0x000fea0003800000 */
.L_x_11076:
        /* <DEDUP_REMOVED lines=44> */
.L_x_11075:
[----:B------:R-:W-:Y:S05]  /*e850*/  BSYNC B0 ;  /* 0x0000000000007941 */ /* 0x000fea0003800000 */
.L_x_11074:
        /* <DEDUP_REMOVED lines=10> */
[----:B------:R-:W-:-:S05]  /*e900*/  HADD2.F32 R116, -RZ, R109.H1_H1 ;  /* 0x3000006dff747230 */ /* 0x000fca0000004100 */
[----:B------:R-:W-:Y:S01]  /*e910*/  FADD.FTZ R155, R116, R155 ;  /* 0x0000009b749b7221 */ /* 0x000fe20000010000 */
[----:B------:R-:W-:Y:S01]  /*e920*/  MOV R116, R154 ;  /* 0x0000009a00747202 */ /* 0x000fe20000000f00 */
[----:B------:R-:W-:Y:S05]  /*e930*/  BRA `(.L_x_11079) ;  /* 0x0000057000007947 */ /* 0x000fea0003800000 */
.L_x_11078:
        /* <DEDUP_REMOVED lines=12> */
.L_x_11081:
[----:B------:R-:W-:Y:S02]  /*ea00*/  IMAD.MOV.U32 R9, RZ, RZ, R130 ;  /* 0x000000ffff097224 */ /* 0x000fe400078e0082 */
.L_x_11082:
[----:B------:R-:W-:Y:S05]  /*ea10*/  BSYNC B0 ;  /* 0x0000000000007941 */ /* 0x000fea0003800000 */
.L_x_11080:
        /* <DEDUP_REMOVED lines=16> */
.L_x_11086:
[----:B------:R-:W-:Y:S05]  /*eb20*/  BSYNC B1 ;  /* 0x0000000000017941 */ /* 0x000fea0003800000 */
.L_x_11085:
        /* <DEDUP_REMOVED lines=44> */
.L_x_11084:
[----:B------:R-:W-:Y:S05]  /*edf0*/  BSYNC B0 ;  /* 0x0000000000007941 */ /* 0x000fea0003800000 */
.L_x_11083:
[----:B------:R-:W0:Y:S01]  /*ee00*/  I2F.U32 R9, R9 ;  /* 0x0000000900097306 */ /* 0x000e220000201000 */
[----:B------:R-:W-:-:S05]  /*ee10*/  HADD2.F32 R136, -RZ, R113.H1_H1 ;  /* 0x30000071ff887230 */ /* 0x000fca0000004100 */
[----:B------:R-:W-:Y:S02]  /*ee20*/  FMUL.FTZ R136, R136, c[0x0][0x1e8] ;  /* 0x00007a0088887a20 */ /* 0x000fe40000410000 */
[----:B0-----:R-:W-:-:S05]  /*ee30*/  FFMA.FTZ R117, R9, R148, 1.1641532182693481445e-10 ;  /* 0x2f00000009757423 */ /* 0x001fca0000010094 */
[----:B------:R-:W-:-:S04]  /*ee40*/  FSETP.GTU.FTZ.AND P2, PT, R117, c[0x0][0x1e4], PT ;  /* 0x0000790075007a0b */ /* 0x000fc80003f5c000 */
[----:B------:R-:W-:Y:S02]  /*ee50*/  FSEL R136, R136, RZ, !P2 ;  /* 0x000000ff88887208 */ /* 0x000fe40005000000 */
[----:B------:R-:W-:-:S03]  /*ee60*/  SEL R117, RZ, 0x1, P2 ;  /* 0x00000001ff757807 */ /* 0x000fc60001000000 */
[----:B------:R-:W-:Y:S01]  /*ee70*/  FADD.FTZ R155, R155, R136 ;  /* 0x000000889b9b7221 */ /* 0x000fe20000010000 */
[----:B------:R-:W-:Y:S01]  /*ee80*/  @P0 HADD2.F32 R136, -RZ, R109.H1_H1 ;  /* 0x3000006dff880230 */ /* 0x000fe20000004100 */
[----:B------:R-:W-:-:S04]  /*ee90*/  PRMT R9, R117, 0x7610, R9 ;  /* 0x0000761075097816 */ /* 0x000fc80000000009 */
[----:B------:R-:W-:Y:S02]  /*eea0*/  @P0 FADD.FTZ R155, R136, R155 ;  /* 0x0000009b889b0221 */ /* 0x000fe40000010000 */
.L_x_11079:
        /* <DEDUP_REMOVED lines=12> */
.L_x_11088:
[----:B------:R-:W-:Y:S02]  /*ef70*/  IMAD.MOV.U32 R136, RZ, RZ, R130 ;  /* 0x000000ffff887224 */ /* 0x000fe400078e0082 */
.L_x_11089:
[----:B------:R-:W-:Y:S05]  /*ef80*/  BSYNC B0 ;  /* 0x0000000000007941 */ /* 0x000fea0003800000 */
.L_x_11087:
        /* <DEDUP_REMOVED lines=16> */
.L_x_11093:
[----:B------:R-:W-:Y:S05]  /*f090*/  BSYNC B1 ;  /* 0x0000000000017941 */ /* 0x000fea0003800000 */
.L_x_11092:
        /* <DEDUP_REMOVED lines=43> */
[----:B------:R-:W-:Y:S02]  /*f350*/  MOV R117, RZ ;  /* 0x000000ff00757202 */ /* 0x000fe40000000f00 */
.L_x_11091:
[----:B------:R-:W-:Y:S05]  /*f360*/  BSYNC B0 ;  /* 0x0000000000007941 */ /* 0x000fea0003800000 */
.L_x_11090:
        /* <DEDUP_REMOVED lines=13> */
.L_x_11094:
        /* <DEDUP_REMOVED lines=12> */
.L_x_11097:
[----:B------:R-:W-:Y:S02]  /*f500*/  IMAD.MOV.U32 R10, RZ, RZ, R130 ;  /* 0x000000ffff0a7224 */ /* 0x000fe400078e0082 */
.L_x_11098:
[----:B------:R-:W-:Y:S05]  /*f510*/  BSYNC B0 ;  /* 0x0000000000007941 */ /* 0x000fea0003800000 */
.L_x_11096:
        /* <DEDUP_REMOVED lines=16> */
.L_x_11102:
[----:B------:R-:W-:Y:S05]  /*f620*/  BSYNC B1 ;  /* 0x0000000000017941 */ /* 0x000fea0003800000 */
.L_x_11101:
        /* <DEDUP_REMOVED lines=44> */
.L_x_11100:
[----:B------:R-:W-:Y:S05]  /*f8f0*/  BSYNC B0 ;  /* 0x0000000000007941 */ /* 0x000fea0003800000 */
.L_x_11099:
        /* <DEDUP_REMOVED lines=11> */
.L_x_11095:
        /* <DEDUP_REMOVED lines=12> */
.L_x_11104:
[----:B------:R-:W-:Y:S02]  /*fa70*/  IMAD.MOV.U32 R136, RZ, RZ, R130 ;  /* 0x000000ffff887224 */ /* 0x000fe400078e0082 */
.L_x_11105:
[----:B------:R-:W-:Y:S05]  /*fa80*/  BSYNC B0 ;  /* 0x0000000000007941 */ /* 0x000fea0003800000 */
.L_x_11103:
        /* <DEDUP_REMOVED lines=16> */
.L_x_11109:
[----:B------:R-:W-:Y:S05]  /*fb90*/  BSYNC B1 ;  /* 0x0000000000017941 */ /* 0x000fea0003800000 */
.L_x_11108:
        /* <DEDUP_REMOVED lines=44> */
.L_x_11107:
[----:B------:R-:W-:Y:S05]  /*fe60*/  BSYNC B0 ;  /* 0x0000000000007941 */ /* 0x000fea0003800000 */
.L_x_11106:
        /* <DEDUP_REMOVED lines=13> */
.L_x_11110:
        /* <DEDUP_REMOVED lines=12> */
.L_x_11113:
[----:B------:R-:W-:Y:S02]  /*10000*/  IMAD.MOV.U32 R11, RZ, RZ, R130 ;  /* 0x000000ffff0b7224 */ /* 0x000fe400078e0082 */
.L_x_11114:
[----:B------:R-:W-:Y:S05]  /*10010*/  BSYNC B0 ;  /* 0x0000000000007941 */ /* 0x000fea0003800000 */
.L_x_11112:
        /* <DEDUP_REMOVED lines=16> */
.L_x_11118:
[----:B------:R-:W-:Y:S05]  /*10120*/  BSYNC B1 ;  /* 0x0000000000017941 */ /* 0x000fea0003800000 */
.L_x_11117:
        /* <DEDUP_REMOVED lines=44> */
.L_x_11116:
[----:B------:R-:W-:Y:S05]  /*103f0*/  BSYNC B0 ;  /* 0x0000000000007941 */ /* 0x000fea0003800000 */
.L_x_11115:
        /* <DEDUP_REMOVED lines=11> */
.L_x_11111:
        /* <DEDUP_REMOVED lines=12> */
.L_x_11120:
[----:B------:R-:W-:Y:S02]  /*10570*/  IMAD.MOV.U32 R118, RZ, RZ, R130 ;  /* 0x000000ffff767224 */ /* 0x000fe400078e0082 */
.L_x_11121:
[----:B------:R-:W-:Y:S05]  /*10580*/  BSYNC B0 ;  /* 0x0000000000007941 */ /* 0x000fea0003800000 */
.L_x_11119:
        /* <DEDUP_REMOVED lines=16> */
.L_x_11125:
[----:B------:R-:W-:Y:S05]  /*10690*/  BSYNC B1 ;  /* 0x0000000000017941 */ /* 0x000fea0003800000 */
.L_x_11124:
        /* <DEDUP_REMOVED lines=44> */
.L_x_11123:
[----:B------:R-:W-:Y:S05]  /*10960*/  BSYNC B0 ;  /* 0x0000000000007941 */ /* 0x000fea0003800000 */
.L_x_11122:
        /* <DEDUP_REMOVED lines=9> */
[----:B------:R-:W-:-:S05]  /*10a00*/  HADD2.F32 R117, -RZ, R111.H0_H0 ;  /* 0x2000006fff757230 */ /* 0x000fca0000004100 */
[----:B------:R-:W-:Y:S02]  /*10a10*/  FADD.FTZ R156, R117, R156 ;  /* 0x0000009c759c7221 */ /* 0x000fe40000010000 */
[----:B------:R-:W-:Y:S01]  /*10a20*/  IMAD.MOV.U32 R117, RZ, RZ, R116 ;  /* 0x000000ffff757224 */ /* 0x000fe200078e0074 */
[----:B------:R-:W-:Y:S05]  /*10a30*/  BRA `(.L_x_11127) ;  /* 0x0000056000007947 */ /* 0x000fea0003800000 */
.L_x_11126:
        /* <DEDUP_REMOVED lines=12> */
.L_x_11129:
[----:B------:R-:W-:Y:S02]  /*10b00*/  MOV R118, R130 ;  /* 0x0000008200767202 */ /* 0x000fe40000000f00 */
.L_x_11130:
[----:B------:R-:W-:Y:S05]  /*10b10*/  BSYNC B0 ;  /* 0x0000000000007941 */ /* 0x000fea0003800000 */
.L_x_11128:
        /* <DEDUP_REMOVED lines=16> */
.L_x_11134:
[----:B------:R-:W-:Y:S05]  /*10c20*/  BSYNC B1 ;  /* 0x0000000000017941 */ /* 0x000fea0003800000 */
.L_x_11133:
        /* <DEDUP_REMOVED lines=44> */
.L_x_11132:
[----:B------:R-:W-:Y:S05]  /*10ef0*/  BSYNC B0 ;  /* 0x0000000000007941 */ /* 0x000fea0003800000 */
.L_x_11131:
        /* <DEDUP_REMOVED lines=8> */
[----:B------:R-:W-:-:S05]  /*10f80*/  @P0 HADD2.F32 R159, -RZ, R111.H0_H0 ;  /* 0x2000006fff9f0230 */ /* 0x000fca0000004100 */
[----:B------:R-:W-:Y:S02]  /*10f90*/  @P0 FADD.FTZ R156, R159, R156 ;  /* 0x0000009c9f9c0221 */ /* 0x000fe40000010000 */
.L_x_11127:
        /* <DEDUP_REMOVED lines=12> */
.L_x_11136:
[----:B------:R-:W-:Y:S02]  /*11060*/  MOV R118, R130 ;  /* 0x0000008200767202 */ /* 0x000fe40000000f00 */
.L_x_11137:
[----:B------:R-:W-:Y:S05]  /*11070*/  BSYNC B0 ;  /* 0x0000000000007941 */ /* 0x000fea0003800000 */
.L_x_11135:
        /* <DEDUP_REMOVED lines=16> */
.L_x_11141:
[----:B------:R-:W-:Y:S05]  /*11180*/  BSYNC B1 ;  /* 0x0000000000017941 */ /* 0x000fea0003800000 */
.L_x_11140:
        /* <DEDUP_REMOVED lines=44> */
.L_x_11139:
[----:B------:R-:W-:Y:S05]  /*11450*/  BSYNC B0 ;  /* 0x0000000000007941 */ /* 0x000fea0003800000 */
.L_x_11138:
        /* <DEDUP_REMOVED lines=13> */
.L_x_11142:
        /* <DEDUP_REMOVED lines=12> */
.L_x_11145:
[----:B------:R-:W-:Y:S02]  /*115f0*/  IMAD.MOV.U32 R129, RZ, RZ, R130 ;  /* 0x000000ffff817224 */ /* 0x000fe400078e0082 */
.L_x_11146:
[----:B------:R-:W-:Y:S05]  /*11600*/  BSYNC B0 ;  /* 0x0000000000007941 */ /* 0x000fea0003800000 */
.L_x_11144:
        /* <DEDUP_REMOVED lines=16> */
.L_x_11150:
[----:B------:R-:W-:Y:S05]  /*11710*/  BSYNC B1 ;  /* 0x0000000000017941 */ /* 0x000fea0003800000 */
.L_x_11149:
        /* <DEDUP_REMOVED lines=44> */
.L_x_11148:
[----:B------:R-:W-:Y:S05]  /*119e0*/  BSYNC B0 ;  /* 0x0000000000007941 */ /* 0x000fea0003800000 */
.L_x_11147:
        /* <DEDUP_REMOVED lines=11> */
.L_x_11143:
[----:B------:R-:W-:Y:S02]  /*11aa0*/  ISETP.NE.AND P6, PT, R161, RZ, PT ;  /* 0x000000ffa100720c */ /* 0x000fe40003fc5270 */
[----:B------:R-:W-:Y:S01]  /*11ab0*/  ISETP.NE.AND P1, PT, R160, RZ, PT ;  /* 0x000000ffa000720c */ /* 0x000fe20003f25270 */
[----:B------:R-:W-:Y:S01]  /*11ac0*/  IMAD.WIDE.U32 R160, R124, R150, c[0x0][0x188] ;  /* 0x000062007ca07625 */ /* 0x000fe200078e0096 */
[----:B------:R-:W-:Y:S02]  /*11ad0*/  SEL R148, RZ, 0x1000000, P5 ;  /* 0x01000000ff947807 */ /* 0x000fe40002800000 */
[----:B------:R-:W-:Y:S02]  /*11ae0*/  SEL R159, RZ, 0x10000, P4 ;  /* 0x00010000ff9f7807 */ /* 0x000fe40002000000 */
[----:B------:R-:W-:Y:S02]  /*11af0*/  SEL R150, RZ, 0x100, P3 ;  /* 0x00000100ff967807 */ /* 0x000fe40001800000 */
[----:B------:R-:W-:-:S02]  /*11b00*/  ISETP.NE.AND P5, PT, R163, RZ, PT ;  /* 0x000000ffa300720c */ /* 0x000fc40003fa5270 */
[----:B------:R-:W-:Y:S02]  /*11b10*/  F2FP.PACK_AB R119, R158, R156 ;  /* 0x0000009c9e77723e */ /* 0x000fe400000000ff */
[----:B------:R-:W-:Y:S02]  /*11b20*/  F2FP.PACK_AB R118, R157, R154 ;  /* 0x0000009a9d76723e */ /* 0x000fe400000000ff */
[----:B------:R-:W-:Y:S02]  /*11b30*/  F2FP.PACK_AB R117, R155, R152 ;  /* 0x000000989b75723e */ /* 0x000fe400000000ff */
[----:B------:R-:W-:Y:S02]  /*11b40*/  F2FP.PACK_AB R116, R153, R151 ;  /* 0x000000979974723e */ /* 0x000fe400000000ff */
        /* <DEDUP_REMOVED lines=61> */
.L_x_11151:
        /* <DEDUP_REMOVED lines=9> */
.L_x_11156:
        /* <DEDUP_REMOVED lines=68> */
.L_x_11157:
[----:B------:R-:W2:Y:S01]  /*123f0*/  S2R R118, SR_TID.X ;  /* 0x0000000000767919 */ /* 0x000ea20000002100 */
[----:B------:R-:W-:Y:S01]  /*12400*/  @!P0 SHF.R.U32.HI R119, RZ, 0x5, R147 ;  /* 0x00000005ff778819 */ /* 0x000fe20000011693 */
[----:B01----:R-:W-:Y:S01]  /*12410*/  FADD.FTZ R117, R160, R117 ;  /* 0x00000075a0757221 */ /* 0x003fe20000010000 */
[----:B------:R-:W-:Y:S02]  /*12420*/  WARPSYNC 0xffffffff ;  /* 0xffffffff00007948 */ /* 0x000fe40003800000 */
[----:B------:R-:W-:-:S04]  /*12430*/  @!P0 LOP3.LUT R119, R119, 0x3, RZ, 0xc0, !PT ;  /* 0x0000000377778812 */ /* 0x000fc800078ec0ff */
[----:B------:R-:W-:-:S05]  /*12440*/  @!P0 IADD3 R119, R148, R119, RZ ;  /* 0x0000007794778210 */ /* 0x000fca0007ffe0ff */
        /* <DEDUP_REMOVED lines=83> */
[----:B------:R-:W-:Y:S01]  /*12980*/  F2FP.PACK_AB R116, R117, R118 ;  /* 0x000000767574723e */ /* 0x000fe200000000ff */
[----:B------:R-:W-:Y:S01]  /*12990*/  FADD.FTZ R118, -R148, R121 ;  /* 0x0000007994767221 */ /* 0x000fe20000010100 */
[----:B------:R-:W-:Y:S01]  /*129a0*/  F2FP.PACK_AB R117, R126, R119 ;  /* 0x000000777e75723e */ /* 0x000fe200000000ff */
[----:B------:R-:W-:-:S02]  /*129b0*/  FADD.FTZ R126, -R148, R127 ;  /* 0x0000007f947e7221 */ /* 0x000fc40000010100 */
[C---:B------:R-:W-:Y:S02]  /*129c0*/  FMUL.FTZ R137, R147.reuse, R118 ;  /* 0x0000007693897220 */ /* 0x040fe40000410000 */
        /* <DEDUP_REMOVED lines=27> */
[----:B------:R-:W-:Y:S01]  /*12b80*/  F2FP.PACK_AB R118, R142, R137 ;  /* 0x000000898e76723e */ /* 0x000fe200000000ff */
[----:B------:R-:W-:Y:S01]  /*12b90*/  FADD.FTZ R142, -R148, R138 ;  /* 0x0000008a948e7221 */ /* 0x000fe20000010100 */
[----:B------:R-:W-:Y:S01]  /*12ba0*/  F2FP.PACK_AB R119, R160, R159 ;  /* 0x0000009fa077723e */ /* 0x000fe200000000ff */
[C---:B------:R-:W-:Y:S01]  /*12bb0*/  FMUL.FTZ R123, R147.reuse, R122 ;  /* 0x0000007a937b7220 */ /* 0x040fe20000410000 */
[----:B------:R-:W-:Y:S01]  /*12bc0*/  F2FP.PACK_AB R117, R150, R143 ;  /* 0x0000008f9675723e */ /* 0x000fe200000000ff */
[----:B------:R-:W-:Y:S01]  /*12bd0*/  FMUL.FTZ R122, R147, R142 ;  /* 0x0000008e937a7220 */ /* 0x000fe20000410000 */
[----:B------:R-:W-:Y:S01]  /*12be0*/  F2FP.PACK_AB R116, R116, R125 ;  /* 0x0000007d7474723e */ /* 0x000fe200000000ff */
        /* <DEDUP_REMOVED lines=24> */
[----:B------:R-:W-:-:S02]  /*12d70*/  FMUL.FTZ R150, R147, R125 ;  /* 0x0000007d93967220 */ /* 0x000fc40000410000 */
[----:B------:R-:W-:Y:S01]  /*12d80*/  FFMA.FTZ R125, R74, R121, R26 ;  /* 0x000000794a7d7223 */ /* 0x000fe2000001001a */
[----:B------:R-:W-:Y:S01]  /*12d90*/  F2FP.PACK_AB R118, R142, R119 ;  /* 0x000000778e76723e */ /* 0x000fe200000000ff */
[-C--:B------:R-:W-:Y:S01]  /*12da0*/  FFMA.FTZ R160, R75, R150.reuse, R27 ;  /* 0x000000964ba07223 */ /* 0x080fe2000001001b */
[----:B------:R-:W-:Y:S01]  /*12db0*/  HFMA2.MMA R142, -RZ, RZ, 0, 9.5367431640625e-07 ;  /* 0x00000010ff8e7435 */ /* 0x000fe200000001ff */
[----:B------:R-:W-:Y:S02]  /*12dc0*/  FFMA.FTZ R149, R99, R150, R51 ;  /* 0x0000009663957223 */ /* 0x000fe40000010033 */
[C---:B------:R-:W-:Y:S01]  /*12dd0*/  FMUL.FTZ R144, R147.reuse, R144 ;  /* 0x0000009093907220 */ /* 0x040fe20000410000 */
[----:B------:R-:W-:Y:S01]  /*12de0*/  F2FP.PACK_AB R119, R160, R125 ;  /* 0x0000007da077723e */ /* 0x000fe200000000ff */
[C---:B------:R-:W-:Y:S01]  /*12df0*/  FMUL.FTZ R139, R147.reuse, R152 ;  /* 0x00000098938b7220 */ /* 0x040fe20000410000 */
[----:B------:R-:W-:Y:S01]  /*12e00*/  IADD3 R125, R120, 0x80, RZ ;  /* 0x00000080787d7810 */ /* 0x000fe20007ffe0ff */
[----:B------:R-:W-:-:S02]  /*12e10*/  FMUL.FTZ R146, R147, R146 ;  /* 0x0000009293927220 */ /* 0x000fc40000410000 */
[----:B------:R-:W-:Y:S02]  /*12e20*/  FMUL.FTZ R143, R147, R154 ;  /* 0x0000009a938f7220 */ /* 0x000fe40000410000 */
        /* <DEDUP_REMOVED lines=8> */
[----:B------:R-:W-:Y:S02]  /*12eb0*/  FFMA.FTZ R126, R97, R126, R49 ;  /* 0x0000007e617e7223 */ /* 0x000fe40000010031 */
[-C--:B------:R-:W-:Y:S02]  /*12ec0*/  FFMA.FTZ R150, R79, R146.reuse, R31 ;  /* 0x000000924f967223 */ /* 0x080fe4000001001f */
[----:B------:R-:W-:Y:S01]  /*12ed0*/  FFMA.FTZ R146, R103, R146, R55 ;  /* 0x0000009267927223 */ /* 0x000fe20000010037 */
[----:B0-----:R-:W-:Y:S01]  /*12ee0*/  F2FP.PACK_AB R119, R149, R138 ;  /* 0x0000008a9577723e */ /* 0x001fe200000000ff */
[----:B------:R-:W-:Y:S01]  /*12ef0*/  FFMA.FTZ R138, R76, R137, R28 ;  /* 0x000000894c8a7223 */ /* 0x000fe2000001001c */
[----:B------:R-:W-:Y:S01]  /*12f00*/  F2FP.PACK_AB R116, R122, R123 ;  /* 0x0000007b7a74723e */ /* 0x000fe200000000ff */
        /* <DEDUP_REMOVED lines=14> */
[----:B------:R-:W-:Y:S01]  /*12ff0*/  IMAD.SHL.U32 R140, R124, 0x10, RZ ;  /* 0x000000107c8c7824 */ /* 0x000fe200078e00ff */
[----:B------:R-:W-:Y:S01]  /*13000*/  SHF.R.U32.HI R145, RZ, 0x1c, R124 ;  /* 0x0000001cff917819 */ /* 0x000fe2000001167c */
[-C--:B------:R-:W-:Y:S01]  /*13010*/  FFMA.FTZ R149, R78, R139.reuse, R30 ;  /* 0x0000008b4e957223 */ /* 0x080fe2000001001e */
[----:B------:R-:W-:Y:S01]  /*13020*/  F2FP.PACK_AB R126, R141, R126 ;  /* 0x0000007e8d7e723e */ /* 0x000fe200000000ff */
[----:B------:R-:W-:Y:S01]  /*13030*/  FFMA.FTZ R141, R102, R139, R54 ;  /* 0x0000008b668d7223 */ /* 0x000fe20000010036 */
[----:B------:R-:W-:Y:S01]  /*13040*/  IADD3 R138, P0, R140, c[0x0][0x208], RZ ;  /* 0x000082008c8a7a10 */ /* 0x000fe20007f1e0ff */
[----:B------:R-:W-:Y:S01]  /*13050*/  FFMA.FTZ R124, R100, R137, R52 ;  /* 0x00000089647c7223 */ /* 0x000fe20000010034 */
[----:B------:R-:W-:Y:S01]  /*13060*/  IADD3 R140, P1, R140, c[0x0][0x210], RZ ;  /* 0x000084008c8c7a10 */ /* 0x000fe20007f3e0ff */
[----:B------:R-:W-:Y:S01]  /*13070*/  FFMA.FTZ R137, R101, R144, R53 ;  /* 0x0000009065897223 */ /* 0x000fe20000010035 */
[----:B------:R-:W-:Y:S01]  /*13080*/  F2FP.PACK_AB R121, R150, R149 ;  /* 0x000000959679723e */ /* 0x000fe200000000ff */
[----:B------:R-:W-:Y:S01]  /*13090*/  IMAD.WIDE.U32 R142, R125, R142, c[0x0][0x210] ;  /* 0x000084007d8e7625 */ /* 0x000fe200078e008e */
        /* <DEDUP_REMOVED lines=12> */
.L_x_11154:
[----:B------:R-:W-:Y:S05]  /*13160*/  EXIT ;  /* 0x000000000000794d */ /* 0x000fea0003800000 */
.L_x_11152:
[----:B------:R-:W-:Y:S01]  /*13170*/  IMAD.MOV.U32 R159, RZ, RZ, 0x1 ;  /* 0x00000001ff9f7424 */ /* 0x000fe200078e00ff */
[----:B------:R-:W-:Y:S01]  /*13180*/  MOV R118, 0x131c0 ;  /* 0x000131c000767802 */ /* 0x000fe20000000f00 */
[----:B------:R-:W-:Y:S02]  /*13190*/  IMAD.MOV.U32 R150, RZ, RZ, 0x1f ;  /* 0x0000001fff967424 */ /* 0x000fe400078e00ff */
[----:B------:R-:W-:Y:S02]  /*131a0*/  IMAD.MOV.U32 R149, RZ, RZ, -0x1 ;  /* 0xffffffffff957424 */ /* 0x000fe400078e00ff */
[----:B------:R-:W-:Y:S05]  /*131b0*/  CALL.REL.NOINC `($__internal_45_$__cuda_sm70_shflsync_bfly_p) ;  /* 0x0000069000007944 */ /* 0x000fea0003c00000 */
[----:B01----:R-:W-:Y:S05]  /*131c0*/  BRA `(.L_x_11156) ;  /* 0xffffede000007947 */ /* 0x003fea000383ffff */
.L_x_11153:
[----:B------:R-:W-:Y:S01]  /*131d0*/  MOV R159, 0x2 ;  /* 0x00000002009f7802 */ /* 0x000fe20000000f00 */
[----:B------:R-:W-:Y:S01]  /*131e0*/  IMAD.MOV.U32 R150, RZ, RZ, 0x1f ;  /* 0x0000001fff967424 */ /* 0x000fe200078e00ff */
[----:B------:R-:W-:Y:S01]  /*131f0*/  MOV R118, 0x13220 ;  /* 0x0001322000767802 */ /* 0x000fe20000000f00 */
[----:B------:R-:W-:Y:S02]  /*13200*/  IMAD.MOV.U32 R149, RZ, RZ, -0x1 ;  /* 0xffffffffff957424 */ /* 0x000fe400078e00ff */
[----:B------:R-:W-:Y:S05]  /*13210*/  CALL.REL.NOINC `($__internal_45_$__cuda_sm70_shflsync_bfly_p) ;  /* 0x0000063000007944 */ /* 0x000fea0003c00000 */
[----:B01----:R-:W-:Y:S01]  /*13220*/  FADD.FTZ R117, R117, R149 ;  /* 0x0000009575757221 */ /* 0x003fe20000010000 */
[----:B------:R-:W-:Y:S01]  /*13230*/  MOV R149, 0xffffffff ;  /* 0xffffffff00957802 */ /* 0x000fe20000000f00 */
[----:B------:R-:W-:Y:S01]  /*13240*/  IMAD.MOV.U32 R159, RZ, RZ, 0x4 ;  /* 0x00000004ff9f7424 */ /* 0x000fe200078e00ff */
[----:B------:R-:W-:Y:S01]  /*13250*/  MOV R118, 0x13280 ;  /* 0x0001328000767802 */ /* 0x000fe20000000f00 */
[----:B------:R-:W-:-:S02]  /*13260*/  IMAD.MOV.U32 R150, RZ, RZ, 0x1f ;  /* 0x0000001fff967424 */ /* 0x000fc400078e00ff */
[----:B------:R-:W-:Y:S05]  /*13270*/  CALL.REL.NOINC `($__internal_45_$__cuda_sm70_shflsync_bfly_p) ;  /* 0x000005d000007944 */ /* 0x000fea0003c00000 */
[----:B01----:R-:W-:Y:S01]  /*13280*/  FADD.FTZ R117, R117, R149 ;  /* 0x0000009575757221 */ /* 0x003fe20000010000 */
[----:B------:R-:W-:Y:S01]  /*13290*/  MOV R118, 0x132e0 ;  /* 0x000132e000767802 */ /* 0x000fe20000000f00 */
[----:B------:R-:W-:-:S02]  /*132a0*/  IMAD.MOV.U32 R159, RZ, RZ, 0x8 ;  /* 0x00000008ff9f7424 */ /* 0x000fc400078e00ff */
[----:B------:R-:W-:Y:S02]  /*132b0*/  IMAD.MOV.U32 R150, RZ, RZ, 0x1f ;  /* 0x0000001fff967424 */ /* 0x000fe400078e00ff */
[----:B------:R-:W-:Y:S02]  /*132c0*/  IMAD.MOV.U32 R149, RZ, RZ, -0x1 ;  /* 0xffffffffff957424 */ /* 0x000fe400078e00ff */
[----:B------:R-:W-:Y:S05]  /*132d0*/  CALL.REL.NOINC `($__internal_45_$__cuda_sm70_shflsync_bfly_p) ;  /* 0x0000057000007944 */ /* 0x000fea0003c00000 */
[----:B0-----:R-:W-:Y:S01]  /*132e0*/  HFMA2.MMA R150, -RZ, RZ, 0, 1.847743988037109375e-06 ;  /* 0x0000001fff967435 */ /* 0x001fe200000001ff */
[----:B-1----:R-:W-:Y:S01]  /*132f0*/  FADD.FTZ R117, R117, R149 ;  /* 0x0000009575757221 */ /* 0x002fe20000010000 */
[----:B------:R-:W-:Y:S01]  /*13300*/  MOV R118, 0x13340 ;  /* 0x0001334000767802 */ /* 0x000fe20000000f00 */
[----:B------:R-:W-:Y:S02]  /*13310*/  IMAD.MOV.U32 R159, RZ, RZ, 0x10 ;  /* 0x00000010ff9f7424 */ /* 0x000fe400078e00ff */
[----:B------:R-:W-:Y:S02]  /*13320*/  IMAD.MOV.U32 R149, RZ, RZ, -0x1 ;  /* 0xffffffffff957424 */ /* 0x000fe400078e00ff */
[----:B------:R-:W-:Y:S05]  /*13330*/  CALL.REL.NOINC `($__internal_45_$__cuda_sm70_shflsync_bfly_p) ;  /* 0x0000051000007944 */ /* 0x000fea0003c00000 */
[----:B-1----:R-:W-:Y:S02]  /*13340*/  FADD.FTZ R116, R117, R149 ;  /* 0x0000009575747221 */ /* 0x002fe40000010000 */
[----:B0-----:R-:W-:Y:S02]  /*13350*/  IMAD.MOV.U32 R159, RZ, RZ, 0x1 ;  /* 0x00000001ff9f7424 */ /* 0x001fe400078e00ff */
[----:B------:R-:W-:-:S02]  /*13360*/  FMUL.FTZ R116, R116, 0.001302083372138440609 ;  /* 0x3aaaaaab74747820 */ /* 0x000fc40000410000 */
[----:B------:R-:W-:Y:S02]  /*13370*/  IMAD.MOV.U32 R150, RZ, RZ, 0x1f ;  /* 0x0000001fff967424 */ /* 0x000fe400078e00ff */
[C---:B------:R-:W-:Y:S02]  /*13380*/  FADD.FTZ R117, -R116.reuse, R122 ;  /* 0x0000007a74757221 */ /* 0x040fe40000010100 */
[----:B------:R-:W-:Y:S02]  /*13390*/  FADD.FTZ R118, -R116, R126 ;  /* 0x0000007e74767221 */ /* 0x000fe40000010100 */
[----:B------:R-:W-:Y:S02]  /*133a0*/  FFMA.FTZ R117, R117, R117, RZ ;  /* 0x0000007575757223 */ /* 0x000fe400000100ff */
[----:B------:R-:W-:Y:S02]  /*133b0*/  IMAD.MOV.U32 R149, RZ, RZ, -0x1 ;  /* 0xffffffffff957424 */ /* 0x000fe400078e00ff */
[----:B------:R-:W-:-:S02]  /*133c0*/  FFMA.FTZ R117, R118, R118, R117 ;  /* 0x0000007676757223 */ /* 0x000fc40000010075 */
        /* <DEDUP_REMOVED lines=45> */
[----:B------:R-:W-:Y:S05]  /*136a0*/  CALL.REL.NOINC `($__internal_45_$__cuda_sm70_shflsync_bfly_p) ;  /* 0x000001a000007944 */ /* 0x000fea0003c00000 */
[----:B01----:R-:W-:Y:S01]  /*136b0*/  FADD.FTZ R117, R117, R149 ;  /* 0x0000009575757221 */ /* 0x003fe20000010000 */
        /* <DEDUP_REMOVED lines=9> */
[----:B------:R-:W-:Y:S02]  /*13750*/  IMAD.MOV.U32 R150, RZ, RZ, 0x1f ;  /* 0x0000001fff967424 */ /* 0x000fe400078e00ff */
        /* <DEDUP_REMOVED lines=13> */
[----:B-1----:R-:W-:Y:S01]  /*13830*/  IMAD.MOV.U32 R160, RZ, RZ, R149 ;  /* 0x000000ffffa07224 */ /* 0x002fe200078e0095 */
[----:B0-----:R-:W-:Y:S05]  /*13840*/  BRA `(.L_x_11157) ;  /* 0xffffeba000007947 */ /* 0x001fea000383ffff */
        .weak           $__internal_45_$__cuda_sm70_shflsync_bfly_p
        .type           $__internal_45_$__cuda_sm70_shflsync_bfly_p,@function
        .size           $__internal_45_$__cuda_sm70_shflsync_bfly_p,(.L_x_20025 - $__internal_45_$__cuda_sm70_shflsync_bfly_p)
$__internal_45_$__cuda_sm70_shflsync_bfly_p:
[----:B------:R-:W-:Y:S01]  /*13850*/  IMAD.MOV.U32 R119, RZ, RZ, 0x0 ;  /* 0x00000000ff777424 */ /* 0x000fe200078e00ff */
[----:B------:R-:W-:Y:S04]  /*13860*/  WARPSYNC R149 ;  /* 0x0000009500007348 */ /* 0x000fe80003800000 */
[----:B------:R0:W1:Y:S01]  /*13870*/  SHFL.BFLY PT, R149, R117, R159, R150 ;  /* 0x0c00009f75957389 */ /* 0x00006200000e0096 */
[----:B------:R-:W-:Y:S05]  /*13880*/  RET.REL.NODEC R118 `(_ZN10layer_norm31ln_parallel_residual_fwd_kernelINS_13Kernel_traitsIf6__halfS2_S2_fjLj3072ELj1ELj1ELj4ELj16ENS_18Kernel_traits_baseILj3072EfS2_S2_S2_fjLj128EEEEELb1ELb0ELb1EEEvNS_9FwdParamsE) ;  /* 0xfffec77076007950 */ /* 0x000fea0003c3ffff */
.L_x_11158:
        /* <DEDUP_REMOVED lines=15> */
.L_x_20025:


//--------------------- .text._ZN10layer_norm31ln_parallel_residual_fwd_kernelINS_13Kernel_traitsIf6__halfS2_S2_fjLj3072ELj1ELj1ELj4ELj16ENS_18Kernel_traits_baseILj3072EfS2_S2_S2_fjLj128EEEEELb1ELb1ELb0EEEvNS_9FwdParamsE --------------------------
	.section	.text._ZN10layer_norm31ln_parallel_residual_fwd_kernelINS_13Kernel_traitsIf6__halfS2_S2_fjLj3072ELj1ELj1ELj4ELj16ENS_18Kernel_traits_baseILj3072EfS2_S2_S2_fjLj128EEEEELb1ELb1ELb0EEEvNS_9FwdParamsE,"ax",@progbits
	.sectioninfo	@"SHI_REGISTERS=126"
	.align	128
        .global         _ZN10layer_norm31ln_parallel_residual_fwd_kernelINS_13Kernel_traitsIf6__halfS2_S2_fjLj3072ELj1ELj1ELj4ELj16ENS_18Kernel_traits_baseILj3072EfS2_S2_S2_fjLj128EEEEELb1ELb1ELb0EEEvNS_9FwdParamsE
        .type           _ZN10layer_norm31ln_parallel_residual_fwd_kernelINS_13Kernel_traitsIf6__halfS2_S2_fjLj3072ELj1ELj1ELj4ELj16ENS_18Kernel_traits_baseILj3072EfS2_S2_S2_fjLj128EEEEELb1ELb1ELb0EEEvNS_9FwdParamsE,@function
        .size           _ZN10layer_norm31ln_parallel_residual_fwd_kernelINS_13Kernel_traitsIf6__halfS2_S2_fjLj3072ELj1ELj1ELj4ELj16ENS_18Kernel_traits_baseILj3072EfS2_S2_S2_fjLj128EEEEELb1ELb1ELb0EEEvNS_9FwdParamsE,(.L_x_20026 - _ZN10layer_norm31ln_parallel_residual_fwd_kernelINS_13Kernel_traitsIf6__halfS2_S2_fjLj3072ELj1ELj1ELj4ELj16ENS_18Kernel_traits_baseILj3072EfS2_S2_S2_fjLj128EEEEELb1ELb1ELb0EEEvNS_9FwdParamsE)
        .other          _ZN10layer_norm31ln_parallel_residual_fwd_kernelINS_13Kernel_traitsIf6__halfS2_S2_fjLj3072ELj1ELj1ELj4ELj16ENS_18Kernel_traits_baseILj3072EfS2_S2_S2_fjLj128EEEEELb1ELb1ELb0EEEvNS_9FwdParamsE,@"STO_CUDA_ENTRY STV_DEFAULT"
_ZN10layer_norm31ln_parallel_residual_fwd_kernelINS_13Kernel_traitsIf6__halfS2_S2_fjLj3072ELj1ELj1ELj4ELj16ENS_18Kernel_traits_baseILj3072EfS2_S2_S2_fjLj128EEEEELb1ELb1ELb0EEEvNS_9FwdParamsE:
.text._ZN10layer_norm31ln_parallel_residual_fwd_kernelINS_13Kernel_traitsIf6__halfS2_S2_fjLj3072ELj1ELj1ELj4ELj16ENS_18Kernel_traits_baseILj3072EfS2_S2_S2_fjLj128EEEEELb1ELb1ELb0EEEvNS_9FwdParamsE:
        /* <DEDUP_REMOVED lines=102> */
.L_x_11160:
[----:B------:R-:W-:Y:S05]  /*0660*/  BSYNC B0 ;  /* 0x0000000000007941 */ /* 0x000fea0003800000 */
.L_x_11159:
        /* <DEDUP_REMOVED lines=17> */
.L_x_11162:
[----:B------:R-:W-:Y:S05]  /*0780*/  BSYNC B0 ;  /* 0x0000000000007941 */ /* 0x000fea0003800000 */
.L_x_11161:
        /* <DEDUP_REMOVED lines=16> */
.L_x_11164:
[----:B------:R-:W-:Y:S05]  /*0890*/  BSYNC B0 ;  /* 0x0000000000007941 */ /* 0x000fea0003800000 */
.L_x_11163:
        /* <DEDUP_REMOVED lines=25> */
[----:B------:R-:W-:Y:S01]  /*0a30*/  IMAD.SHL.U32 R9, R8, 0x8, RZ ;  /* 0x0000000808097824 */ /* 0x000fe200078e00ff */
[----:B------:R-:W-:Y:S01]  /*0a40*/  IADD3 R15, R11, R12, RZ ;  /* 0x0000000c0b0f7210 */ /* 0x000fe20007ffe0ff */
[----:B------:R-:W-:Y:S02]  /*0a50*/  IMAD R11, R17, -0x326172a9, RZ ;  /* 0xcd9e8d57110b7824 */ /* 0x000fe400078e02ff */
[----:B------:R0:W1:Y:S01]  /*0a60*/  I2F.U32 R8, R9 ;  /* 0x0000000900087306 */ /* 0x0000620000201000 */
[----:B------:R-:W-:Y:S02]  /*0a70*/  IMAD R12, R19, -0x2daee0ad, RZ ;  /* 0xd2511f53130c7824 */ /* 0x000fe400078e02ff */
[----:B------:R-:W-:Y:S01]  /*0a80*/  IMAD.SHL.U32 R15, R15, 0x8, RZ ;  /* 0x000000080f0f7824 */ /* 0x000fe200078e00ff */
[----:B0-----:R-:W-:Y:S01]  /*0a90*/  LOP3.LUT R9, R13, UR26, R14, 0x96, !PT ;  /* 0x0000001a0d097c12 */ /* 0x001fe2000f8e960e */
[----:B------:R-:W-:Y:S02]  /*0aa0*/  IMAD.MOV.U32 R14, RZ, RZ, 0x1 ;  /* 0x00000001ff0e7424 */ /* 0x000fe400078e00ff */
[----:B------:R-:W-:Y:S01]  /*0ab0*/  IMAD.MOV.U32 R13, RZ, RZ, RZ ;  /* 0x000000ffff0d7224 */ /* 0x000fe200078e00ff */
[----:B-1----:R-:W0:Y:S06]  /*0ac0*/  MUFU.RCP R8, R8 ;  /* 0x0000000800087308 */ /* 0x002e2c0000001000 */
.L_x_11566:
        /* <DEDUP_REMOVED lines=35> */
.L_x_11168:
[----:B-1----:R-:W-:Y:S02]  /*0d00*/  IMAD.MOV.U32 R78, RZ, RZ, R11 ;  /* 0x000000ffff4e7224 */ /* 0x002fe400078e000b */
.L_x_11169:
[----:B------:R-:W-:Y:S05]  /*0d10*/  BSYNC B1 ;  /* 0x0000000000017941 */ /* 0x000fea0003800000 */
.L_x_11167:
        /* <DEDUP_REMOVED lines=16> */
.L_x_11173:
[----:B------:R-:W-:Y:S05]  /*0e20*/  BSYNC B2 ;  /* 0x0000000000027941 */ /* 0x000fea0003800000 */
.L_x_11172:
        /* <DEDUP_REMOVED lines=44> */
.L_x_11171:
[----:B------:R-:W-:Y:S05]  /*10f0*/  BSYNC B1 ;  /* 0x0000000000017941 */ /* 0x000fea0003800000 */
.L_x_11170:
[----:B------:R-:W1:Y:S01]  /*1100*/  I2F.U32 R93, R78 ;  /* 0x0000004e005d7306 */ /* 0x000e620000201000 */
[----:B------:R-:W-:Y:S01]  /*1110*/  HFMA2.MMA R116, -RZ, RZ, 0.1171875, 0 ;  /* 0x2f800000ff747435 */ /* 0x000fe200000001ff */
[----:B------:R-:W-:Y:S01]  /*1120*/  ISETP.NE.U32.AND P1, PT, RZ, c[0x0][0x178], PT ;  /* 0x00005e00ff007a0c */ /* 0x000fe20003f25070 */
[----:B-----5:R-:W-:-:S03]  /*1130*/  HADD2.F32 R10, -RZ, R72.H0_H0 ;  /* 0x20000048ff0a7230 */ /* 0x020fc60000004100 */
[----:B------:R-:W-:Y:S02]  /*1140*/  ISETP.NE.AND.EX P1, PT, RZ, c[0x0][0x17c], PT, P1 ;  /* 0x00005f00ff007a0c */ /* 0x000fe40003f25310 */
[----:B------:R-:W-:-:S03]  /*1150*/  FMUL.FTZ R10, R10, c[0x0][0x1e8] ;  /* 0x00007a000a0a7a20 */ /* 0x000fc60000410000 */
[----:B-1----:R-:W-:-:S05]  /*1160*/  FFMA.FTZ R93, R93, R116, 1.1641532182693481445e-10 ;  /* 0x2f0000005d5d7423 */ /* 0x002fca0000010074 */
        /* <DEDUP_REMOVED lines=10> */
.L_x_11174:
        /* <DEDUP_REMOVED lines=12> */
.L_x_11177:
[----:B------:R-:W-:Y:S02]  /*12d0*/  IMAD.MOV.U32 R79, RZ, RZ, R11 ;  /* 0x000000ffff4f7224 */ /* 0x000fe400078e000b */
.L_x_11178:
[----:B------:R-:W-:Y:S05]  /*12e0*/  BSYNC B1 ;  /* 0x0000000000017941 */ /* 0x000fea0003800000 */
.L_x_11176:
        /* <DEDUP_REMOVED lines=16> */
.L_x_11182:
[----:B------:R-:W-:Y:S05]  /*13f0*/  BSYNC B2 ;  /* 0x0000000000027941 */ /* 0x000fea0003800000 */
.L_x_11181:
        /* <DEDUP_REMOVED lines=44> */
.L_x_11180:
[----:B------:R-:W-:Y:S05]  /*16c0*/  BSYNC B1 ;  /* 0x0000000000017941 */ /* 0x000fea0003800000 */
.L_x_11179:
[----:B------:R-:W1:Y:S01]  /*16d0*/  I2F.U32 R79, R79 ;  /* 0x0000004f004f7306 */ /* 0x000e620000201000 */
[----:B------:R-:W-:Y:S02]  /*16e0*/  HADD2.F32 R93, -RZ, R20.H0_H0 ;  /* 0x20000014ff5d7230 */ /* 0x000fe40000004100 */
[----:B------:R-:W-:-:S03]  /*16f0*/  @P0 HADD2.F32 R97, -RZ, R16.H0_H0 ;  /* 0x20000010ff610230 */ /* 0x000fc60000004100 */
        /* <DEDUP_REMOVED lines=8> */
.L_x_11175:
        /* <DEDUP_REMOVED lines=12> */
.L_x_11184:
[----:B------:R-:W-:Y:S02]  /*1840*/  MOV R97, R11 ;  /* 0x0000000b00617202 */ /* 0x000fe40000000f00 */
.L_x_11185:
[----:B------:R-:W-:Y:S05]  /*1850*/  BSYNC B1 ;  /* 0x0000000000017941 */ /* 0x000fea0003800000 */
.L_x_11183:
        /* <DEDUP_REMOVED lines=16> */
.L_x_11189:
[----:B------:R-:W-:Y:S05]  /*1960*/  BSYNC B2 ;  /* 0x0000000000027941 */ /* 0x000fea0003800000 */
.L_x_11188:
        /* <DEDUP_REMOVED lines=44> */
.L_x_11187:
[----:B------:R-:W-:Y:S05]  /*1c30*/  BSYNC B1 ;  /* 0x0000000000017941 */ /* 0x000fea0003800000 */
.L_x_11186:
[----:B------:R-:W1:Y:S01]  /*1c40*/  I2F.U32 R93, R97 ;  /* 0x00000061005d7306 */ /* 0x000e620000201000 */
[----:B------:R-:W-:-:S05]  /*1c50*/  HADD2.F32 R72, -RZ, R72.H1_H1 ;  /* 0x30000048ff487230 */ /* 0x000fca0000004100 */
        /* <DEDUP_REMOVED lines=12> */
.L_x_11190:
        /* <DEDUP_REMOVED lines=12> */
.L_x_11193:
[----:B------:R-:W-:Y:S02]  /*1de0*/  IMAD.MOV.U32 R72, RZ, RZ, R11 ;  /* 0x000000ffff487224 */ /* 0x000fe400078e000b */
.L_x_11194:
[----:B------:R-:W-:Y:S05]  /*1df0*/  BSYNC B1 ;  /* 0x0000000000017941 */ /* 0x000fea0003800000 */
.L_x_11192:
        /* <DEDUP_REMOVED lines=16> */
.L_x_11198:
[----:B------:R-:W-:Y:S05]  /*1f00*/  BSYNC B2 ;  /* 0x0000000000027941 */ /* 0x000fea0003800000 */
.L_x_11197:
        /* <DEDUP_REMOVED lines=44> */
.L_x_11196:
[----:B------:R-:W-:Y:S05]  /*21d0*/  BSYNC B1 ;  /* 0x0000000000017941 */ /* 0x000fea0003800000 */
.L_x_11195:
[----:B------:R-:W1:Y:S01]  /*21e0*/  I2F.U32 R97, R72 ;  /* 0x0000004800617306 */ /* 0x000e620000201000 */
[----:B------:R-:W-:Y:S02]  /*21f0*/  HADD2.F32 R80, -RZ, R20.H1_H1 ;  /* 0x30000014ff507230 */ /* 0x000fe40000004100 */
[----:B------:R-:W-:-:S03]  /*2200*/  @P0 HADD2.F32 R98, -RZ, R16.H1_H1 ;  /* 0x30000010ff620230 */ /* 0x000fc60000004100 */
[----:B------:R-:W-:Y:S02]  /*2210*/  FMUL.FTZ R80, R80, c[0x0][0x1e8] ;  /* 0x00007a0050507a20 */ /* 0x000fe40000410000 */
[----:B-1----:R-:W-:-:S05]  /*2220*/  FFMA.FTZ R97, R97, R116, 1.1641532182693481445e-10 ;  /* 0x2f00000061617423 */ /* 0x002fca0000010074 */
[----:B------:R-:W-:-:S04]  /*2230*/  FSETP.GTU.FTZ.AND P2, PT, R97, c[0x0][0x1e4], PT ;  /* 0x0000790061007a0b */ /* 0x000fc80003f5c000 */
[----:B------:R-:W-:Y:S02]  /*2240*/  FSEL R92, R80, RZ, !P2 ;  /* 0x000000ff505c7208 */ /* 0x000fe40005000000 */
[----:B------:R-:W-:-:S03]  /*2250*/  SEL R80, RZ, 0x1, P2 ;  /* 0x00000001ff507807 */ /* 0x000fc60001000000 */
[----:B------:R-:W-:-:S04]  /*2260*/  FADD.FTZ R93, R92, R93 ;  /* 0x0000005d5c5d7221 */ /* 0x000fc80000010000 */
[----:B------:R-:W-:Y:S02]  /*2270*/  @P0 FADD.FTZ R93, R98, R93 ;  /* 0x0000005d625d0221 */ /* 0x000fe40000010000 */
.L_x_11191:
        /* <DEDUP_REMOVED lines=12> */
.L_x_11200:
[----:B------:R-:W-:Y:S02]  /*2340*/  IMAD.MOV.U32 R72, RZ, RZ, R11 ;  /* 0x000000ffff487224 */ /* 0x000fe400078e000b */
.L_x_11201:
[----:B------:R-:W-:Y:S05]  /*2350*/  BSYNC B1 ;  /* 0x0000000000017941 */ /* 0x000fea0003800000 */
.L_x_11199:
        /* <DEDUP_REMOVED lines=16> */
.L_x_11205:
[----:B------:R-:W-:Y:S05]  /*2460*/  BSYNC B2 ;  /* 0x0000000000027941 */ /* 0x000fea0003800000 */
.L_x_11204:
        /* <DEDUP_REMOVED lines=44> */
.L_x_11203:
[----:B------:R-:W-:Y:S05]  /*2730*/  BSYNC B1 ;  /* 0x0000000000017941 */ /* 0x000fea0003800000 */
.L_x_11202:
[----:B------:R-:W1:Y:S01]  /*2740*/  I2F.U32 R103, R72 ;  /* 0x0000004800677306 */ /* 0x000e620000201000 */
[----:B------:R-:W-:-:S05]  /*2750*/  HADD2.F32 R10, -RZ, R73.H0_H0 ;  /* 0x20000049ff0a7230 */ /* 0x000fca0000004100 */
        /* <DEDUP_REMOVED lines=12> */
.L_x_11206:
        /* <DEDUP_REMOVED lines=12> */
.L_x_11209:
[----:B------:R-:W-:Y:S02]  /*28e0*/  IMAD.MOV.U32 R72, RZ, RZ, R11 ;  /* 0x000000ffff487224 */ /* 0x000fe400078e000b */
.L_x_11210:
[----:B------:R-:W-:Y:S05]  /*28f0*/  BSYNC B1 ;  /* 0x0000000000017941 */ /* 0x000fea0003800000 */
.L_x_11208:
        /* <DEDUP_REMOVED lines=16> */
.L_x_11214:
[----:B------:R-:W-:Y:S05]  /*2a00*/  BSYNC B2 ;  /* 0x0000000000027941 */ /* 0x000fea0003800000 */
.L_x_11213:
        /* <DEDUP_REMOVED lines=44> */
.L_x_11212:
[----:B------:R-:W-:Y:S05]  /*2cd0*/  BSYNC B1 ;  /* 0x0000000000017941 */ /* 0x000fea0003800000 */
.L_x_11211:
        /* <DEDUP_REMOVED lines=8> */
[----:B------:R-:W-:-:S04]  /*2d60*/  FADD.FTZ R92, R97, R92 ;  /* 0x0000005c615c7221 */ /* 0x000fc80000010000 */
[----:B------:R-:W-:Y:S02]  /*2d70*/  @P0 FADD.FTZ R92, R103, R92 ;  /* 0x0000005c675c0221 */ /* 0x000fe40000010000 */
.L_x_11207:
        /* <DEDUP_REMOVED lines=12> */
.L_x_11216:
[----:B------:R-:W-:Y:S02]  /*2e40*/  IMAD.MOV.U32 R72, RZ, RZ, R11 ;  /* 0x000000ffff487224 */ /* 0x000fe400078e000b */
.L_x_11217:
[----:B------:R-:W-:Y:S05]  /*2e50*/  BSYNC B1 ;  /* 0x0000000000017941 */ /* 0x000fea0003800000 */
.L_x_11215:
        /* <DEDUP_REMOVED lines=16> */
.L_x_11221:
[----:B------:R-:W-:Y:S05]  /*2f60*/  BSYNC B2 ;  /* 0x0000000000027941 */ /* 0x000fea0003800000 */
.L_x_11220:
        /* <DEDUP_REMOVED lines=44> */
.L_x_11219:
[----:B------:R-:W-:Y:S05]  /*3230*/  BSYNC B1 ;  /* 0x0000000000017941 */ /* 0x000fea0003800000 */
.L_x_11218:
        /* <DEDUP_REMOVED lines=14> */
.L_x_11222:
        /* <DEDUP_REMOVED lines=12> */
.L_x_11225:
[----:B------:R-:W-:Y:S02]  /*33e0*/  MOV R82, R11 ;  /* 0x0000000b00527202 */ /* 0x000fe40000000f00 */
.L_x_11226:
[----:B------:R-:W-:Y:S05]  /*33f0*/  BSYNC B1 ;  /* 0x0000000000017941 */ /* 0x000fea0003800000 */
.L_x_11224:
        /* <DEDUP_REMOVED lines=16> */
.L_x_11230:
[----:B------:R-:W-:Y:S05]  /*3500*/  BSYNC B2 ;  /* 0x0000000000027941 */ /* 0x000fea0003800000 */
.L_x_11229:
        /* <DEDUP_REMOVED lines=44> */
.L_x_11228:
[----:B------:R-:W-:Y:S05]  /*37d0*/  BSYNC B1 ;  /* 0x0000000000017941 */ /* 0x000fea0003800000 */
.L_x_11227:
        /* <DEDUP_REMOVED lines=11> */
.L_x_11223:
        /* <DEDUP_REMOVED lines=12> */
.L_x_11232:
[----:B------:R-:W-:Y:S02]  /*3950*/  IMAD.MOV.U32 R98, RZ, RZ, R11 ;  /* 0x000000ffff627224 */ /* 0x000fe400078e000b */
.L_x_11233:
[----:B------:R-:W-:Y:S05]  /*3960*/  BSYNC B1 ;  /* 0x0000000000017941 */ /* 0x000fea0003800000 */
.L_x_11231:
        /* <DEDUP_REMOVED lines=16> */
.L_x_11237:
[----:B------:R-:W-:Y:S05]  /*3a70*/  BSYNC B2 ;  /* 0x0000000000027941 */ /* 0x000fea0003800000 */
.L_x_11236:
        /* <DEDUP_REMOVED lines=44> */
.L_x_11235:
[----:B------:R-:W-:Y:S05]  /*3d40*/  BSYNC B1 ;  /* 0x0000000000017941 */ /* 0x000fea0003800000 */
.L_x_11234:
[----:B------:R-:W1:Y:S01]  /*3d50*/  I2F.U32 R73, R98 ;  /* 0x0000006200497306 */ /* 0x000e620000201000 */
[----:B------:R-:W-:-:S05]  /*3d60*/  HADD2.F32 R10, -RZ, R74.H0_H0 ;  /* 0x2000004aff0a7230 */ /* 0x000fca0000004100 */
[----:B------:R-:W-:Y:S02]  /*3d70*/  FMUL.FTZ R10, R10, c[0x0][0x1e8] ;  /* 0x00007a000a0a7a20 */ /* 0x000fe40000410000 */
[----:B-1----:R-:W-:-:S05]  /*3d80*/  FFMA.FTZ R73, R73, R116, 1.1641532182693481445e-10 ;  /* 0x2f00000049497423 */ /* 0x002fca0000010074 */
        /* <DEDUP_REMOVED lines=9> */
.L_x_11238:
        /* <DEDUP_REMOVED lines=12> */
.L_x_11241:
[----:B------:R-:W-:Y:S02]  /*3ee0*/  IMAD.MOV.U32 R83, RZ, RZ, R11 ;  /* 0x000000ffff537224 */ /* 0x000fe400078e000b */
.L_x_11242:
[----:B------:R-:W-:Y:S05]  /*3ef0*/  BSYNC B1 ;  /* 0x0000000000017941 */ /* 0x000fea0003800000 */
.L_x_11240:
        /* <DEDUP_REMOVED lines=16> */
.L_x_11246:
[----:B------:R-:W-:Y:S05]  /*4000*/  BSYNC B2 ;  /* 0x0000000000027941 */ /* 0x000fea0003800000 */
.L_x_11245:
        /* <DEDUP_REMOVED lines=44> */
.L_x_11244:
[----:B------:R-:W-:Y:S05]  /*42d0*/  BSYNC B1 ;  /* 0x0000000000017941 */ /* 0x000fea0003800000 */
.L_x_11243:
        /* <DEDUP_REMOVED lines=11> */
.L_x_11239:
        /* <DEDUP_REMOVED lines=12> */
.L_x_11248:
[----:B------:R-:W-:Y:S02]  /*4450*/  MOV R103, R11 ;  /* 0x0000000b00677202 */ /* 0x000fe40000000f00 */
.L_x_11249:
[----:B------:R-:W-:Y:S05]  /*4460*/  BSYNC B1 ;  /* 0x0000000000017941 */ /* 0x000fea0003800000 */
.L_x_11247:
        /* <DEDUP_REMOVED lines=16> */
.L_x_11253:
[----:B------:R-:W-:Y:S05]  /*4570*/  BSYNC B2 ;  /* 0x0000000000027941 */ /* 0x000fea0003800000 */
.L_x_11252:
        /* <DEDUP_REMOVED lines=44> */
.L_x_11251:
[----:B------:R-:W-:Y:S05]  /*4840*/  BSYNC B1 ;  /* 0x0000000000017941 */ /* 0x000fea0003800000 */
.L_x_11250:
[----:B------:R-:W1:Y:S01]  /*4850*/  I2F.U32 R73, R103 ;  /* 0x0000006700497306 */ /* 0x000e620000201000 */
[----:B------:R-:W-:-:S05]  /*4860*/  HADD2.F32 R74, -RZ, R74.H1_H1 ;  /* 0x3000004aff4a7230 */ /* 0x000fca0000004100 */
[----:B------:R-:W-:Y:S02]  /*4870*/  FMUL.FTZ R74, R74, c[0x0][0x1e8] ;  /* 0x00007a004a4a7a20 */ /* 0x000fe40000410000 */
[----:B-1----:R-:W-:-:S05]  /*4880*/  FFMA.FTZ R73, R73, R116, 1.1641532182693481445e-10 ;  /* 0x2f00000049497423 */ /* 0x002fca0000010074 */
        /* <DEDUP_REMOVED lines=9> */
.L_x_11254:
        /* <DEDUP_REMOVED lines=12> */
.L_x_11257:
[----:B------:R-:W-:Y:S02]  /*49e0*/  IMAD.MOV.U32 R74, RZ, RZ, R11 ;  /* 0x000000ffff4a7224 */ /* 0x000fe400078e000b */
.L_x_11258:
[----:B------:R-:W-:Y:S05]  /*49f0*/  BSYNC B1 ;  /* 0x0000000000017941 */ /* 0x000fea0003800000 */
.L_x_11256:
        /* <DEDUP_REMOVED lines=16> */
.L_x_11262:
[----:B------:R-:W-:Y:S05]  /*4b00*/  BSYNC B2 ;  /* 0x0000000000027941 */ /* 0x000fea0003800000 */
.L_x_11261:
        /* <DEDUP_REMOVED lines=44> */
.L_x_11260:
[----:B------:R-:W-:Y:S05]  /*4dd0*/  BSYNC B1 ;  /* 0x0000000000017941 */ /* 0x000fea0003800000 */
.L_x_11259:
        /* <DEDUP_REMOVED lines=10> */
.L_x_11255:
        /* <DEDUP_REMOVED lines=12> */
.L_x_11264:
[----:B------:R-:W-:Y:S02]  /*4f40*/  IMAD.MOV.U32 R74, RZ, RZ, R11 ;  /* 0x000000ffff4a7224 */ /* 0x000fe400078e000b */
.L_x_11265:
[----:B------:R-:W-:Y:S05]  /*4f50*/  BSYNC B1 ;  /* 0x0000000000017941 */ /* 0x000fea0003800000 */
.L_x_11263:
        /* <DEDUP_REMOVED lines=16> */
.L_x_11269:
[----:B------:R-:W-:Y:S05]  /*5060*/  BSYNC B2 ;  /* 0x0000000000027941 */ /* 0x000fea0003800000 */
.L_x_11268:
        /* <DEDUP_REMOVED lines=44> */
.L_x_11267:
[----:B------:R-:W-:Y:S05]  /*5330*/  BSYNC B1 ;  /* 0x0000000000017941 */ /* 0x000fea0003800000 */
.L_x_11266:
        /* <DEDUP_REMOVED lines=13> */
.L_x_11270:
        /* <DEDUP_REMOVED lines=12> */
.L_x_11273:
[----:B------:R-:W-:Y:S02]  /*54d0*/  IMAD.MOV.U32 R74, RZ, RZ, R11 ;  /* 0x000000ffff4a7224 */ /* 0x000fe400078e000b */
.L_x_11274:
[----:B------:R-:W-:Y:S05]  /*54e0*/  BSYNC B1 ;  /* 0x0000000000017941 */ /* 0x000fea0003800000 */
.L_x_11272:
        /* <DEDUP_REMOVED lines=16> */
.L_x_11278:
[----:B------:R-:W-:Y:S05]  /*55f0*/  BSYNC B2 ;  /* 0x0000000000027941 */ /* 0x000fea0003800000 */
.L_x_11277:
        /* <DEDUP_REMOVED lines=44> */
.L_x_11276:
[----:B------:R-:W-:Y:S05]  /*58c0*/  BSYNC B1 ;  /* 0x0000000000017941 */ /* 0x000fea0003800000 */
.L_x_11275:
        /* <DEDUP_REMOVED lines=10> */
.L_x_11271:
        /* <DEDUP_REMOVED lines=12> */
.L_x_11280:
[----:B------:R-:W-:Y:S02]  /*5a30*/  IMAD.MOV.U32 R74, RZ, RZ, R11 ;  /* 0x000000ffff4a7224 */ /* 0x000fe400078e000b */
.L_x_11281:
[----:B------:R-:W-:Y:S05]  /*5a40*/  BSYNC B1 ;  /* 0x0000000000017941 */ /* 0x000fea0003800000 */
.L_x_11279:
        /* <DEDUP_REMOVED lines=16> */
.L_x_11285:
[----:B------:R-:W-:Y:S05]  /*5b50*/  BSYNC B2 ;  /* 0x0000000000027941 */ /* 0x000fea0003800000 */
.L_x_11284:
        /* <DEDUP_REMOVED lines=44> */
.L_x_11283:
[----:B------:R-:W-:Y:S05]  /*5e20*/  BSYNC B1 ;  /* 0x0000000000017941 */ /* 0x000fea0003800000 */
.L_x_11282:
        /* <DEDUP_REMOVED lines=13> */
.L_x_11286:
        /* <DEDUP_REMOVED lines=12> */
.L_x_11289:
[----:B------:R-:W-:Y:S02]  /*5fc0*/  MOV R86, R11 ;  /* 0x0000000b00567202 */ /* 0x000fe40000000f00 */
.L_x_11290:
[----:B------:R-:W-:Y:S05]  /*5fd0*/  BSYNC B1 ;  /* 0x0000000000017941 */ /* 0x000fea0003800000 */
.L_x_11288:
        /* <DEDUP_REMOVED lines=16> */
.L_x_11294:
[----:B------:R-:W-:Y:S05]  /*60e0*/  BSYNC B2 ;  /* 0x0000000000027941 */ /* 0x000fea0003800000 */
.L_x_11293:
        /* <DEDUP_REMOVED lines=44> */
.L_x_11292:
[----:B------:R-:W-:Y:S05]  /*63b0*/  BSYNC B1 ;  /* 0x0000000000017941 */ /* 0x000fea0003800000 */
.L_x_11291:
        /* <DEDUP_REMOVED lines=11> */
.L_x_11287:
        /* <DEDUP_REMOVED lines=34> */
[----:B-1----:R-:W-:Y:S02]  /*6690*/  SHF.L.U32 R73, R85, 0x10, RZ ;  /* 0x0000001055497819 */ /* 0x002fe400000006ff */
        /* <DEDUP_REMOVED lines=10> */
[----:B------:R-:W-:Y:S02]  /*6740*/  LOP3.LUT R73, R72, 0xff, R83, 0xf8, !PT ;  /* 0x000000ff48497812 */ /* 0x000fe400078ef853 */
[----:B------:R-:W-:Y:S01]  /*6750*/  IADD3 R72, P0, R116, c[0x0][0x198], RZ ;  /* 0x0000660074487a10 */ /* 0x000fe20007f1e0ff */
[----:B------:R-:W-:Y:S01]  /*6760*/  IMAD.WIDE.U32 R74, R74, 0x100, RZ ;  /* 0x000001004a4a7825 */ /* 0x000fe200078e00ff */
[----:B------:R-:W-:Y:S02]  /*6770*/  LOP3.LUT R113, R113, R73, R115, 0xfe, !PT ;  /* 0x0000004971717212 */ /* 0x000fe400078efe73 */
[----:B------:R-:W-:Y:S02]  /*6780*/  IADD3.X R73, R117, c[0x0][0x19c], RZ, P0, !PT ;  /* 0x0000670075497a10 */ /* 0x000fe400007fe4ff */
[----:B------:R-:W-:Y:S02]  /*6790*/  LOP3.LUT R74, R74, R114, R112, 0xfe, !PT ;  /* 0x000000724a4a7212 */ /* 0x000fe400078efe70 */
[----:B------:R-:W-:-:S02]  /*67a0*/  LOP3.LUT R75, R113, R75, RZ, 0xfc, !PT ;  /* 0x0000004b714b7212 */ /* 0x000fc400078efcff */
[----:B------:R-:W-:-:S05]  /*67b0*/  LOP3.LUT R74, R74, 0xff, R79, 0xf8, !PT ;  /* 0x000000ff4a4a7812 */ /* 0x000fca00078ef84f */
[----:B------:R1:W-:Y:S02]  /*67c0*/  STG.E.64 [R72.64], R74 ;  /* 0x0000004a48007986 */ /* 0x0003e4000c101b06 */
.L_x_11295:
[----:B------:R-:W-:Y:S02]  /*67d0*/  IADD3 R112, R77, 0x80, RZ ;  /* 0x000000804d707810 */ /* 0x000fe40007ffe0ff */
.L_x_11166:
[----:B------:R-:W-:Y:S05]  /*67e0*/  BSYNC B0 ;  /* 0x0000000000007941 */ /* 0x000fea0003800000 */
.L_x_11165:
        /* <DEDUP_REMOVED lines=29> */
.L_x_11299:
[----:B-1----:R-:W-:Y:S02]  /*69c0*/  IMAD.MOV.U32 R88, RZ, RZ, R11 ;  /* 0x000000ffff587224 */ /* 0x002fe400078e000b */
.L_x_11300:
[----:B------:R-:W-:Y:S05]  /*69d0*/  BSYNC B1 ;  /* 0x0000000000017941 */ /* 0x000fea0003800000 */
.L_x_11298:
        /* <DEDUP_REMOVED lines=16> */
.L_x_11304:
[----:B------:R-:W-:Y:S05]  /*6ae0*/  BSYNC B2 ;  /* 0x0000000000027941 */ /* 0x000fea0003800000 */
.L_x_11303:
        /* <DEDUP_REMOVED lines=44> */
.L_x_11302:
[----:B------:R-:W-:Y:S05]  /*6db0*/  BSYNC B1 ;  /* 0x0000000000017941 */ /* 0x000fea0003800000 */
.L_x_11301:
[----:B------:R-:W1:Y:S01]  /*6dc0*/  I2F.U32 R10, R88 ;  /* 0x00000058000a7306 */ /* 0x000e620000201000 */
[----:B------:R-:W-:Y:S01]  /*6dd0*/  ISETP.NE.U32.AND P1, PT, RZ, c[0x0][0x178], PT ;  /* 0x00005e00ff007a0c */ /* 0x000fe20003f25070 */
[----:B------:R-:W-:Y:S01]  /*6de0*/  IMAD.MOV.U32 R119, RZ, RZ, 0x2f800000 ;  /* 0x2f800000ff777424 */ /* 0x000fe200078e00ff */
[----:B-----5:R-:W-:Y:S02]  /*6df0*/  HADD2.F32 R94, -RZ, R72.H0_H0 ;  /* 0x20000048ff5e7230 */ /* 0x020fe40000004100 */
        /* <DEDUP_REMOVED lines=13> */
.L_x_11305:
        /* <DEDUP_REMOVED lines=12> */
.L_x_11308:
[----:B------:R-:W-:Y:S02]  /*6f90*/  IMAD.MOV.U32 R79, RZ, RZ, R11 ;  /* 0x000000ffff4f7224 */ /* 0x000fe400078e000b */
.L_x_11309:
[----:B------:R-:W-:Y:S05]  /*6fa0*/  BSYNC B1 ;  /* 0x0000000000017941 */ /* 0x000fea0003800000 */
.L_x_11307:
        /* <DEDUP_REMOVED lines=16> */
.L_x_11313:
[----:B------:R-:W-:Y:S05]  /*70b0*/  BSYNC B2 ;  /* 0x0000000000027941 */ /* 0x000fea0003800000 */
.L_x_11312:
        /* <DEDUP_REMOVED lines=44> */
.L_x_11311:
[----:B------:R-:W-:Y:S05]  /*7380*/  BSYNC B1 ;  /* 0x0000000000017941 */ /* 0x000fea0003800000 */
.L_x_11310:
        /* <DEDUP_REMOVED lines=11> */
.L_x_11306:
        /* <DEDUP_REMOVED lines=12> */
.L_x_11315:
[----:B------:R-:W-:Y:S02]  /*7500*/  IMAD.MOV.U32 R91, RZ, RZ, R11 ;  /* 0x000000ffff5b7224 */ /* 0x000fe400078e000b */
.L_x_11316:
[----:B------:R-:W-:Y:S05]  /*7510*/  BSYNC B1 ;  /* 0x0000000000017941 */ /* 0x000fea0003800000 */
.L_x_11314:
        /* <DEDUP_REMOVED lines=16> */
.L_x_11320:
[----:B------:R-:W-:Y:S05]  /*7620*/  BSYNC B2 ;  /* 0x0000000000027941 */ /* 0x000fea0003800000 */
.L_x_11319:
        /* <DEDUP_REMOVED lines=44> */
.L_x_11318:
[----:B------:R-:W-:Y:S05]  /*78f0*/  BSYNC B1 ;  /* 0x0000000000017941 */ /* 0x000fea0003800000 */
.L_x_11317:
        /* <DEDUP_REMOVED lines=14> */
.L_x_11321:
        /* <DEDUP_REMOVED lines=12> */
.L_x_11324:
[----:B------:R-:W-:Y:S02]  /*7aa0*/  MOV R72, R11 ;  /* 0x0000000b00487202 */ /* 0x000fe40000000f00 */
.L_x_11325:
[----:B------:R-:W-:Y:S05]  /*7ab0*/  BSYNC B1 ;  /* 0x0000000000017941 */ /* 0x000fea0003800000 */
.L_x_11323:
        /* <DEDUP_REMOVED lines=16> */
.L_x_11329:
[----:B------:R-:W-:Y:S05]  /*7bc0*/  BSYNC B2 ;  /* 0x0000000000027941 */ /* 0x000fea0003800000 */
.L_x_11328:
        /* <DEDUP_REMOVED lines=44> */
.L_x_11327:
[----:B------:R-:W-:Y:S05]  /*7e90*/  BSYNC B1 ;  /* 0x0000000000017941 */ /* 0x000fea0003800000 */
.L_x_11326:
        /* <DEDUP_REMOVED lines=10> */
.L_x_11322:
        /* <DEDUP_REMOVED lines=12> */
.L_x_11331:
[----:B------:R-:W-:Y:S02]  /*8000*/  IMAD.MOV.U32 R72, RZ, RZ, R11 ;  /* 0x000000ffff487224 */ /* 0x000fe400078e000b */
.L_x_11332:
[----:B------:R-:W-:Y:S05]  /*8010*/  BSYNC B1 ;  /* 0x0000000000017941 */ /* 0x000fea0003800000 */
.L_x_11330:
        /* <DEDUP_REMOVED lines=16> */
.L_x_11336:
[----:B------:R-:W-:Y:S05]  /*8120*/  BSYNC B2 ;  /* 0x0000000000027941 */ /* 0x000fea0003800000 */
.L_x_11335:
        /* <DEDUP_REMOVED lines=44> */
.L_x_11334:
[----:B------:R-:W-:Y:S05]  /*83f0*/  BSYNC B1 ;  /* 0x0000000000017941 */ /* 0x000fea0003800000 */
.L_x_11333:
        /* <DEDUP_REMOVED lines=14> */
.L_x_11337:
        /* <DEDUP_REMOVED lines=12> */
.L_x_11340:
[----:B------:R-:W-:Y:S02]  /*85a0*/  IMAD.MOV.U32 R72, RZ, RZ, R11 ;  /* 0x000000ffff487224 */ /* 0x000fe400078e000b */
.L_x_11341:
[----:B------:R-:W-:Y:S05]  /*85b0*/  BSYNC B1 ;  /* 0x0000000000017941 */ /* 0x000fea0003800000 */
.L_x_11339:
        /* <DEDUP_REMOVED lines=16> */
.L_x_11345:
[----:B------:R-:W-:Y:S05]  /*86c0*/  BSYNC B2 ;  /* 0x0000000000027941 */ /* 0x000fea0003800000 */
.L_x_11344:
        /* <DEDUP_REMOVED lines=44> */
.L_x_11343:
[----:B------:R-:W-:Y:S05]  /*8990*/  BSYNC B1 ;  /* 0x0000000000017941 */ /* 0x000fea0003800000 */
.L_x_11342:
        /* <DEDUP_REMOVED lines=10> */
.L_x_11338:
        /* <DEDUP_REMOVED lines=12> */
.L_x_11347:
[----:B------:R-:W-:Y:S02]  /*8b00*/  MOV R72, R11 ;  /* 0x0000000b00487202 */ /* 0x000fe40000000f00 */
.L_x_11348:
[----:B------:R-:W-:Y:S05]  /*8b10*/  BSYNC B1 ;  /* 0x0000000000017941 */ /* 0x000fea0003800000 */
.L_x_11346:
        /* <DEDUP_REMOVED lines=16> */
.L_x_11352:
[----:B------:R-:W-:Y:S05]  /*8c20*/  BSYNC B2 ;  /* 0x0000000000027941 */ /* 0x000fea0003800000 */
.L_x_11351:
        /* <DEDUP_REMOVED lines=44> */
.L_x_11350:
[----:B------:R-:W-:Y:S05]  /*8ef0*/  BSYNC B1 ;  /* 0x0000000000017941 */ /* 0x000fea0003800000 */
.L_x_11349:
        /* <DEDUP_REMOVED lines=14> */
.L_x_11353:
        /* <DEDUP_REMOVED lines=12> */
.L_x_11356:
[----:B------:R-:W-:Y:S02]  /*90a0*/  IMAD.MOV.U32 R82, RZ, RZ, R11 ;  /* 0x000000ffff527224 */ /* 0x000fe400078e000b */
.L_x_11357:
[----:B------:R-:W-:Y:S05]  /*90b0*/  BSYNC B1 ;  /* 0x0000000000017941 */ /* 0x000fea0003800000 */
.L_x_11355:
        /* <DEDUP_REMOVED lines=16> */
.L_x_11361:
[----:B------:R-:W-:Y:S05]  /*91c0*/  BSYNC B2 ;  /* 0x0000000000027941 */ /* 0x000fea0003800000 */
.L_x_11360:
        /* <DEDUP_REMOVED lines=44> */
.L_x_11359:
[----:B------:R-:W-:Y:S05]  /*9490*/  BSYNC B1 ;  /* 0x0000000000017941 */ /* 0x000fea0003800000 */
.L_x_11358:
        /* <DEDUP_REMOVED lines=11> */
.L_x_11354:
        /* <DEDUP_REMOVED lines=12> */
.L_x_11363:
[----:B------:R-:W-:Y:S02]  /*9610*/  IMAD.MOV.U32 R100, RZ, RZ, R11 ;  /* 0x000000ffff647224 */ /* 0x000fe400078e000b */
.L_x_11364:
[----:B------:R-:W-:Y:S05]  /*9620*/  BSYNC B1 ;  /* 0x0000000000017941 */ /* 0x000fea0003800000 */
.L_x_11362:
        /* <DEDUP_REMOVED lines=16> */
.L_x_11368:
[----:B------:R-:W-:Y:S05]  /*9730*/  BSYNC B2 ;  /* 0x0000000000027941 */ /* 0x000fea0003800000 */
.L_x_11367:
        /* <DEDUP_REMOVED lines=44> */
.L_x_11366:
[----:B------:R-:W-:Y:S05]  /*9a00*/  BSYNC B1 ;  /* 0x0000000000017941 */ /* 0x000fea0003800000 */
.L_x_11365:
        /* <DEDUP_REMOVED lines=13> */
.L_x_11369:
        /* <DEDUP_REMOVED lines=12> */
.L_x_11372:
[----:B------:R-:W-:Y:S02]  /*9ba0*/  IMAD.MOV.U32 R83, RZ, RZ, R11 ;  /* 0x000000ffff537224 */ /* 0x000fe400078e000b */
.L_x_11373:
[----:B------:R-:W-:Y:S05]  /*9bb0*/  BSYNC B1 ;  /* 0x0000000000017941 */ /* 0x000fea0003800000 */
.L_x_11371:
        /* <DEDUP_REMOVED lines=16> */
.L_x_11377:
[----:B------:R-:W-:Y:S05]  /*9cc0*/  BSYNC B2 ;  /* 0x0000000000027941 */ /* 0x000fea0003800000 */
.L_x_11376:
        /* <DEDUP_REMOVED lines=44> */
.L_x_11375:
[----:B------:R-:W-:Y:S05]  /*9f90*/  BSYNC B1 ;  /* 0x0000000000017941 */ /* 0x000fea0003800000 */
.L_x_11374:
        /* <DEDUP_REMOVED lines=11> */
.L_x_11370:
        /* <DEDUP_REMOVED lines=12> */
.L_x_11379:
[----:B------:R-:W-:Y:S02]  /*a110*/  IMAD.MOV.U32 R105, RZ, RZ, R11 ;  /* 0x000000ffff697224 */ /* 0x000fe400078e000b */
.L_x_11380:
[----:B------:R-:W-:Y:S05]  /*a120*/  BSYNC B1 ;  /* 0x0000000000017941 */ /* 0x000fea0003800000 */
.L_x_11378:
        /* <DEDUP_REMOVED lines=16> */
.L_x_11384:
[----:B------:R-:W-:Y:S05]  /*a230*/  BSYNC B2 ;  /* 0x0000000000027941 */ /* 0x000fea0003800000 */
.L_x_11383:
        /* <DEDUP_REMOVED lines=44> */
.L_x_11382:
[----:B------:R-:W-:Y:S05]  /*a500*/  BSYNC B1 ;  /* 0x0000000000017941 */ /* 0x000fea0003800000 */
.L_x_11381:
        /* <DEDUP_REMOVED lines=13> */
.L_x_11385:
        /* <DEDUP_REMOVED lines=12> */
.L_x_11388:
[----:B------:R-:W-:Y:S02]  /*a6a0*/  MOV R74, R11 ;  /* 0x0000000b004a7202 */ /* 0x000fe40000000f00 */
.L_x_11389:
[----:B------:R-:W-:Y:S05]  /*a6b0*/  BSYNC B1 ;  /* 0x0000000000017941 */ /* 0x000fea0003800000 */
.L_x_11387:
        /* <DEDUP_REMOVED lines=16> */
.L_x_11393:
[----:B------:R-:W-:Y:S05]  /*a7c0*/  BSYNC B2 ;  /* 0x0000000000027941 */ /* 0x000fea0003800000 */
.L_x_11392:
        /* <DEDUP_REMOVED lines=44> */
.L_x_11391:
[----:B------:R-:W-:Y:S05]  /*aa90*/  BSYNC B1 ;  /* 0x0000000000017941 */ /* 0x000fea0003800000 */
.L_x_11390:
        /* <DEDUP_REMOVED lines=10> */
.L_x_11386:
        /* <DEDUP_REMOVED lines=12> */
.L_x_11395:
[----:B------:R-:W-:Y:S02]  /*ac00*/  IMAD.MOV.U32 R74, RZ, RZ, R11 ;  /* 0x000000ffff4a7224 */ /* 0x000fe400078e000b */
.L_x_11396:
[----:B------:R-:W-:Y:S05]  /*ac10*/  BSYNC B1 ;  /* 0x0000000000017941 */ /* 0x000fea0003800000 */
.L_x_11394:
        /* <DEDUP_REMOVED lines=16> */
.L_x_11400:
[----:B------:R-:W-:Y:S05]  /*ad20*/  BSYNC B2 ;  /* 0x0000000000027941 */ /* 0x000fea0003800000 */
.L_x_11399:
        /* <DEDUP_REMOVED lines=44> */
.L_x_11398:
[----:B------:R-:W-:Y:S05]  /*aff0*/  BSYNC B1 ;  /* 0x0000000000017941 */ /* 0x000fea0003800000 */
.L_x_11397:
        /* <DEDUP_REMOVED lines=13> */
.L_x_11401:
        /* <DEDUP_REMOVED lines=12> */
.L_x_11404:
[----:B------:R-:W-:Y:S02]  /*b190*/  IMAD.MOV.U32 R74, RZ, RZ, R11 ;  /* 0x000000ffff4a7224 */ /* 0x000fe400078e000b */
.L_x_11405:
[----:B------:R-:W-:Y:S05]  /*b1a0*/  BSYNC B1 ;  /* 0x0000000000017941 */ /* 0x000fea0003800000 */
.L_x_11403:
        /* <DEDUP_REMOVED lines=16> */
.L_x_11409:
[----:B------:R-:W-:Y:S05]  /*b2b0*/  BSYNC B2 ;  /* 0x0000000000027941 */ /* 0x000fea0003800000 */
.L_x_11408:
        /* <DEDUP_REMOVED lines=44> */
.L_x_11407:
[----:B------:R-:W-:Y:S05]  /*b580*/  BSYNC B1 ;  /* 0x0000000000017941 */ /* 0x000fea0003800000 */
.L_x_11406:
        /* <DEDUP_REMOVED lines=10> */
.L_x_11402:
        /* <DEDUP_REMOVED lines=12> */
.L_x_11411:
[----:B------:R-:W-:Y:S02]  /*b6f0*/  MOV R74, R11 ;  /* 0x0000000b004a7202 */ /* 0x000fe40000000f00 */
.L_x_11412:
[----:B------:R-:W-:Y:S05]  /*b700*/  BSYNC B1 ;  /* 0x0000000000017941 */ /* 0x000fea0003800000 */
.L_x_11410:
        /* <DEDUP_REMOVED lines=16> */
.L_x_11416:
[----:B------:R-:W-:Y:S05]  /*b810*/  BSYNC B2 ;  /* 0x0000000000027941 */ /* 0x000fea0003800000 */
.L_x_11415:
        /* <DEDUP_REMOVED lines=44> */
.L_x_11414:
[----:B------:R-:W-:Y:S05]  /*bae0*/  BSYNC B1 ;  /* 0x0000000000017941 */ /* 0x000fea0003800000 */
.L_x_11413:
        /* <DEDUP_REMOVED lines=13> */
.L_x_11417:
        /* <DEDUP_REMOVED lines=12> */
.L_x_11420:
[----:B------:R-:W-:Y:S02]  /*bc80*/  IMAD.MOV.U32 R86, RZ, RZ, R11 ;  /* 0x000000ffff567224 */ /* 0x000fe400078e000b */
.L_x_11421:
[----:B------:R-:W-:Y:S05]  /*bc90*/  BSYNC B1 ;  /* 0x0000000000017941 */ /* 0x000fea0003800000 */
.L_x_11419:
        /* <DEDUP_REMOVED lines=16> */
.L_x_11425:
[----:B------:R-:W-:Y:S05]  /*bda0*/  BSYNC B2 ;  /* 0x0000000000027941 */ /* 0x000fea0003800000 */
.L_x_11424:
        /* <DEDUP_REMOVED lines=44> */
.L_x_11423:
[----:B------:R-:W-:Y:S05]  /*c070*/  BSYNC B1 ;  /* 0x0000000000017941 */ /* 0x000fea0003800000 */
.L_x_11422:
        /* <DEDUP_REMOVED lines=11> */
.L_x_11418:
        /* <DEDUP_REMOVED lines=54> */
.L_x_11426:
[----:B------:R-:W-:Y:S02]  /*c490*/  IADD3 R112, R112, 0x80, RZ ;  /* 0x0000008070707810 */ /* 0x000fe40007ffe0ff */
.L_x_11297:
[----:B------:R-:W-:Y:S05]  /*c4a0*/  BSYNC B0 ;  /* 0x0000000000007941 */ /* 0x000fea0003800000 */
.L_x_11296:
        /* <DEDUP_REMOVED lines=29> */
.L_x_11430:
[----:B-1----:R-:W-:Y:S02]  /*c680*/  IMAD.MOV.U32 R90, RZ, RZ, R11 ;  /* 0x000000ffff5a7224 */ /* 0x002fe400078e000b */
.L_x_11431:
[----:B------:R-:W-:Y:S05]  /*c690*/  BSYNC B1 ;  /* 0x0000000000017941 */ /* 0x000fea0003800000 */
.L_x_11429:
        /* <DEDUP_REMOVED lines=16> */
.L_x_11435:
[----:B------:R-:W-:Y:S05]  /*c7a0*/  BSYNC B2 ;  /* 0x0000000000027941 */ /* 0x000fea0003800000 */
.L_x_11434:
        /* <DEDUP_REMOVED lines=44> */
.L_x_11433:
[----:B------:R-:W-:Y:S05]  /*ca70*/  BSYNC B1 ;  /* 0x0000000000017941 */ /* 0x000fea0003800000 */
.L_x_11432:
        /* <DEDUP_REMOVED lines=17> */
.L_x_11436:
        /* <DEDUP_REMOVED lines=12> */
.L_x_11439:
[----:B------:R-:W-:Y:S02]  /*cc50*/  IMAD.MOV.U32 R79, RZ, RZ, R11 ;  /* 0x000000ffff4f7224 */ /* 0x000fe400078e000b */
.L_x_11440:
[----:B------:R-:W-:Y:S05]  /*cc60*/  BSYNC B1 ;  /* 0x0000000000017941 */ /* 0x000fea0003800000 */
.L_x_11438:
        /* <DEDUP_REMOVED lines=16> */
.L_x_11444:
[----:B------:R-:W-:Y:S05]  /*cd70*/  BSYNC B2 ;  /* 0x0000000000027941 */ /* 0x000fea0003800000 */
.L_x_11443:
        /* <DEDUP_REMOVED lines=44> */
.L_x_11442:
[----:B------:R-:W-:Y:S05]  /*d040*/  BSYNC B1 ;  /* 0x0000000000017941 */ /* 0x000fea0003800000 */
.L_x_11441:
        /* <DEDUP_REMOVED lines=11> */
.L_x_11437:
        /* <DEDUP_REMOVED lines=12> */
.L_x_11446:
[----:B------:R-:W-:Y:S02]  /*d1c0*/  IMAD.MOV.U32 R95, RZ, RZ, R11 ;  /* 0x000000ffff5f7224 */ /* 0x000fe400078e000b */
.L_x_11447:
[----:B------:R-:W-:Y:S05]  /*d1d0*/  BSYNC B1 ;  /* 0x0000000000017941 */ /* 0x000fea0003800000 */
.L_x_11445:
        /* <DEDUP_REMOVED lines=16> */
.L_x_11451:
[----:B------:R-:W-:Y:S05]  /*d2e0*/  BSYNC B2 ;  /* 0x0000000000027941 */ /* 0x000fea0003800000 */
.L_x_11450:
        /* <DEDUP_REMOVED lines=44> */
.L_x_11449:
[----:B------:R-:W-:Y:S05]  /*d5b0*/  BSYNC B1 ;  /* 0x0000000000017941 */ /* 0x000fea0003800000 */
.L_x_11448:
        /* <DEDUP_REMOVED lines=14> */
.L_x_11452:
        /* <DEDUP_REMOVED lines=12> */
.L_x_11455:
[----:B------:R-:W-:Y:S02]  /*d760*/  IMAD.MOV.U32 R72, RZ, RZ, R11 ;  /* 0x000000ffff487224 */ /* 0x000fe400078e000b */
.L_x_11456:
[----:B------:R-:W-:Y:S05]  /*d770*/  BSYNC B1 ;  /* 0x0000000000017941 */ /* 0x000fea0003800000 */
.L_x_11454:
        /* <DEDUP_REMOVED lines=16> */
.L_x_11460:
[----:B------:R-:W-:Y:S05]  /*d880*/  BSYNC B2 ;  /* 0x0000000000027941 */ /* 0x000fea0003800000 */
.L_x_11459:
        /* <DEDUP_REMOVED lines=44> */
.L_x_11458:
[----:B------:R-:W-:Y:S05]  /*db50*/  BSYNC B1 ;  /* 0x0000000000017941 */ /* 0x000fea0003800000 */
.L_x_11457:
        /* <DEDUP_REMOVED lines=10> */
.L_x_11453:
        /* <DEDUP_REMOVED lines=12> */
.L_x_11462:
[----:B------:R-:W-:Y:S02]  /*dcc0*/  IMAD.MOV.U32 R72, RZ, RZ, R11 ;  /* 0x000000ffff487224 */ /* 0x000fe400078e000b */
.L_x_11463:
[----:B------:R-:W-:Y:S05]  /*dcd0*/  BSYNC B1 ;  /* 0x0000000000017941 */ /* 0x000fea0003800000 */
.L_x_11461:
        /* <DEDUP_REMOVED lines=16> */
.L_x_11467:
[----:B------:R-:W-:Y:S05]  /*dde0*/  BSYNC B2 ;  /* 0x0000000000027941 */ /* 0x000fea0003800000 */
.L_x_11466:
        /* <DEDUP_REMOVED lines=44> */
.L_x_11465:
[----:B------:R-:W-:Y:S05]  /*e0b0*/  BSYNC B1 ;  /* 0x0000000000017941 */ /* 0x000fea0003800000 */
.L_x_11464:
        /* <DEDUP_REMOVED lines=14> */
.L_x_11468:
        /* <DEDUP_REMOVED lines=12> */
.L_x_11471:
[----:B------:R-:W-:Y:S02]  /*e260*/  IMAD.MOV.U32 R72, RZ, RZ, R11 ;  /* 0x000000ffff487224 */ /* 0x000fe400078e000b */
.L_x_11472:
[----:B------:R-:W-:Y:S05]  /*e270*/  BSYNC B1 ;  /* 0x0000000000017941 */ /* 0x000fea0003800000 */
.L_x_11470:
        /* <DEDUP_REMOVED lines=16> */
.L_x_11476:
[----:B------:R-:W-:Y:S05]  /*e380*/  BSYNC B2 ;  /* 0x0000000000027941 */ /* 0x000fea0003800000 */
.L_x_11475:
        /* <DEDUP_REMOVED lines=44> */
.L_x_11474:
[----:B------:R-:W-:Y:S05]  /*e650*/  BSYNC B1 ;  /* 0x0000000000017941 */ /* 0x000fea0003800000 */
.L_x_11473:
        /* <DEDUP_REMOVED lines=10> */
.L_x_11469:
        /* <DEDUP_REMOVED lines=12> */
.L_x_11478:
[----:B------:R-:W-:Y:S02]  /*e7c0*/  IMAD.MOV.U32 R72, RZ, RZ, R11 ;  /* 0x000000ffff487224 */ /* 0x000fe400078e000b */
.L_x_11479:
[----:B------:R-:W-:Y:S05]  /*e7d0*/  BSYNC B1 ;  /* 0x0000000000017941 */ /* 0x000fea0003800000 */
.L_x_11477:
        /* <DEDUP_REMOVED lines=16> */
.L_x_11483:
[----:B------:R-:W-:Y:S05]  /*e8e0*/  BSYNC B2 ;  /* 0x0000000000027941 */ /* 0x000fea0003800000 */
.L_x_11482:
        /* <DEDUP_REMOVED lines=44> */
.L_x_11481:
[----:B------:R-:W-:Y:S05]  /*ebb0*/  BSYNC B1 ;  /* 0x0000000000017941 */ /* 0x000fea0003800000 */
.L_x_11480:
        /* <DEDUP_REMOVED lines=14> */
.L_x_11484:
        /* <DEDUP_REMOVED lines=12> */
.L_x_11487:
[----:B------:R-:W-:Y:S02]  /*ed60*/  IMAD.MOV.U32 R82, RZ, RZ, R11 ;  /* 0x000000ffff527224 */ /* 0x000fe400078e000b */
.L_x_11488:
[----:B------:R-:W-:Y:S05]  /*ed70*/  BSYNC B1 ;  /* 0x0000000000017941 */ /* 0x000fea0003800000 */
.L_x_11486:
        /* <DEDUP_REMOVED lines=16> */
.L_x_11492:
[----:B------:R-:W-:Y:S05]  /*ee80*/  BSYNC B2 ;  /* 0x0000000000027941 */ /* 0x000fea0003800000 */
.L_x_11491:
        /* <DEDUP_REMOVED lines=44> */
.L_x_11490:
[----:B------:R-:W-:Y:S05]  /*f150*/  BSYNC B1 ;  /* 0x0000000000017941 */ /* 0x000fea0003800000 */
.L_x_11489:
        /* <DEDUP_REMOVED lines=11> */
.L_x_11485:
        /* <DEDUP_REMOVED lines=12> */
.L_x_11494:
[----:B------:R-:W-:Y:S02]  /*f2d0*/  MOV R102, R11 ;  /* 0x0000000b00667202 */ /* 0x000fe40000000f00 */
.L_x_11495:
[----:B------:R-:W-:Y:S05]  /*f2e0*/  BSYNC B1 ;  /* 0x0000000000017941 */ /* 0x000fea0003800000 */
.L_x_11493:
        /* <DEDUP_REMOVED lines=16> */
.L_x_11499:
[----:B------:R-:W-:Y:S05]  /*f3f0*/  BSYNC B2 ;  /* 0x0000000000027941 */ /* 0x000fea0003800000 */
.L_x_11498:
        /* <DEDUP_REMOVED lines=44> */
.L_x_11497:
[----:B------:R-:W-:Y:S05]  /*f6c0*/  BSYNC B1 ;  /* 0x0000000000017941 */ /* 0x000fea0003800000 */
.L_x_11496:
[----:B------:R-:W1:Y:S01]  /*f6d0*/  I2F.U32 R10, R102 ;  /* 0x00000066000a7306 */ /* 0x000e620000201000 */
[----:B------:R-:W-:-:S05]  /*f6e0*/  HADD2.F32 R73, -RZ, R74.H0_H0 ;  /* 0x2000004aff497230 */ /* 0x000fca0000004100 */
[----:B------:R-:W-:Y:S02]  /*f6f0*/  FMUL.FTZ R73, R73, c[0x0][0x1e8] ;  /* 0x00007a0049497a20 */ /* 0x000fe40000410000 */
[----:B-1----:R-:W-:-:S05]  /*f700*/  FFMA.FTZ R10, R10, R119, 1.1641532182693481445e-10 ;  /* 0x2f0000000a0a7423 */ /* 0x002fca0000010077 */
        /* <DEDUP_REMOVED lines=9> */
.L_x_11500:
        /* <DEDUP_REMOVED lines=12> */
.L_x_11503:
[----:B------:R-:W-:Y:S02]  /*f860*/  IMAD.MOV.U32 R83, RZ, RZ, R11 ;  /* 0x000000ffff537224 */ /* 0x000fe400078e000b */
.L_x_11504:
[----:B------:R-:W-:Y:S05]  /*f870*/  BSYNC B1 ;  /* 0x0000000000017941 */ /* 0x000fea0003800000 */
.L_x_11502:
        /* <DEDUP_REMOVED lines=16> */
.L_x_11508:
[----:B------:R-:W-:Y:S05]  /*f980*/  BSYNC B2 ;  /* 0x0000000000027941 */ /* 0x000fea0003800000 */
.L_x_11507:
        /* <DEDUP_REMOVED lines=44> */
.L_x_11506:
[----:B------:R-:W-:Y:S05]  /*fc50*/  BSYNC B1 ;  /* 0x0000000000017941 */ /* 0x000fea0003800000 */
.L_x_11505:
        /* <DEDUP_REMOVED lines=11> */
.L_x_11501:
        /* <DEDUP_REMOVED lines=12> */
.L_x_11510:
[----:B------:R-:W-:Y:S02]  /*fdd0*/  IMAD.MOV.U32 R107, RZ, RZ, R11 ;  /* 0x000000ffff6b7224 */ /* 0x000fe400078e000b */
.L_x_11511:
[----:B------:R-:W-:Y:S05]  /*fde0*/  BSYNC B1 ;  /* 0x0000000000017941 */ /* 0x000fea0003800000 */
.L_x_11509:
        /* <DEDUP_REMOVED lines=16> */
.L_x_11515:
[----:B------:R-:W-:Y:S05]  /*fef0*/  BSYNC B2 ;  /* 0x0000000000027941 */ /* 0x000fea0003800000 */
.L_x_11514:
        /* <DEDUP_REMOVED lines=44> */
.L_x_11513:
[----:B------:R-:W-:Y:S05]  /*101c0*/  BSYNC B1 ;  /* 0x0000000000017941 */ /* 0x000fea0003800000 */
.L_x_11512:
        /* <DEDUP_REMOVED lines=13> */
.L_x_11516:
        /* <DEDUP_REMOVED lines=12> */
.L_x_11519:
[----:B------:R-:W-:Y:S02]  /*10360*/  IMAD.MOV.U32 R74, RZ, RZ, R11 ;  /* 0x000000ffff4a7224 */ /* 0x000fe400078e000b */
.L_x_11520:
[----:B------:R-:W-:Y:S05]  /*10370*/  BSYNC B1 ;  /* 0x0000000000017941 */ /* 0x000fea0003800000 */
.L_x_11518:
        /* <DEDUP_REMOVED lines=16> */
.L_x_11524:
[----:B------:R-:W-:Y:S05]  /*10480*/  BSYNC B2 ;  /* 0x0000000000027941 */ /* 0x000fea0003800000 */
.L_x_11523:
        /* <DEDUP_REMOVED lines=44> */
.L_x_11522:
[----:B------:R-:W-:Y:S05]  /*10750*/  BSYNC B1 ;  /* 0x0000000000017941 */ /* 0x000fea0003800000 */
.L_x_11521:
        /* <DEDUP_REMOVED lines=10> */
.L_x_11517:
        /* <DEDUP_REMOVED lines=12> */
.L_x_11526:
[----:B------:R-:W-:Y:S02]  /*108c0*/  IMAD.MOV.U32 R74, RZ, RZ, R11 ;  /* 0x000000ffff4a7224 */ /* 0x000fe400078e000b */
.L_x_11527:
[----:B------:R-:W-:Y:S05]  /*108d0*/  BSYNC B1 ;  /* 0x0000000000017941 */ /* 0x000fea0003800000 */
.L_x_11525:
        /* <DEDUP_REMOVED lines=16> */
.L_x_11531:
[----:B------:R-:W-:Y:S05]  /*109e0*/  BSYNC B2 ;  /* 0x0000000000027941 */ /* 0x000fea0003800000 */
.L_x_11530:
        /* <DEDUP_REMOVED lines=44> */
.L_x_11529:
[----:B------:R-:W-:Y:S05]  /*10cb0*/  BSYNC B1 ;  /* 0x0000000000017941 */ /* 0x000fea0003800000 */
.L_x_11528:
        /* <DEDUP_REMOVED lines=13> */
.L_x_11532:
        /* <DEDUP_REMOVED lines=12> */
.L_x_11535:
[----:B------:R-:W-:Y:S02]  /*10e50*/  MOV R74, R11 ;  /* 0x0000000b004a7202 */ /* 0x000fe40000000f00 */
.L_x_11536:
[----:B------:R-:W-:Y:S05]  /*10e60*/  BSYNC B1 ;  /* 0x0000000000017941 */ /* 0x000fea0003800000 */
.L_x_11534:
        /* <DEDUP_REMOVED lines=16> */
.L_x_11540:
[----:B------:R-:W-:Y:S05]  /*10f70*/  BSYNC B2 ;  /* 0x0000000000027941 */ /* 0x000fea0003800000 */
.L_x_11539:
        /* <DEDUP_REMOVED lines=44> */
.L_x_11538:
[----:B------:R-:W-:Y:S05]  /*11240*/  BSYNC B1 ;  /* 0x0000000000017941 */ /* 0x000fea0003800000 */
.L_x_11537:
        /* <DEDUP_REMOVED lines=10> */
.L_x_11533:
        /* <DEDUP_REMOVED lines=12> */
.L_x_11542:
[----:B------:R-:W-:Y:S02]  /*113b0*/  IMAD.MOV.U32 R74, RZ, RZ, R11 ;  /* 0x000000ffff4a7224 */ /* 0x000fe400078e000b */
.L_x_11543:
[----:B------:R-:W-:Y:S05]  /*113c0*/  BSYNC B1 ;  /* 0x0000000000017941 */ /* 0x000fea0003800000 */
.L_x_11541:
        /* <DEDUP_REMOVED lines=16> */
.L_x_11547:
[----:B------:R-:W-:Y:S05]  /*114d0*/  BSYNC B2 ;  /* 0x0000000000027941 */ /* 0x000fea0003800000 */
.L_x_11546:
        /* <DEDUP_REMOVED lines=44> */
.L_x_11545:
[----:B------:R-:W-:Y:S05]  /*117a0*/  BSYNC B1 ;  /* 0x0000000000017941 */ /* 0x000fea0003800000 */
.L_x_11544:
        /* <DEDUP_REMOVED lines=13> */
.L_x_11548:
        /* <DEDUP_REMOVED lines=12> */
.L_x_11551:
[----:B------:R-:W-:Y:S02]  /*11940*/  IMAD.MOV.U32 R86, RZ, RZ, R11 ;  /* 0x000000ffff567224 */ /* 0x000fe400078e000b */
.L_x_11552:
[----:B------:R-:W-:Y:S05]  /*11950*/  BSYNC B1 ;  /* 0x0000000000017941 */ /* 0x000fea0003800000 */
.L_x_11550:
        /* <DEDUP_REMOVED lines=16> */
.L_x_11556:
[----:B------:R-:W-:Y:S05]  /*11a60*/  BSYNC B2 ;  /* 0x0000000000027941 */ /* 0x000fea0003800000 */
.L_x_11555:
        /* <DEDUP_REMOVED lines=44> */
.L_x_11554:
[----:B------:R-:W-:Y:S05]  /*11d30*/  BSYNC B1 ;  /* 0x0000000000017941 */ /* 0x000fea0003800000 */
.L_x_11553:
        /* <DEDUP_REMOVED lines=11> */
.L_x_11549:
        /* <DEDUP_REMOVED lines=54> */
.L_x_11428:
[----:B------:R-:W-:Y:S05]  /*12150*/  BSYNC B0 ;  /* 0x0000000000007941 */ /* 0x000fea0003800000 */
.L_x_11427:
        /* <DEDUP_REMOVED lines=34> */
.L_x_11567:
        /* <DEDUP_REMOVED lines=70> */
.L_x_11568:
        /* <DEDUP_REMOVED lines=20> */
[----:B------:R-:W-:-:S02]  /*12920*/  LOP3.LUT P0, RZ, R75, 0x1f, R0, 0xf8, !PT ;  /* 0x0000001f4bff7812 */ /* 0x000fc4000780f800 */
[----:B0-----:R-:W-:Y:S02]  /*12930*/  IADD3 R113, R118, R117, RZ ;  /* 0x0000007576717210 */ /* 0x001fe40007ffe0ff */
[----:B------:R-:W-:Y:S09]  /*12940*/  I2F R118, R118 ;  /* 0x0000007600767306 */ /* 0x000ff20000201400 */
        /* <DEDUP_REMOVED lines=53> */
[----:B------:R-:W-:Y:S01]  /*12ca0*/  F2FP.PACK_AB R72, R73, R72 ;  /* 0x000000484948723e */ /* 0x000fe200000000ff */
        /* <DEDUP_REMOVED lines=23> */
.L_x_11560:
[----:B------:R-:W-:Y:S05]  /*12e20*/  BSYNC B0 ;  /* 0x0000000000007941 */ /* 0x000fea0003800000 */
.L_x_11559:
        /* <DEDUP_REMOVED lines=11> */
[----:B------:R-:W-:Y:S01]  /*12ee0*/  F2FP.PACK_AB R72, R73, R72 ;  /* 0x000000484948723e */ /* 0x000fe200000000ff */
        /* <DEDUP_REMOVED lines=23> */
.L_x_11562:
[----:B------:R-:W-:Y:S05]  /*13060*/  BSYNC B0 ;  /* 0x0000000000007941 */ /* 0x000fea0003800000 */
.L_x_11561:
        /* <DEDUP_REMOVED lines=12> */
[C---:B------:R-:W-:Y:S01]  /*13130*/  FMUL.FTZ R113, R115.reuse, R116 ;  /* 0x0000007473717220 */ /* 0x040fe20000410000 */
[----:B------:R-:W-:Y:S01]  /*13140*/  MOV R116, 0x10 ;  /* 0x0000001000747802 */ /* 0x000fe20000000f00 */
        /* <DEDUP_REMOVED lines=16> */
[----:B------:R-:W-:Y:S01]  /*13250*/  IMAD.WIDE.U32 R112, R77, R116, c[0x0][0x208] ;  /* 0x000082004d707625 */ /* 0x000fe200078e0074 */
[----:B------:R-:W-:-:S02]  /*13260*/  F2FP.PACK_AB R74, R118, R115 ;  /* 0x00000073764a723e */ /* 0x000fc400000000ff */
[----:B------:R-:W-:-:S05]  /*13270*/  F2FP.PACK_AB R73, R114, R73 ;  /* 0x000000497249723e */ /* 0x000fca00000000ff */
[----:B------:R0:W-:Y:S02]  /*13280*/  STG.E.128 [R112.64], R72 ;  /* 0x0000004870007986 */ /* 0x0001e4000c101d06 */
.L_x_11564:
[----:B------:R-:W-:Y:S05]  /*13290*/  BSYNC B0 ;  /* 0x0000000000007941 */ /* 0x000fea0003800000 */
.L_x_11563:
[----:B------:R-:W-:Y:S02]  /*132a0*/  IADD3 R6, R6, c[0x0][0x160], RZ ;  /* 0x0000580006067a10 */ /* 0x000fe40007ffe0ff */
[----:B------:R-:W-:Y:S02]  /*132b0*/  LOP3.LUT P1, RZ, R14, 0xff, RZ, 0xc0, !PT ;  /* 0x000000ff0eff7812 */ /* 0x000fe4000782c0ff */
[----:B------:R-:W-:Y:S02]  /*132c0*/  ISETP.GE.AND P0, PT, R6, c[0x0][0x164], PT ;  /* 0x0000590006007a0c */ /* 0x000fe40003f06270 */
[----:B------:R-:W-:-:S11]  /*132d0*/  SEL R14, RZ, 0x1, P1 ;  /* 0x00000001ff0e7807 */ /* 0x000fd60000800000 */
[----:B01---5:R-:W-:Y:S01]  /*132e0*/  @P0 CALL.REL.NOINC `(.L_x_11565) ;  /* 0x0000001000000944 */ /* 0x023fe20003c00000 */
[----:B------:R-:W-:Y:S05]  /*132f0*/  BRA `(.L_x_11566) ;  /* 0xfffed7d000007947 */ /* 0x000fea000383ffff */
.L_x_11565:
[----:B------:R-:W-:Y:S05]  /*13300*/  EXIT ;  /* 0x000000000000794d */ /* 0x000fea0003800000 */
.L_x_11557:
[----:B------:R-:W-:Y:S01]  /*13310*/  IMAD.MOV.U32 R116, RZ, RZ, 0x1 ;  /* 0x00000001ff747424 */ /* 0x000fe200078e00ff */
[----:B------:R-:W-:Y:S01]  /*13320*/  MOV R74, 0x13360 ;  /* 0x00013360004a7802 */ /* 0x000fe20000000f00 */
[----:B------:R-:W-:Y:S02]  /*13330*/  IMAD.MOV.U32 R114, RZ, RZ, 0x1f ;  /* 0x0000001fff727424 */ /* 0x000fe400078e00ff */
[----:B------:R-:W-:Y:S02]  /*13340*/  IMAD.MOV.U32 R115, RZ, RZ, -0x1 ;  /* 0xffffffffff737424 */ /* 0x000fe400078e00ff */
[----:B0----5:R-:W-:Y:S05]  /*13350*/  CALL.REL.NOINC `($__internal_46_$__cuda_sm70_shflsync_bfly_p) ;  /* 0x000006c000007944 */ /* 0x021fea0003c00000 */
[----:B-1----:R-:W-:Y:S01]  /*13360*/  IMAD.MOV.U32 R72, RZ, RZ, R116 ;  /* 0x000000ffff487224 */ /* 0x002fe200078e0074 */
[----:B0-----:R-:W-:Y:S05]  /*13370*/  BRA `(.L_x_11567) ;  /* 0xfffff00000007947 */ /* 0x001fea000383ffff */
.L_x_11558:
[----:B------:R-:W-:Y:S01]  /*13380*/  IMAD.MOV.U32 R116, RZ, RZ, 0x2 ;  /* 0x00000002ff747424 */ /* 0x000fe200078e00ff */
[----:B------:R-:W-:Y:S01]  /*13390*/  MOV R115, 0xffffffff ;  /* 0xffffffff00737802 */ /* 0x000fe20000000f00 */
[----:B------:R-:W-:Y:S01]  /*133a0*/  IMAD.MOV.U32 R114, RZ, RZ, 0x1f ;  /* 0x0000001fff727424 */ /* 0x000fe200078e00ff */
[----:B------:R-:W-:Y:S02]  /*133b0*/  MOV R74, 0x133d0 ;  /* 0x000133d0004a7802 */ /* 0x000fe40000000f00 */
[----:B0----5:R-:W-:Y:S05]  /*133c0*/  CALL.REL.NOINC `($__internal_46_$__cuda_sm70_shflsync_bfly_p) ;  /* 0x0000065000007944 */ /* 0x021fea0003c00000 */
[----:B01----:R-:W-:Y:S01]  /*133d0*/  FADD.FTZ R73, R73, R116 ;  /* 0x0000007449497221 */ /* 0x003fe20000010000 */
[----:B------:R-:W-:Y:S01]  /*133e0*/  MOV R74, 0x13430 ;  /* 0x00013430004a7802 */ /* 0x000fe20000000f00 */
[----:B------:R-:W-:-:S02]  /*133f0*/  IMAD.MOV.U32 R116, RZ, RZ, 0x4 ;  /* 0x00000004ff747424 */ /* 0x000fc400078e00ff */
[----:B------:R-:W-:Y:S02]  /*13400*/  IMAD.MOV.U32 R114, RZ, RZ, 0x1f ;  /* 0x0000001fff727424 */ /* 0x000fe400078e00ff */
[----:B------:R-:W-:Y:S02]  /*13410*/  IMAD.MOV.U32 R115, RZ, RZ, -0x1 ;  /* 0xffffffffff737424 */ /* 0x000fe400078e00ff */
[----:B------:R-:W-:Y:S05]  /*13420*/  CALL.REL.NOINC `($__internal_46_$__cuda_sm70_shflsync_bfly_p) ;  /* 0x000005f000007944 */ /* 0x000fea0003c00000 */
[----:B01----:R-:W-:Y:S01]  /*13430*/  FADD.FTZ R73, R73, R116 ;  /* 0x0000007449497221 */ /* 0x003fe20000010000 */
[----:B------:R-:W-:Y:S01]  /*13440*/  MOV R74, 0x13490 ;  /* 0x00013490004a7802 */ /* 0x000fe20000000f00 */
[----:B------:R-:W-:Y:S02]  /*13450*/  IMAD.MOV.U32 R116, RZ, RZ, 0x8 ;  /* 0x00000008ff747424 */ /* 0x000fe400078e00ff */
[----:B------:R-:W-:Y:S02]  /*13460*/  IMAD.MOV.U32 R114, RZ, RZ, 0x1f ;  /* 0x0000001fff727424 */ /* 0x000fe400078e00ff */
[----:B------:R-:W-:Y:S02]  /*13470*/  IMAD.MOV.U32 R115, RZ, RZ, -0x1 ;  /* 0xffffffffff737424 */ /* 0x000fe400078e00ff */
[----:B------:R-:W-:Y:S05]  /*13480*/  CALL.REL.NOINC `($__internal_46_$__cuda_sm70_shflsync_bfly_p) ;  /* 0x0000059000007944 */ /* 0x000fea0003c00000 */
[----:B01----:R-:W-:Y:S01]  /*13490*/  FADD.FTZ R73, R73, R116 ;  /* 0x0000007449497221 */ /* 0x003fe20000010000 */
[----:B------:R-:W-:Y:S01]  /*134a0*/  HFMA2.MMA R116, -RZ, RZ, 0, 9.5367431640625e-07 ;  /* 0x00000010ff747435 */ /* 0x000fe200000001ff */
[----:B------:R-:W-:Y:S01]  /*134b0*/  IMAD.MOV.U32 R114, RZ, RZ, 0x1f ;  /* 0x0000001fff727424 */ /* 0x000fe200078e00ff */
[----:B------:R-:W-:Y:S01]  /*134c0*/  MOV R74, 0x134f0 ;  /* 0x000134f0004a7802 */ /* 0x000fe20000000f00 */
[----:B------:R-:W-:-:S03]  /*134d0*/  IMAD.MOV.U32 R115, RZ, RZ, -0x1 ;  /* 0xffffffffff737424 */ /* 0x000fc600078e00ff */
[----:B------:R-:W-:Y:S05]  /*134e0*/  CALL.REL.NOINC `($__internal_46_$__cuda_sm70_shflsync_bfly_p) ;  /* 0x0000053000007944 */ /* 0x000fea0003c00000 */
        /* <DEDUP_REMOVED lines=56> */
[----:B------:R-:W-:Y:S05]  /*13870*/  CALL.REL.NOINC `($__internal_46_$__cuda_sm70_shflsync_bfly_p) ;  /* 0x000001a000007944 */ /* 0x000fea0003c00000 */
[----:B01----:R-:W-:Y:S01]  /*13880*/  FADD.FTZ R73, R73, R116 ;  /* 0x0000007449497221 */ /* 0x003fe20000010000 */
[----:B------:R-:W-:Y:S01]  /*13890*/  MOV R114, 0x1f ;  /* 0x0000001f00727802 */ /* 0x000fe20000000f00 */
[----:B------:R-:W-:Y:S01]  /*138a0*/  IMAD.MOV.U32 R116, RZ, RZ, 0x2 ;  /* 0x00000002ff747424 */ /* 0x000fe200078e00ff */
[----:B------:R-:W-:Y:S01]  /*138b0*/  MOV R74, 0x138e0 ;  /* 0x000138e0004a7802 */ /* 0x000fe20000000f00 */
[----:B------:R-:W-:Y:S02]  /*138c0*/  IMAD.MOV.U32 R115, RZ, RZ, -0x1 ;  /* 0xffffffffff737424 */ /* 0x000fe400078e00ff */
[----:B------:R-:W-:Y:S05]  /*138d0*/  CALL.REL.NOINC `($__internal_46_$__cuda_sm70_shflsync_bfly_p) ;  /* 0x0000014000007944 */ /* 0x000fea0003c00000 */
[----:B01----:R-:W-:Y:S01]  /*138e0*/  FADD.FTZ R73, R73, R116 ;  /* 0x0000007449497221 */ /* 0x003fe20000010000 */
[----:B------:R-:W-:Y:S01]  /*138f0*/  MOV R74, 0x13940 ;  /* 0x00013940004a7802 */ /* 0x000fe20000000f00 */
[----:B------:R-:W-:Y:S02]  /*13900*/  IMAD.MOV.U32 R116, RZ, RZ, 0x4 ;  /* 0x00000004ff747424 */ /* 0x000fe400078e00ff */
[----:B------:R-:W-:-:S02]  /*13910*/  IMAD.MOV.U32 R114, RZ, RZ, 0x1f ;  /* 0x0000001fff727424 */ /* 0x000fc400078e00ff */
[----:B------:R-:W-:Y:S02]  /*13920*/  IMAD.MOV.U32 R115, RZ, RZ, -0x1 ;  /* 0xffffffffff737424 */ /* 0x000fe400078e00ff */
[----:B------:R-:W-:Y:S05]  /*13930*/  CALL.REL.NOINC `($__internal_46_$__cuda_sm70_shflsync_bfly_p) ;  /* 0x000000e000007944 */ /* 0x000fea0003c00000 */
[----:B01----:R-:W-:Y:S01]  /*13940*/  FADD.FTZ R73, R73, R116 ;  /* 0x0000007449497221 */ /* 0x003fe20000010000 */
[----:B------:R-:W-:Y:S01]  /*13950*/  MOV R115, 0xffffffff ;  /* 0xffffffff00737802 */ /* 0x000fe20000000f00 */
[----:B------:R-:W-:Y:S01]  /*13960*/  IMAD.MOV.U32 R116, RZ, RZ, 0x8 ;  /* 0x00000008ff747424 */ /* 0x000fe200078e00ff */
[----:B------:R-:W-:Y:S01]  /*13970*/  MOV R74, 0x139a0 ;  /* 0x000139a0004a7802 */ /* 0x000fe20000000f00 */
[----:B------:R-:W-:Y:S02]  /*13980*/  IMAD.MOV.U32 R114, RZ, RZ, 0x1f ;  /* 0x0000001fff727424 */ /* 0x000fe400078e00ff */
[----:B------:R-:W-:Y:S05]  /*13990*/  CALL.REL.NOINC `($__internal_46_$__cuda_sm70_shflsync_bfly_p) ;  /* 0x0000008000007944 */ /* 0x000fea0003c00000 */
[----:B-1----:R-:W-:Y:S01]  /*139a0*/  FADD.FTZ R113, R73, R116 ;  /* 0x0000007449717221 */ /* 0x002fe20000010000 */
[----:B------:R-:W-:Y:S01]  /*139b0*/  MOV R74, 0x13a10 ;  /* 0x00013a10004a7802 */ /* 0x000fe20000000f00 */
[----:B------:R-:W-:Y:S02]  /*139c0*/  IMAD.MOV.U32 R116, RZ, RZ, 0x10 ;  /* 0x00000010ff747424 */ /* 0x000fe400078e00ff */
[----:B0-----:R-:W-:Y:S02]  /*139d0*/  IMAD.MOV.U32 R114, RZ, RZ, 0x1f ;  /* 0x0000001fff727424 */ /* 0x001fe400078e00ff */
[----:B------:R-:W-:-:S02]  /*139e0*/  IMAD.MOV.U32 R115, RZ, RZ, -0x1 ;  /* 0xffffffffff737424 */ /* 0x000fc400078e00ff */
[----:B------:R-:W-:Y:S02]  /*139f0*/  IMAD.MOV.U32 R73, RZ, RZ, R113 ;  /* 0x000000ffff497224 */ /* 0x000fe400078e0071 */
[----:B------:R-:W-:Y:S05]  /*13a00*/  CALL.REL.NOINC `($__internal_46_$__cuda_sm70_shflsync_bfly_p) ;  /* 0x0000001000007944 */ /* 0x000fea0003c00000 */
[----:B01----:R-:W-:Y:S05]  /*13a10*/  BRA `(.L_x_11568) ;  /* 0xffffedc000007947 */ /* 0x003fea000383ffff */
        .weak           $__internal_46_$__cuda_sm70_shflsync_bfly_p
        .type           $__internal_46_$__cuda_sm70_shflsync_bfly_p,@function
        .size           $__internal_46_$__cuda_sm70_shflsync_bfly_p,(.L_x_20026 - $__internal_46_$__cuda_sm70_shflsync_bfly_p)
$__internal_46_$__cuda_sm70_shflsync_bfly_p:
[----:B------:R-:W-:Y:S01]  /*13a20*/  IMAD.MOV.U32 R75, RZ, RZ, 0x0 ;  /* 0x00000000ff4b7424 */ /* 0x000fe200078e00ff */
[----:B------:R-:W-:Y:S04]  /*13a30*/  WARPSYNC R115 ;  /* 0x0000007300007348 */ /* 0x000fe80003800000 */
[----:B------:R0:W1:Y:S01]  /*13a40*/  SHFL.BFLY PT, R116, R73, R116, R114 ;  /* 0x0c00007449747389 */ /* 0x00006200000e0072 */
[----:B------:R-:W-:Y:S05]  /*13a50*/  RET.REL.NODEC R74 `(_ZN10layer_norm31ln_parallel_residual_fwd_kernelINS_13Kernel_traitsIf6__halfS2_S2_fjLj3072ELj1ELj1ELj4ELj16ENS_18Kernel_traits_baseILj3072EfS2_S2_S2_fjLj128EEEEELb1ELb1ELb0EEEvNS_9FwdParamsE) ;  /* 0xfffec5a04a007950 */ /* 0x000fea0003c3ffff */
.L_x_11569:
        /* <DEDUP_REMOVED lines=10> */
.L_x_20026:


//--------------------- .text._ZN10layer_norm31ln_parallel_residual_fwd_kernelINS_13Kernel_traitsIf6__halfS2_S2_fjLj3072ELj1ELj1ELj4ELj16ENS_18Kernel_traits_baseILj3072EfS2_S2_S2_fjLj128EEEEELb1ELb1ELb1EEEvNS_9FwdParamsE --------------------------
	.section	.text._ZN10layer_norm31ln_parallel_residual_fwd_kernelINS_13Kernel_traitsIf6__halfS2_S2_fjLj3072ELj1ELj1ELj4ELj16ENS_18Kernel_traits_baseILj3072EfS2_S2_S2_fjLj128EEEEELb1ELb1ELb1EEEvNS_9FwdParamsE,"ax",@progbits
	.sectioninfo	@"SHI_REGISTERS=128"
	.align	128
        .global         _ZN10layer_norm31ln_parallel_residual_fwd_kernelINS_13Kernel_traitsIf6__halfS2_S2_fjLj3072ELj1ELj1ELj4ELj16ENS_18Kernel_traits_baseILj3072EfS2_S2_S2_fjLj128EEEEELb1ELb1ELb1EEEvNS_9FwdParamsE
        .type           _ZN10layer_norm31ln_parallel_residual_fwd_kernelINS_13Kernel_traitsIf6__halfS2_S2_fjLj3072ELj1ELj1ELj4ELj16ENS_18Kernel_traits_baseILj3072EfS2_S2_S2_fjLj128EEEEELb1ELb1ELb1EEEvNS_9FwdParamsE,@function
        .size           _ZN10layer_norm31ln_parallel_residual_fwd_kernelINS_13Kernel_traitsIf6__halfS2_S2_fjLj3072ELj1ELj1ELj4ELj16ENS_18Kernel_traits_baseILj3072EfS2_S2_S2_fjLj128EEEEELb1ELb1ELb1EEEvNS_9FwdParamsE,(.L_x_20027 - _ZN10layer_norm31ln_parallel_residual_fwd_kernelINS_13Kernel_traitsIf6__halfS2_S2_fjLj3072ELj1ELj1ELj4ELj16ENS_18Kernel_traits_baseILj3072EfS2_S2_S2_fjLj128EEEEELb1ELb1ELb1EEEvNS_9FwdParamsE)
        .other          _ZN10layer_norm31ln_parallel_residual_fwd_kernelINS_13Kernel_traitsIf6__halfS2_S2_fjLj3072ELj1ELj1ELj4ELj16ENS_18Kernel_traits_baseILj3072EfS2_S2_S2_fjLj128EEEEELb1ELb1ELb1EEEvNS_9FwdParamsE,@"STO_CUDA_ENTRY STV_DEFAULT"
_ZN10layer_norm31ln_parallel_residual_fwd_kernelINS_13Kernel_traitsIf6__halfS2_S2_fjLj3072ELj1ELj1ELj4ELj16ENS_18Kernel_traits_baseILj3072EfS2_S2_S2_fjLj128EEEEELb1ELb1ELb1EEEvNS_9FwdParamsE:
.text._ZN10layer_norm31ln_parallel_residual_fwd_kernelINS_13Kernel_traitsIf6__halfS2_S2_fjLj3072ELj1ELj1ELj4ELj16ENS_18Kernel_traits_baseILj3072EfS2_S2_S2_fjLj128EEEEELb1ELb1ELb1EEEvNS_9FwdParamsE:
        /* <DEDUP_REMOVED lines=90> */
[----:B------:R-:W-:Y:S01]  /*05a0*/  LEA.HI R5, R4, R13, RZ, 0x19 ;  /* 0x0000000d04057211 */ /* 0x000fe200078fc8ff */
        /* <DEDUP_REMOVED lines=26> */
[----:B------:R-:W-:Y:S01]  /*0750*/  MOV R6, R12 ;  /* 0x0000000c00067202 */ /* 0x000fe20000000f00 */
[----:B------:R-:W-:Y:S01]  /*0760*/  IMAD.MOV.U32 R7, RZ, RZ, R14 ;  /* 0x000000ffff077224 */ /* 0x000fe200078e000e */
[----:B------:R-:W-:Y:S01]  /*0770*/  LOP3.LUT R94, R94, 0x3, RZ, 0xc0, !PT ;  /* 0x000000035e5e7812 */ /* 0x000fe200078ec0ff */
[----:B------:R0:W5:Y:S01]  /*0780*/  LDG.E.128 R56, [R8.64+0x2000] ;  /* 0x0020000608387981 */ /* 0x000162000c1e1d00 */
[----:B------:R-:W-:-:S03]  /*0790*/  PRMT R10, R11, 0x7610, R10 ;  /* 0x000076100b0a7816 */ /* 0x000fc6000000000a */
[----:B------:R0:W5:Y:S01]  /*07a0*/  LDG.E.128 R60, [R8.64+0x2010] ;  /* 0x00201006083c7981 */ /* 0x000162000c1e1d00 */
[----:B------:R-:W-:Y:S01]  /*07b0*/  ULDC.U8 UR8, c[0x0][0x1f0] ;  /* 0x00007c0000087ab9 */ /* 0x000fe20000000000 */
[----:B0-----:R-:W-:Y:S02]  /*07c0*/  IMAD.MOV.U32 R8, RZ, RZ, R15 ;  /* 0x000000ffff087224 */ /* 0x001fe400078e000f */
[----:B------:R-:W-:Y:S02]  /*07d0*/  IMAD.MOV.U32 R9, RZ, RZ, RZ ;  /* 0x000000ffff097224 */ /* 0x000fe400078e00ff */
.L_x_11960:
        /* <DEDUP_REMOVED lines=29> */
.L_x_11571:
[----:B0-----:R-:W-:Y:S02]  /*09b0*/  IMAD.MOV.U32 R77, RZ, RZ, R2 ;  /* 0x000000ffff4d7224 */ /* 0x001fe400078e0002 */
.L_x_11572:
[----:B------:R-:W-:Y:S05]  /*09c0*/  BSYNC B0 ;  /* 0x0000000000007941 */ /* 0x000fea0003800000 */
.L_x_11570:
        /* <DEDUP_REMOVED lines=16> */
.L_x_11576:
[----:B------:R-:W-:Y:S05]  /*0ad0*/  BSYNC B1 ;  /* 0x0000000000017941 */ /* 0x000fea0003800000 */
.L_x_11575:
        /* <DEDUP_REMOVED lines=43> */
.L_x_11574:
[----:B------:R-:W-:Y:S05]  /*0d90*/  BSYNC B0 ;  /* 0x0000000000007941 */ /* 0x000fea0003800000 */
.L_x_11573:
        /* <DEDUP_REMOVED lines=17> */
.L_x_11577:
        /* <DEDUP_REMOVED lines=12> */
.L_x_11580:
[----:B------:R-:W-:Y:S02]  /*0f70*/  IMAD.MOV.U32 R77, RZ, RZ, R2 ;  /* 0x000000ffff4d7224 */ /* 0x000fe400078e0002 */
.L_x_11581:
[----:B------:R-:W-:Y:S05]  /*0f80*/  BSYNC B0 ;  /* 0x0000000000007941 */ /* 0x000fea0003800000 */
.L_x_11579:
        /* <DEDUP_REMOVED lines=16> */
.L_x_11585:
[----:B------:R-:W-:Y:S05]  /*1090*/  BSYNC B1 ;  /* 0x0000000000017941 */ /* 0x000fea0003800000 */
.L_x_11584:
        /* <DEDUP_REMOVED lines=43> */
.L_x_11583:
[----:B------:R-:W-:Y:S05]  /*1350*/  BSYNC B0 ;  /* 0x0000000000007941 */ /* 0x000fea0003800000 */
.L_x_11582:
        /* <DEDUP_REMOVED lines=10> */
.L_x_11578:
        /* <DEDUP_REMOVED lines=12> */
.L_x_11587:
[----:B------:R-:W-:Y:S02]  /*14c0*/  MOV R77, R2 ;  /* 0x00000002004d7202 */ /* 0x000fe40000000f00 */
.L_x_11588:
[----:B------:R-:W-:Y:S05]  /*14d0*/  BSYNC B0 ;  /* 0x0000000000007941 */ /* 0x000fea0003800000 */
.L_x_11586:
        /* <DEDUP_REMOVED lines=16> */
.L_x_11592:
[----:B------:R-:W-:Y:S05]  /*15e0*/  BSYNC B1 ;  /* 0x0000000000017941 */ /* 0x000fea0003800000 */
.L_x_11591:
        /* <DEDUP_REMOVED lines=43> */
.L_x_11590:
[----:B------:R-:W-:Y:S05]  /*18a0*/  BSYNC B0 ;  /* 0x0000000000007941 */ /* 0x000fea0003800000 */
.L_x_11589:
        /* <DEDUP_REMOVED lines=14> */
.L_x_11593:
        /* <DEDUP_REMOVED lines=12> */
.L_x_11596:
[----:B------:R-:W-:Y:S02]  /*1a50*/  IMAD.MOV.U32 R72, RZ, RZ, R2 ;  /* 0x000000ffff487224 */ /* 0x000fe400078e0002 */
.L_x_11597:
[----:B------:R-:W-:Y:S05]  /*1a60*/  BSYNC B0 ;  /* 0x0000000000007941 */ /* 0x000fea0003800000 */
.L_x_11595:
        /* <DEDUP_REMOVED lines=16> */
.L_x_11601:
[----:B------:R-:W-:Y:S05]  /*1b70*/  BSYNC B1 ;  /* 0x0000000000017941 */ /* 0x000fea0003800000 */
.L_x_11600:
        /* <DEDUP_REMOVED lines=43> */
.L_x_11599:
[----:B------:R-:W-:Y:S05]  /*1e30*/  BSYNC B0 ;  /* 0x0000000000007941 */ /* 0x000fea0003800000 */
.L_x_11598:
        /* <DEDUP_REMOVED lines=10> */
.L_x_11594:
        /* <DEDUP_REMOVED lines=12> */
.L_x_11603:
[----:B------:R-:W-:Y:S02]  /*1fa0*/  IMAD.MOV.U32 R72, RZ, RZ, R2 ;  /* 0x000000ffff487224 */ /* 0x000fe400078e0002 */
.L_x_11604:
[----:B------:R-:W-:Y:S05]  /*1fb0*/  BSYNC B0 ;  /* 0x0000000000007941 */ /* 0x000fea0003800000 */
.L_x_11602:
        /* <DEDUP_REMOVED lines=16> */
.L_x_11608:
[----:B------:R-:W-:Y:S05]  /*20c0*/  BSYNC B1 ;  /* 0x0000000000017941 */ /* 0x000fea0003800000 */
.L_x_11607:
        /* <DEDUP_REMOVED lines=43> */
.L_x_11606:
[----:B------:R-:W-:Y:S05]  /*2380*/  BSYNC B0 ;  /* 0x0000000000007941 */ /* 0x000fea0003800000 */
.L_x_11605:
        /* <DEDUP_REMOVED lines=14> */
.L_x_11609:
        /* <DEDUP_REMOVED lines=12> */
.L_x_11612:
[----:B------:R-:W-:Y:S02]  /*2530*/  IMAD.MOV.U32 R78, RZ, RZ, R2 ;  /* 0x000000ffff4e7224 */ /* 0x000fe400078e0002 */
.L_x_11613:
[----:B------:R-:W-:Y:S05]  /*2540*/  BSYNC B0 ;  /* 0x0000000000007941 */ /* 0x000fea0003800000 */
.L_x_11611:
        /* <DEDUP_REMOVED lines=16> */
.L_x_11617:
[----:B------:R-:W-:Y:S05]  /*2650*/  BSYNC B1 ;  /* 0x0000000000017941 */ /* 0x000fea0003800000 */
.L_x_11616:
        /* <DEDUP_REMOVED lines=43> */
.L_x_11615:
[----:B------:R-:W-:Y:S05]  /*2910*/  BSYNC B0 ;  /* 0x0000000000007941 */ /* 0x000fea0003800000 */
.L_x_11614:
        /* <DEDUP_REMOVED lines=10> */
.L_x_11610:
        /* <DEDUP_REMOVED lines=12> */
.L_x_11619:
[----:B------:R-:W-:Y:S02]  /*2a80*/  IMAD.MOV.U32 R78, RZ, RZ, R2 ;  /* 0x000000ffff4e7224 */ /* 0x000fe400078e0002 */
.L_x_11620:
[----:B------:R-:W-:Y:S05]  /*2a90*/  BSYNC B0 ;  /* 0x0000000000007941 */ /* 0x000fea0003800000 */
.L_x_11618:
        /* <DEDUP_REMOVED lines=16> */
.L_x_11624:
[----:B------:R-:W-:Y:S05]  /*2ba0*/  BSYNC B1 ;  /* 0x0000000000017941 */ /* 0x000fea0003800000 */
.L_x_11623:
        /* <DEDUP_REMOVED lines=43> */
.L_x_11622:
[----:B------:R-:W-:Y:S05]  /*2e60*/  BSYNC B0 ;  /* 0x0000000000007941 */ /* 0x000fea0003800000 */
.L_x_11621:
        /* <DEDUP_REMOVED lines=14> */
.L_x_11625:
        /* <DEDUP_REMOVED lines=12> */
.L_x_11628:
[----:B------:R-:W-:Y:S02]  /*3010*/  IMAD.MOV.U32 R78, RZ, RZ, R2 ;  /* 0x000000ffff4e7224 */ /* 0x000fe400078e0002 */
.L_x_11629:
[----:B------:R-:W-:Y:S05]  /*3020*/  BSYNC B0 ;  /* 0x0000000000007941 */ /* 0x000fea0003800000 */
.L_x_11627:
        /* <DEDUP_REMOVED lines=16> */
.L_x_11633:
[----:B------:R-:W-:Y:S05]  /*3130*/  BSYNC B1 ;  /* 0x0000000000017941 */ /* 0x000fea0003800000 */
.L_x_11632:
        /* <DEDUP_REMOVED lines=43> */
.L_x_11631:
[----:B------:R-:W-:Y:S05]  /*33f0*/  BSYNC B0 ;  /* 0x0000000000007941 */ /* 0x000fea0003800000 */
.L_x_11630:
        /* <DEDUP_REMOVED lines=10> */
.L_x_11626:
        /* <DEDUP_REMOVED lines=12> */
.L_x_11635:
[----:B------:R-:W-:Y:S02]  /*3560*/  MOV R81, R2 ;  /* 0x0000000200517202 */ /* 0x000fe40000000f00 */
.L_x_11636:
[----:B------:R-:W-:Y:S05]  /*3570*/  BSYNC B0 ;  /* 0x0000000000007941 */ /* 0x000fea0003800000 */
.L_x_11634:
        /* <DEDUP_REMOVED lines=16> */
.L_x_11640:
[----:B------:R-:W-:Y:S05]  /*3680*/  BSYNC B1 ;  /* 0x0000000000017941 */ /* 0x000fea0003800000 */
.L_x_11639:
        /* <DEDUP_REMOVED lines=43> */
.L_x_11638:
[----:B------:R-:W-:Y:S05]  /*3940*/  BSYNC B0 ;  /* 0x0000000000007941 */ /* 0x000fea0003800000 */
.L_x_11637:
        /* <DEDUP_REMOVED lines=13> */
.L_x_11641:
        /* <DEDUP_REMOVED lines=12> */
.L_x_11644:
[----:B------:R-:W-:Y:S02]  /*3ae0*/  IMAD.MOV.U32 R81, RZ, RZ, R2 ;  /* 0x000000ffff517224 */ /* 0x000fe400078e0002 */
.L_x_11645:
[----:B------:R-:W-:Y:S05]  /*3af0*/  BSYNC B0 ;  /* 0x0000000000007941 */ /* 0x000fea0003800000 */
.L_x_11643:
        /* <DEDUP_REMOVED lines=16> */
.L_x_11649:
[----:B------:R-:W-:Y:S05]  /*3c00*/  BSYNC B1 ;  /* 0x0000000000017941 */ /* 0x000fea0003800000 */
.L_x_11648:
        /* <DEDUP_REMOVED lines=43> */
.L_x_11647:
[----:B------:R-:W-:Y:S05]  /*3ec0*/  BSYNC B0 ;  /* 0x0000000000007941 */ /* 0x000fea0003800000 */
.L_x_11646:
        /* <DEDUP_REMOVED lines=10> */
.L_x_11642:
        /* <DEDUP_REMOVED lines=12> */
.L_x_11651:
[----:B------:R-:W-:Y:S02]  /*4030*/  IMAD.MOV.U32 R83, RZ, RZ, R2 ;  /* 0x000000ffff537224 */ /* 0x000fe400078e0002 */
.L_x_11652:
[----:B------:R-:W-:Y:S05]  /*4040*/  BSYNC B0 ;  /* 0x0000000000007941 */ /* 0x000fea0003800000 */
.L_x_11650:
        /* <DEDUP_REMOVED lines=16> */
.L_x_11656:
[----:B------:R-:W-:Y:S05]  /*4150*/  BSYNC B1 ;  /* 0x0000000000017941 */ /* 0x000fea0003800000 */
.L_x_11655:
        /* <DEDUP_REMOVED lines=44> */
.L_x_11654:
[----:B------:R-:W-:Y:S05]  /*4420*/  BSYNC B0 ;  /* 0x0000000000007941 */ /* 0x000fea0003800000 */
.L_x_11653:
        /* <DEDUP_REMOVED lines=13> */
.L_x_11657:
        /* <DEDUP_REMOVED lines=12> */
.L_x_11660:
[----:B------:R-:W-:Y:S02]  /*45c0*/  IMAD.MOV.U32 R74, RZ, RZ, R2 ;  /* 0x000000ffff4a7224 */ /* 0x000fe400078e0002 */
.L_x_11661:
[----:B------:R-:W-:Y:S05]  /*45d0*/  BSYNC B0 ;  /* 0x0000000000007941 */ /* 0x000fea0003800000 */
.L_x_11659:
        /* <DEDUP_REMOVED lines=16> */
.L_x_11665:
[----:B------:R-:W-:Y:S05]  /*46e0*/  BSYNC B1 ;  /* 0x0000000000017941 */ /* 0x000fea0003800000 */
.L_x_11664:
        /* <DEDUP_REMOVED lines=44> */
.L_x_11663:
[----:B------:R-:W-:Y:S05]  /*49b0*/  BSYNC B0 ;  /* 0x0000000000007941 */ /* 0x000fea0003800000 */
.L_x_11662:
        /* <DEDUP_REMOVED lines=10> */
.L_x_11658:
        /* <DEDUP_REMOVED lines=12> */
.L_x_11667:
[----:B------:R-:W-:Y:S02]  /*4b20*/  MOV R74, R2 ;  /* 0x00000002004a7202 */ /* 0x000fe40000000f00 */
.L_x_11668:
[----:B------:R-:W-:Y:S05]  /*4b30*/  BSYNC B0 ;  /* 0x0000000000007941 */ /* 0x000fea0003800000 */
.L_x_11666:
        /* <DEDUP_REMOVED lines=16> */
.L_x_11672:
[----:B------:R-:W-:Y:S05]  /*4c40*/  BSYNC B1 ;  /* 0x0000000000017941 */ /* 0x000fea0003800000 */
.L_x_11671:
        /* <DEDUP_REMOVED lines=43> */
.L_x_11670:
[----:B------:R-:W-:Y:S05]  /*4f00*/  BSYNC B0 ;  /* 0x0000000000007941 */ /* 0x000fea0003800000 */
.L_x_11669:
        /* <DEDUP_REMOVED lines=13> */
.L_x_11673:
        /* <DEDUP_REMOVED lines=12> */
.L_x_11676:
[----:B------:R-:W-:Y:S02]  /*50a0*/  IMAD.MOV.U32 R74, RZ, RZ, R2 ;  /* 0x000000ffff4a7224 */ /* 0x000fe400078e0002 */
.L_x_11677:
[----:B------:R-:W-:Y:S05]  /*50b0*/  BSYNC B0 ;  /* 0x0000000000007941 */ /* 0x000fea0003800000 */
.L_x_11675:
        /* <DEDUP_REMOVED lines=16> */
.L_x_11681:
[----:B------:R-:W-:Y:S05]  /*51c0*/  BSYNC B1 ;  /* 0x0000000000017941 */ /* 0x000fea0003800000 */
.L_x_11680:
        /* <DEDUP_REMOVED lines=43> */
.L_x_11679:
[----:B------:R-:W-:Y:S05]  /*5480*/  BSYNC B0 ;  /* 0x0000000000007941 */ /* 0x000fea0003800000 */
.L_x_11678:
        /* <DEDUP_REMOVED lines=10> */
.L_x_11674:
        /* <DEDUP_REMOVED lines=12> */
.L_x_11683:
[----:B------:R-:W-:Y:S02]  /*55f0*/  IMAD.MOV.U32 R74, RZ, RZ, R2 ;  /* 0x000000ffff4a7224 */ /* 0x000fe400078e0002 */
.L_x_11684:
[----:B------:R-:W-:Y:S05]  /*5600*/  BSYNC B0 ;  /* 0x0000000000007941 */ /* 0x000fea0003800000 */
.L_x_11682:
        /* <DEDUP_REMOVED lines=16> */
.L_x_11688:
[----:B------:R-:W-:Y:S05]  /*5710*/  BSYNC B1 ;  /* 0x0000000000017941 */ /* 0x000fea0003800000 */
.L_x_11687:
        /* <DEDUP_REMOVED lines=43> */
.L_x_11686:
[----:B------:R-:W-:Y:S05]  /*59d0*/  BSYNC B0 ;  /* 0x0000000000007941 */ /* 0x000fea0003800000 */
.L_x_11685:
        /* <DEDUP_REMOVED lines=13> */
.L_x_11689:
        /* <DEDUP_REMOVED lines=12> */
.L_x_11692:
[----:B------:R-:W-:Y:S02]  /*5b70*/  IMAD.MOV.U32 R95, RZ, RZ, R2 ;  /* 0x000000ffff5f7224 */ /* 0x000fe400078e0002 */
.L_x_11693:
[----:B------:R-:W-:Y:S05]  /*5b80*/  BSYNC B0 ;  /* 0x0000000000007941 */ /* 0x000fea0003800000 */
.L_x_11691:
        /* <DEDUP_REMOVED lines=18> */
.L_x_11697:
[----:B------:R-:W-:Y:S05]  /*5cb0*/  BSYNC B1 ;  /* 0x0000000000017941 */ /* 0x000fea0003800000 */
.L_x_11696:
        /* <DEDUP_REMOVED lines=42> */
[----:B------:R-:W-:Y:S02]  /*5f60*/  LOP3.LUT R0, R75, UR26, R86, 0x96, !PT ;  /* 0x0000001a4b007c12 */ /* 0x000fe4000f8e9656 */
.L_x_11695:
[----:B------:R-:W-:Y:S05]  /*5f70*/  BSYNC B0 ;  /* 0x0000000000007941 */ /* 0x000fea0003800000 */
.L_x_11694:
        /* <DEDUP_REMOVED lines=10> */
.L_x_11690:
        /* <DEDUP_REMOVED lines=18> */
[----:B------:R-:W-:Y:S01]  /*6140*/  F2FP.PACK_AB R75, R90, R83 ;  /* 0x000000535a4b723e */ /* 0x000fe200000000ff */
[----:B------:R-:W-:Y:S01]  /*6150*/  IMAD.MOV.U32 R89, RZ, RZ, 0x8 ;  /* 0x00000008ff597424 */ /* 0x000fe200078e00ff */
[----:B------:R-:W-:Y:S02]  /*6160*/  LOP3.LUT R96, R102, R96, R94, 0xfe, !PT ;  /* 0x0000006066607212 */ /* 0x000fe400078efe5e */
[----:B------:R-:W-:Y:S01]  /*6170*/  F2FP.PACK_AB R74, R81, R78 ;  /* 0x0000004e514a723e */ /* 0x000fe200000000ff */
[----:B------:R-:W-:Y:S01]  /*6180*/  IMAD.WIDE.U32 R104, R80, R89, c[0x0][0x190] ;  /* 0x0000640050687625 */ /* 0x000fe200078e0059 */
        /* <DEDUP_REMOVED lines=31> */
.L_x_11698:
        /* <DEDUP_REMOVED lines=15> */
.L_x_11700:
[----:B-1----:R-:W-:Y:S02]  /*6470*/  MOV R101, R2 ;  /* 0x0000000200657202 */ /* 0x002fe40000000f00 */
.L_x_11701:
[----:B------:R-:W-:Y:S05]  /*6480*/  BSYNC B0 ;  /* 0x0000000000007941 */ /* 0x000fea0003800000 */
.L_x_11699:
        /* <DEDUP_REMOVED lines=16> */
.L_x_11705:
[----:B------:R-:W-:Y:S05]  /*6590*/  BSYNC B1 ;  /* 0x0000000000017941 */ /* 0x000fea0003800000 */
.L_x_11704:
        /* <DEDUP_REMOVED lines=43> */
.L_x_11703:
[----:B------:R-:W-:Y:S05]  /*6850*/  BSYNC B0 ;  /* 0x0000000000007941 */ /* 0x000fea0003800000 */
.L_x_11702:
        /* <DEDUP_REMOVED lines=14> */
.L_x_11706:
        /* <DEDUP_REMOVED lines=12> */
.L_x_11709:
[----:B------:R-:W-:Y:S02]  /*6a00*/  IMAD.MOV.U32 R99, RZ, RZ, R2 ;  /* 0x000000ffff637224 */ /* 0x000fe400078e0002 */
.L_x_11710:
[----:B------:R-:W-:Y:S05]  /*6a10*/  BSYNC B0 ;  /* 0x0000000000007941 */ /* 0x000fea0003800000 */
.L_x_11708:
        /* <DEDUP_REMOVED lines=16> */
.L_x_11714:
[----:B------:R-:W-:Y:S05]  /*6b20*/  BSYNC B1 ;  /* 0x0000000000017941 */ /* 0x000fea0003800000 */
.L_x_11713:
        /* <DEDUP_REMOVED lines=43> */
.L_x_11712:
[----:B------:R-:W-:Y:S05]  /*6de0*/  BSYNC B0 ;  /* 0x0000000000007941 */ /* 0x000fea0003800000 */
.L_x_11711:
        /* <DEDUP_REMOVED lines=10> */
.L_x_11707:
        /* <DEDUP_REMOVED lines=12> */
.L_x_11716:
[----:B------:R-:W-:Y:S02]  /*6f50*/  IMAD.MOV.U32 R99, RZ, RZ, R2 ;  /* 0x000000ffff637224 */ /* 0x000fe400078e0002 */
.L_x_11717:
[----:B------:R-:W-:Y:S05]  /*6f60*/  BSYNC B0 ;  /* 0x0000000000007941 */ /* 0x000fea0003800000 */
.L_x_11715:
        /* <DEDUP_REMOVED lines=16> */
.L_x_11721:
[----:B------:R-:W-:Y:S05]  /*7070*/  BSYNC B1 ;  /* 0x0000000000017941 */ /* 0x000fea0003800000 */
.L_x_11720:
        /* <DEDUP_REMOVED lines=43> */
.L_x_11719:
[----:B------:R-:W-:Y:S05]  /*7330*/  BSYNC B0 ;  /* 0x0000000000007941 */ /* 0x000fea0003800000 */
.L_x_11718:
        /* <DEDUP_REMOVED lines=14> */
.L_x_11722:
        /* <DEDUP_REMOVED lines=12> */
.L_x_11725:
[----:B------:R-:W-:Y:S02]  /*74e0*/  IMAD.MOV.U32 R72, RZ, RZ, R2 ;  /* 0x000000ffff487224 */ /* 0x000fe400078e0002 */
.L_x_11726:
[----:B------:R-:W-:Y:S05]  /*74f0*/  BSYNC B0 ;  /* 0x0000000000007941 */ /* 0x000fea0003800000 */
.L_x_11724:
        /* <DEDUP_REMOVED lines=16> */
.L_x_11730:
[----:B------:R-:W-:Y:S05]  /*7600*/  BSYNC B1 ;  /* 0x0000000000017941 */ /* 0x000fea0003800000 */
.L_x_11729:
        /* <DEDUP_REMOVED lines=42> */
[----:B------:R-:W-:-:S05]  /*78b0*/  LOP3.LUT R0, R95, UR26, R96, 0x96, !PT ;  /* 0x0000001a5f007c12 */ /* 0x000fca000f8e9660 */
.L_x_11728:
[----:B------:R-:W-:Y:S05]  /*78c0*/  BSYNC B0 ;  /* 0x0000000000007941 */ /* 0x000fea0003800000 */
.L_x_11727:
        /* <DEDUP_REMOVED lines=10> */
.L_x_11723:
        /* <DEDUP_REMOVED lines=12> */
.L_x_11732:
[----:B------:R-:W-:Y:S02]  /*7a30*/  IMAD.MOV.U32 R72, RZ, RZ, R2 ;  /* 0x000000ffff487224 */ /* 0x000fe400078e0002 */
.L_x_11733:
[----:B------:R-:W-:Y:S05]  /*7a40*/  BSYNC B0 ;  /* 0x0000000000007941 */ /* 0x000fea0003800000 */
.L_x_11731:
        /* <DEDUP_REMOVED lines=16> */
.L_x_11737:
[----:B------:R-:W-:Y:S05]  /*7b50*/  BSYNC B1 ;  /* 0x0000000000017941 */ /* 0x000fea0003800000 */
.L_x_11736:
        /* <DEDUP_REMOVED lines=43> */
.L_x_11735:
[----:B------:R-:W-:Y:S05]  /*7e10*/  BSYNC B0 ;  /* 0x0000000000007941 */ /* 0x000fea0003800000 */
.L_x_11734:
        /* <DEDUP_REMOVED lines=14> */
.L_x_11738:
        /* <DEDUP_REMOVED lines=12> */
.L_x_11741:
[----:B------:R-:W-:Y:S02]  /*7fc0*/  IMAD.MOV.U32 R72, RZ, RZ, R2 ;  /* 0x000000ffff487224 */ /* 0x000fe400078e0002 */
.L_x_11742:
[----:B------:R-:W-:Y:S05]  /*7fd0*/  BSYNC B0 ;  /* 0x0000000000007941 */ /* 0x000fea0003800000 */
.L_x_11740:
        /* <DEDUP_REMOVED lines=16> */
.L_x_11746:
[----:B------:R-:W-:Y:S05]  /*80e0*/  BSYNC B1 ;  /* 0x0000000000017941 */ /* 0x000fea0003800000 */
.L_x_11745:
        /* <DEDUP_REMOVED lines=43> */
.L_x_11744:
[----:B------:R-:W-:Y:S05]  /*83a0*/  BSYNC B0 ;  /* 0x0000000000007941 */ /* 0x000fea0003800000 */
.L_x_11743:
        /* <DEDUP_REMOVED lines=10> */
.L_x_11739:
        /* <DEDUP_REMOVED lines=12> */
.L_x_11748:
[----:B------:R-:W-:Y:S02]  /*8510*/  IMAD.MOV.U32 R72, RZ, RZ, R2 ;  /* 0x000000ffff487224 */ /* 0x000fe400078e0002 */
.L_x_11749:
[----:B------:R-:W-:Y:S05]  /*8520*/  BSYNC B0 ;  /* 0x0000000000007941 */ /* 0x000fea0003800000 */
.L_x_11747:
        /* <DEDUP_REMOVED lines=16> */
.L_x_11753:
[----:B------:R-:W-:Y:S05]  /*8630*/  BSYNC B1 ;  /* 0x0000000000017941 */ /* 0x000fea0003800000 */
.L_x_11752:
        /* <DEDUP_REMOVED lines=43> */
.L_x_11751:
[----:B------:R-:W-:Y:S05]  /*88f0*/  BSYNC B0 ;  /* 0x0000000000007941 */ /* 0x000fea0003800000 */
.L_x_11750:
        /* <DEDUP_REMOVED lines=14> */
.L_x_11754:
        /* <DEDUP_REMOVED lines=12> */
.L_x_11757:
[----:B------:R-:W-:Y:S02]  /*8aa0*/  IMAD.MOV.U32 R102, RZ, RZ, R2 ;  /* 0x000000ffff667224 */ /* 0x000fe400078e0002 */
.L_x_11758:
[----:B------:R-:W-:Y:S05]  /*8ab0*/  BSYNC B0 ;  /* 0x0000000000007941 */ /* 0x000fea0003800000 */
.L_x_11756:
        /* <DEDUP_REMOVED lines=16> */
.L_x_11762:
[----:B------:R-:W-:Y:S05]  /*8bc0*/  BSYNC B1 ;  /* 0x0000000000017941 */ /* 0x000fea0003800000 */
.L_x_11761:
        /* <DEDUP_REMOVED lines=43> */
.L_x_11760:
[----:B------:R-:W-:Y:S05]  /*8e80*/  BSYNC B0 ;  /* 0x0000000000007941 */ /* 0x000fea0003800000 */
.L_x_11759:
        /* <DEDUP_REMOVED lines=10> */
.L_x_11755:
        /* <DEDUP_REMOVED lines=12> */
.L_x_11764:
[----:B------:R-:W-:Y:S02]  /*8ff0*/  IMAD.MOV.U32 R102, RZ, RZ, R2 ;  /* 0x000000ffff667224 */ /* 0x000fe400078e0002 */
.L_x_11765:
[----:B------:R-:W-:Y:S05]  /*9000*/  BSYNC B0 ;  /* 0x0000000000007941 */ /* 0x000fea0003800000 */
.L_x_11763:
        /* <DEDUP_REMOVED lines=16> */
.L_x_11769:
[----:B------:R-:W-:Y:S05]  /*9110*/  BSYNC B1 ;  /* 0x0000000000017941 */ /* 0x000fea0003800000 */
.L_x_11768:
        /* <DEDUP_REMOVED lines=43> */
.L_x_11767:
[----:B------:R-:W-:Y:S05]  /*93d0*/  BSYNC B0 ;  /* 0x0000000000007941 */ /* 0x000fea0003800000 */
.L_x_11766:
        /* <DEDUP_REMOVED lines=13> */
.L_x_11770:
        /* <DEDUP_REMOVED lines=12> */
.L_x_11773:
[----:B------:R-:W-:Y:S02]  /*9570*/  IMAD.MOV.U32 R102, RZ, RZ, R2 ;  /* 0x000000ffff667224 */ /* 0x000fe400078e0002 */
.L_x_11774:
[----:B------:R-:W-:Y:S05]  /*9580*/  BSYNC B0 ;  /* 0x0000000000007941 */ /* 0x000fea0003800000 */
.L_x_11772:
        /* <DEDUP_REMOVED lines=16> */
.L_x_11778:
[----:B------:R-:W-:Y:S05]  /*9690*/  BSYNC B1 ;  /* 0x0000000000017941 */ /* 0x000fea0003800000 */
.L_x_11777:
        /* <DEDUP_REMOVED lines=43> */
.L_x_11776:
[----:B------:R-:W-:Y:S05]  /*9950*/  BSYNC B0 ;  /* 0x0000000000007941 */ /* 0x000fea0003800000 */
.L_x_11775:
        /* <DEDUP_REMOVED lines=10> */
.L_x_11771:
        /* <DEDUP_REMOVED lines=12> */
.L_x_11780:
[----:B------:R-:W-:Y:S02]  /*9ac0*/  IMAD.MOV.U32 R102, RZ, RZ, R2 ;  /* 0x000000ffff667224 */ /* 0x000fe400078e0002 */
.L_x_11781:
[----:B------:R-:W-:Y:S05]  /*9ad0*/  BSYNC B0 ;  /* 0x0000000000007941 */ /* 0x000fea0003800000 */
.L_x_11779:
        /* <DEDUP_REMOVED lines=16> */
.L_x_11785:
[----:B------:R-:W-:Y:S05]  /*9be0*/  BSYNC B1 ;  /* 0x0000000000017941 */ /* 0x000fea0003800000 */
.L_x_11784:
        /* <DEDUP_REMOVED lines=43> */
.L_x_11783:
[----:B------:R-:W-:Y:S05]  /*9ea0*/  BSYNC B0 ;  /* 0x0000000000007941 */ /* 0x000fea0003800000 */
.L_x_11782:
        /* <DEDUP_REMOVED lines=13> */
.L_x_11786:
        /* <DEDUP_REMOVED lines=12> */
.L_x_11789:
[----:B------:R-:W-:Y:S02]  /*a040*/  IMAD.MOV.U32 R74, RZ, RZ, R2 ;  /* 0x000000ffff4a7224 */ /* 0x000fe400078e0002 */
.L_x_11790:
[----:B------:R-:W-:Y:S05]  /*a050*/  BSYNC B0 ;  /* 0x0000000000007941 */ /* 0x000fea0003800000 */
.L_x_11788:
        /* <DEDUP_REMOVED lines=16> */
.L_x_11794:
[----:B------:R-:W-:Y:S05]  /*a160*/  BSYNC B1 ;  /* 0x0000000000017941 */ /* 0x000fea0003800000 */
.L_x_11793:
        /* <DEDUP_REMOVED lines=43> */
.L_x_11792:
[----:B------:R-:W-:Y:S05]  /*a420*/  BSYNC B0 ;  /* 0x0000000000007941 */ /* 0x000fea0003800000 */
.L_x_11791:
        /* <DEDUP_REMOVED lines=10> */
.L_x_11787:
        /* <DEDUP_REMOVED lines=12> */
.L_x_11796:
[----:B------:R-:W-:Y:S02]  /*a590*/  IMAD.MOV.U32 R74, RZ, RZ, R2 ;  /* 0x000000ffff4a7224 */ /* 0x000fe400078e0002 */
.L_x_11797:
[----:B------:R-:W-:Y:S05]  /*a5a0*/  BSYNC B0 ;  /* 0x0000000000007941 */ /* 0x000fea0003800000 */
.L_x_11795:
        /* <DEDUP_REMOVED lines=16> */
.L_x_11801:
[----:B------:R-:W-:Y:S05]  /*a6b0*/  BSYNC B1 ;  /* 0x0000000000017941 */ /* 0x000fea0003800000 */
.L_x_11800:
        /* <DEDUP_REMOVED lines=43> */
.L_x_11799:
[----:B------:R-:W-:Y:S05]  /*a970*/  BSYNC B0 ;  /* 0x0000000000007941 */ /* 0x000fea0003800000 */
.L_x_11798:
        /* <DEDUP_REMOVED lines=13> */
.L_x_11802:
        /* <DEDUP_REMOVED lines=12> */
.L_x_11805:
[----:B------:R-:W-:Y:S02]  /*ab10*/  IMAD.MOV.U32 R74, RZ, RZ, R2 ;  /* 0x000000ffff4a7224 */ /* 0x000fe400078e0002 */
.L_x_11806:
[----:B------:R-:W-:Y:S05]  /*ab20*/  BSYNC B0 ;  /* 0x0000000000007941 */ /* 0x000fea0003800000 */
.L_x_11804:
        /* <DEDUP_REMOVED lines=16> */
.L_x_11810:
[----:B------:R-:W-:Y:S05]  /*ac30*/  BSYNC B1 ;  /* 0x0000000000017941 */ /* 0x000fea0003800000 */
.L_x_11809:
        /* <DEDUP_REMOVED lines=43> */
.L_x_11808:
[----:B------:R-:W-:Y:S05]  /*aef0*/  BSYNC B0 ;  /* 0x0000000000007941 */ /* 0x000fea0003800000 */
.L_x_11807:
        /* <DEDUP_REMOVED lines=10> */
.L_x_11803:
        /* <DEDUP_REMOVED lines=12> */
.L_x_11812:
[----:B------:R-:W-:Y:S02]  /*b060*/  IMAD.MOV.U32 R74, RZ, RZ, R2 ;  /* 0x000000ffff4a7224 */ /* 0x000fe400078e0002 */
.L_x_11813:
[----:B------:R-:W-:Y:S05]  /*b070*/  BSYNC B0 ;  /* 0x0000000000007941 */ /* 0x000fea0003800000 */
.L_x_11811:
        /* <DEDUP_REMOVED lines=16> */
.L_x_11817:
[----:B------:R-:W-:Y:S05]  /*b180*/  BSYNC B1 ;  /* 0x0000000000017941 */ /* 0x000fea0003800000 */
.L_x_11816:
        /* <DEDUP_REMOVED lines=43> */
.L_x_11815:
[----:B------:R-:W-:Y:S05]  /*b440*/  BSYNC B0 ;  /* 0x0000000000007941 */ /* 0x000fea0003800000 */
.L_x_11814:
        /* <DEDUP_REMOVED lines=13> */
.L_x_11818:
        /* <DEDUP_REMOVED lines=12> */
.L_x_11821:
[----:B------:R-:W-:Y:S02]  /*b5e0*/  IMAD.MOV.U32 R96, RZ, RZ, R2 ;  /* 0x000000ffff607224 */ /* 0x000fe400078e0002 */
.L_x_11822:
[----:B------:R-:W-:Y:S05]  /*b5f0*/  BSYNC B0 ;  /* 0x0000000000007941 */ /* 0x000fea0003800000 */
.L_x_11820:
        /* <DEDUP_REMOVED lines=18> */
.L_x_11826:
[----:B------:R-:W-:Y:S05]  /*b720*/  BSYNC B1 ;  /* 0x0000000000017941 */ /* 0x000fea0003800000 */
.L_x_11825:
        /* <DEDUP_REMOVED lines=43> */
.L_x_11824:
[----:B------:R-:W-:Y:S05]  /*b9e0*/  BSYNC B0 ;  /* 0x0000000000007941 */ /* 0x000fea0003800000 */
.L_x_11823:
        /* <DEDUP_REMOVED lines=10> */
.L_x_11819:
        /* <DEDUP_REMOVED lines=48> */
[----:B------:R-:W-:Y:S01]  /*bd90*/  LOP3.LUT R72, R72, R94, R74, 0xfe, !PT ;  /* 0x0000005e48487212 */ /* 0x000fe200078efe4a */
[----:B------:R-:W-:Y:S01]  /*bda0*/  IMAD.WIDE.U32 R74, R100, R89, c[0x0][0x198] ;  /* 0x00006600644a7625 */ /* 0x000fe200078e0059 */
[----:B------:R-:W-:Y:S02]  /*bdb0*/  LOP3.LUT R73, R117, R73, RZ, 0xfc, !PT ;  /* 0x0000004975497212 */ /* 0x000fe400078efcff */
[----:B------:R-:W-:-:S05]  /*bdc0*/  LOP3.LUT R72, R72, 0xff, R11, 0xf8, !PT ;  /* 0x000000ff48487812 */ /* 0x000fca00078ef80b */
[----:B------:R0:W-:Y:S02]  /*bdd0*/  STG.E.64 [R74.64], R72 ;  /* 0x000000484a007986 */ /* 0x0001e4000c101b06 */
.L_x_11827:
        /* <DEDUP_REMOVED lines=15> */
.L_x_11829:
[----:B-1----:R-:W-:Y:S02]  /*bed0*/  IMAD.MOV.U32 R100, RZ, RZ, R2 ;  /* 0x000000ffff647224 */ /* 0x002fe400078e0002 */
.L_x_11830:
[----:B------:R-:W-:Y:S05]  /*bee0*/  BSYNC B0 ;  /* 0x0000000000007941 */ /* 0x000fea0003800000 */
.L_x_11828:
        /* <DEDUP_REMOVED lines=16> */
.L_x_11834:
[----:B------:R-:W-:Y:S05]  /*bff0*/  BSYNC B1 ;  /* 0x0000000000017941 */ /* 0x000fea0003800000 */
.L_x_11833:
        /* <DEDUP_REMOVED lines=43> */
.L_x_11832:
[----:B------:R-:W-:Y:S05]  /*c2b0*/  BSYNC B0 ;  /* 0x0000000000007941 */ /* 0x000fea0003800000 */
.L_x_11831:
        /* <DEDUP_REMOVED lines=14> */
.L_x_11835:
        /* <DEDUP_REMOVED lines=12> */
.L_x_11838:
[----:B------:R-:W-:Y:S02]  /*c460*/  MOV R102, R2 ;  /* 0x0000000200667202 */ /* 0x000fe40000000f00 */
.L_x_11839:
[----:B------:R-:W-:Y:S05]  /*c470*/  BSYNC B0 ;  /* 0x0000000000007941 */ /* 0x000fea0003800000 */
.L_x_11837:
        /* <DEDUP_REMOVED lines=16> */
.L_x_11843:
[----:B------:R-:W-:Y:S05]  /*c580*/  BSYNC B1 ;  /* 0x0000000000017941 */ /* 0x000fea0003800000 */
.L_x_11842:
        /* <DEDUP_REMOVED lines=43> */
.L_x_11841:
[----:B------:R-:W-:Y:S05]  /*c840*/  BSYNC B0 ;  /* 0x0000000000007941 */ /* 0x000fea0003800000 */
.L_x_11840:
        /* <DEDUP_REMOVED lines=10> */
.L_x_11836:
        /* <DEDUP_REMOVED lines=12> */
.L_x_11845:
[----:B------:R-:W-:Y:S02]  /*c9b0*/  IMAD.MOV.U32 R102, RZ, RZ, R2 ;  /* 0x000000ffff667224 */ /* 0x000fe400078e0002 */
.L_x_11846:
[----:B------:R-:W-:Y:S05]  /*c9c0*/  BSYNC B0 ;  /* 0x0000000000007941 */ /* 0x000fea0003800000 */
.L_x_11844:
        /* <DEDUP_REMOVED lines=16> */
.L_x_11850:
[----:B------:R-:W-:Y:S05]  /*cad0*/  BSYNC B1 ;  /* 0x0000000000017941 */ /* 0x000fea0003800000 */
.L_x_11849:
        /* <DEDUP_REMOVED lines=43> */
.L_x_11848:
[----:B------:R-:W-:Y:S05]  /*cd90*/  BSYNC B0 ;  /* 0x0000000000007941 */ /* 0x000fea0003800000 */
.L_x_11847:
        /* <DEDUP_REMOVED lines=14> */
.L_x_11851:
        /* <DEDUP_REMOVED lines=12> */
.L_x_11854:
[----:B------:R-:W-:Y:S02]  /*cf40*/  MOV R72, R2 ;  /* 0x0000000200487202 */ /* 0x000fe40000000f00 */
.L_x_11855:
[----:B------:R-:W-:Y:S05]  /*cf50*/  BSYNC B0 ;  /* 0x0000000000007941 */ /* 0x000fea0003800000 */
.L_x_11853:
        /* <DEDUP_REMOVED lines=16> */
.L_x_11859:
[----:B------:R-:W-:Y:S05]  /*d060*/  BSYNC B1 ;  /* 0x0000000000017941 */ /* 0x000fea0003800000 */
.L_x_11858:
        /* <DEDUP_REMOVED lines=43> */
.L_x_11857:
[----:B------:R-:W-:Y:S05]  /*d320*/  BSYNC B0 ;  /* 0x0000000000007941 */ /* 0x000fea0003800000 */
.L_x_11856:
        /* <DEDUP_REMOVED lines=10> */
.L_x_11852:
        /* <DEDUP_REMOVED lines=12> */
.L_x_11861:
[----:B------:R-:W-:Y:S02]  /*d490*/  IMAD.MOV.U32 R72, RZ, RZ, R2 ;  /* 0x000000ffff487224 */ /* 0x000fe400078e0002 */
.L_x_11862:
[----:B------:R-:W-:Y:S05]  /*d4a0*/  BSYNC B0 ;  /* 0x0000000000007941 */ /* 0x000fea0003800000 */
.L_x_11860:
        /* <DEDUP_REMOVED lines=16> */
.L_x_11866:
[----:B------:R-:W-:Y:S05]  /*d5b0*/  BSYNC B1 ;  /* 0x0000000000017941 */ /* 0x000fea0003800000 */
.L_x_11865:
        /* <DEDUP_REMOVED lines=43> */
.L_x_11864:
[----:B------:R-:W-:Y:S05]  /*d870*/  BSYNC B0 ;  /* 0x0000000000007941 */ /* 0x000fea0003800000 */
.L_x_11863:
        /* <DEDUP_REMOVED lines=14> */
.L_x_11867:
        /* <DEDUP_REMOVED lines=12> */
.L_x_11870:
[----:B------:R-:W-:Y:S02]  /*da20*/  MOV R72, R2 ;  /* 0x0000000200487202 */ /* 0x000fe40000000f00 */
.L_x_11871:
[----:B------:R-:W-:Y:S05]  /*da30*/  BSYNC B0 ;  /* 0x0000000000007941 */ /* 0x000fea0003800000 */
.L_x_11869:
        /* <DEDUP_REMOVED lines=16> */
.L_x_11875:
[----:B------:R-:W-:Y:S05]  /*db40*/  BSYNC B1 ;  /* 0x0000000000017941 */ /* 0x000fea0003800000 */
.L_x_11874:
        /* <DEDUP_REMOVED lines=43> */
.L_x_11873:
[----:B------:R-:W-:Y:S05]  /*de00*/  BSYNC B0 ;  /* 0x0000000000007941 */ /* 0x000fea0003800000 */
.L_x_11872:
        /* <DEDUP_REMOVED lines=10> */
.L_x_11868:
        /* <DEDUP_REMOVED lines=12> */
.L_x_11877:
[----:B------:R-:W-:Y:S02]  /*df70*/  IMAD.MOV.U32 R72, RZ, RZ, R2 ;  /* 0x000000ffff487224 */ /* 0x000fe400078e0002 */
.L_x_11878:
[----:B------:R-:W-:Y:S05]  /*df80*/  BSYNC B0 ;  /* 0x0000000000007941 */ /* 0x000fea0003800000 */
.L_x_11876:
        /* <DEDUP_REMOVED lines=16> */
.L_x_11882:
[----:B------:R-:W-:Y:S05]  /*e090*/  BSYNC B1 ;  /* 0x0000000000017941 */ /* 0x000fea0003800000 */
.L_x_11881:
        /* <DEDUP_REMOVED lines=43> */
.L_x_11880:
[----:B------:R-:W-:Y:S05]  /*e350*/  BSYNC B0 ;  /* 0x0000000000007941 */ /* 0x000fea0003800000 */
.L_x_11879:
        /* <DEDUP_REMOVED lines=14> */
.L_x_11883:
        /* <DEDUP_REMOVED lines=12> */
.L_x_11886:
[----:B------:R-:W-:Y:S02]  /*e500*/  MOV R108, R2 ;  /* 0x00000002006c7202 */ /* 0x000fe40000000f00 */
.L_x_11887:
[----:B------:R-:W-:Y:S05]  /*e510*/  BSYNC B0 ;  /* 0x0000000000007941 */ /* 0x000fea0003800000 */
.L_x_11885:
        /* <DEDUP_REMOVED lines=16> */
.L_x_11891:
[----:B------:R-:W-:Y:S05]  /*e620*/  BSYNC B1 ;  /* 0x0000000000017941 */ /* 0x000fea0003800000 */
.L_x_11890:
        /* <DEDUP_REMOVED lines=43> */
.L_x_11889:
[----:B------:R-:W-:Y:S05]  /*e8e0*/  BSYNC B0 ;  /* 0x0000000000007941 */ /* 0x000fea0003800000 */
.L_x_11888:
        /* <DEDUP_REMOVED lines=10> */
.L_x_11884:
        /* <DEDUP_REMOVED lines=12> */
.L_x_11893:
[----:B------:R-:W-:Y:S02]  /*ea50*/  IMAD.MOV.U32 R108, RZ, RZ, R2 ;  /* 0x000000ffff6c7224 */ /* 0x000fe400078e0002 */
.L_x_11894:
[----:B------:R-:W-:Y:S05]  /*ea60*/  BSYNC B0 ;  /* 0x0000000000007941 */ /* 0x000fea0003800000 */
.L_x_11892:
        /* <DEDUP_REMOVED lines=16> */
.L_x_11898:
[----:B------:R-:W-:Y:S05]  /*eb70*/  BSYNC B1 ;  /* 0x0000000000017941 */ /* 0x000fea0003800000 */
.L_x_11897:
        /* <DEDUP_REMOVED lines=43> */
.L_x_11896:
[----:B------:R-:W-:Y:S05]  /*ee30*/  BSYNC B0 ;  /* 0x0000000000007941 */ /* 0x000fea0003800000 */
.L_x_11895:
        /* <DEDUP_REMOVED lines=13> */
.L_x_11899:
        /* <DEDUP_REMOVED lines=12> */
.L_x_11902:
[----:B------:R-:W-:Y:S02]  /*efd0*/  MOV R108, R2 ;  /* 0x00000002006c7202 */ /* 0x000fe40000000f00 */
.L_x_11903:
[----:B------:R-:W-:Y:S05]  /*efe0*/  BSYNC B0 ;  /* 0x0000000000007941 */ /* 0x000fea0003800000 */
.L_x_11901:
        /* <DEDUP_REMOVED lines=16> */
.L_x_11907:
[----:B------:R-:W-:Y:S05]  /*f0f0*/  BSYNC B1 ;  /* 0x0000000000017941 */ /* 0x000fea0003800000 */
.L_x_11906:
        /* <DEDUP_REMOVED lines=43> */
.L_x_11905:
[----:B------:R-:W-:Y:S05]  /*f3b0*/  BSYNC B0 ;  /* 0x0000000000007941 */ /* 0x000fea0003800000 */
.L_x_11904:
        /* <DEDUP_REMOVED lines=10> */
.L_x_11900:
        /* <DEDUP_REMOVED lines=12> */
.L_x_11909:
[----:B------:R-:W-:Y:S02]  /*f520*/  IMAD.MOV.U32 R108, RZ, RZ, R2 ;  /* 0x000000ffff6c7224 */ /* 0x000fe400078e0002 */
.L_x_11910:
[----:B------:R-:W-:Y:S05]  /*f530*/  BSYNC B0 ;  /* 0x0000000000007941 */ /* 0x000fea0003800000 */
.L_x_11908:
        /* <DEDUP_REMOVED lines=16> */
.L_x_11914:
[----:B------:R-:W-:Y:S05]  /*f640*/  BSYNC B1 ;  /* 0x0000000000017941 */ /* 0x000fea0003800000 */
.L_x_11913:
        /* <DEDUP_REMOVED lines=43> */
.L_x_11912:
[----:B------:R-:W-:Y:S05]  /*f900*/  BSYNC B0 ;  /* 0x0000000000007941 */ /* 0x000fea0003800000 */
.L_x_11911:
        /* <DEDUP_REMOVED lines=13> */
.L_x_11915:
        /* <DEDUP_REMOVED lines=12> */
.L_x_11918:
[----:B------:R-:W-:Y:S02]  /*faa0*/  MOV R74, R2 ;  /* 0x00000002004a7202 */ /* 0x000fe40000000f00 */
.L_x_11919:
[----:B------:R-:W-:Y:S05]  /*fab0*/  BSYNC B0 ;  /* 0x0000000000007941 */ /* 0x000fea0003800000 */
.L_x_11917:
        /* <DEDUP_REMOVED lines=16> */
.L_x_11923:
[----:B------:R-:W-:Y:S05]  /*fbc0*/  BSYNC B1 ;  /* 0x0000000000017941 */ /* 0x000fea0003800000 */
.L_x_11922:
        /* <DEDUP_REMOVED lines=43> */
.L_x_11921:
[----:B------:R-:W-:Y:S05]  /*fe80*/  BSYNC B0 ;  /* 0x0000000000007941 */ /* 0x000fea0003800000 */
.L_x_11920:
        /* <DEDUP_REMOVED lines=10> */
.L_x_11916:
        /* <DEDUP_REMOVED lines=12> */
.L_x_11925:
[----:B------:R-:W-:Y:S02]  /*fff0*/  IMAD.MOV.U32 R74, RZ, RZ, R2 ;  /* 0x000000ffff4a7224 */ /* 0x000fe400078e0002 */
.L_x_11926:
[----:B------:R-:W-:Y:S05]  /*10000*/  BSYNC B0 ;  /* 0x0000000000007941 */ /* 0x000fea0003800000 */
.L_x_11924:
        /* <DEDUP_REMOVED lines=16> */
.L_x_11930:
[----:B------:R-:W-:Y:S05]  /*10110*/  BSYNC B1 ;  /* 0x0000000000017941 */ /* 0x000fea0003800000 */
.L_x_11929:
        /* <DEDUP_REMOVED lines=43> */
.L_x_11928:
[----:B------:R-:W-:Y:S05]  /*103d0*/  BSYNC B0 ;  /* 0x0000000000007941 */ /* 0x000fea0003800000 */
.L_x_11927:
        /* <DEDUP_REMOVED lines=13> */
.L_x_11931:
        /* <DEDUP_REMOVED lines=12> */
.L_x_11934:
[----:B------:R-:W-:Y:S02]  /*10570*/  MOV R74, R2 ;  /* 0x00000002004a7202 */ /* 0x000fe40000000f00 */
.L_x_11935:
[----:B------:R-:W-:Y:S05]  /*10580*/  BSYNC B0 ;  /* 0x0000000000007941 */ /* 0x000fea0003800000 */
.L_x_11933:
        /* <DEDUP_REMOVED lines=16> */
.L_x_11939:
[----:B------:R-:W-:Y:S05]  /*10690*/  BSYNC B1 ;  /* 0x0000000000017941 */ /* 0x000fea0003800000 */
.L_x_11938:
        /* <DEDUP_REMOVED lines=43> */
.L_x_11937:
[----:B------:R-:W-:Y:S05]  /*10950*/  BSYNC B0 ;  /* 0x0000000000007941 */ /* 0x000fea0003800000 */
.L_x_11936:
        /* <DEDUP_REMOVED lines=10> */
.L_x_11932:
        /* <DEDUP_REMOVED lines=12> */
.L_x_11941:
[----:B------:R-:W-:Y:S02]  /*10ac0*/  IMAD.MOV.U32 R74, RZ, RZ, R2 ;  /* 0x000000ffff4a7224 */ /* 0x000fe400078e0002 */
.L_x_11942:
[----:B------:R-:W-:Y:S05]  /*10ad0*/  BSYNC B0 ;  /* 0x0000000000007941 */ /* 0x000fea0003800000 */
.L_x_11940:
        /* <DEDUP_REMOVED lines=16> */
.L_x_11946:
[----:B------:R-:W-:Y:S05]  /*10be0*/  BSYNC B1 ;  /* 0x0000000000017941 */ /* 0x000fea0003800000 */
.L_x_11945:
        /* <DEDUP_REMOVED lines=43> */
.L_x_11944:
[----:B------:R-:W-:Y:S05]  /*10ea0*/  BSYNC B0 ;  /* 0x0000000000007941 */ /* 0x000fea0003800000 */
.L_x_11943:
        /* <DEDUP_REMOVED lines=13> */
.L_x_11947:
        /* <DEDUP_REMOVED lines=12> */
.L_x_11950:
[----:B------:R-:W-:Y:S02]  /*11040*/  MOV R108, R2 ;  /* 0x00000002006c7202 */ /* 0x000fe40000000f00 */
.L_x_11951:
[----:B------:R-:W-:Y:S05]  /*11050*/  BSYNC B0 ;  /* 0x0000000000007941 */ /* 0x000fea0003800000 */
.L_x_11949:
        /* <DEDUP_REMOVED lines=16> */
.L_x_11955:
[----:B------:R-:W-:Y:S05]  /*11160*/  BSYNC B1 ;  /* 0x0000000000017941 */ /* 0x000fea0003800000 */
.L_x_11954:
        /* <DEDUP_REMOVED lines=43> */
.L_x_11953:
[----:B------:R-:W-:Y:S05]  /*11420*/  BSYNC B0 ;  /* 0x0000000000007941 */ /* 0x000fea0003800000 */
.L_x_11952:
        /* <DEDUP_REMOVED lines=10> */
.L_x_11948:
        /* <DEDUP_REMOVED lines=13> */
[----:B------:R-:W-:Y:S01]  /*115a0*/  F2FP.PACK_AB R75, R95, R125 ;  /* 0x0000007d5f4b723e */ /* 0x000fe200000000ff */
[----:B------:R-:W-:Y:S01]  /*115b0*/  FADD.FTZ R72, R73, R78 ;  /* 0x0000004e49487221 */ /* 0x000fe20000010000 */
[----:B------:R-:W-:Y:S02]  /*115c0*/  F2FP.PACK_AB R74, R123, R121 ;  /* 0x000000797b4a723e */ /* 0x000fe400000000ff */
        /* <DEDUP_REMOVED lines=9> */
[----:B------:R-:W-:-:S03]  /*11660*/  F2FP.PACK_AB R73, R119, R115 ;  /* 0x000000737749723e */ /* 0x000fc600000000ff */
[----:B------:R-:W-:-:S04]  /*11670*/  FADD.FTZ R72, R72, R101 ;  /* 0x0000006548487221 */ /* 0x000fc80000010000 */
[----:B------:R-:W-:-:S04]  /*11680*/  FADD.FTZ R72, R72, R99 ;  /* 0x0000006348487221 */ /* 0x000fc80000010000 */
[----:B------:R-:W-:Y:S01]  /*11690*/  FADD.FTZ R100, R72, R103 ;  /* 0x0000006748647221 */ /* 0x000fe20000010000 */
[----:B------:R-:W-:-:S03]  /*116a0*/  F2FP.PACK_AB R72, R117, R113 ;  /* 0x000000717548723e */ /* 0x000fc600000000ff */
        /* <DEDUP_REMOVED lines=46> */
.L_x_11956:
[----:B------:R-:W-:Y:S01]  /*11990*/  @!P1 IADD3 R91, R91, 0x4, RZ ;  /* 0x000000045b5b9810 */ /* 0x000fe20007ffe0ff */
[----:B------:R-:W-:Y:S01]  /*119a0*/  FADD.FTZ R93, R96, R95 ;  /* 0x0000005f605d7221 */ /* 0x000fe20000010000 */
[----:B------:R-:W-:Y:S05]  /*119b0*/  BRA.DIV ~URZ, `(.L_x_11957) ;  /* 0x00000ea27f007947 */ /* 0x000fea000b800000 */
[----:B0-----:R0:W1:Y:S02]  /*119c0*/  SHFL.BFLY PT, R72, R93, 0x1, 0x1f ;  /* 0x0c201f005d487f89 */ /* 0x00106400000e0000 */
.L_x_11961:
        /* <DEDUP_REMOVED lines=68> */
.L_x_11962:
        /* <DEDUP_REMOVED lines=54> */
[----:B0-----:R-:W-:Y:S01]  /*12170*/  @!P0 MOV R100, 0x4 ;  /* 0x0000000400648802 */ /* 0x001fe20000000f00 */
[----:B-1----:R-:W-:-:S02]  /*12180*/  FMUL.FTZ R73, R91, R91 ;  /* 0x0000005b5b497220 */ /* 0x002fc40000410000 */
[----:B------:R0:W-:Y:S01]  /*12190*/  @!P0 STG.E [R74.64], R91 ;  /* 0x0000005b4a008986 */ /* 0x0001e2000c101906 */
[----:B------:R-:W-:Y:S02]  /*121a0*/  FSEL R92, R91, RZ, !P1 ;  /* 0x000000ff5b5c7208 */ /* 0x000fe40004800000 */
        /* <DEDUP_REMOVED lines=39> */
[----:B------:R-:W-:Y:S01]  /*12420*/  F2FP.PACK_AB R73, R82, R73 ;  /* 0x000000495249723e */ /* 0x000fe200000000ff */
        /* <DEDUP_REMOVED lines=29> */
[----:B------:R-:W-:Y:S01]  /*12600*/  LEA R90, P0, R80, c[0x0][0x208], 0x4 ;  /* 0x00008200505a7a11 */ /* 0x000fe200078020ff */
[----:B------:R-:W-:-:S02]  /*12610*/  FFMA.FTZ R76, R51, R76, R27 ;  /* 0x0000004c334c7223 */ /* 0x000fc4000001001b */
[----:B------:R-:W-:Y:S01]  /*12620*/  FFMA.FTZ R83, R62, R93, R38 ;  /* 0x0000005d3e537223 */ /* 0x000fe20000010026 */
[----:B------:R-:W-:Y:S01]  /*12630*/  F2FP.PACK_AB R78, R81, R78 ;  /* 0x0000004e514e723e */ /* 0x000fe200000000ff */
[----:B------:R-:W-:Y:S01]  /*12640*/  FFMA.FTZ R92, R63, R92, R39 ;  /* 0x0000005c3f5c7223 */ /* 0x000fe20000010027 */
[----:B------:R-:W-:Y:S01]  /*12650*/  F2FP.PACK_AB R77, R76, R77 ;  /* 0x0000004d4c4d723e */ /* 0x000fe200000000ff */
[----:B------:R-:W-:Y:S02]  /*12660*/  FFMA.FTZ R95, R49, R102, R25 ;  /* 0x00000066315f7223 */ /* 0x000fe40000010019 */
[----:B------:R-:W-:Y:S01]  /*12670*/  FFMA.FTZ R91, R60, R91, R36 ;  /* 0x0000005b3c5b7223 */ /* 0x000fe20000010024 */
[----:B------:R-:W-:Y:S01]  /*12680*/  F2FP.PACK_AB R83, R92, R83 ;  /* 0x000000535c53723e */ /* 0x000fe200000000ff */
[----:B------:R-:W-:Y:S01]  /*12690*/  FFMA.FTZ R118, R61, R118, R37 ;  /* 0x000000763d767223 */ /* 0x000fe20000010025 */
[----:B------:R-:W-:Y:S01]  /*126a0*/  F2FP.PACK_AB R76, R95, R82 ;  /* 0x000000525f4c723e */ /* 0x000fe200000000ff */
[----:B------:R-:W-:Y:S01]  /*126b0*/  FFMA.FTZ R74, R44, R99, R20 ;  /* 0x000000632c4a7223 */ /* 0x000fe20000010014 */
[----:B------:R-:W-:Y:S01]  /*126c0*/  LEA R92, P1, R87, c[0x0][0x208], 0x4 ;  /* 0x00008200575c7a11 */ /* 0x000fe200078220ff */
[----:B------:R-:W-:Y:S01]  /*126d0*/  FFMA.FTZ R79, R45, R100, R21 ;  /* 0x000000642d4f7223 */ /* 0x000fe20000010015 */
[----:B------:R-:W-:Y:S01]  /*126e0*/  F2FP.PACK_AB R82, R118, R91 ;  /* 0x0000005b7652723e */ /* 0x000fe200000000ff */
[----:B------:R-:W-:Y:S01]  /*126f0*/  FFMA.FTZ R103, R54, R103, R30 ;  /* 0x0000006736677223 */ /* 0x000fe2000001001e */
[----:B------:R-:W-:Y:S01]  /*12700*/  LEA.HI.X R91, R80, c[0x0][0x20c], RZ, 0x4, P0 ;  /* 0x00008300505b7a11 */ /* 0x000fe200000f24ff */
[----:B------:R-:W-:Y:S01]  /*12710*/  FFMA.FTZ R112, R55, R112, R31 ;  /* 0x0000007037707223 */ /* 0x000fe2000001001f */
[----:B------:R-:W-:Y:S01]  /*12720*/  F2FP.PACK_AB R74, R79, R74 ;  /* 0x0000004a4f4a723e */ /* 0x000fe200000000ff */
[----:B------:R-:W-:Y:S01]  /*12730*/  IMAD.MOV.U32 R97, RZ, RZ, 0x10 ;  /* 0x00000010ff617424 */ /* 0x000fe200078e00ff */
[----:B------:R-:W-:Y:S01]  /*12740*/  LEA.HI.X R93, R87, c[0x0][0x20c], RZ, 0x4, P1 ;  /* 0x00008300575d7a11 */ /* 0x000fe200008f24ff */
[----:B------:R-:W-:Y:S01]  /*12750*/  FFMA.FTZ R81, R58, R89, R34 ;  /* 0x000000593a517223 */ /* 0x000fe20000010022 */
[----:B------:R-:W-:Y:S01]  /*12760*/  F2FP.PACK_AB R79, R112, R103 ;  /* 0x00000067704f723e */ /* 0x000fe200000000ff */
[----:B------:R-:W-:Y:S01]  /*12770*/  FFMA.FTZ R116, R59, R116, R35 ;  /* 0x000000743b747223 */ /* 0x000fe20000010023 */
[----:B------:R0:W-:Y:S01]  /*12780*/  STG.E.128 [R90.64], R72 ;  /* 0x000000485a007986 */ /* 0x0001e2000c101d06 */
[----:B------:R-:W-:Y:S01]  /*12790*/  FFMA.FTZ R113, R56, R113, R32 ;  /* 0x0000007138717223 */ /* 0x000fe20000010020 */
[----:B------:R-:W-:Y:S01]  /*127a0*/  ISETP.GE.AND P0, PT, R5, c[0x0][0x164], PT ;  /* 0x0000590005007a0c */ /* 0x000fe20003f06270 */
[----:B------:R-:W-:Y:S01]  /*127b0*/  FFMA.FTZ R120, R57, R120, R33 ;  /* 0x0000007839787223 */ /* 0x000fe20000010021 */
[----:B------:R-:W-:Y:S01]  /*127c0*/  F2FP.PACK_AB R81, R116, R81 ;  /* 0x000000517451723e */ /* 0x000fe200000000ff */
[----:B------:R-:W-:Y:S01]  /*127d0*/  IMAD.WIDE.U32 R96, R96, R97, c[0x0][0x208] ;  /* 0x0000820060607625 */ /* 0x000fe200078e0061 */
[----:B------:R-:W-:-:S02]  /*127e0*/  LOP3.LUT P1, RZ, R10, 0xff, RZ, 0xc0, !PT ;  /* 0x000000ff0aff7812 */ /* 0x000fc4000782c0ff */
[----:B------:R-:W-:Y:S02]  /*127f0*/  F2FP.PACK_AB R80, R120, R113 ;  /* 0x000000717850723e */ /* 0x000fe400000000ff */
[----:B------:R0:W-:Y:S01]  /*12800*/  STG.E.128 [R96.64], R76 ;  /* 0x0000004c60007986 */ /* 0x0001e2000c101d06 */
[----:B------:R-:W-:-:S03]  /*12810*/  SEL R10, RZ, 0x1, P1 ;  /* 0x00000001ff0a7807 */ /* 0x000fc60000800000 */
[----:B------:R0:W-:Y:S02]  /*12820*/  STG.E.128 [R92.64], R80 ;  /* 0x000000505c007986 */ /* 0x0001e4000c101d06 */
[----:B0-----:R-:W-:Y:S01]  /*12830*/  @P0 CALL.REL.NOINC `(.L_x_11959) ;  /* 0x0000001000000944 */ /* 0x001fe20003c00000 */
[----:B------:R-:W-:Y:S05]  /*12840*/  BRA `(.L_x_11960) ;  /* 0xfffedf9000007947 */ /* 0x000fea000383ffff */
.L_x_11959:
[----:B------:R-:W-:Y:S05]  /*12850*/  EXIT ;  /* 0x000000000000794d */ /* 0x000fea0003800000 */
.L_x_11957:
[----:B------:R-:W-:Y:S01]  /*12860*/  IMAD.MOV.U32 R96, RZ, RZ, 0x1 ;  /* 0x00000001ff607424 */ /* 0x000fe200078e00ff */
[----:B0-----:R-:W-:Y:S01]  /*12870*/  MOV R74, 0x128b0 ;  /* 0x000128b0004a7802 */ /* 0x001fe20000000f00 */
[----:B------:R-:W-:Y:S02]  /*12880*/  IMAD.MOV.U32 R73, RZ, RZ, 0x1f ;  /* 0x0000001fff497424 */ /* 0x000fe400078e00ff */
[----:B------:R-:W-:Y:S02]  /*12890*/  IMAD.MOV.U32 R92, RZ, RZ, -0x1 ;  /* 0xffffffffff5c7424 */ /* 0x000fe400078e00ff */
[----:B------:R-:W-:Y:S05]  /*128a0*/  CALL.REL.NOINC `($__internal_47_$__cuda_sm70_shflsync_bfly_p) ;  /* 0x0000069000007944 */ /* 0x000fea0003c00000 */
[----:B-1----:R-:W-:Y:S01]  /*128b0*/  MOV R72, R96 ;  /* 0x0000006000487202 */ /* 0x002fe20000000f00 */
[----:B0-----:R-:W-:Y:S05]  /*128c0*/  BRA `(.L_x_11961) ;  /* 0xfffff10000007947 */ /* 0x001fea000383ffff */
.L_x_11958:
[----:B------:R-:W-:Y:S01]  /*128d0*/  IMAD.MOV.U32 R96, RZ, RZ, 0x2 ;  /* 0x00000002ff607424 */ /* 0x000fe200078e00ff */
[----:B------:R-:W-:Y:S01]  /*128e0*/  MOV R74, 0x12920 ;  /* 0x00012920004a7802 */ /* 0x000fe20000000f00 */
[----:B------:R-:W-:Y:S02]  /*128f0*/  IMAD.MOV.U32 R73, RZ, RZ, 0x1f ;  /* 0x0000001fff497424 */ /* 0x000fe400078e00ff */
[----:B------:R-:W-:-:S02]  /*12900*/  IMAD.MOV.U32 R92, RZ, RZ, -0x1 ;  /* 0xffffffffff5c7424 */ /* 0x000fc400078e00ff */
[----:B------:R-:W-:Y:S05]  /*12910*/  CALL.REL.NOINC `($__internal_47_$__cuda_sm70_shflsync_bfly_p) ;  /* 0x0000062000007944 */ /* 0x000fea0003c00000 */
[----:B0-----:R-:W-:Y:S01]  /*12920*/  HFMA2.MMA R73, -RZ, RZ, 0, 1.847743988037109375e-06 ;  /* 0x0000001fff497435 */ /* 0x001fe200000001ff */
[----:B-1----:R-:W-:Y:S01]  /*12930*/  FADD.FTZ R93, R93, R96 ;  /* 0x000000605d5d7221 */ /* 0x002fe20000010000 */
[----:B------:R-:W-:Y:S01]  /*12940*/  MOV R74, 0x12980 ;  /* 0x00012980004a7802 */ /* 0x000fe20000000f00 */
[----:B------:R-:W-:-:S02]  /*12950*/  IMAD.MOV.U32 R96, RZ, RZ, 0x4 ;  /* 0x00000004ff607424 */ /* 0x000fc400078e00ff */
[----:B------:R-:W-:Y:S02]  /*12960*/  IMAD.MOV.U32 R92, RZ, RZ, -0x1 ;  /* 0xffffffffff5c7424 */ /* 0x000fe400078e00ff */
[----:B------:R-:W-:Y:S05]  /*12970*/  CALL.REL.NOINC `($__internal_47_$__cuda_sm70_shflsync_bfly_p) ;  /* 0x000005c000007944 */ /* 0x000fea0003c00000 */
[----:B01----:R-:W-:Y:S01]  /*12980*/  FADD.FTZ R93, R93, R96 ;  /* 0x000000605d5d7221 */ /* 0x003fe20000010000 */
[----:B------:R-:W-:Y:S01]  /*12990*/  MOV R74, 0x129e0 ;  /* 0x000129e0004a7802 */ /* 0x000fe20000000f00 */
[----:B------:R-:W-:Y:S02]  /*129a0*/  IMAD.MOV.U32 R96, RZ, RZ, 0x8 ;  /* 0x00000008ff607424 */ /* 0x000fe400078e00ff */
[----:B------:R-:W-:Y:S02]  /*129b0*/  IMAD.MOV.U32 R73, RZ, RZ, 0x1f ;  /* 0x0000001fff497424 */ /* 0x000fe400078e00ff */
[----:B------:R-:W-:Y:S02]  /*129c0*/  IMAD.MOV.U32 R92, RZ, RZ, -0x1 ;  /* 0xffffffffff5c7424 */ /* 0x000fe400078e00ff */
[----:B------:R-:W-:Y:S05]  /*129d0*/  CALL.REL.NOINC `($__internal_47_$__cuda_sm70_shflsync_bfly_p) ;  /* 0x0000056000007944 */ /* 0x000fea0003c00000 */
[----:B01----:R-:W-:Y:S01]  /*129e0*/  FADD.FTZ R93, R93, R96 ;  /* 0x000000605d5d7221 */ /* 0x003fe20000010000 */
[----:B------:R-:W-:Y:S01]  /*129f0*/  MOV R96, 0x10 ;  /* 0x0000001000607802 */ /* 0x000fe20000000f00 */
[----:B------:R-:W-:Y:S01]  /*12a00*/  IMAD.MOV.U32 R73, RZ, RZ, 0x1f ;  /* 0x0000001fff497424 */ /* 0x000fe200078e00ff */
[----:B------:R-:W-:Y:S01]  /*12a10*/  MOV R74, 0x12a40 ;  /* 0x00012a40004a7802 */ /* 0x000fe20000000f00 */
[----:B------:R-:W-:-:S02]  /*12a20*/  IMAD.MOV.U32 R92, RZ, RZ, -0x1 ;  /* 0xffffffffff5c7424 */ /* 0x000fc400078e00ff */
[----:B------:R-:W-:Y:S05]  /*12a30*/  CALL.REL.NOINC `($__internal_47_$__cuda_sm70_shflsync_bfly_p) ;  /* 0x0000050000007944 */ /* 0x000fea0003c00000 */
        /* <DEDUP_REMOVED lines=54> */
[----:B------:R-:W-:Y:S05]  /*12da0*/  CALL.REL.NOINC `($__internal_47_$__cuda_sm70_shflsync_bfly_p) ;  /* 0x0000019000007944 */ /* 0x000fea0003c00000 */
[----:B01----:R-:W-:Y:S01]  /*12db0*/  FADD.FTZ R93, R93, R96 ;  /* 0x000000605d5d7221 */ /* 0x003fe20000010000 */
[----:B------:R-:W-:Y:S01]  /*12dc0*/  MOV R74, 0x12e10 ;  /* 0x00012e10004a7802 */ /* 0x000fe20000000f00 */
[----:B------:R-:W-:Y:S02]  /*12dd0*/  IMAD.MOV.U32 R96, RZ, RZ, 0x2 ;  /* 0x00000002ff607424 */ /* 0x000fe400078e00ff */
[----:B------:R-:W-:Y:S02]  /*12de0*/  IMAD.MOV.U32 R73, RZ, RZ, 0x1f ;  /* 0x0000001fff497424 */ /* 0x000fe400078e00ff */
[----:B------:R-:W-:Y:S02]  /*12df0*/  IMAD.MOV.U32 R92, RZ, RZ, -0x1 ;  /* 0xffffffffff5c7424 */ /* 0x000fe400078e00ff */
        /* <DEDUP_REMOVED lines=19> */
[----:B01----:R-:W-:Y:S05]  /*12f30*/  BRA `(.L_x_11962) ;  /* 0xffffeed000007947 */ /* 0x003fea000383ffff */
        .weak           $__internal_47_$__cuda_sm70_shflsync_bfly_p
        .type           $__internal_47_$__cuda_sm70_shflsync_bfly_p,@function
        .size           $__internal_47_$__cuda_sm70_shflsync_bfly_p,(.L_x_20027 - $__internal_47_$__cuda_sm70_shflsync_bfly_p)
$__internal_47_$__cuda_sm70_shflsync_bfly_p:
[----:B------:R-:W-:Y:S01]  /*12f40*/  IMAD.MOV.U32 R75, RZ, RZ, 0x0 ;  /* 0x00000000ff4b7424 */ /* 0x000fe200078e00ff */
[----:B------:R-:W-:Y:S04]  /*12f50*/  WARPSYNC R92 ;  /* 0x0000005c00007348 */ /* 0x000fe80003800000 */
[----:B------:R0:W1:Y:S01]  /*12f60*/  SHFL.BFLY PT, R96, R93, R96, R73 ;  /* 0x0c0000605d607389 */ /* 0x00006200000e0049 */
[----:B------:R-:W-:Y:S05]  /*12f70*/  RET.REL.NODEC R74 `(_ZN10layer_norm31ln_parallel_residual_fwd_kernelINS_13Kernel_traitsIf6__halfS2_S2_fjLj3072ELj1ELj1ELj4ELj16ENS_18Kernel_traits_baseILj3072EfS2_S2_S2_fjLj128EEEEELb1ELb1ELb1EEEvNS_9FwdParamsE) ;  /* 0xfffed0804a007950 */ /* 0x000fea0003c3ffff */
.L_x_11963:
        /* <DEDUP_REMOVED lines=16> */
.L_x_20027:


//--------------------- .text._ZN10layer_norm31ln_parallel_residual_fwd_kernelINS_13Kernel_traitsI6__halfS2_fS2_fjLj3072ELj1ELj1ELj4ELj16ENS_18Kernel_traits_baseILj3072ES2_S2_fS2_fjLj128EEEEELb0ELb0ELb0EEEvNS_9FwdParamsE --------------------------
	.section	.text._ZN10layer_norm31ln_parallel_residual_fwd_kernelINS_13Kernel_traitsI6__halfS2_fS2_fjLj3072ELj1ELj1ELj4ELj16ENS_18Kernel_traits_baseILj3072ES2_S2_fS2_fjLj128EEEEELb0ELb0ELb0EEEvNS_9FwdParamsE,"ax",@progbits
	.sectioninfo	@"SHI_REGISTERS=162"
	.align	128
        .global         _ZN10layer_norm31ln_parallel_residual_fwd_kernelINS_13Kernel_traitsI6__halfS2_fS2_fjLj3072ELj1ELj1ELj4ELj16ENS_18Kernel_traits_baseILj3072ES2_S2_fS2_fjLj128EEEEELb0ELb0ELb0EEEvNS_9FwdParamsE
        .type           _ZN10layer_norm31ln_parallel_residual_fwd_kernelINS_13Kernel_traitsI6__halfS2_fS2_fjLj3072ELj1ELj1ELj4ELj16ENS_18Kernel_traits_baseILj3072ES2_S2_fS2_fjLj128EEEEELb0ELb0ELb0EEEvNS_9FwdParamsE,@function
        .size           _ZN10layer_norm31ln_parallel_residual_fwd_kernelINS_13Kernel_traitsI6__halfS2_fS2_fjLj3072ELj1ELj1ELj4ELj16ENS_18Kernel_traits_baseILj3072ES2_S2_fS2_fjLj128EEEEELb0ELb0ELb0EEEvNS_9FwdParamsE,(.L_x_20028 - _ZN10layer_norm31ln_parallel_residual_fwd_kernelINS_13Kernel_traitsI6__halfS2_fS2_fjLj3072ELj1ELj1ELj4ELj16ENS_18Kernel_traits_baseILj3072ES2_S2_fS2_fjLj128EEEEELb0ELb0ELb0EEEvNS_9FwdParamsE)
        .other          _ZN10layer_norm31ln_parallel_residual_fwd_kernelINS_13Kernel_traitsI6__halfS2_fS2_fjLj3072ELj1ELj1ELj4ELj16ENS_18Kernel_traits_baseILj3072ES2_S2_fS2_fjLj128EEEEELb0ELb0ELb0EEEvNS_9FwdParamsE,@"STO_CUDA_ENTRY STV_DEFAULT"
_ZN10layer_norm31ln_parallel_residual_fwd_kernelINS_13Kernel_traitsI6__halfS2_fS2_fjLj3072ELj1ELj1ELj4ELj16ENS_18Kernel_traits_baseILj3072ES2_S2_fS2_fjLj128EEEEELb0ELb0ELb0EEEvNS_9FwdParamsE:
.text._ZN10layer_norm31ln_parallel_residual_fwd_kernelINS_13Kernel_traitsI6__halfS2_fS2_fjLj3072ELj1ELj1ELj4ELj16ENS_18Kernel_traits_baseILj3072ES2_S2_fS2_fjLj128EEEEELb0ELb0ELb0EEEvNS_9FwdParamsE:
        /* <DEDUP_REMOVED lines=37> */
.L_x_11965:
[----:B0-----:R-:W-:Y:S05]  /*0250*/  BSYNC B0 ;  /* 0x0000000000007941 */ /* 0x001fea0003800000 */
.L_x_11964:
        /* <DEDUP_REMOVED lines=25> */
.L_x_11967:
[----:B------:R-:W-:Y:S05]  /*03f0*/  BSYNC B0 ;  /* 0x0000000000007941 */ /* 0x000fea0003800000 */
.L_x_11966:
        /* <DEDUP_REMOVED lines=24> */
.L_x_11969:
[----:B0-----:R-:W-:Y:S05]  /*0580*/  BSYNC B0 ;  /* 0x0000000000007941 */ /* 0x001fea0003800000 */
.L_x_11968:
[----:B------:R-:W0:Y:S02]  /*0590*/  S2UR UR6, SR_CTAID.X ;  /* 0x00000000000679c3 */ /* 0x000e240000002500 */
[----:B0-----:R-:W-:-:S04]  /*05a0*/  LEA.HI R147, R27, UR6, RZ, 0x19 ;  /* 0x000000061b937c11 */ /* 0x001fc8000f8fc8ff */
[----:B------:R-:W-:-:S13]  /*05b0*/  ISETP.GE.AND P0, PT, R147, c[0x0][0x164], PT ;  /* 0x0000590093007a0c */ /* 0x000fda0003f06270 */
[----:B------:R-:W-:Y:S05]  /*05c0*/  @P0 EXIT ;  /* 0x000000000000094d */ /* 0x000fea0003800000 */
[----:B------:R-:W-:Y:S01]  /*05d0*/  SHF.R.S32.HI R68, RZ, 0x3, R68 ;  /* 0x00000003ff447819 */ /* 0x000fe20000011444 */
[--C-:B-----5:R-:W-:Y:S01]  /*05e0*/  HADD2.F32 R13, -RZ, R6.reuse.H0_H0 ;  /* 0x20000006ff0d7230 */ /* 0x120fe20000004100 */
[----:B------:R-:W-:Y:S01]  /*05f0*/  MOV R145, 0x1 ;  /* 0x0000000100917802 */ /* 0x000fe20000000f00 */
        /* <DEDUP_REMOVED lines=17> */
[--C-:B------:R-:W-:Y:S01]  /*0710*/  HADD2.F32 R24, -RZ, R16.reuse.H0_H0 ;  /* 0x20000010ff187230 */ /* 0x100fe20000004100 */
[----:B------:R-:W-:Y:S01]  /*0720*/  LOP3.LUT R68, R68, 0x3fffffe0, RZ, 0xc0, !PT ;  /* 0x3fffffe044447812 */ /* 0x000fe200078ec0ff */
[----:B------:R-:W-:Y:S01]  /*0730*/  HADD2.F32 R25, -RZ, R16.H1_H1 ;  /* 0x30000010ff197230 */ /* 0x000fe20000004100 */
[----:B------:R-:W-:Y:S01]  /*0740*/  IADD3 R33, R32, -R33, RZ ;  /* 0x8000002120217210 */ /* 0x000fe20007ffe0ff */
[----:B------:R-:W-:-:S02]  /*0750*/  HADD2.F32 R22, -RZ, R17.H0_H0 ;  /* 0x20000011ff167230 */ /* 0x000fc40000004100 */
[----:B------:R-:W-:Y:S01]  /*0760*/  HADD2.F32 R23, -RZ, R17.H1_H1 ;  /* 0x30000011ff177230 */ /* 0x000fe20000004100 */
[----:B------:R-:W-:Y:S01]  /*0770*/  IMNMX R33, RZ, R33, !PT ;  /* 0x00000021ff217217 */ /* 0x000fe20007800200 */
[--C-:B------:R-:W-:Y:S02]  /*0780*/  HADD2.F32 R17, -RZ, R4.reuse.H0_H0 ;  /* 0x20000004ff117230 */ /* 0x100fe40000004100 */
[----:B------:R-:W-:Y:S01]  /*0790*/  HADD2.F32 R16, -RZ, R4.H1_H1 ;  /* 0x30000004ff107230 */ /* 0x000fe20000004100 */
[----:B------:R-:W-:Y:S01]  /*07a0*/  IMNMX R33, R33, 0x20, PT ;  /* 0x0000002021217817 */ /* 0x000fe20003800200 */
[--C-:B------:R-:W-:Y:S02]  /*07b0*/  HADD2.F32 R15, -RZ, R5.reuse.H0_H0 ;  /* 0x20000005ff0f7230 */ /* 0x100fe40000004100 */
[----:B------:R-:W-:Y:S01]  /*07c0*/  HADD2.F32 R14, -RZ, R5.H1_H1 ;  /* 0x30000005ff0e7230 */ /* 0x000fe20000004100 */
[----:B------:R-:W-:Y:S01]  /*07d0*/  IADD3 R33, R33, R68, RZ ;  /* 0x0000004421217210 */ /* 0x000fe20007ffe0ff */
[----:B------:R-:W-:-:S02]  /*07e0*/  HADD2.F32 R5, -RZ, R30.H0_H0 ;  /* 0x2000001eff057230 */ /* 0x000fc40000004100 */
[----:B------:R-:W-:Y:S01]  /*07f0*/  HADD2.F32 R4, -RZ, R30.H1_H1 ;  /* 0x3000001eff047230 */ /* 0x000fe20000004100 */
[----:B------:R-:W-:Y:S01]  /*0800*/  SHF.L.U32 R33, R33, 0x3, RZ ;  /* 0x0000000321217819 */ /* 0x000fe200000006ff */
[--C-:B------:R-:W-:Y:S02]  /*0810*/  HADD2.F32 R30, -RZ, R34.reuse.H0_H0 ;  /* 0x20000022ff1e7230 */ /* 0x100fe40000004100 */
[----:B------:R-:W-:Y:S01]  /*0820*/  HADD2.F32 R77, -RZ, R34.H1_H1 ;  /* 0x30000022ff4d7230 */ /* 0x000fe20000004100 */
[----:B------:R-:W-:Y:S01]  /*0830*/  SHF.L.U32 R34, R27, 0x5, RZ ;  /* 0x000000051b227819 */ /* 0x000fe200000006ff */
[--C-:B------:R-:W-:Y:S01]  /*0840*/  HADD2.F32 R76, -RZ, R35.reuse.H0_H0 ;  /* 0x20000023ff4c7230 */ /* 0x100fe20000004100 */
[----:B------:R-:W0:Y:S01]  /*0850*/  I2F.U32 R33, R33 ;  /* 0x0000002100217306 */ /* 0x000e220000201000 */
[----:B------:R-:W-:Y:S01]  /*0860*/  HADD2.F32 R79, -RZ, R35.H1_H1 ;  /* 0x30000023ff4f7230 */ /* 0x000fe20000004100 */
[----:B------:R-:W-:Y:S01]  /*0870*/  LOP3.LUT R35, R34, 0x3e0, RZ, 0xc0, !PT ;  /* 0x000003e022237812 */ /* 0x000fe200078ec0ff */
[----:B------:R-:W-:-:S02]  /*0880*/  HADD2.F32 R20, -RZ, R18.H0_H0 ;  /* 0x20000012ff147230 */ /* 0x000fc40000004100 */
[----:B------:R-:W-:Y:S01]  /*0890*/  HADD2.F32 R21, -RZ, R18.H1_H1 ;  /* 0x30000012ff157230 */ /* 0x000fe20000004100 */
[----:B------:R-:W-:Y:S01]  /*08a0*/  IADD3 R35, R32, -R35, RZ ;  /* 0x8000002320237210 */ /* 0x000fe20007ffe0ff */
[--C-:B------:R-:W-:Y:S02]  /*08b0*/  HADD2.F32 R18, -RZ, R19.reuse.H0_H0 ;  /* 0x20000013ff127230 */ /* 0x100fe40000004100 */
[----:B------:R-:W-:Y:S01]  /*08c0*/  HADD2.F32 R19, -RZ, R19.H1_H1 ;  /* 0x30000013ff137230 */ /* 0x000fe20000004100 */
[----:B------:R-:W-:Y:S01]  /*08d0*/  IMNMX R35, RZ, R35, !PT ;  /* 0x00000023ff237217 */ /* 0x000fe20007800200 */
[--C-:B------:R-:W-:Y:S02]  /*08e0*/  HADD2.F32 R78, -RZ, R56.reuse.H0_H0 ;  /* 0x20000038ff4e7230 */ /* 0x100fe40000004100 */
[----:B------:R-:W-:Y:S01]  /*08f0*/  HADD2.F32 R81, -RZ, R56.H1_H1 ;  /* 0x30000038ff517230 */ /* 0x000fe20000004100 */
[----:B------:R-:W-:Y:S01]  /*0900*/  IMNMX R35, R35, 0x20, PT ;  /* 0x0000002023237817 */ /* 0x000fe20003800200 */
[--C-:B------:R-:W-:Y:S01]  /*0910*/  HADD2.F32 R80, -RZ, R57.reuse.H0_H0 ;  /* 0x20000039ff507230 */ /* 0x100fe20000004100 */
[----:B0-----:R0:W1:Y:S01]  /*0920*/  MUFU.RCP R138, R33 ;  /* 0x00000021008a7308 */ /* 0x0010620000001000 */
[----:B------:R-:W-:Y:S01]  /*0930*/  HADD2.F32 R82, -RZ, R57.H1_H1 ;  /* 0x30000039ff527230 */ /* 0x000fe20000004100 */
[----:B------:R-:W-:Y:S01]  /*0940*/  IADD3 R35, R68, R35, RZ ;  /* 0x0000002344237210 */ /* 0x000fe20007ffe0ff */
[----:B------:R-:W-:-:S02]  /*0950*/  HADD2.F32 R83, -RZ, R58.H0_H0 ;  /* 0x2000003aff537230 */ /* 0x000fc40000004100 */
[----:B------:R-:W-:Y:S01]  /*0960*/  HADD2.F32 R85, -RZ, R58.H1_H1 ;  /* 0x3000003aff557230 */ /* 0x000fe20000004100 */
[----:B------:R-:W-:Y:S01]  /*0970*/  SHF.L.U32 R146, R35, 0x3, RZ ;  /* 0x0000000323927819 */ /* 0x000fe200000006ff */
        /* <DEDUP_REMOVED lines=57> */
[----:B01----:R-:W-:Y:S02]  /*0d10*/  HADD2.F32 R143, -RZ, R47.H1_H1 ;  /* 0x3000002fff8f7230 */ /* 0x003fe40000004100 */
.L_x_12033:
        /* <DEDUP_REMOVED lines=23> */
[----:B------:R-:W-:Y:S01]  /*0e90*/  ISETP.NE.AND.EX P1, PT, RZ, c[0x0][0x17c], PT, P1 ;  /* 0x00005f00ff007a0c */ /* 0x000fe20003f25310 */
[----:B--2---:R-:W-:-:S12]  /*0ea0*/  HADD2.F32 R44, -RZ, R48.H0_H0 ;  /* 0x20000030ff2c7230 */ /* 0x004fd80000004100 */
[----:B------:R-:W-:Y:S05]  /*0eb0*/  @P1 BRA `(.L_x_11972) ;  /* 0x0000003000001947 */ /* 0x000fea0003800000 */
[----:B0-----:R-:W-:Y:S05]  /*0ec0*/  @!P0 BRA `(.L_x_11973) ;  /* 0x0000005000008947 */ /* 0x001fea0003800000 */
[----:B-----5:R-:W-:Y:S01]  /*0ed0*/  FADD.FTZ R44, R36, R44 ;  /* 0x0000002c242c7221 */ /* 0x020fe20000010000 */
[----:B------:R-:W-:Y:S05]  /*0ee0*/  BRA `(.L_x_11973) ;  /* 0x0000003000007947 */ /* 0x000fea0003800000 */
.L_x_11972:
[----:B0----5:R-:W-:-:S05]  /*0ef0*/  HADD2.F32 R45, -RZ, R32.H0_H0 ;  /* 0x20000020ff2d7230 */ /* 0x021fca0000004100 */
[----:B------:R-:W-:-:S04]  /*0f00*/  FADD.FTZ R44, R45, R44 ;  /* 0x0000002c2d2c7221 */ /* 0x000fc80000010000 */
[----:B------:R-:W-:Y:S02]  /*0f10*/  @P0 FADD.FTZ R44, R36, R44 ;  /* 0x0000002c242c0221 */ /* 0x000fe40000010000 */
.L_x_11973:
[----:B------:R-:W-:Y:S01]  /*0f20*/  HADD2.F32 R45, -RZ, R48.H1_H1 ;  /* 0x30000030ff2d7230 */ /* 0x000fe20000004100 */
[----:B------:R-:W-:Y:S05]  /*0f30*/  @P1 BRA `(.L_x_11974) ;  /* 0x0000003000001947 */ /* 0x000fea0003800000 */
[----:B------:R-:W-:Y:S05]  /*0f40*/  @!P0 BRA `(.L_x_11975) ;  /* 0x0000005000008947 */ /* 0x000fea0003800000 */
[----:B-----5:R-:W-:Y:S01]  /*0f50*/  FADD.FTZ R45, R37, R45 ;  /* 0x0000002d252d7221 */ /* 0x020fe20000010000 */
[----:B------:R-:W-:Y:S05]  /*0f60*/  BRA `(.L_x_11975) ;  /* 0x0000003000007947 */ /* 0x000fea0003800000 */
.L_x_11974:
[----:B-----5:R-:W-:-:S05]  /*0f70*/  HADD2.F32 R46, -RZ, R32.H1_H1 ;  /* 0x30000020ff2e7230 */ /* 0x020fca0000004100 */
[----:B------:R-:W-:-:S04]  /*0f80*/  FADD.FTZ R45, R46, R45 ;  /* 0x0000002d2e2d7221 */ /* 0x000fc80000010000 */
[----:B------:R-:W-:Y:S02]  /*0f90*/  @P0 FADD.FTZ R45, R37, R45 ;  /* 0x0000002d252d0221 */ /* 0x000fe40000010000 */
.L_x_11975:
[----:B------:R-:W-:Y:S01]  /*0fa0*/  HADD2.F32 R46, -RZ, R49.H0_H0 ;  /* 0x20000031ff2e7230 */ /* 0x000fe20000004100 */
[----:B------:R-:W-:Y:S05]  /*0fb0*/  @P1 BRA `(.L_x_11976) ;  /* 0x0000003000001947 */ /* 0x000fea0003800000 */
[----:B------:R-:W-:Y:S05]  /*0fc0*/  @!P0 BRA `(.L_x_11977) ;  /* 0x0000005000008947 */ /* 0x000fea0003800000 */
[----:B-----5:R-:W-:Y:S01]  /*0fd0*/  FADD.FTZ R46, R38, R46 ;  /* 0x0000002e262e7221 */ /* 0x020fe20000010000 */
[----:B------:R-:W-:Y:S05]  /*0fe0*/  BRA `(.L_x_11977) ;  /* 0x0000003000007947 */ /* 0x000fea0003800000 */
.L_x_11976:
[----:B-----5:R-:W-:-:S05]  /*0ff0*/  HADD2.F32 R47, -RZ, R33.H0_H0 ;  /* 0x20000021ff2f7230 */ /* 0x020fca0000004100 */
[----:B------:R-:W-:-:S04]  /*1000*/  FADD.FTZ R46, R47, R46 ;  /* 0x0000002e2f2e7221 */ /* 0x000fc80000010000 */
[----:B------:R-:W-:Y:S02]  /*1010*/  @P0 FADD.FTZ R46, R38, R46 ;  /* 0x0000002e262e0221 */ /* 0x000fe40000010000 */
.L_x_11977:
[----:B------:R-:W-:Y:S01]  /*1020*/  HADD2.F32 R47, -RZ, R49.H1_H1 ;  /* 0x30000031ff2f7230 */ /* 0x000fe20000004100 */
[----:B------:R-:W-:Y:S05]  /*1030*/  @P1 BRA `(.L_x_11978) ;  /* 0x0000003000001947 */ /* 0x000fea0003800000 */
[----:B------:R-:W-:Y:S05]  /*1040*/  @!P0 BRA `(.L_x_11979) ;  /* 0x0000005000008947 */ /* 0x000fea0003800000 */
[----:B-----5:R-:W-:Y:S01]  /*1050*/  FADD.FTZ R47, R39, R47 ;  /* 0x0000002f272f7221 */ /* 0x020fe20000010000 */
[----:B------:R-:W-:Y:S05]  /*1060*/  BRA `(.L_x_11979) ;  /* 0x0000003000007947 */ /* 0x000fea0003800000 */
.L_x_11978:
[----:B-----5:R-:W-:-:S05]  /*1070*/  HADD2.F32 R48, -RZ, R33.H1_H1 ;  /* 0x30000021ff307230 */ /* 0x020fca0000004100 */
[----:B------:R-:W-:-:S04]  /*1080*/  FADD.FTZ R47, R48, R47 ;  /* 0x0000002f302f7221 */ /* 0x000fc80000010000 */
[----:B------:R-:W-:Y:S02]  /*1090*/  @P0 FADD.FTZ R47, R39, R47 ;  /* 0x0000002f272f0221 */ /* 0x000fe40000010000 */
.L_x_11979:
[----:B------:R-:W-:Y:S01]  /*10a0*/  HADD2.F32 R48, -RZ, R50.H0_H0 ;  /* 0x20000032ff307230 */ /* 0x000fe20000004100 */
[----:B------:R-:W-:Y:S05]  /*10b0*/  @P1 BRA `(.L_x_11980) ;  /* 0x0000003000001947 */ /* 0x000fea0003800000 */
[----:B------:R-:W-:Y:S05]  /*10c0*/  @!P0 BRA `(.L_x_11981) ;  /* 0x0000005000008947 */ /* 0x000fea0003800000 */
[----:B-----5:R-:W-:Y:S01]  /*10d0*/  FADD.FTZ R48, R40, R48 ;  /* 0x0000003028307221 */ /* 0x020fe20000010000 */
[----:B------:R-:W-:Y:S05]  /*10e0*/  BRA `(.L_x_11981) ;  /* 0x0000003000007947 */ /* 0x000fea0003800000 */
.L_x_11980:
[----:B-----5:R-:W-:-:S05]  /*10f0*/  HADD2.F32 R49, -RZ, R34.H0_H0 ;  /* 0x20000022ff317230 */ /* 0x020fca0000004100 */
[----:B------:R-:W-:-:S04]  /*1100*/  FADD.FTZ R48, R49, R48 ;  /* 0x0000003031307221 */ /* 0x000fc80000010000 */
[----:B------:R-:W-:Y:S02]  /*1110*/  @P0 FADD.FTZ R48, R40, R48 ;  /* 0x0000003028300221 */ /* 0x000fe40000010000 */
.L_x_11981:
[----:B------:R-:W-:Y:S01]  /*1120*/  HADD2.F32 R49, -RZ, R50.H1_H1 ;  /* 0x30000032ff317230 */ /* 0x000fe20000004100 */
[----:B------:R-:W-:Y:S05]  /*1130*/  @P1 BRA `(.L_x_11982) ;  /* 0x0000003000001947 */ /* 0x000fea0003800000 */
[----:B------:R-:W-:Y:S05]  /*1140*/  @!P0 BRA `(.L_x_11983) ;  /* 0x0000005000008947 */ /* 0x000fea0003800000 */
[----:B-----5:R-:W-:Y:S01]  /*1150*/  FADD.FTZ R49, R41, R49 ;  /* 0x0000003129317221 */ /* 0x020fe20000010000 */
[----:B------:R-:W-:Y:S05]  /*1160*/  BRA `(.L_x_11983) ;  /* 0x0000003000007947 */ /* 0x000fea0003800000 */
.L_x_11982:
[----:B-----5:R-:W-:-:S05]  /*1170*/  HADD2.F32 R50, -RZ, R34.H1_H1 ;  /* 0x30000022ff327230 */ /* 0x020fca0000004100 */
[----:B------:R-:W-:-:S04]  /*1180*/  FADD.FTZ R49, R50, R49 ;  /* 0x0000003132317221 */ /* 0x000fc80000010000 */
[----:B------:R-:W-:Y:S02]  /*1190*/  @P0 FADD.FTZ R49, R41, R49 ;  /* 0x0000003129310221 */ /* 0x000fe40000010000 */
.L_x_11983:
[----:B------:R-:W-:Y:S01]  /*11a0*/  HADD2.F32 R50, -RZ, R51.H0_H0 ;  /* 0x20000033ff327230 */ /* 0x000fe20000004100 */
[----:B------:R-:W-:Y:S05]  /*11b0*/  @P1 BRA `(.L_x_11984) ;  /* 0x0000003000001947 */ /* 0x000fea0003800000 */
[----:B------:R-:W-:Y:S05]  /*11c0*/  @!P0 BRA `(.L_x_11985) ;  /* 0x0000005000008947 */ /* 0x000fea0003800000 */
[----:B-----5:R-:W-:Y:S01]  /*11d0*/  FADD.FTZ R50, R42, R50 ;  /* 0x000000322a327221 */ /* 0x020fe20000010000 */
[----:B------:R-:W-:Y:S05]  /*11e0*/  BRA `(.L_x_11985) ;  /* 0x0000003000007947 */ /* 0x000fea0003800000 */
.L_x_11984:
[----:B-----5:R-:W-:-:S05]  /*11f0*/  HADD2.F32 R69, -RZ, R35.H0_H0 ;  /* 0x20000023ff457230 */ /* 0x020fca0000004100 */
[----:B------:R-:W-:-:S04]  /*1200*/  FADD.FTZ R50, R69, R50 ;  /* 0x0000003245327221 */ /* 0x000fc80000010000 */
[----:B------:R-:W-:Y:S02]  /*1210*/  @P0 FADD.FTZ R50, R42, R50 ;  /* 0x000000322a320221 */ /* 0x000fe40000010000 */
.L_x_11985:
[----:B------:R-:W-:Y:S01]  /*1220*/  HADD2.F32 R51, -RZ, R51.H1_H1 ;  /* 0x30000033ff337230 */ /* 0x000fe20000004100 */
[----:B------:R-:W-:Y:S05]  /*1230*/  @P1 BRA `(.L_x_11986) ;  /* 0x0000003000001947 */ /* 0x000fea0003800000 */
[----:B------:R-:W-:Y:S05]  /*1240*/  @!P0 BRA `(.L_x_11987) ;  /* 0x0000005000008947 */ /* 0x000fea0003800000 */
[----:B-----5:R-:W-:Y:S01]  /*1250*/  FADD.FTZ R51, R43, R51 ;  /* 0x000000332b337221 */ /* 0x020fe20000010000 */
[----:B------:R-:W-:Y:S05]  /*1260*/  BRA `(.L_x_11987) ;  /* 0x0000003000007947 */ /* 0x000fea0003800000 */
.L_x_11986:
[----:B-----5:R-:W-:-:S05]  /*1270*/  HADD2.F32 R68, -RZ, R35.H1_H1 ;  /* 0x30000023ff447230 */ /* 0x020fca0000004100 */
[----:B------:R-:W-:-:S04]  /*1280*/  FADD.FTZ R51, R68, R51 ;  /* 0x0000003344337221 */ /* 0x000fc80000010000 */
[----:B------:R-:W-:Y:S02]  /*1290*/  @P0 FADD.FTZ R51, R43, R51 ;  /* 0x000000332b330221 */ /* 0x000fe40000010000 */
.L_x_11987:
[C---:B------:R-:W-:Y:S02]  /*12a0*/  LEA R68, P0, R144.reuse, c[0x0][0x188], 0x5 ;  /* 0x0000620090447a11 */ /* 0x040fe400078028ff */
[C---:B------:R-:W-:Y:S02]  /*12b0*/  IADD3 R70, R144.reuse, 0x80, RZ ;  /* 0x0000008090467810 */ /* 0x040fe40007ffe0ff */
[----:B------:R-:W-:-:S05]  /*12c0*/  LEA.HI.X R69, R144, c[0x0][0x18c], RZ, 0x5, P0 ;  /* 0x0000630090457a11 */ /* 0x000fca00000f2cff */
[----:B------:R0:W-:Y:S04]  /*12d0*/  STG.E.128 [R68.64], R44 ;  /* 0x0000002c44007986 */ /* 0x0001e8000c101d04 */
[----:B------:R0:W-:Y:S02]  /*12e0*/  STG.E.128 [R68.64+0x10], R48 ;  /* 0x0000103044007986 */ /* 0x0001e4000c101d04 */
.L_x_11971:
[----:B------:R-:W-:Y:S05]  /*12f0*/  BSYNC B0 ;  /* 0x0000000000007941 */ /* 0x000fea0003800000 */
.L_x_11970:
        /* <DEDUP_REMOVED lines=9> */
[----:B0-----:R-:W-:-:S04]  /*1390*/  @P0 LEA R68, P6, R70, c[0x0][0x180], 0x5 ;  /* 0x0000600046440a11 */ /* 0x001fc800078c28ff */
[C---:B------:R-:W-:Y:S02]  /*13a0*/  @P0 LEA.HI.X R69, R70.reuse, c[0x0][0x184], RZ, 0x5, P6 ;  /* 0x0000610046450a11 */ /* 0x040fe400030f2cff */
[----:B------:R-:W-:-:S03]  /*13b0*/  @P1 LEA R54, P5, R70, c[0x0][0x178], 0x4 ;  /* 0x00005e0046361a11 */ /* 0x000fc600078a20ff */
[----:B-----5:R0:W5:Y:S01]  /*13c0*/  @P0 LDG.E.128 R36, [R68.64] ;  /* 0x0000000444240981 */ /* 0x020162000c1e1d00 */
[----:B------:R-:W-:-:S03]  /*13d0*/  @P1 LEA.HI.X R55, R70, c[0x0][0x17c], RZ, 0x4, P5 ;  /* 0x00005f0046371a11 */ /* 0x000fc600028f24ff */
        /* <DEDUP_REMOVED lines=9> */
.L_x_11990:
[----:B0----5:R-:W-:-:S05]  /*1470*/  HADD2.F32 R53, -RZ, R32.H0_H0 ;  /* 0x20000020ff357230 */ /* 0x021fca0000004100 */
[----:B------:R-:W-:-:S04]  /*1480*/  FADD.FTZ R52, R53, R52 ;  /* 0x0000003435347221 */ /* 0x000fc80000010000 */
[----:B------:R-:W-:Y:S02]  /*1490*/  @P0 FADD.FTZ R52, R36, R52 ;  /* 0x0000003424340221 */ /* 0x000fe40000010000 */
.L_x_11991:
[----:B------:R-:W-:Y:S01]  /*14a0*/  HADD2.F32 R53, -RZ, R56.H1_H1 ;  /* 0x30000038ff357230 */ /* 0x000fe20000004100 */
[----:B------:R-:W-:Y:S05]  /*14b0*/  @P1 BRA `(.L_x_11992) ;  /* 0x0000003000001947 */ /* 0x000fea0003800000 */
[----:B------:R-:W-:Y:S05]  /*14c0*/  @!P0 BRA `(.L_x_11993) ;  /* 0x0000005000008947 */ /* 0x000fea0003800000 */
[----:B-----5:R-:W-:Y:S01]  /*14d0*/  FADD.FTZ R53, R37, R53 ;  /* 0x0000003525357221 */ /* 0x020fe20000010000 */
[----:B------:R-:W-:Y:S05]  /*14e0*/  BRA `(.L_x_11993) ;  /* 0x0000003000007947 */ /* 0x000fea0003800000 */
.L_x_11992:
[----:B-----5:R-:W-:-:S05]  /*14f0*/  HADD2.F32 R54, -RZ, R32.H1_H1 ;  /* 0x30000020ff367230 */ /* 0x020fca0000004100 */
[----:B------:R-:W-:-:S04]  /*1500*/  FADD.FTZ R53, R54, R53 ;  /* 0x0000003536357221 */ /* 0x000fc80000010000 */
[----:B------:R-:W-:Y:S02]  /*1510*/  @P0 FADD.FTZ R53, R37, R53 ;  /* 0x0000003525350221 */ /* 0x000fe40000010000 */
.L_x_11993:
[----:B------:R-:W-:Y:S01]  /*1520*/  HADD2.F32 R54, -RZ, R57.H0_H0 ;  /* 0x20000039ff367230 */ /* 0x000fe20000004100 */
[----:B------:R-:W-:Y:S05]  /*1530*/  @P1 BRA `(.L_x_11994) ;  /* 0x0000003000001947 */ /* 0x000fea0003800000 */
[----:B------:R-:W-:Y:S05]  /*1540*/  @!P0 BRA `(.L_x_11995) ;  /* 0x0000005000008947 */ /* 0x000fea0003800000 */
[----:B-----5:R-:W-:Y:S01]  /*1550*/  FADD.FTZ R54, R38, R54 ;  /* 0x0000003626367221 */ /* 0x020fe20000010000 */
[----:B------:R-:W-:Y:S05]  /*1560*/  BRA `(.L_x_11995) ;  /* 0x0000003000007947 */ /* 0x000fea0003800000 */
.L_x_11994:
[----:B-----5:R-:W-:-:S05]  /*1570*/  HADD2.F32 R55, -RZ, R33.H0_H0 ;  /* 0x20000021ff377230 */ /* 0x020fca0000004100 */
[----:B------:R-:W-:-:S04]  /*1580*/  FADD.FTZ R54, R55, R54 ;  /* 0x0000003637367221 */ /* 0x000fc80000010000 */
[----:B------:R-:W-:Y:S02]  /*1590*/  @P0 FADD.FTZ R54, R38, R54 ;  /* 0x0000003626360221 */ /* 0x000fe40000010000 */
.L_x_11995:
[----:B------:R-:W-:Y:S01]  /*15a0*/  HADD2.F32 R55, -RZ, R57.H1_H1 ;  /* 0x30000039ff377230 */ /* 0x000fe20000004100 */
[----:B------:R-:W-:Y:S05]  /*15b0*/  @P1 BRA `(.L_x_11996) ;  /* 0x0000003000001947 */ /* 0x000fea0003800000 */
[----:B------:R-:W-:Y:S05]  /*15c0*/  @!P0 BRA `(.L_x_11997) ;  /* 0x0000005000008947 */ /* 0x000fea0003800000 */
[----:B-----5:R-:W-:Y:S01]  /*15d0*/  FADD.FTZ R55, R39, R55 ;  /* 0x0000003727377221 */ /* 0x020fe20000010000 */
[----:B------:R-:W-:Y:S05]  /*15e0*/  BRA `(.L_x_11997) ;  /* 0x0000003000007947 */ /* 0x000fea0003800000 */
.L_x_11996:
[----:B-----5:R-:W-:-:S05]  /*15f0*/  HADD2.F32 R56, -RZ, R33.H1_H1 ;  /* 0x30000021ff387230 */ /* 0x020fca0000004100 */
[----:B------:R-:W-:-:S04]  /*1600*/  FADD.FTZ R55, R56, R55 ;  /* 0x0000003738377221 */ /* 0x000fc80000010000 */
[----:B------:R-:W-:Y:S02]  /*1610*/  @P0 FADD.FTZ R55, R39, R55 ;  /* 0x0000003727370221 */ /* 0x000fe40000010000 */
.L_x_11997:
[----:B------:R-:W-:Y:S01]  /*1620*/  HADD2.F32 R56, -RZ, R58.H0_H0 ;  /* 0x2000003aff387230 */ /* 0x000fe20000004100 */
[----:B------:R-:W-:Y:S05]  /*1630*/  @P1 BRA `(.L_x_11998) ;  /* 0x0000003000001947 */ /* 0x000fea0003800000 */
[----:B------:R-:W-:Y:S05]  /*1640*/  @!P0 BRA `(.L_x_11999) ;  /* 0x0000005000008947 */ /* 0x000fea0003800000 */
[----:B-----5:R-:W-:Y:S01]  /*1650*/  FADD.FTZ R56, R40, R56 ;  /* 0x0000003828387221 */ /* 0x020fe20000010000 */
[----:B------:R-:W-:Y:S05]  /*1660*/  BRA `(.L_x_11999) ;  /* 0x0000003000007947 */ /* 0x000fea0003800000 */
.L_x_11998:
[----:B-----5:R-:W-:-:S05]  /*1670*/  HADD2.F32 R57, -RZ, R34.H0_H0 ;  /* 0x20000022ff397230 */ /* 0x020fca0000004100 */
[----:B------:R-:W-:-:S04]  /*1680*/  FADD.FTZ R56, R57, R56 ;  /* 0x0000003839387221 */ /* 0x000fc80000010000 */
[----:B------:R-:W-:Y:S02]  /*1690*/  @P0 FADD.FTZ R56, R40, R56 ;  /* 0x0000003828380221 */ /* 0x000fe40000010000 */
.L_x_11999:
[----:B------:R-:W-:Y:S01]  /*16a0*/  HADD2.F32 R57, -RZ, R58.H1_H1 ;  /* 0x3000003aff397230 */ /* 0x000fe20000004100 */
[----:B------:R-:W-:Y:S05]  /*16b0*/  @P1 BRA `(.L_x_12000) ;  /* 0x0000003000001947 */ /* 0x000fea0003800000 */
[----:B------:R-:W-:Y:S05]  /*16c0*/  @!P0 BRA `(.L_x_12001) ;  /* 0x0000005000008947 */ /* 0x000fea0003800000 */
[----:B-----5:R-:W-:Y:S01]  /*16d0*/  FADD.FTZ R57, R41, R57 ;  /* 0x0000003929397221 */ /* 0x020fe20000010000 */
[----:B------:R-:W-:Y:S05]  /*16e0*/  BRA `(.L_x_12001) ;  /* 0x0000003000007947 */ /* 0x000fea0003800000 */
.L_x_12000:
[----:B-----5:R-:W-:-:S05]  /*16f0*/  HADD2.F32 R58, -RZ, R34.H1_H1 ;  /* 0x30000022ff3a7230 */ /* 0x020fca0000004100 */
[----:B------:R-:W-:-:S04]  /*1700*/  FADD.FTZ R57, R58, R57 ;  /* 0x000000393a397221 */ /* 0x000fc80000010000 */
[----:B------:R-:W-:Y:S02]  /*1710*/  @P0 FADD.FTZ R57, R41, R57 ;  /* 0x0000003929390221 */ /* 0x000fe40000010000 */
.L_x_12001:
[----:B------:R-:W-:Y:S01]  /*1720*/  HADD2.F32 R58, -RZ, R59.H0_H0 ;  /* 0x2000003bff3a7230 */ /* 0x000fe20000004100 */
[----:B------:R-:W-:Y:S05]  /*1730*/  @P1 BRA `(.L_x_12002) ;  /* 0x0000003000001947 */ /* 0x000fea0003800000 */
[----:B------:R-:W-:Y:S05]  /*1740*/  @!P0 BRA `(.L_x_12003) ;  /* 0x0000005000008947 */ /* 0x000fea0003800000 */
[----:B-----5:R-:W-:Y:S01]  /*1750*/  FADD.FTZ R58, R42, R58 ;  /* 0x0000003a2a3a7221 */ /* 0x020fe20000010000 */
[----:B------:R-:W-:Y:S05]  /*1760*/  BRA `(.L_x_12003) ;  /* 0x0000003000007947 */ /* 0x000fea0003800000 */
.L_x_12002:
[----:B-----5:R-:W-:-:S05]  /*1770*/  HADD2.F32 R69, -RZ, R35.H0_H0 ;  /* 0x20000023ff457230 */ /* 0x020fca0000004100 */
[----:B------:R-:W-:-:S04]  /*1780*/  FADD.FTZ R58, R69, R58 ;  /* 0x0000003a453a7221 */ /* 0x000fc80000010000 */
[----:B------:R-:W-:Y:S02]  /*1790*/  @P0 FADD.FTZ R58, R42, R58 ;  /* 0x0000003a2a3a0221 */ /* 0x000fe40000010000 */
.L_x_12003:
[----:B------:R-:W-:Y:S01]  /*17a0*/  HADD2.F32 R59, -RZ, R59.H1_H1 ;  /* 0x3000003bff3b7230 */ /* 0x000fe20000004100 */
[----:B------:R-:W-:Y:S05]  /*17b0*/  @P1 BRA `(.L_x_12004) ;  /* 0x0000003000001947 */ /* 0x000fea0003800000 */
[----:B------:R-:W-:Y:S05]  /*17c0*/  @!P0 BRA `(.L_x_12005) ;  /* 0x0000005000008947 */ /* 0x000fea0003800000 */
[----:B-----5:R-:W-:Y:S01]  /*17d0*/  FADD.FTZ R59, R43, R59 ;  /* 0x0000003b2b3b7221 */ /* 0x020fe20000010000 */
[----:B------:R-:W-:Y:S05]  /*17e0*/  BRA `(.L_x_12005) ;  /* 0x0000003000007947 */ /* 0x000fea0003800000 */
.L_x_12004:
[----:B-----5:R-:W-:-:S05]  /*17f0*/  HADD2.F32 R68, -RZ, R35.H1_H1 ;  /* 0x30000023ff447230 */ /* 0x020fca0000004100 */
[----:B------:R-:W-:-:S04]  /*1800*/  FADD.FTZ R59, R68, R59 ;  /* 0x0000003b443b7221 */ /* 0x000fc80000010000 */
[----:B------:R-:W-:Y:S02]  /*1810*/  @P0 FADD.FTZ R59, R43, R59 ;  /* 0x0000003b2b3b0221 */ /* 0x000fe40000010000 */
.L_x_12005:
[----:B------:R-:W-:-:S04]  /*1820*/  LEA R68, P0, R70, c[0x0][0x188], 0x5 ;  /* 0x0000620046447a11 */ /* 0x000fc800078028ff */
[C---:B------:R-:W-:Y:S02]  /*1830*/  LEA.HI.X R69, R70.reuse, c[0x0][0x18c], RZ, 0x5, P0 ;  /* 0x0000630046457a11 */ /* 0x040fe400000f2cff */
[----:B------:R-:W-:-:S03]  /*1840*/  IADD3 R70, R70, 0x80, RZ ;  /* 0x0000008046467810 */ /* 0x000fc60007ffe0ff */
[----:B------:R0:W-:Y:S04]  /*1850*/  STG.E.128 [R68.64], R52 ;  /* 0x0000003444007986 */ /* 0x0001e8000c101d04 */
[----:B------:R0:W-:Y:S02]  /*1860*/  STG.E.128 [R68.64+0x10], R56 ;  /* 0x0000103844007986 */ /* 0x0001e4000c101d04 */
.L_x_11989:
[----:B------:R-:W-:Y:S05]  /*1870*/  BSYNC B0 ;  /* 0x0000000000007941 */ /* 0x000fea0003800000 */
.L_x_11988:
        /* <DEDUP_REMOVED lines=8> */
[C---:B0-----:R-:W-:Y:S01]  /*1900*/  @P0 LEA R68, P6, R70.reuse, c[0x0][0x180], 0x5 ;  /* 0x0000600046440a11 */ /* 0x041fe200078c28ff */
        /* <DEDUP_REMOVED lines=14> */
.L_x_12008:
[----:B0----5:R-:W-:-:S05]  /*19f0*/  HADD2.F32 R61, -RZ, R32.H0_H0 ;  /* 0x20000020ff3d7230 */ /* 0x021fca0000004100 */
[----:B------:R-:W-:-:S04]  /*1a00*/  FADD.FTZ R60, R61, R60 ;  /* 0x0000003c3d3c7221 */ /* 0x000fc80000010000 */
[----:B------:R-:W-:Y:S02]  /*1a10*/  @P0 FADD.FTZ R60, R36, R60 ;  /* 0x0000003c243c0221 */ /* 0x000fe40000010000 */
.L_x_12009:
[----:B------:R-:W-:Y:S01]  /*1a20*/  HADD2.F32 R61, -RZ, R64.H1_H1 ;  /* 0x30000040ff3d7230 */ /* 0x000fe20000004100 */
[----:B------:R-:W-:Y:S05]  /*1a30*/  @P1 BRA `(.L_x_12010) ;  /* 0x0000003000001947 */ /* 0x000fea0003800000 */
[----:B------:R-:W-:Y:S05]  /*1a40*/  @!P0 BRA `(.L_x_12011) ;  /* 0x0000005000008947 */ /* 0x000fea0003800000 */
[----:B-----5:R-:W-:Y:S01]  /*1a50*/  FADD.FTZ R61, R37, R61 ;  /* 0x0000003d253d7221 */ /* 0x020fe20000010000 */
[----:B------:R-:W-:Y:S05]  /*1a60*/  BRA `(.L_x_12011) ;  /* 0x0000003000007947 */ /* 0x000fea0003800000 */
.L_x_12010:
[----:B-----5:R-:W-:-:S05]  /*1a70*/  HADD2.F32 R62, -RZ, R32.H1_H1 ;  /* 0x30000020ff3e7230 */ /* 0x020fca0000004100 */
[----:B------:R-:W-:-:S04]  /*1a80*/  FADD.FTZ R61, R62, R61 ;  /* 0x0000003d3e3d7221 */ /* 0x000fc80000010000 */
[----:B------:R-:W-:Y:S02]  /*1a90*/  @P0 FADD.FTZ R61, R37, R61 ;  /* 0x0000003d253d0221 */ /* 0x000fe40000010000 */
.L_x_12011:
[----:B------:R-:W-:Y:S01]  /*1aa0*/  HADD2.F32 R62, -RZ, R65.H0_H0 ;  /* 0x20000041ff3e7230 */ /* 0x000fe20000004100 */
[----:B------:R-:W-:Y:S05]  /*1ab0*/  @P1 BRA `(.L_x_12012) ;  /* 0x0000003000001947 */ /* 0x000fea0003800000 */
[----:B------:R-:W-:Y:S05]  /*1ac0*/  @!P0 BRA `(.L_x_12013) ;  /* 0x0000005000008947 */ /* 0x000fea0003800000 */
[----:B-----5:R-:W-:Y:S01]  /*1ad0*/  FADD.FTZ R62, R38, R62 ;  /* 0x0000003e263e7221 */ /* 0x020fe20000010000 */
[----:B------:R-:W-:Y:S05]  /*1ae0*/  BRA `(.L_x_12013) ;  /* 0x0000003000007947 */ /* 0x000fea0003800000 */
.L_x_12012:
[----:B-----5:R-:W-:-:S05]  /*1af0*/  HADD2.F32 R63, -RZ, R33.H0_H0 ;  /* 0x20000021ff3f7230 */ /* 0x020fca0000004100 */
[----:B------:R-:W-:-:S04]  /*1b00*/  FADD.FTZ R62, R63, R62 ;  /* 0x0000003e3f3e7221 */ /* 0x000fc80000010000 */
[----:B------:R-:W-:Y:S02]  /*1b10*/  @P0 FADD.FTZ R62, R38, R62 ;  /* 0x0000003e263e0221 */ /* 0x000fe40000010000 */
.L_x_12013:
[----:B------:R-:W-:Y:S01]  /*1b20*/  HADD2.F32 R63, -RZ, R65.H1_H1 ;  /* 0x30000041ff3f7230 */ /* 0x000fe20000004100 */
[----:B------:R-:W-:Y:S05]  /*1b30*/  @P1 BRA `(.L_x_12014) ;  /* 0x0000003000001947 */ /* 0x000fea0003800000 */
[----:B------:R-:W-:Y:S05]  /*1b40*/  @!P0 BRA `(.L_x_12015) ;  /* 0x0000005000008947 */ /* 0x000fea0003800000 */
[----:B-----5:R-:W-:Y:S01]  /*1b50*/  FADD.FTZ R63, R39, R63 ;  /* 0x0000003f273f7221 */ /* 0x020fe20000010000 */
[----:B------:R-:W-:Y:S05]  /*1b60*/  BRA `(.L_x_12015) ;  /* 0x0000003000007947 */ /* 0x000fea0003800000 */
.L_x_12014:
[----:B-----5:R-:W-:-:S05]  /*1b70*/  HADD2.F32 R64, -RZ, R33.H1_H1 ;  /* 0x30000021ff407230 */ /* 0x020fca0000004100 */
[----:B------:R-:W-:-:S04]  /*1b80*/  FADD.FTZ R63, R64, R63 ;  /* 0x0000003f403f7221 */ /* 0x000fc80000010000 */
[----:B------:R-:W-:Y:S02]  /*1b90*/  @P0 FADD.FTZ R63, R39, R63 ;  /* 0x0000003f273f0221 */ /* 0x000fe40000010000 */
.L_x_12015:
[----:B------:R-:W-:Y:S01]  /*1ba0*/  HADD2.F32 R64, -RZ, R66.H0_H0 ;  /* 0x20000042ff407230 */ /* 0x000fe20000004100 */
[----:B------:R-:W-:Y:S05]  /*1bb0*/  @P1 BRA `(.L_x_12016) ;  /* 0x0000003000001947 */ /* 0x000fea0003800000 */
[----:B------:R-:W-:Y:S05]  /*1bc0*/  @!P0 BRA `(.L_x_12017) ;  /* 0x0000005000008947 */ /* 0x000fea0003800000 */
[----:B-----5:R-:W-:Y:S01]  /*1bd0*/  FADD.FTZ R64, R40, R64 ;  /* 0x0000004028407221 */ /* 0x020fe20000010000 */
[----:B------:R-:W-:Y:S05]  /*1be0*/  BRA `(.L_x_12017) ;  /* 0x0000003000007947 */ /* 0x000fea0003800000 */
.L_x_12016:
[----:B-----5:R-:W-:-:S05]  /*1bf0*/  HADD2.F32 R65, -RZ, R34.H0_H0 ;  /* 0x20000022ff417230 */ /* 0x020fca0000004100 */
[----:B------:R-:W-:-:S04]  /*1c00*/  FADD.FTZ R64, R65, R64 ;  /* 0x0000004041407221 */ /* 0x000fc80000010000 */
[----:B------:R-:W-:Y:S02]  /*1c10*/  @P0 FADD.FTZ R64, R40, R64 ;  /* 0x0000004028400221 */ /* 0x000fe40000010000 */
.L_x_12017:
[----:B------:R-:W-:Y:S01]  /*1c20*/  HADD2.F32 R65, -RZ, R66.H1_H1 ;  /* 0x30000042ff417230 */ /* 0x000fe20000004100 */
[----:B------:R-:W-:Y:S05]  /*1c30*/  @P1 BRA `(.L_x_12018) ;  /* 0x0000003000001947 */ /* 0x000fea0003800000 */
[----:B------:R-:W-:Y:S05]  /*1c40*/  @!P0 BRA `(.L_x_12019) ;  /* 0x0000005000008947 */ /* 0x000fea0003800000 */
[----:B-----5:R-:W-:Y:S01]  /*1c50*/  FADD.FTZ R65, R41, R65 ;  /* 0x0000004129417221 */ /* 0x020fe20000010000 */
[----:B------:R-:W-:Y:S05]  /*1c60*/  BRA `(.L_x_12019) ;  /* 0x0000003000007947 */ /* 0x000fea0003800000 */
.L_x_12018:
[----:B-----5:R-:W-:-:S05]  /*1c70*/  HADD2.F32 R66, -RZ, R34.H1_H1 ;  /* 0x30000022ff427230 */ /* 0x020fca0000004100 */
[----:B------:R-:W-:-:S04]  /*1c80*/  FADD.FTZ R65, R66, R65 ;  /* 0x0000004142417221 */ /* 0x000fc80000010000 */
[----:B------:R-:W-:Y:S02]  /*1c90*/  @P0 FADD.FTZ R65, R41, R65 ;  /* 0x0000004129410221 */ /* 0x000fe40000010000 */
.L_x_12019:
[----:B------:R-:W-:Y:S01]  /*1ca0*/  HADD2.F32 R66, -RZ, R67.H0_H0 ;  /* 0x20000043ff427230 */ /* 0x000fe20000004100 */
[----:B------:R-:W-:Y:S05]  /*1cb0*/  @P1 BRA `(.L_x_12020) ;  /* 0x0000003000001947 */ /* 0x000fea0003800000 */
[----:B------:R-:W-:Y:S05]  /*1cc0*/  @!P0 BRA `(.L_x_12021) ;  /* 0x0000005000008947 */ /* 0x000fea0003800000 */
[----:B-----5:R-:W-:Y:S01]  /*1cd0*/  FADD.FTZ R66, R42, R66 ;  /* 0x000000422a427221 */ /* 0x020fe20000010000 */
[----:B------:R-:W-:Y:S05]  /*1ce0*/  BRA `(.L_x_12021) ;  /* 0x0000003000007947 */ /* 0x000fea0003800000 */
.L_x_12020:
[----:B-----5:R-:W-:-:S05]  /*1cf0*/  HADD2.F32 R69, -RZ, R35.H0_H0 ;  /* 0x20000023ff457230 */ /* 0x020fca0000004100 */
[----:B------:R-:W-:-:S04]  /*1d00*/  FADD.FTZ R66, R69, R66 ;  /* 0x0000004245427221 */ /* 0x000fc80000010000 */
[----:B------:R-:W-:Y:S02]  /*1d10*/  @P0 FADD.FTZ R66, R42, R66 ;  /* 0x000000422a420221 */ /* 0x000fe40000010000 */
.L_x_12021:
[----:B------:R-:W-:Y:S01]  /*1d20*/  HADD2.F32 R67, -RZ, R67.H1_H1 ;  /* 0x30000043ff437230 */ /* 0x000fe20000004100 */
[----:B------:R-:W-:Y:S05]  /*1d30*/  @P1 BRA `(.L_x_12022) ;  /* 0x0000003000001947 */ /* 0x000fea0003800000 */
[----:B------:R-:W-:Y:S05]  /*1d40*/  @!P0 BRA `(.L_x_12023) ;  /* 0x0000005000008947 */ /* 0x000fea0003800000 */
[----:B-----5:R-:W-:Y:S01]  /*1d50*/  FADD.FTZ R67, R43, R67 ;  /* 0x000000432b437221 */ /* 0x020fe20000010000 */
[----:B------:R-:W-:Y:S05]  /*1d60*/  BRA `(.L_x_12023) ;  /* 0x0000003000007947 */ /* 0x000fea0003800000 */
.L_x_12022:
[----:B-----5:R-:W-:-:S05]  /*1d70*/  HADD2.F32 R68, -RZ, R35.H1_H1 ;  /* 0x30000023ff447230 */ /* 0x020fca0000004100 */
[----:B------:R-:W-:-:S04]  /*1d80*/  FADD.FTZ R67, R68, R67 ;  /* 0x0000004344437221 */ /* 0x000fc80000010000 */
[----:B------:R-:W-:Y:S02]  /*1d90*/  @P0 FADD.FTZ R67, R43, R67 ;  /* 0x000000432b430221 */ /* 0x000fe40000010000 */
.L_x_12023:
[----:B------:R-:W-:-:S04]  /*1da0*/  LEA R68, P0, R70, c[0x0][0x188], 0x5 ;  /* 0x0000620046447a11 */ /* 0x000fc800078028ff */
[----:B------:R-:W-:-:S05]  /*1db0*/  LEA.HI.X R69, R70, c[0x0][0x18c], RZ, 0x5, P0 ;  /* 0x0000630046457a11 */ /* 0x000fca00000f2cff */
[----:B------:R0:W-:Y:S04]  /*1dc0*/  STG.E.128 [R68.64], R60 ;  /* 0x0000003c44007986 */ /* 0x0001e8000c101d04 */
[----:B------:R0:W-:Y:S02]  /*1dd0*/  STG.E.128 [R68.64+0x10], R64 ;  /* 0x0000104044007986 */ /* 0x0001e4000c101d04 */
.L_x_12007:
[----:B------:R-:W-:Y:S05]  /*1de0*/  BSYNC B0 ;  /* 0x0000000000007941 */ /* 0x000fea0003800000 */
.L_x_12006:
        /* <DEDUP_REMOVED lines=33> */
.L_x_12034:
        /* <DEDUP_REMOVED lines=69> */
.L_x_12035:
        /* <DEDUP_REMOVED lines=113> */
.L_x_12027:
[----:B------:R-:W-:Y:S05]  /*2b60*/  BSYNC B0 ;  /* 0x0000000000007941 */ /* 0x000fea0003800000 */
.L_x_12026:
        /* <DEDUP_REMOVED lines=48> */
.L_x_12029:
[----:B------:R-:W-:Y:S05]  /*2e70*/  BSYNC B0 ;  /* 0x0000000000007941 */ /* 0x000fea0003800000 */
.L_x_12028:
[----:B------:R-:W-:Y:S01]  /*2e80*/  BSSY B0, `(.L_x_12030) ;  /* 0x000002f000007945 */ /* 0x000fe20003800000 */
[----:B------:R-:W-:Y:S05]  /*2e90*/  @!P4 BRA `(.L_x_12031) ;  /* 0x000002d00000c947 */ /* 0x000fea0003800000 */
[--C-:B------:R-:W-:Y:S02]  /*2ea0*/  FADD.FTZ R151, R64, -R149.reuse ;  /* 0x8000009540977221 */ /* 0x100fe40000010000 */
        /* <DEDUP_REMOVED lines=18> */
[----:B------:R-:W-:Y:S01]  /*2fd0*/  F2FP.PACK_AB R70, R69, R70 ;  /* 0x000000464546723e */ /* 0x000fe200000000ff */
        /* <DEDUP_REMOVED lines=8> */
[----:B------:R-:W-:Y:S02]  /*3060*/  FFMA.FTZ R148, R112, R150, R121 ;  /* 0x0000009670947223 */ /* 0x000fe40000010079 */
[----:B------:R-:W-:Y:S01]  /*3070*/  FFMA.FTZ R151, R115, R149, R122 ;  /* 0x0000009573977223 */ /* 0x000fe2000001007a */
[----:B------:R-:W-:Y:S01]  /*3080*/  F2FP.PACK_AB R68, R69, R68 ;  /* 0x000000444544723e */ /* 0x000fe200000000ff */
[----:B------:R-:W-:-:S03]  /*3090*/  FFMA.FTZ R153, R133, R153, R142 ;  /* 0x0000009985997223 */ /* 0x000fc6000001008e */
[----:B------:R-:W-:Y:S01]  /*30a0*/  F2FP.PACK_AB R69, R151, R148 ;  /* 0x000000949745723e */ /* 0x000fe200000000ff */
[----:B------:R-:W-:Y:S01]  /*30b0*/  HFMA2.MMA R151, -RZ, RZ, 0, 9.5367431640625e-07 ;  /* 0x00000010ff977435 */ /* 0x000fe200000001ff */
[----:B------:R-:W-:Y:S01]  /*30c0*/  FFMA.FTZ R148, R126, R73, R135 ;  /* 0x000000497e947223 */ /* 0x000fe20000010087 */
[----:B------:R-:W-:Y:S01]  /*30d0*/  F2FP.PACK_AB R74, R153, R74 ;  /* 0x0000004a994a723e */ /* 0x000fe200000000ff */
[----:B------:R-:W-:Y:S02]  /*30e0*/  FFMA.FTZ R73, R128, R150, R137 ;  /* 0x0000009680497223 */ /* 0x000fe40000010089 */
[----:B------:R-:W-:Y:S02]  /*30f0*/  FFMA.FTZ R150, R131, R149, R140 ;  /* 0x0000009583967223 */ /* 0x000fe4000001008c */
[----:B------:R-:W-:-:S03]  /*3100*/  FFMA.FTZ R149, R129, R72, R136 ;  /* 0x0000004881957223 */ /* 0x000fc60000010088 */
[----:B------:R-:W-:Y:S02]  /*3110*/  F2FP.PACK_AB R73, R150, R73 ;  /* 0x000000499649723e */ /* 0x000fe400000000ff */
[----:B------:R-:W-:Y:S01]  /*3120*/  F2FP.PACK_AB R72, R149, R148 ;  /* 0x000000949548723e */ /* 0x000fe200000000ff */
[----:B------:R-:W-:-:S04]  /*3130*/  IMAD.WIDE.U32 R148, R144, R151, c[0x0][0x208] ;  /* 0x0000820090947625 */ /* 0x000fc800078e0097 */
[----:B------:R-:W-:Y:S01]  /*3140*/  IMAD.WIDE.U32 R150, R144, R151, c[0x0][0x210] ;  /* 0x0000840090967625 */ /* 0x000fe200078e0097 */
[----:B------:R0:W-:Y:S04]  /*3150*/  STG.E.128 [R148.64], R68 ;  /* 0x0000004494007986 */ /* 0x0001e8000c101d04 */
[----:B------:R0:W-:Y:S02]  /*3160*/  STG.E.128 [R150.64], R72 ;  /* 0x0000004896007986 */ /* 0x0001e4000c101d04 */
.L_x_12031:
[----:B------:R-:W-:Y:S05]  /*3170*/  BSYNC B0 ;  /* 0x0000000000007941 */ /* 0x000fea0003800000 */
.L_x_12030:
[----:B------:R-:W-:Y:S02]  /*3180*/  IADD3 R147, R147, c[0x0][0x160], RZ ;  /* 0x0000580093937a10 */ /* 0x000fe40007ffe0ff */
[----:B------:R-:W-:Y:S02]  /*3190*/  LOP3.LUT P1, RZ, R145, 0xff, RZ, 0xc0, !PT ;  /* 0x000000ff91ff7812 */ /* 0x000fe4000782c0ff */
[----:B------:R-:W-:Y:S02]  /*31a0*/  ISETP.GE.AND P0, PT, R147, c[0x0][0x164], PT ;  /* 0x0000590093007a0c */ /* 0x000fe40003f06270 */
[----:B------:R-:W-:-:S11]  /*31b0*/  SEL R145, RZ, 0x1, P1 ;  /* 0x00000001ff917807 */ /* 0x000fd60000800000 */
[----:B01---5:R-:W-:Y:S01]  /*31c0*/  @P0 CALL.REL.NOINC `(.L_x_12032) ;  /* 0x0000001000000944 */ /* 0x023fe20003c00000 */
[----:B------:R-:W-:Y:S05]  /*31d0*/  BRA `(.L_x_12033) ;  /* 0xffffdb4000007947 */ /* 0x000fea000383ffff */
.L_x_12032:
[----:B------:R-:W-:Y:S05]  /*31e0*/  EXIT ;  /* 0x000000000000794d */ /* 0x000fea0003800000 */
.L_x_12024:
[----:B------:R-:W-:Y:S01]  /*31f0*/  HFMA2.MMA R74, -RZ, RZ, 0, 1.847743988037109375e-06 ;  /* 0x0000001fff4a7435 */ /* 0x000fe200000001ff */
[----:B------:R-:W-:Y:S02]  /*3200*/  MOV R148, 0x1 ;  /* 0x0000000100947802 */ /* 0x000fe40000000f00 */
[----:B------:R-:W-:Y:S02]  /*3210*/  MOV R75, 0xffffffff ;  /* 0xffffffff004b7802 */ /* 0x000fe40000000f00 */
[----:B------:R-:W-:Y:S02]  /*3220*/  MOV R70, 0x3240 ;  /* 0x0000324000467802 */ /* 0x000fe40000000f00 */
[----:B-----5:R-:W-:Y:S05]  /*3230*/  CALL.REL.NOINC `($__internal_48_$__cuda_sm70_shflsync_bfly_p) ;  /* 0x000006b000007944 */ /* 0x020fea0003c00000 */
[----:B-1----:R-:W-:Y:S01]  /*3240*/  MOV R68, R148 ;  /* 0x0000009400447202 */ /* 0x002fe20000000f00 */
[----:B0-----:R-:W-:Y:S05]  /*3250*/  BRA `(.L_x_12034) ;  /* 0xffffeda000007947 */ /* 0x001fea000383ffff */
.L_x_12025:
[----:B------:R-:W-:Y:S01]  /*3260*/  HFMA2.MMA R148, -RZ, RZ, 0, 1.1920928955078125e-07 ;  /* 0x00000002ff947435 */ /* 0x000fe200000001ff */
[----:B------:R-:W-:Y:S02]  /*3270*/  MOV R74, 0x1f ;  /* 0x0000001f004a7802 */ /* 0x000fe40000000f00 */
[----:B------:R-:W-:Y:S02]  /*3280*/  MOV R75, 0xffffffff ;  /* 0xffffffff004b7802 */ /* 0x000fe40000000f00 */
[----:B------:R-:W-:-:S02]  /*3290*/  MOV R70, 0x32b0 ;  /* 0x000032b000467802 */ /* 0x000fc40000000f00 */
[----:B-----5:R-:W-:Y:S05]  /*32a0*/  CALL.REL.NOINC `($__internal_48_$__cuda_sm70_shflsync_bfly_p) ;  /* 0x0000064000007944 */ /* 0x020fea0003c00000 */
[----:B01----:R-:W-:Y:S01]  /*32b0*/  FADD.FTZ R69, R69, R148 ;  /* 0x0000009445457221 */ /* 0x003fe20000010000 */
[----:B------:R-:W-:Y:S01]  /*32c0*/  HFMA2.MMA R148, -RZ, RZ, 0, 2.384185791015625e-07 ;  /* 0x00000004ff947435 */ /* 0x000fe200000001ff */
[----:B------:R-:W-:-:S02]  /*32d0*/  MOV R74, 0x1f ;  /* 0x0000001f004a7802 */ /* 0x000fc40000000f00 */
[----:B------:R-:W-:Y:S02]  /*32e0*/  MOV R75, 0xffffffff ;  /* 0xffffffff004b7802 */ /* 0x000fe40000000f00 */
[----:B------:R-:W-:Y:S02]  /*32f0*/  MOV R70, 0x3310 ;  /* 0x0000331000467802 */ /* 0x000fe40000000f00 */
[----:B------:R-:W-:Y:S05]  /*3300*/  CALL.REL.NOINC `($__internal_48_$__cuda_sm70_shflsync_bfly_p) ;  /* 0x000005e000007944 */ /* 0x000fea0003c00000 */
[----:B01----:R-:W-:Y:S01]  /*3310*/  FADD.FTZ R69, R69, R148 ;  /* 0x0000009445457221 */ /* 0x003fe20000010000 */
[----:B------:R-:W-:Y:S01]  /*3320*/  HFMA2.MMA R148, -RZ, RZ, 0, 4.76837158203125e-07 ;  /* 0x00000008ff947435 */ /* 0x000fe200000001ff */
[----:B------:R-:W-:Y:S02]  /*3330*/  MOV R74, 0x1f ;  /* 0x0000001f004a7802 */ /* 0x000fe40000000f00 */
[----:B------:R-:W-:Y:S02]  /*3340*/  MOV R75, 0xffffffff ;  /* 0xffffffff004b7802 */ /* 0x000fe40000000f00 */
[----:B------:R-:W-:Y:S02]  /*3350*/  MOV R70, 0x3370 ;  /* 0x0000337000467802 */ /* 0x000fe40000000f00 */
[----:B------:R-:W-:Y:S05]  /*3360*/  CALL.REL.NOINC `($__internal_48_$__cuda_sm70_shflsync_bfly_p) ;  /* 0x0000058000007944 */ /* 0x000fea0003c00000 */
[----:B01----:R-:W-:Y:S01]  /*3370*/  FADD.FTZ R69, R69, R148 ;  /* 0x0000009445457221 */ /* 0x003fe20000010000 */
[----:B------:R-:W-:Y:S01]  /*3380*/  HFMA2.MMA R148, -RZ, RZ, 0, 9.5367431640625e-07 ;  /* 0x00000010ff947435 */ /* 0x000fe200000001ff */
[----:B------:R-:W-:-:S02]  /*3390*/  MOV R74, 0x1f ;  /* 0x0000001f004a7802 */ /* 0x000fc40000000f00 */
[----:B------:R-:W-:Y:S02]  /*33a0*/  MOV R75, 0xffffffff ;  /* 0xffffffff004b7802 */ /* 0x000fe40000000f00 */
[----:B------:R-:W-:Y:S02]  /*33b0*/  MOV R70, 0x33d0 ;  /* 0x000033d000467802 */ /* 0x000fe40000000f00 */
[----:B------:R-:W-:Y:S05]  /*33c0*/  CALL.REL.NOINC `($__internal_48_$__cuda_sm70_shflsync_bfly_p) ;  /* 0x0000052000007944 */ /* 0x000fea0003c00000 */
        /* <DEDUP_REMOVED lines=55> */
[----:B------:R-:W-:Y:S05]  /*3740*/  CALL.REL.NOINC `($__internal_48_$__cuda_sm70_shflsync_bfly_p) ;  /* 0x000001a000007944 */ /* 0x000fea0003c00000 */
[----:B01----:R-:W-:Y:S01]  /*3750*/  FADD.FTZ R69, R69, R148 ;  /* 0x0000009445457221 */ /* 0x003fe20000010000 */
[----:B------:R-:W-:Y:S01]  /*3760*/  HFMA2.MMA R148, -RZ, RZ, 0, 1.1920928955078125e-07 ;  /* 0x00000002ff947435 */ /* 0x000fe200000001ff */
[----:B------:R-:W-:Y:S02]  /*3770*/  MOV R74, 0x1f ;  /* 0x0000001f004a7802 */ /* 0x000fe40000000f00 */
[----:B------:R-:W-:Y:S02]  /*3780*/  MOV R75, 0xffffffff ;  /* 0xffffffff004b7802 */ /* 0x000fe40000000f00 */
[----:B------:R-:W-:Y:S02]  /*3790*/  MOV R70, 0x37b0 ;  /* 0x000037b000467802 */ /* 0x000fe40000000f00 */
[----:B------:R-:W-:Y:S05]  /*37a0*/  CALL.REL.NOINC `($__internal_48_$__cuda_sm70_shflsync_bfly_p) ;  /* 0x0000014000007944 */ /* 0x000fea0003c00000 */
[----:B01----:R-:W-:Y:S01]  /*37b0*/  FADD.FTZ R69, R69, R148 ;  /* 0x0000009445457221 */ /* 0x003fe20000010000 */
[----:B------:R-:W-:Y:S01]  /*37c0*/  HFMA2.MMA R148, -RZ, RZ, 0, 2.384185791015625e-07 ;  /* 0x00000004ff947435 */ /* 0x000fe200000001ff */
[----:B------:R-:W-:Y:S02]  /*37d0*/  MOV R74, 0x1f ;  /* 0x0000001f004a7802 */ /* 0x000fe40000000f00 */
[----:B------:R-:W-:-:S02]  /*37e0*/  MOV R75, 0xffffffff ;  /* 0xffffffff004b7802 */ /* 0x000fc40000000f00 */
        /* <DEDUP_REMOVED lines=8> */
[----:B-1----:R-:W-:Y:S01]  /*3870*/  FADD.FTZ R73, R69, R148 ;  /* 0x0000009445497221 */ /* 0x002fe20000010000 */
[----:B------:R-:W-:Y:S01]  /*3880*/  HFMA2.MMA R148, -RZ, RZ, 0, 9.5367431640625e-07 ;  /* 0x00000010ff947435 */ /* 0x000fe200000001ff */
[----:B0-----:R-:W-:Y:S02]  /*3890*/  MOV R74, 0x1f ;  /* 0x0000001f004a7802 */ /* 0x001fe40000000f00 */
[----:B------:R-:W-:-:S02]  /*38a0*/  MOV R75, 0xffffffff ;  /* 0xffffffff004b7802 */ /* 0x000fc40000000f00 */
[----:B------:R-:W-:Y:S02]  /*38b0*/  MOV R69, R73 ;  /* 0x0000004900457202 */ /* 0x000fe40000000f00 */
[----:B------:R-:W-:Y:S02]  /*38c0*/  MOV R70, 0x38e0 ;  /* 0x000038e000467802 */ /* 0x000fe40000000f00 */
[----:B------:R-:W-:Y:S05]  /*38d0*/  CALL.REL.NOINC `($__internal_48_$__cuda_sm70_shflsync_bfly_p) ;  /* 0x0000001000007944 */ /* 0x000fea0003c00000 */
[----:B01----:R-:W-:Y:S05]  /*38e0*/  BRA `(.L_x_12035) ;  /* 0xffffeb6000007947 */ /* 0x003fea000383ffff */
        .weak           $__internal_48_$__cuda_sm70_shflsync_bfly_p
        .type           $__internal_48_$__cuda_sm70_shflsync_bfly_p,@function
        .size           $__internal_48_$__cuda_sm70_shflsync_bfly_p,(.L_x_20028 - $__internal_48_$__cuda_sm70_shflsync_bfly_p)
$__internal_48_$__cuda_sm70_shflsync_bfly_p:
[----:B------:R-:W-:Y:S01]  /*38f0*/  HFMA2.MMA R71, -RZ, RZ, 0, 0 ;  /* 0x00000000ff477435 */ /* 0x000fe200000001ff */
[----:B------:R-:W-:Y:S04]  /*3900*/  WARPSYNC R75 ;  /* 0x0000004b00007348 */ /* 0x000fe80003800000 */
[----:B------:R0:W1:Y:S01]  /*3910*/  SHFL.BFLY PT, R148, R69, R148, R74 ;  /* 0x0c00009445947389 */ /* 0x00006200000e004a */
[----:B------:R-:W-:Y:S05]  /*3920*/  RET.REL.NODEC R70 `(_ZN10layer_norm31ln_parallel_residual_fwd_kernelINS_13Kernel_traitsI6__halfS2_fS2_fjLj3072ELj1ELj1ELj4ELj16ENS_18Kernel_traits_baseILj3072ES2_S2_fS2_fjLj128EEEEELb0ELb0ELb0EEEvNS_9FwdParamsE) ;  /* 0xffffc6d046007950 */ /* 0x000fea0003c3ffff */
.L_x_12036:
        /* <DEDUP_REMOVED lines=13> */
.L_x_20028:


//--------------------- .text._ZN10layer_norm31ln_parallel_residual_fwd_kernelINS_13Kernel_traitsI6__halfS2_fS2_fjLj3072ELj1ELj1ELj4ELj16ENS_18Kernel_traits_baseILj3072ES2_S2_fS2_fjLj128EEEEELb0ELb0ELb1EEEvNS_9FwdParamsE --------------------------
	.section	.text._ZN10layer_norm31ln_parallel_residual_fwd_kernelINS_13Kernel_traitsI6__halfS2_fS2_fjLj3072ELj1ELj1ELj4ELj16ENS_18Kernel_traits_baseILj3072ES2_S2_fS2_fjLj128EEEEELb0ELb0ELb1EEEvNS_9FwdParamsE,"ax",@progbits
	.sectioninfo	@"SHI_REGISTERS=167"
	.align	128
        .global         _ZN10layer_norm31ln_parallel_residual_fwd_kernelINS_13Kernel_traitsI6__halfS2_fS2_fjLj3072ELj1ELj1ELj4ELj16ENS_18Kernel_traits_baseILj3072ES2_S2_fS2_fjLj128EEEEELb0ELb0ELb1EEEvNS_9FwdParamsE
        .type           _ZN10layer_norm31ln_parallel_residual_fwd_kernelINS_13Kernel_traitsI6__halfS2_fS2_fjLj3072ELj1ELj1ELj4ELj16ENS_18Kernel_traits_baseILj3072ES2_S2_fS2_fjLj128EEEEELb0ELb0ELb1EEEvNS_9FwdParamsE,@function
        .size           _ZN10layer_norm31ln_parallel_residual_fwd_kernelINS_13Kernel_traitsI6__halfS2_fS2_fjLj3072ELj1ELj1ELj4ELj16ENS_18Kernel_traits_baseILj3072ES2_S2_fS2_fjLj128EEEEELb0ELb0ELb1EEEvNS_9FwdParamsE,(.L_x_20029 - _ZN10layer_norm31ln_parallel_residual_fwd_kernelINS_13Kernel_traitsI6__halfS2_fS2_fjLj3072ELj1ELj1ELj4ELj16ENS_18Kernel_traits_baseILj3072ES2_S2_fS2_fjLj128EEEEELb0ELb0ELb1EEEvNS_9FwdParamsE)
        .other          _ZN10layer_norm31ln_parallel_residual_fwd_kernelINS_13Kernel_traitsI6__halfS2_fS2_fjLj3072ELj1ELj1ELj4ELj16ENS_18Kernel_traits_baseILj3072ES2_S2_fS2_fjLj128EEEEELb0ELb0ELb1EEEvNS_9FwdParamsE,@"STO_CUDA_ENTRY STV_DEFAULT"
_ZN10layer_norm31ln_parallel_residual_fwd_kernelINS_13Kernel_traitsI6__halfS2_fS2_fjLj3072ELj1ELj1ELj4ELj16ENS_18Kernel_traits_baseILj3072ES2_S2_fS2_fjLj128EEEEELb0ELb0ELb1EEEvNS_9FwdParamsE:
.text._ZN10layer_norm31ln_parallel_residual_fwd_kernelINS_13Kernel_traitsI6__halfS2_fS2_fjLj3072ELj1ELj1ELj4ELj16ENS_18Kernel_traits_baseILj3072ES2_S2_fS2_fjLj128EEEEELb0ELb0ELb1EEEvNS_9FwdParamsE:
        /* <DEDUP_REMOVED lines=49> */
[--C-:B------:R-:W-:Y:S01]  /*0310*/  HADD2.F32 R25, -RZ, R12.reuse.H0_H0 ;  /* 0x2000000cff197230 */ /* 0x100fe20000004100 */
[----:B------:R-:W-:Y:S01]  /*0320*/  SHF.R.U32.HI R142, RZ, 0x5, R27 ;  /* 0x00000005ff8e7819 */ /* 0x000fe2000001161b */
[----:B------:R-:W-:Y:S01]  /*0330*/  HADD2.F32 R24, -RZ, R12.H1_H1 ;  /* 0x3000000cff187230 */ /* 0x000fe20000004100 */
[----:B------:R-:W-:Y:S01]  /*0340*/  HFMA2.MMA R136, -RZ, RZ, 0, 5.9604644775390625e-08 ;  /* 0x00000001ff887435 */ /* 0x000fe200000001ff */
[--C-:B------:R-:W-:Y:S01]  /*0350*/  HADD2.F32 R23, -RZ, R13.reuse.H0_H0 ;  /* 0x2000000dff177230 */ /* 0x100fe20000004100 */
[----:B------:R-:W-:Y:S01]  /*0360*/  LOP3.LUT R144, R27, 0x1f, RZ, 0xc0, !PT ;  /* 0x0000001f1b907812 */ /* 0x000fe200078ec0ff */
[----:B------:R-:W-:Y:S01]  /*0370*/  HADD2.F32 R22, -RZ, R13.H1_H1 ;  /* 0x3000000dff167230 */ /* 0x000fe20000004100 */
[----:B------:R-:W-:Y:S01]  /*0380*/  LOP3.LUT R142, R142, 0x3, RZ, 0xc0, !PT ;  /* 0x000000038e8e7812 */ /* 0x000fe200078ec0ff */
[--C-:B------:R-:W-:Y:S01]  /*0390*/  HADD2.F32 R21, -RZ, R14.reuse.H0_H0 ;  /* 0x2000000eff157230 */ /* 0x100fe20000004100 */
[----:B------:R-:W-:Y:S01]  /*03a0*/  IADD3 R140, R143, 0x4, RZ ;  /* 0x000000048f8c7810 */ /* 0x000fe20007ffe0ff */
[----:B------:R-:W-:Y:S01]  /*03b0*/  HADD2.F32 R20, -RZ, R14.H1_H1 ;  /* 0x3000000eff147230 */ /* 0x000fe20000004100 */
[----:B------:R-:W-:Y:S01]  /*03c0*/  ULDC.U8 UR6, c[0x0][0x1f0] ;  /* 0x00007c0000067ab9 */ /* 0x000fe20000000000 */
        /* <DEDUP_REMOVED lines=12> */
[----:B-1----:R-:W-:-:S02]  /*0490*/  HADD2.F32 R7, -RZ, R29.H0_H0 ;  /* 0x2000001dff077230 */ /* 0x002fc40000004100 */
[----:B------:R-:W-:Y:S02]  /*04a0*/  HADD2.F32 R6, -RZ, R29.H1_H1 ;  /* 0x3000001dff067230 */ /* 0x000fe40000004100 */
[--C-:B------:R-:W-:Y:S02]  /*04b0*/  HADD2.F32 R5, -RZ, R30.reuse.H0_H0 ;  /* 0x2000001eff057230 */ /* 0x100fe40000004100 */
[----:B------:R-:W-:Y:S02]  /*04c0*/  HADD2.F32 R4, -RZ, R30.H1_H1 ;  /* 0x3000001eff047230 */ /* 0x000fe40000004100 */
[--C-:B0-----:R-:W-:Y:S02]  /*04d0*/  HADD2.F32 R3, -RZ, R31.reuse.H0_H0 ;  /* 0x2000001fff037230 */ /* 0x101fe40000004100 */
        /* <DEDUP_REMOVED lines=25> */
[----:B--2---:R-:W-:-:S02]  /*0670*/  HADD2.F32 R86, -RZ, R44.H0_H0 ;  /* 0x2000002cff567230 */ /* 0x004fc40000004100 */
[----:B------:R-:W-:Y:S02]  /*0680*/  HADD2.F32 R89, -RZ, R44.H1_H1 ;  /* 0x3000002cff597230 */ /* 0x000fe40000004100 */
[--C-:B------:R-:W-:Y:S02]  /*0690*/  HADD2.F32 R88, -RZ, R45.reuse.H0_H0 ;  /* 0x2000002dff587230 */ /* 0x100fe40000004100 */
[----:B------:R-:W-:Y:S02]  /*06a0*/  HADD2.F32 R91, -RZ, R45.H1_H1 ;  /* 0x3000002dff5b7230 */ /* 0x000fe40000004100 */
[--C-:B------:R-:W-:Y:S02]  /*06b0*/  HADD2.F32 R90, -RZ, R46.reuse.H0_H0 ;  /* 0x2000002eff5a7230 */ /* 0x100fe40000004100 */
[----:B------:R-:W-:Y:S02]  /*06c0*/  HADD2.F32 R93, -RZ, R46.H1_H1 ;  /* 0x3000002eff5d7230 */ /* 0x000fe40000004100 */
[----:B------:R-:W-:-:S02]  /*06d0*/  HADD2.F32 R92, -RZ, R47.H0_H0 ;  /* 0x2000002fff5c7230 */ /* 0x000fc40000004100 */
[----:B------:R-:W-:Y:S02]  /*06e0*/  HADD2.F32 R97, -RZ, R47.H1_H1 ;  /* 0x3000002fff617230 */ /* 0x000fe40000004100 */
[--C-:B---3--:R-:W-:Y:S02]  /*06f0*/  HADD2.F32 R95, -RZ, R48.reuse.H0_H0 ;  /* 0x20000030ff5f7230 */ /* 0x108fe40000004100 */
[----:B------:R-:W-:Y:S02]  /*0700*/  HADD2.F32 R94, -RZ, R48.H1_H1 ;  /* 0x30000030ff5e7230 */ /* 0x000fe40000004100 */
[--C-:B------:R-:W-:Y:S02]  /*0710*/  HADD2.F32 R99, -RZ, R49.reuse.H0_H0 ;  /* 0x20000031ff637230 */ /* 0x100fe40000004100 */
[----:B------:R-:W-:Y:S02]  /*0720*/  HADD2.F32 R96, -RZ, R49.H1_H1 ;  /* 0x30000031ff607230 */ /* 0x000fe40000004100 */
[----:B------:R-:W-:-:S02]  /*0730*/  HADD2.F32 R101, -RZ, R50.H0_H0 ;  /* 0x20000032ff657230 */ /* 0x000fc40000004100 */
[----:B------:R-:W-:Y:S02]  /*0740*/  HADD2.F32 R98, -RZ, R50.H1_H1 ;  /* 0x30000032ff627230 */ /* 0x000fe40000004100 */
[--C-:B------:R-:W-:Y:S02]  /*0750*/  HADD2.F32 R107, -RZ, R51.reuse.H0_H0 ;  /* 0x20000033ff6b7230 */ /* 0x100fe40000004100 */
[----:B------:R-:W-:Y:S02]  /*0760*/  HADD2.F32 R106, -RZ, R51.H1_H1 ;  /* 0x30000033ff6a7230 */ /* 0x000fe40000004100 */
[--C-:B----4-:R-:W-:Y:S02]  /*0770*/  HADD2.F32 R100, -RZ, R52.reuse.H0_H0 ;  /* 0x20000034ff647230 */ /* 0x110fe40000004100 */
        /* <DEDUP_REMOVED lines=31> */
.L_x_12088:
[----:B------:R-:W-:Y:S01]  /*0970*/  IMAD R32, R141, c[0x0][0x168], RZ ;  /* 0x00005a008d207a24 */ /* 0x000fe200078e02ff */
[----:B------:R-:W-:Y:S02]  /*0980*/  ISETP.NE.U32.AND P0, PT, RZ, c[0x0][0x178], PT ;  /* 0x00005e00ff007a0c */ /* 0x000fe40003f05070 */
[----:B------:R-:W-:-:S02]  /*0990*/  ISETP.NE.U32.AND P1, PT, RZ, c[0x0][0x180], PT ;  /* 0x00006000ff007a0c */ /* 0x000fc40003f25070 */
[----:B------:R-:W-:Y:S02]  /*09a0*/  SHF.R.S32.HI R33, RZ, 0x1f, R32 ;  /* 0x0000001fff217819 */ /* 0x000fe40000011420 */
[----:B------:R-:W-:Y:S02]  /*09b0*/  ISETP.NE.AND.EX P0, PT, RZ, c[0x0][0x17c], PT, P0 ;  /* 0x00005f00ff007a0c */ /* 0x000fe40003f05300 */
[----:B------:R-:W-:Y:S02]  /*09c0*/  ISETP.NE.AND.EX P1, PT, RZ, c[0x0][0x184], PT, P1 ;  /* 0x00006100ff007a0c */ /* 0x000fe40003f25310 */
        /* <DEDUP_REMOVED lines=13> */
[----:B------:R-:W-:Y:S01]  /*0aa0*/  ISETP.NE.AND.EX P2, PT, RZ, c[0x0][0x17c], PT, P2 ;  /* 0x00005f00ff007a0c */ /* 0x000fe20003f45320 */
[----:B--2---:R-:W-:-:S12]  /*0ab0*/  HADD2.F32 R48, -RZ, R44.H0_H0 ;  /* 0x2000002cff307230 */ /* 0x004fd80000004100 */
[----:B------:R-:W-:Y:S05]  /*0ac0*/  @P2 BRA `(.L_x_12037) ;  /* 0x0000003000002947 */ /* 0x000fea0003800000 */
[----:B0-----:R-:W-:Y:S05]  /*0ad0*/  @!P1 BRA `(.L_x_12038) ;  /* 0x0000005000009947 */ /* 0x001fea0003800000 */
[----:B-----5:R-:W-:Y:S01]  /*0ae0*/  FADD.FTZ R48, R56, R48 ;  /* 0x0000003038307221 */ /* 0x020fe20000010000 */
[----:B------:R-:W-:Y:S05]  /*0af0*/  BRA `(.L_x_12038) ;  /* 0x0000003000007947 */ /* 0x000fea0003800000 */
.L_x_12037:
[----:B0----5:R-:W-:-:S05]  /*0b00*/  HADD2.F32 R33, -RZ, R60.H0_H0 ;  /* 0x2000003cff217230 */ /* 0x021fca0000004100 */
[----:B------:R-:W-:-:S04]  /*0b10*/  FADD.FTZ R48, R48, R33 ;  /* 0x0000002130307221 */ /* 0x000fc80000010000 */
[----:B------:R-:W-:Y:S02]  /*0b20*/  @P1 FADD.FTZ R48, R56, R48 ;  /* 0x0000003038301221 */ /* 0x000fe40000010000 */
.L_x_12038:
[----:B------:R-:W-:Y:S01]  /*0b30*/  HADD2.F32 R49, -RZ, R44.H1_H1 ;  /* 0x3000002cff317230 */ /* 0x000fe20000004100 */
[----:B------:R-:W-:Y:S05]  /*0b40*/  @P2 BRA `(.L_x_12039) ;  /* 0x0000003000002947 */ /* 0x000fea0003800000 */
[----:B------:R-:W-:Y:S05]  /*0b50*/  @!P1 BRA `(.L_x_12040) ;  /* 0x0000005000009947 */ /* 0x000fea0003800000 */
[----:B-----5:R-:W-:Y:S01]  /*0b60*/  FADD.FTZ R49, R57, R49 ;  /* 0x0000003139317221 */ /* 0x020fe20000010000 */
[----:B------:R-:W-:Y:S05]  /*0b70*/  BRA `(.L_x_12040) ;  /* 0x0000003000007947 */ /* 0x000fea0003800000 */
.L_x_12039:
[----:B-----5:R-:W-:-:S05]  /*0b80*/  HADD2.F32 R32, -RZ, R60.H1_H1 ;  /* 0x3000003cff207230 */ /* 0x020fca0000004100 */
[----:B------:R-:W-:-:S04]  /*0b90*/  FADD.FTZ R49, R49, R32 ;  /* 0x0000002031317221 */ /* 0x000fc80000010000 */
[----:B------:R-:W-:Y:S02]  /*0ba0*/  @P1 FADD.FTZ R49, R57, R49 ;  /* 0x0000003139311221 */ /* 0x000fe40000010000 */
.L_x_12040:
[----:B------:R-:W-:Y:S01]  /*0bb0*/  HADD2.F32 R50, -RZ, R45.H0_H0 ;  /* 0x2000002dff327230 */ /* 0x000fe20000004100 */
[----:B------:R-:W-:Y:S05]  /*0bc0*/  @P2 BRA `(.L_x_12041) ;  /* 0x0000003000002947 */ /* 0x000fea0003800000 */
[----:B------:R-:W-:Y:S05]  /*0bd0*/  @!P1 BRA `(.L_x_12042) ;  /* 0x0000005000009947 */ /* 0x000fea0003800000 */
[----:B-----5:R-:W-:Y:S01]  /*0be0*/  FADD.FTZ R50, R58, R50 ;  /* 0x000000323a327221 */ /* 0x020fe20000010000 */
[----:B------:R-:W-:Y:S05]  /*0bf0*/  BRA `(.L_x_12042) ;  /* 0x0000003000007947 */ /* 0x000fea0003800000 */
.L_x_12041:
[----:B-----5:R-:W-:-:S05]  /*0c00*/  HADD2.F32 R33, -RZ, R61.H0_H0 ;  /* 0x2000003dff217230 */ /* 0x020fca0000004100 */
[----:B------:R-:W-:-:S04]  /*0c10*/  FADD.FTZ R50, R50, R33 ;  /* 0x0000002132327221 */ /* 0x000fc80000010000 */
[----:B------:R-:W-:Y:S02]  /*0c20*/  @P1 FADD.FTZ R50, R58, R50 ;  /* 0x000000323a321221 */ /* 0x000fe40000010000 */
.L_x_12042:
[----:B------:R-:W-:Y:S01]  /*0c30*/  HADD2.F32 R51, -RZ, R45.H1_H1 ;  /* 0x3000002dff337230 */ /* 0x000fe20000004100 */
[----:B------:R-:W-:Y:S05]  /*0c40*/  @P2 BRA `(.L_x_12043) ;  /* 0x0000003000002947 */ /* 0x000fea0003800000 */
[----:B------:R-:W-:Y:S05]  /*0c50*/  @!P1 BRA `(.L_x_12044) ;  /* 0x0000005000009947 */ /* 0x000fea0003800000 */
[----:B-----5:R-:W-:Y:S01]  /*0c60*/  FADD.FTZ R51, R59, R51 ;  /* 0x000000333b337221 */ /* 0x020fe20000010000 */
[----:B------:R-:W-:Y:S05]  /*0c70*/  BRA `(.L_x_12044) ;  /* 0x0000003000007947 */ /* 0x000fea0003800000 */
.L_x_12043:
[----:B-----5:R-:W-:-:S05]  /*0c80*/  HADD2.F32 R32, -RZ, R61.H1_H1 ;  /* 0x3000003dff207230 */ /* 0x020fca0000004100 */
[----:B------:R-:W-:-:S04]  /*0c90*/  FADD.FTZ R51, R51, R32 ;  /* 0x0000002033337221 */ /* 0x000fc80000010000 */
[----:B------:R-:W-:Y:S02]  /*0ca0*/  @P1 FADD.FTZ R51, R59, R51 ;  /* 0x000000333b331221 */ /* 0x000fe40000010000 */
.L_x_12044:
[----:B------:R-:W-:Y:S01]  /*0cb0*/  HADD2.F32 R44, -RZ, R46.H0_H0 ;  /* 0x2000002eff2c7230 */ /* 0x000fe20000004100 */
[----:B------:R-:W-:Y:S05]  /*0cc0*/  @P2 BRA `(.L_x_12045) ;  /* 0x0000003000002947 */ /* 0x000fea0003800000 */
[----:B------:R-:W-:Y:S05]  /*0cd0*/  @!P1 BRA `(.L_x_12046) ;  /* 0x0000005000009947 */ /* 0x000fea0003800000 */
[----:B-----5:R-:W-:Y:S01]  /*0ce0*/  FADD.FTZ R44, R52, R44 ;  /* 0x0000002c342c7221 */ /* 0x020fe20000010000 */
[----:B------:R-:W-:Y:S05]  /*0cf0*/  BRA `(.L_x_12046) ;  /* 0x0000003000007947 */ /* 0x000fea0003800000 */
.L_x_12045:
[----:B-----5:R-:W-:-:S05]  /*0d00*/  HADD2.F32 R33, -RZ, R62.H0_H0 ;  /* 0x2000003eff217230 */ /* 0x020fca0000004100 */
[----:B------:R-:W-:-:S04]  /*0d10*/  FADD.FTZ R44, R44, R33 ;  /* 0x000000212c2c7221 */ /* 0x000fc80000010000 */
[----:B------:R-:W-:Y:S02]  /*0d20*/  @P1 FADD.FTZ R44, R52, R44 ;  /* 0x0000002c342c1221 */ /* 0x000fe40000010000 */
.L_x_12046:
[----:B------:R-:W-:Y:S01]  /*0d30*/  HADD2.F32 R45, -RZ, R46.H1_H1 ;  /* 0x3000002eff2d7230 */ /* 0x000fe20000004100 */
[----:B------:R-:W-:Y:S05]  /*0d40*/  @P2 BRA `(.L_x_12047) ;  /* 0x0000003000002947 */ /* 0x000fea0003800000 */
[----:B------:R-:W-:Y:S05]  /*0d50*/  @!P1 BRA `(.L_x_12048) ;  /* 0x0000005000009947 */ /* 0x000fea0003800000 */
[----:B-----5:R-:W-:Y:S01]  /*0d60*/  FADD.FTZ R45, R53, R45 ;  /* 0x0000002d352d7221 */ /* 0x020fe20000010000 */
[----:B------:R-:W-:Y:S05]  /*0d70*/  BRA `(.L_x_12048) ;  /* 0x0000003000007947 */ /* 0x000fea0003800000 */
.L_x_12047:
[----:B-----5:R-:W-:-:S05]  /*0d80*/  HADD2.F32 R32, -RZ, R62.H1_H1 ;  /* 0x3000003eff207230 */ /* 0x020fca0000004100 */
[----:B------:R-:W-:-:S04]  /*0d90*/  FADD.FTZ R45, R45, R32 ;  /* 0x000000202d2d7221 */ /* 0x000fc80000010000 */
[----:B------:R-:W-:Y:S02]  /*0da0*/  @P1 FADD.FTZ R45, R53, R45 ;  /* 0x0000002d352d1221 */ /* 0x000fe40000010000 */
.L_x_12048:
[----:B------:R-:W-:Y:S01]  /*0db0*/  HADD2.F32 R46, -RZ, R47.H0_H0 ;  /* 0x2000002fff2e7230 */ /* 0x000fe20000004100 */
[----:B------:R-:W-:Y:S05]  /*0dc0*/  @P2 BRA `(.L_x_12049) ;  /* 0x0000003000002947 */ /* 0x000fea0003800000 */
[----:B------:R-:W-:Y:S05]  /*0dd0*/  @!P1 BRA `(.L_x_12050) ;  /* 0x0000005000009947 */ /* 0x000fea0003800000 */
[----:B-----5:R-:W-:Y:S01]  /*0de0*/  FADD.FTZ R46, R54, R46 ;  /* 0x0000002e362e7221 */ /* 0x020fe20000010000 */
[----:B------:R-:W-:Y:S05]  /*0df0*/  BRA `(.L_x_12050) ;  /* 0x0000003000007947 */ /* 0x000fea0003800000 */
.L_x_12049:
[----:B-----5:R-:W-:-:S05]  /*0e00*/  HADD2.F32 R33, -RZ, R63.H0_H0 ;  /* 0x2000003fff217230 */ /* 0x020fca0000004100 */
[----:B------:R-:W-:-:S04]  /*0e10*/  FADD.FTZ R46, R46, R33 ;  /* 0x000000212e2e7221 */ /* 0x000fc80000010000 */
[----:B------:R-:W-:Y:S02]  /*0e20*/  @P1 FADD.FTZ R46, R54, R46 ;  /* 0x0000002e362e1221 */ /* 0x000fe40000010000 */
.L_x_12050:
[----:B------:R-:W-:Y:S01]  /*0e30*/  HADD2.F32 R47, -RZ, R47.H1_H1 ;  /* 0x3000002fff2f7230 */ /* 0x000fe20000004100 */
[----:B------:R-:W-:Y:S05]  /*0e40*/  @P2 BRA `(.L_x_12051) ;  /* 0x0000003000002947 */ /* 0x000fea0003800000 */
[----:B------:R-:W-:Y:S05]  /*0e50*/  @!P1 BRA `(.L_x_12052) ;  /* 0x0000005000009947 */ /* 0x000fea0003800000 */
[----:B-----5:R-:W-:Y:S01]  /*0e60*/  FADD.FTZ R47, R55, R47 ;  /* 0x0000002f372f7221 */ /* 0x020fe20000010000 */
[----:B------:R-:W-:Y:S05]  /*0e70*/  BRA `(.L_x_12052) ;  /* 0x0000003000007947 */ /* 0x000fea0003800000 */
.L_x_12051:
[----:B-----5:R-:W-:-:S05]  /*0e80*/  HADD2.F32 R32, -RZ, R63.H1_H1 ;  /* 0x3000003fff207230 */ /* 0x020fca0000004100 */
[----:B------:R-:W-:-:S04]  /*0e90*/  FADD.FTZ R47, R47, R32 ;  /* 0x000000202f2f7221 */ /* 0x000fc80000010000 */
[----:B------:R-:W-:Y:S02]  /*0ea0*/  @P1 FADD.FTZ R47, R55, R47 ;  /* 0x0000002f372f1221 */ /* 0x000fe40000010000 */
.L_x_12052:
[C---:B------:R-:W-:Y:S02]  /*0eb0*/  IADD3 R146, R147.reuse, 0x80, RZ ;  /* 0x0000008093927810 */ /* 0x040fe40007ffe0ff */
        /* <DEDUP_REMOVED lines=13> */
[----:B--2---:R-:W-:Y:S01]  /*0f90*/  HADD2.F32 R40, -RZ, R36.H0_H0 ;  /* 0x20000024ff287230 */ /* 0x004fe20000004100 */
[----:B------:R-:W-:Y:S05]  /*0fa0*/  @P2 BRA `(.L_x_12053) ;  /* 0x0000003000002947 */ /* 0x000fea0003800000 */
[----:B0-----:R-:W-:Y:S05]  /*0fb0*/  @!P1 BRA `(.L_x_12054) ;  /* 0x0000005000009947 */ /* 0x001fea0003800000 */
[----:B-----5:R-:W-:Y:S01]  /*0fc0*/  FADD.FTZ R40, R56, R40 ;  /* 0x0000002838287221 */ /* 0x020fe20000010000 */
[----:B------:R-:W-:Y:S05]  /*0fd0*/  BRA `(.L_x_12054) ;  /* 0x0000003000007947 */ /* 0x000fea0003800000 */
.L_x_12053:
[----:B0----5:R-:W-:-:S05]  /*0fe0*/  HADD2.F32 R33, -RZ, R60.H0_H0 ;  /* 0x2000003cff217230 */ /* 0x021fca0000004100 */
[----:B------:R-:W-:-:S04]  /*0ff0*/  FADD.FTZ R40, R33, R40 ;  /* 0x0000002821287221 */ /* 0x000fc80000010000 */
[----:B------:R-:W-:Y:S02]  /*1000*/  @P1 FADD.FTZ R40, R56, R40 ;  /* 0x0000002838281221 */ /* 0x000fe40000010000 */
.L_x_12054:
[----:B------:R-:W-:Y:S01]  /*1010*/  HADD2.F32 R41, -RZ, R36.H1_H1 ;  /* 0x30000024ff297230 */ /* 0x000fe20000004100 */
[----:B------:R-:W-:Y:S05]  /*1020*/  @P2 BRA `(.L_x_12055) ;  /* 0x0000003000002947 */ /* 0x000fea0003800000 */
[----:B------:R-:W-:Y:S05]  /*1030*/  @!P1 BRA `(.L_x_12056) ;  /* 0x0000005000009947 */ /* 0x000fea0003800000 */
[----:B-----5:R-:W-:Y:S01]  /*1040*/  FADD.FTZ R41, R57, R41 ;  /* 0x0000002939297221 */ /* 0x020fe20000010000 */
[----:B------:R-:W-:Y:S05]  /*1050*/  BRA `(.L_x_12056) ;  /* 0x0000003000007947 */ /* 0x000fea0003800000 */
.L_x_12055:
[----:B-----5:R-:W-:-:S05]  /*1060*/  HADD2.F32 R32, -RZ, R60.H1_H1 ;  /* 0x3000003cff207230 */ /* 0x020fca0000004100 */
[----:B------:R-:W-:-:S04]  /*1070*/  FADD.FTZ R41, R32, R41 ;  /* 0x0000002920297221 */ /* 0x000fc80000010000 */
[----:B------:R-:W-:Y:S02]  /*1080*/  @P1 FADD.FTZ R41, R57, R41 ;  /* 0x0000002939291221 */ /* 0x000fe40000010000 */
.L_x_12056:
[----:B------:R-:W-:Y:S01]  /*1090*/  HADD2.F32 R42, -RZ, R37.H0_H0 ;  /* 0x20000025ff2a7230 */ /* 0x000fe20000004100 */
[----:B------:R-:W-:Y:S05]  /*10a0*/  @P2 BRA `(.L_x_12057) ;  /* 0x0000003000002947 */ /* 0x000fea0003800000 */
[----:B------:R-:W-:Y:S05]  /*10b0*/  @!P1 BRA `(.L_x_12058) ;  /* 0x0000005000009947 */ /* 0x000fea0003800000 */
[----:B-----5:R-:W-:Y:S01]  /*10c0*/  FADD.FTZ R42, R58, R42 ;  /* 0x0000002a3a2a7221 */ /* 0x020fe20000010000 */
[----:B------:R-:W-:Y:S05]  /*10d0*/  BRA `(.L_x_12058) ;  /* 0x0000003000007947 */ /* 0x000fea0003800000 */
.L_x_12057:
[----:B-----5:R-:W-:-:S05]  /*10e0*/  HADD2.F32 R33, -RZ, R61.H0_H0 ;  /* 0x2000003dff217230 */ /* 0x020fca0000004100 */
[----:B------:R-:W-:-:S04]  /*10f0*/  FADD.FTZ R42, R33, R42 ;  /* 0x0000002a212a7221 */ /* 0x000fc80000010000 */
[----:B------:R-:W-:Y:S02]  /*1100*/  @P1 FADD.FTZ R42, R58, R42 ;  /* 0x0000002a3a2a1221 */ /* 0x000fe40000010000 */
.L_x_12058:
[----:B------:R-:W-:Y:S01]  /*1110*/  HADD2.F32 R43, -RZ, R37.H1_H1 ;  /* 0x30000025ff2b7230 */ /* 0x000fe20000004100 */
[----:B------:R-:W-:Y:S05]  /*1120*/  @P2 BRA `(.L_x_12059) ;  /* 0x0000003000002947 */ /* 0x000fea0003800000 */
[----:B------:R-:W-:Y:S05]  /*1130*/  @!P1 BRA `(.L_x_12060) ;  /* 0x0000005000009947 */ /* 0x000fea0003800000 */
[----:B-----5:R-:W-:Y:S01]  /*1140*/  FADD.FTZ R43, R59, R43 ;  /* 0x0000002b3b2b7221 */ /* 0x020fe20000010000 */
[----:B------:R-:W-:Y:S05]  /*1150*/  BRA `(.L_x_12060) ;  /* 0x0000003000007947 */ /* 0x000fea0003800000 */
.L_x_12059:
[----:B-----5:R-:W-:-:S05]  /*1160*/  HADD2.F32 R32, -RZ, R61.H1_H1 ;  /* 0x3000003dff207230 */ /* 0x020fca0000004100 */
[----:B------:R-:W-:-:S04]  /*1170*/  FADD.FTZ R43, R32, R43 ;  /* 0x0000002b202b7221 */ /* 0x000fc80000010000 */
[----:B------:R-:W-:Y:S02]  /*1180*/  @P1 FADD.FTZ R43, R59, R43 ;  /* 0x0000002b3b2b1221 */ /* 0x000fe40000010000 */
.L_x_12060:
[----:B------:R-:W-:Y:S01]  /*1190*/  HADD2.F32 R36, -RZ, R38.H0_H0 ;  /* 0x20000026ff247230 */ /* 0x000fe20000004100 */
[----:B------:R-:W-:Y:S05]  /*11a0*/  @P2 BRA `(.L_x_12061) ;  /* 0x0000003000002947 */ /* 0x000fea0003800000 */
[----:B------:R-:W-:Y:S05]  /*11b0*/  @!P1 BRA `(.L_x_12062) ;  /* 0x0000005000009947 */ /* 0x000fea0003800000 */
[----:B-----5:R-:W-:Y:S01]  /*11c0*/  FADD.FTZ R36, R52, R36 ;  /* 0x0000002434247221 */ /* 0x020fe20000010000 */
[----:B------:R-:W-:Y:S05]  /*11d0*/  BRA `(.L_x_12062) ;  /* 0x0000003000007947 */ /* 0x000fea0003800000 */
.L_x_12061:
[----:B-----5:R-:W-:-:S05]  /*11e0*/  HADD2.F32 R33, -RZ, R62.H0_H0 ;  /* 0x2000003eff217230 */ /* 0x020fca0000004100 */
[----:B------:R-:W-:-:S04]  /*11f0*/  FADD.FTZ R36, R33, R36 ;  /* 0x0000002421247221 */ /* 0x000fc80000010000 */
[----:B------:R-:W-:Y:S02]  /*1200*/  @P1 FADD.FTZ R36, R52, R36 ;  /* 0x0000002434241221 */ /* 0x000fe40000010000 */
.L_x_12062:
[----:B------:R-:W-:Y:S01]  /*1210*/  HADD2.F32 R37, -RZ, R38.H1_H1 ;  /* 0x30000026ff257230 */ /* 0x000fe20000004100 */
[----:B------:R-:W-:Y:S05]  /*1220*/  @P2 BRA `(.L_x_12063) ;  /* 0x0000003000002947 */ /* 0x000fea0003800000 */
[----:B------:R-:W-:Y:S05]  /*1230*/  @!P1 BRA `(.L_x_12064) ;  /* 0x0000005000009947 */ /* 0x000fea0003800000 */
[----:B-----5:R-:W-:Y:S01]  /*1240*/  FADD.FTZ R37, R53, R37 ;  /* 0x0000002535257221 */ /* 0x020fe20000010000 */
[----:B------:R-:W-:Y:S05]  /*1250*/  BRA `(.L_x_12064) ;  /* 0x0000003000007947 */ /* 0x000fea0003800000 */
.L_x_12063:
[----:B-----5:R-:W-:-:S05]  /*1260*/  HADD2.F32 R32, -RZ, R62.H1_H1 ;  /* 0x3000003eff207230 */ /* 0x020fca0000004100 */
[----:B------:R-:W-:-:S04]  /*1270*/  FADD.FTZ R37, R32, R37 ;  /* 0x0000002520257221 */ /* 0x000fc80000010000 */
[----:B------:R-:W-:Y:S02]  /*1280*/  @P1 FADD.FTZ R37, R53, R37 ;  /* 0x0000002535251221 */ /* 0x000fe40000010000 */
.L_x_12064:
[----:B------:R-:W-:Y:S01]  /*1290*/  HADD2.F32 R38, -RZ, R39.H0_H0 ;  /* 0x20000027ff267230 */ /* 0x000fe20000004100 */
[----:B------:R-:W-:Y:S05]  /*12a0*/  @P2 BRA `(.L_x_12065) ;  /* 0x0000003000002947 */ /* 0x000fea0003800000 */
[----:B------:R-:W-:Y:S05]  /*12b0*/  @!P1 BRA `(.L_x_12066) ;  /* 0x0000005000009947 */ /* 0x000fea0003800000 */
[----:B-----5:R-:W-:Y:S01]  /*12c0*/  FADD.FTZ R38, R54, R38 ;  /* 0x0000002636267221 */ /* 0x020fe20000010000 */
[----:B------:R-:W-:Y:S05]  /*12d0*/  BRA `(.L_x_12066) ;  /* 0x0000003000007947 */ /* 0x000fea0003800000 */
.L_x_12065:
[----:B-----5:R-:W-:-:S05]  /*12e0*/  HADD2.F32 R33, -RZ, R63.H0_H0 ;  /* 0x2000003fff217230 */ /* 0x020fca0000004100 */
[----:B------:R-:W-:-:S04]  /*12f0*/  FADD.FTZ R38, R33, R38 ;  /* 0x0000002621267221 */ /* 0x000fc80000010000 */
[----:B------:R-:W-:Y:S02]  /*1300*/  @P1 FADD.FTZ R38, R54, R38 ;  /* 0x0000002636261221 */ /* 0x000fe40000010000 */
.L_x_12066:
[----:B------:R-:W-:Y:S01]  /*1310*/  HADD2.F32 R39, -RZ, R39.H1_H1 ;  /* 0x30000027ff277230 */ /* 0x000fe20000004100 */
[----:B------:R-:W-:Y:S05]  /*1320*/  @P2 BRA `(.L_x_12067) ;  /* 0x0000003000002947 */ /* 0x000fea0003800000 */
[----:B------:R-:W-:Y:S05]  /*1330*/  @!P1 BRA `(.L_x_12068) ;  /* 0x0000005000009947 */ /* 0x000fea0003800000 */
[----:B-----5:R-:W-:Y:S01]  /*1340*/  FADD.FTZ R39, R55, R39 ;  /* 0x0000002737277221 */ /* 0x020fe20000010000 */
[----:B------:R-:W-:Y:S05]  /*1350*/  BRA `(.L_x_12068) ;  /* 0x0000003000007947 */ /* 0x000fea0003800000 */
.L_x_12067:
[----:B-----5:R-:W-:-:S05]  /*1360*/  HADD2.F32 R32, -RZ, R63.H1_H1 ;  /* 0x3000003fff207230 */ /* 0x020fca0000004100 */
[----:B------:R-:W-:-:S04]  /*1370*/  FADD.FTZ R39, R32, R39 ;  /* 0x0000002720277221 */ /* 0x000fc80000010000 */
[----:B------:R-:W-:Y:S02]  /*1380*/  @P1 FADD.FTZ R39, R55, R39 ;  /* 0x0000002737271221 */ /* 0x000fe40000010000 */
.L_x_12068:
        /* <DEDUP_REMOVED lines=19> */
.L_x_12069:
[----:B0----5:R-:W-:-:S05]  /*14c0*/  HADD2.F32 R33, -RZ, R60.H0_H0 ;  /* 0x2000003cff217230 */ /* 0x021fca0000004100 */
[----:B------:R-:W-:-:S04]  /*14d0*/  FADD.FTZ R32, R33, R32 ;  /* 0x0000002021207221 */ /* 0x000fc80000010000 */
[----:B------:R-:W-:Y:S02]  /*14e0*/  @P1 FADD.FTZ R32, R56, R32 ;  /* 0x0000002038201221 */ /* 0x000fe40000010000 */
.L_x_12070:
[----:B------:R-:W-:Y:S01]  /*14f0*/  HADD2.F32 R33, -RZ, R64.H1_H1 ;  /* 0x30000040ff217230 */ /* 0x000fe20000004100 */
[----:B------:R-:W-:Y:S05]  /*1500*/  @P2 BRA `(.L_x_12071) ;  /* 0x0000003000002947 */ /* 0x000fea0003800000 */
[----:B------:R-:W-:Y:S05]  /*1510*/  @!P1 BRA `(.L_x_12072) ;  /* 0x0000005000009947 */ /* 0x000fea0003800000 */
[----:B-----5:R-:W-:Y:S01]  /*1520*/  FADD.FTZ R33, R57, R33 ;  /* 0x0000002139217221 */ /* 0x020fe20000010000 */
[----:B------:R-:W-:Y:S05]  /*1530*/  BRA `(.L_x_12072) ;  /* 0x0000003000007947 */ /* 0x000fea0003800000 */
.L_x_12071:
[----:B-----5:R-:W-:-:S05]  /*1540*/  HADD2.F32 R34, -RZ, R60.H1_H1 ;  /* 0x3000003cff227230 */ /* 0x020fca0000004100 */
[----:B------:R-:W-:-:S04]  /*1550*/  FADD.FTZ R33, R34, R33 ;  /* 0x0000002122217221 */ /* 0x000fc80000010000 */
[----:B------:R-:W-:Y:S02]  /*1560*/  @P1 FADD.FTZ R33, R57, R33 ;  /* 0x0000002139211221 */ /* 0x000fe40000010000 */
.L_x_12072:
[----:B------:R-:W-:Y:S01]  /*1570*/  HADD2.F32 R34, -RZ, R65.H0_H0 ;  /* 0x20000041ff227230 */ /* 0x000fe20000004100 */
[----:B------:R-:W-:Y:S05]  /*1580*/  @P2 BRA `(.L_x_12073) ;  /* 0x0000003000002947 */ /* 0x000fea0003800000 */
[----:B------:R-:W-:Y:S05]  /*1590*/  @!P1 BRA `(.L_x_12074) ;  /* 0x0000005000009947 */ /* 0x000fea0003800000 */
[----:B-----5:R-:W-:Y:S01]  /*15a0*/  FADD.FTZ R34, R58, R34 ;  /* 0x000000223a227221 */ /* 0x020fe20000010000 */
[----:B------:R-:W-:Y:S05]  /*15b0*/  BRA `(.L_x_12074) ;  /* 0x0000003000007947 */ /* 0x000fea0003800000 */
.L_x_12073:
[----:B-----5:R-:W-:-:S05]  /*15c0*/  HADD2.F32 R35, -RZ, R61.H0_H0 ;  /* 0x2000003dff237230 */ /* 0x020fca0000004100 */
[----:B------:R-:W-:-:S04]  /*15d0*/  FADD.FTZ R34, R35, R34 ;  /* 0x0000002223227221 */ /* 0x000fc80000010000 */
[----:B------:R-:W-:Y:S02]  /*15e0*/  @P1 FADD.FTZ R34, R58, R34 ;  /* 0x000000223a221221 */ /* 0x000fe40000010000 */
.L_x_12074:
[----:B------:R-:W-:Y:S01]  /*15f0*/  HADD2.F32 R35, -RZ, R65.H1_H1 ;  /* 0x30000041ff237230 */ /* 0x000fe20000004100 */
[----:B------:R-:W-:Y:S05]  /*1600*/  @P2 BRA `(.L_x_12075) ;  /* 0x0000003000002947 */ /* 0x000fea0003800000 */
[----:B------:R-:W-:Y:S05]  /*1610*/  @!P1 BRA `(.L_x_12076) ;  /* 0x0000005000009947 */ /* 0x000fea0003800000 */
[----:B-----5:R-:W-:Y:S01]  /*1620*/  FADD.FTZ R35, R59, R35 ;  /* 0x000000233b237221 */ /* 0x020fe20000010000 */
[----:B------:R-:W-:Y:S05]  /*1630*/  BRA `(.L_x_12076) ;  /* 0x0000003000007947 */ /* 0x000fea0003800000 */
.L_x_12075:
[----:B-----5:R-:W-:-:S05]  /*1640*/  HADD2.F32 R64, -RZ, R61.H1_H1 ;  /* 0x3000003dff407230 */ /* 0x020fca0000004100 */
[----:B------:R-:W-:-:S04]  /*1650*/  FADD.FTZ R35, R64, R35 ;  /* 0x0000002340237221 */ /* 0x000fc80000010000 */
[----:B------:R-:W-:Y:S02]  /*1660*/  @P1 FADD.FTZ R35, R59, R35 ;  /* 0x000000233b231221 */ /* 0x000fe40000010000 */
.L_x_12076:
[----:B------:R-:W-:Y:S01]  /*1670*/  HADD2.F32 R64, -RZ, R66.H0_H0 ;  /* 0x20000042ff407230 */ /* 0x000fe20000004100 */
[----:B------:R-:W-:Y:S05]  /*1680*/  @P2 BRA `(.L_x_12077) ;  /* 0x0000003000002947 */ /* 0x000fea0003800000 */
[----:B------:R-:W-:Y:S05]  /*1690*/  @!P1 BRA `(.L_x_12078) ;  /* 0x0000005000009947 */ /* 0x000fea0003800000 */
[----:B-----5:R-:W-:Y:S01]  /*16a0*/  FADD.FTZ R64, R52, R64 ;  /* 0x0000004034407221 */ /* 0x020fe20000010000 */
[----:B------:R-:W-:Y:S05]  /*16b0*/  BRA `(.L_x_12078) ;  /* 0x0000003000007947 */ /* 0x000fea0003800000 */
.L_x_12077:
[----:B-----5:R-:W-:-:S05]  /*16c0*/  HADD2.F32 R65, -RZ, R62.H0_H0 ;  /* 0x2000003eff417230 */ /* 0x020fca0000004100 */
[----:B------:R-:W-:-:S04]  /*16d0*/  FADD.FTZ R64, R65, R64 ;  /* 0x0000004041407221 */ /* 0x000fc80000010000 */
[----:B------:R-:W-:Y:S02]  /*16e0*/  @P1 FADD.FTZ R64, R52, R64 ;  /* 0x0000004034401221 */ /* 0x000fe40000010000 */
.L_x_12078:
[----:B------:R-:W-:Y:S01]  /*16f0*/  HADD2.F32 R65, -RZ, R66.H1_H1 ;  /* 0x30000042ff417230 */ /* 0x000fe20000004100 */
[----:B------:R-:W-:Y:S05]  /*1700*/  @P2 BRA `(.L_x_12079) ;  /* 0x0000003000002947 */ /* 0x000fea0003800000 */
[----:B------:R-:W-:Y:S05]  /*1710*/  @!P1 BRA `(.L_x_12080) ;  /* 0x0000005000009947 */ /* 0x000fea0003800000 */
[----:B-----5:R-:W-:Y:S01]  /*1720*/  FADD.FTZ R65, R53, R65 ;  /* 0x0000004135417221 */ /* 0x020fe20000010000 */
[----:B------:R-:W-:Y:S05]  /*1730*/  BRA `(.L_x_12080) ;  /* 0x0000003000007947 */ /* 0x000fea0003800000 */
.L_x_12079:
[----:B-----5:R-:W-:-:S05]  /*1740*/  HADD2.F32 R66, -RZ, R62.H1_H1 ;  /* 0x3000003eff427230 */ /* 0x020fca0000004100 */
[----:B------:R-:W-:-:S04]  /*1750*/  FADD.FTZ R65, R66, R65 ;  /* 0x0000004142417221 */ /* 0x000fc80000010000 */
[----:B------:R-:W-:Y:S02]  /*1760*/  @P1 FADD.FTZ R65, R53, R65 ;  /* 0x0000004135411221 */ /* 0x000fe40000010000 */
.L_x_12080:
[----:B------:R-:W-:Y:S01]  /*1770*/  HADD2.F32 R66, -RZ, R67.H0_H0 ;  /* 0x20000043ff427230 */ /* 0x000fe20000004100 */
[----:B------:R-:W-:Y:S05]  /*1780*/  @P2 BRA `(.L_x_12081) ;  /* 0x0000003000002947 */ /* 0x000fea0003800000 */
[----:B------:R-:W-:Y:S05]  /*1790*/  @!P1 BRA `(.L_x_12082) ;  /* 0x0000005000009947 */ /* 0x000fea0003800000 */
[----:B-----5:R-:W-:Y:S01]  /*17a0*/  FADD.FTZ R66, R54, R66 ;  /* 0x0000004236427221 */ /* 0x020fe20000010000 */
[----:B------:R-:W-:Y:S05]  /*17b0*/  BRA `(.L_x_12082) ;  /* 0x0000003000007947 */ /* 0x000fea0003800000 */
.L_x_12081:
[----:B-----5:R-:W-:-:S05]  /*17c0*/  HADD2.F32 R103, -RZ, R63.H0_H0 ;  /* 0x2000003fff677230 */ /* 0x020fca0000004100 */
[----:B------:R-:W-:-:S04]  /*17d0*/  FADD.FTZ R66, R103, R66 ;  /* 0x0000004267427221 */ /* 0x000fc80000010000 */
[----:B------:R-:W-:Y:S02]  /*17e0*/  @P1 FADD.FTZ R66, R54, R66 ;  /* 0x0000004236421221 */ /* 0x000fe40000010000 */
.L_x_12082:
[----:B------:R-:W-:Y:S01]  /*17f0*/  HADD2.F32 R67, -RZ, R67.H1_H1 ;  /* 0x30000043ff437230 */ /* 0x000fe20000004100 */
[----:B------:R-:W-:Y:S05]  /*1800*/  @P2 BRA `(.L_x_12083) ;  /* 0x0000003000002947 */ /* 0x000fea0003800000 */
[----:B------:R-:W-:Y:S05]  /*1810*/  @!P1 BRA `(.L_x_12084) ;  /* 0x0000005000009947 */ /* 0x000fea0003800000 */
[----:B-----5:R-:W-:Y:S01]  /*1820*/  FADD.FTZ R67, R55, R67 ;  /* 0x0000004337437221 */ /* 0x020fe20000010000 */
[----:B------:R-:W-:Y:S05]  /*1830*/  BRA `(.L_x_12084) ;  /* 0x0000003000007947 */ /* 0x000fea0003800000 */
.L_x_12083:
[----:B-----5:R-:W-:-:S05]  /*1840*/  HADD2.F32 R102, -RZ, R63.H1_H1 ;  /* 0x3000003fff667230 */ /* 0x020fca0000004100 */
[----:B------:R-:W-:-:S04]  /*1850*/  FADD.FTZ R67, R102, R67 ;  /* 0x0000004366437221 */ /* 0x000fc80000010000 */
[----:B------:R-:W-:Y:S02]  /*1860*/  @P1 FADD.FTZ R67, R55, R67 ;  /* 0x0000004337431221 */ /* 0x000fe40000010000 */
.L_x_12084:
        /* <DEDUP_REMOVED lines=32> */
.L_x_12089:
        /* <DEDUP_REMOVED lines=68> */
.L_x_12090:
[C---:B------:R-:W-:Y:S01]  /*1eb0*/  ISETP.NE.AND P0, PT, R144.reuse, RZ, PT ;  /* 0x000000ff9000720c */ /* 0x040fe20003f05270 */
        /* <DEDUP_REMOVED lines=20> */
[----:B0-----:R-:W-:Y:S01]  /*2000*/  IADD3 R151, R154, R157, RZ ;  /* 0x0000009d9a977210 */ /* 0x001fe20007ffe0ff */
[----:B------:R-:W0:Y:S06]  /*2010*/  SHFL.DOWN PT, R153, R104, 0x2, 0x1f ;  /* 0x08401f0068997f89 */ /* 0x000e2c00000e0000 */
[----:B------:R-:W2:Y:S01]  /*2020*/  I2F R151, R151 ;  /* 0x0000009700977306 */ /* 0x000ea20000201400 */
[----:B------:R-:W3:Y:S07]  /*2030*/  SHFL.DOWN PT, R102, R105, 0x2, 0x1f ;  /* 0x08401f0069667f89 */ /* 0x000eee00000e0000 */
[----:B------:R-:W4:Y:S01]  /*2040*/  I2F R157, R157 ;  /* 0x0000009d009d7306 */ /* 0x000f220000201400 */
[----:B0-----:R-:W-:-:S02]  /*2050*/  FADD.FTZ R150, -R153, R104 ;  /* 0x0000006899967221 */ /* 0x001fc40000010100 */
[----:B------:R-:W-:Y:S02]  /*2060*/  FMUL.FTZ R153, R153, R152 ;  /* 0x0000009899997220 */ /* 0x000fe40000410000 */
[----:B------:R-:W-:Y:S02]  /*2070*/  FMUL.FTZ R150, R150, R150 ;  /* 0x0000009696967220 */ /* 0x000fe40000410000 */
[----:B------:R-:W-:Y:S02]  /*2080*/  FFMA.FTZ R104, R155, R104, R153 ;  /* 0x000000689b687223 */ /* 0x000fe40000010099 */
[----:B------:R-:W-:Y:S02]  /*2090*/  FMUL.FTZ R150, R150, R155 ;  /* 0x0000009b96967220 */ /* 0x000fe40000410000 */
[----:B-1----:R-:W-:Y:S02]  /*20a0*/  FMUL.FTZ R149, R103, R104 ;  /* 0x0000006867957220 */ /* 0x002fe40000410000 */
[----:B------:R-:W-:-:S02]  /*20b0*/  FMUL.FTZ R150, R150, R152 ;  /* 0x0000009896967220 */ /* 0x000fc40000410000 */
[----:B---3--:R-:W-:Y:S01]  /*20c0*/  FADD.FTZ R102, R102, R105 ;  /* 0x0000006966667221 */ /* 0x008fe20000010000 */
[----:B------:R-:W4:Y:S01]  /*20d0*/  SHFL.DOWN PT, R104, R149, 0x1, 0x1f ;  /* 0x08201f0095687f89 */ /* 0x000f2200000e0000 */
[----:B--2---:R-:W0:Y:S02]  /*20e0*/  MUFU.RCP R105, R151 ;  /* 0x0000009700697308 */ /* 0x004e240000001000 */
[----:B------:R-:W-:-:S05]  /*20f0*/  FFMA.FTZ R102, R103, R150, R102 ;  /* 0x0000009667667223 */ /* 0x000fca0000010066 */
[----:B------:R-:W1:Y:S01]  /*2100*/  SHFL.DOWN PT, R103, R102, 0x1, 0x1f ;  /* 0x08201f0066677f89 */ /* 0x000e6200000e0000 */
[----:B----4-:R-:W-:Y:S02]  /*2110*/  FMUL.FTZ R150, R104, R157 ;  /* 0x0000009d68967220 */ /* 0x010fe40000410000 */
[----:B------:R-:W-:Y:S02]  /*2120*/  FADD.FTZ R104, R149, -R104 ;  /* 0x8000006895687221 */ /* 0x000fe40000010000 */
[----:B------:R-:W-:Y:S02]  /*2130*/  FFMA.FTZ R150, R148, R149, R150 ;  /* 0x0000009594967223 */ /* 0x000fe40000010096 */
[----:B------:R-:W-:Y:S02]  /*2140*/  FMUL.FTZ R153, R104, R104 ;  /* 0x0000006868997220 */ /* 0x000fe40000410000 */
[----:B0-----:R-:W-:Y:S02]  /*2150*/  FMUL.FTZ R150, R105, R150 ;  /* 0x0000009669967220 */ /* 0x001fe40000410000 */
[----:B------:R-:W-:-:S02]  /*2160*/  FMUL.FTZ R153, R148, R153 ;  /* 0x0000009994997220 */ /* 0x000fc40000410000 */
[----:B-1----:R-:W-:Y:S01]  /*2170*/  FADD.FTZ R104, R102, R103 ;  /* 0x0000006766687221 */ /* 0x002fe20000010000 */
        /* <DEDUP_REMOVED lines=10> */
[----:B------:R-:W-:Y:S02]  /*2220*/  FADD.FTZ R48, -R151, R48 ;  /* 0x0000003097307221 */ /* 0x000fe40000010100 */
        /* <DEDUP_REMOVED lines=24> */
[----:B------:R-:W-:Y:S01]  /*23b0*/  F2FP.PACK_AB R45, R105, R48 ;  /* 0x00000030692d723e */ /* 0x000fe200000000ff */
[----:B------:R-:W-:-:S02]  /*23c0*/  FFMA.FTZ R49, R89, R148, R24 ;  /* 0x0000009459317223 */ /* 0x000fc40000010018 */
[C---:B0-----:R-:W-:Y:S02]  /*23d0*/  FMUL.FTZ R102, R149.reuse, R152 ;  /* 0x0000009895667220 */ /* 0x041fe40000410000 */
[----:B------:R-:W-:Y:S01]  /*23e0*/  FMUL.FTZ R103, R149, R50 ;  /* 0x0000003295677220 */ /* 0x000fe20000410000 */
[----:B------:R-:W-:Y:S01]  /*23f0*/  F2FP.PACK_AB R44, R49, R44 ;  /* 0x0000002c312c723e */ /* 0x000fe200000000ff */
        /* <DEDUP_REMOVED lines=8> */
[----:B------:R-:W-:Y:S01]  /*2480*/  F2FP.PACK_AB R46, R47, R46 ;  /* 0x0000002e2f2e723e */ /* 0x000fe200000000ff */
[C---:B------:R-:W-:Y:S02]  /*2490*/  FADD.FTZ R154, -R151.reuse, R40 ;  /* 0x00000028979a7221 */ /* 0x040fe40000010100 */
[----:B------:R-:W-:Y:S01]  /*24a0*/  FADD.FTZ R40, -R151, R41 ;  /* 0x0000002997287221 */ /* 0x000fe20000010100 */
[----:B------:R-:W-:Y:S01]  /*24b0*/  F2FP.PACK_AB R47, R49, R48 ;  /* 0x00000030312f723e */ /* 0x000fe200000000ff */
        /* <DEDUP_REMOVED lines=29> */
[----:B------:R-:W-:Y:S01]  /*2690*/  F2FP.PACK_AB R36, R33, R36 ;  /* 0x000000242124723e */ /* 0x000fe200000000ff */
[----:B------:R-:W-:Y:S02]  /*26a0*/  FFMA.FTZ R41, R109, R34, R16 ;  /* 0x000000226d297223 */ /* 0x000fe40000010010 */
[----:B------:R-:W-:Y:S02]  /*26b0*/  FFMA.FTZ R32, R108, R151, R15 ;  /* 0x000000976c207223 */ /* 0x000fe4000001000f */
[----:B------:R-:W-:Y:S01]  /*26c0*/  FFMA.FTZ R43, R111, R67, R14 ;  /* 0x000000436f2b7223 */ /* 0x000fe2000001000e */
[----:B------:R-:W-:Y:S01]  /*26d0*/  F2FP.PACK_AB R40, R41, R40 ;  /* 0x000000282928723e */ /* 0x000fe200000000ff */
[----:B------:R-:W-:-:S02]  /*26e0*/  FMUL.FTZ R66, R149, R48 ;  /* 0x0000003095427220 */ /* 0x000fc40000410000 */
[----:B------:R-:W-:Y:S01]  /*26f0*/  FMUL.FTZ R156, R149, R38 ;  /* 0x00000026959c7220 */ /* 0x000fe20000410000 */
[----:B------:R-:W-:Y:S01]  /*2700*/  F2FP.PACK_AB R41, R43, R32 ;  /* 0x000000202b29723e */ /* 0x000fe200000000ff */
        /* <DEDUP_REMOVED lines=26> */
[----:B------:R0:W-:Y:S01]  /*28b0*/  STG.E.128 [R32.64], R36 ;  /* 0x0000002420007986 */ /* 0x0001e2000c101d04 */
[----:B------:R-:W-:-:S02]  /*28c0*/  FFMA.FTZ R50, R116, R67, R75 ;  /* 0x0000004374327223 */ /* 0x000fc4000001004b */
[----:B------:R-:W-:Y:S01]  /*28d0*/  FFMA.FTZ R156, R118, R156, R77 ;  /* 0x0000009c769c7223 */ /* 0x000fe2000001004d */
[----:B------:R1:W-:Y:S01]  /*28e0*/  STG.E.128 [R44.64], R40 ;  /* 0x000000282c007986 */ /* 0x0003e2000c101d04 */
        /* <DEDUP_REMOVED lines=8> */
[----:B0-----:R-:W-:Y:S01]  /*2970*/  FFMA.FTZ R37, R122, R64, R7 ;  /* 0x000000407a257223 */ /* 0x001fe20000010007 */
[----:B------:R-:W-:Y:S01]  /*2980*/  F2FP.PACK_AB R33, R50, R151 ;  /* 0x000000973221723e */ /* 0x000fe200000000ff */
[----:B------:R-:W-:Y:S01]  /*2990*/  FFMA.FTZ R38, R129, R65, R6 ;  /* 0x0000004181267223 */ /* 0x000fe20000010006 */
[----:B------:R-:W-:Y:S01]  /*29a0*/  F2FP.PACK_AB R32, R103, R154 ;  /* 0x0000009a6720723e */ /* 0x000fe200000000ff */
[----:B-1----:R-:W-:Y:S01]  /*29b0*/  FFMA.FTZ R43, R139, R46, R84 ;  /* 0x0000002e8b2b7223 */ /* 0x002fe20000010054 */
        /* <DEDUP_REMOVED lines=8> */
[----:B------:R-:W-:Y:S01]  /*2a40*/  FFMA.FTZ R45, R133, R149, R2 ;  /* 0x00000095852d7223 */ /* 0x000fe20000010002 */
[----:B------:R-:W-:Y:S01]  /*2a50*/  F2FP.PACK_AB R38, R39, R38 ;  /* 0x000000262726723e */ /* 0x000fe200000000ff */
[----:B------:R-:W-:Y:S01]  /*2a60*/  FFMA.FTZ R42, R137, R66, R82 ;  /* 0x00000042892a7223 */ /* 0x000fe20000010052 */
[----:B------:R-:W-:Y:S01]  /*2a70*/  SHF.R.U32.HI R145, RZ, 0x1c, R145 ;  /* 0x0000001cff917819 */ /* 0x000fe20000011691 */
[----:B------:R-:W-:Y:S01]  /*2a80*/  FFMA.FTZ R41, R134, R48, R85 ;  /* 0x0000003086297223 */ /* 0x000fe20000010055 */
[----:B------:R-:W-:Y:S01]  /*2a90*/  F2FP.PACK_AB R39, R45, R40 ;  /* 0x000000282d27723e */ /* 0x000fe200000000ff */
[----:B------:R-:W-:Y:S01]  /*2aa0*/  FFMA.FTZ R40, R128, R47, R79 ;  /* 0x0000002f80287223 */ /* 0x000fe2000001004f */
[----:B------:R-:W-:Y:S01]  /*2ab0*/  IADD3 R48, P0, R51, c[0x0][0x210], RZ ;  /* 0x0000840033307a10 */ /* 0x000fe20007f1e0ff */
[----:B------:R-:W-:Y:S01]  /*2ac0*/  FFMA.FTZ R45, R130, R49, R81 ;  /* 0x00000031822d7223 */ /* 0x000fe20000010051 */
[----:B------:R-:W-:Y:S01]  /*2ad0*/  F2FP.PACK_AB R42, R41, R42 ;  /* 0x0000002a292a723e */ /* 0x000fe200000000ff */
[----:B------:R-:W-:Y:S01]  /*2ae0*/  FFMA.FTZ R41, R135, R64, R80 ;  /* 0x0000004087297223 */ /* 0x000fe20000010050 */
[----:B------:R-:W-:Y:S01]  /*2af0*/  IADD3 R46, P1, R44, c[0x0][0x208], RZ ;  /* 0x000082002c2e7a10 */ /* 0x000fe20007f3e0ff */
[----:B------:R-:W-:Y:S01]  /*2b00*/  FFMA.FTZ R50, R132, R65, R83 ;  /* 0x0000004184327223 */ /* 0x000fe20000010053 */
[----:B------:R-:W-:-:S02]  /*2b10*/  IADD3 R44, P2, R44, c[0x0][0x210], RZ ;  /* 0x000084002c2c7a10 */ /* 0x000fc40007f5e0ff */
[----:B------:R-:W-:Y:S02]  /*2b20*/  IADD3.X R49, R146, c[0x0][0x214], RZ, P0, !PT ;  /* 0x0000850092317a10 */ /* 0x000fe400007fe4ff */
[----:B------:R-:W-:Y:S02]  /*2b30*/  IADD3.X R47, R145, c[0x0][0x20c], RZ, P1, !PT ;  /* 0x00008300912f7a10 */ /* 0x000fe40000ffe4ff */
[----:B------:R-:W-:Y:S01]  /*2b40*/  F2FP.PACK_AB R40, R45, R40 ;  /* 0x000000282d28723e */ /* 0x000fe200000000ff */
[----:B------:R0:W-:Y:S01]  /*2b50*/  STG.E.128 [R48.64], R32 ;  /* 0x0000002030007986 */ /* 0x0001e2000c101d04 */
[----:B------:R-:W-:Y:S02]  /*2b60*/  F2FP.PACK_AB R41, R50, R41 ;  /* 0x000000293229723e */ /* 0x000fe400000000ff */
        /* <DEDUP_REMOVED lines=8> */
.L_x_12087:
[----:B------:R-:W-:Y:S05]  /*2bf0*/  EXIT ;  /* 0x000000000000794d */ /* 0x000fea0003800000 */
.L_x_12085:
[----:B0-----:R-:W-:Y:S01]  /*2c00*/  HFMA2.MMA R151, -RZ, RZ, 0, 5.9604644775390625e-08 ;  /* 0x00000001ff977435 */ /* 0x001fe200000001ff */
[----:B------:R-:W-:Y:S02]  /*2c10*/  MOV R103, 0x1f ;  /* 0x0000001f00677802 */ /* 0x000fe40000000f00 */
[----:B------:R-:W-:Y:S02]  /*2c20*/  MOV R148, 0xffffffff ;  /* 0xffffffff00947802 */ /* 0x000fe40000000f00 */
[----:B------:R-:W-:Y:S02]  /*2c30*/  MOV R104, 0x2c50 ;  /* 0x00002c5000687802 */ /* 0x000fe40000000f00 */
[----:B-----5:R-:W-:Y:S05]  /*2c40*/  CALL.REL.NOINC `($__internal_49_$__cuda_sm70_shflsync_bfly_p) ;  /* 0x0000069000007944 */ /* 0x020fea0003c00000 */
[----:B-1----:R-:W-:Y:S01]  /*2c50*/  MOV R102, R151 ;  /* 0x0000009700667202 */ /* 0x002fe20000000f00 */
[----:B0-----:R-:W-:Y:S05]  /*2c60*/  BRA `(.L_x_12089) ;  /* 0xffffee0000007947 */ /* 0x001fea000383ffff */
.L_x_12086:
[----:B------:R-:W-:Y:S01]  /*2c70*/  HFMA2.MMA R151, -RZ, RZ, 0, 1.1920928955078125e-07 ;  /* 0x00000002ff977435 */ /* 0x000fe200000001ff */
[----:B------:R-:W-:Y:S02]  /*2c80*/  MOV R103, 0x1f ;  /* 0x0000001f00677802 */ /* 0x000fe40000000f00 */
[----:B------:R-:W-:Y:S02]  /*2c90*/  MOV R148, 0xffffffff ;  /* 0xffffffff00947802 */ /* 0x000fe40000000f00 */
[----:B------:R-:W-:-:S02]  /*2ca0*/  MOV R104, 0x2cc0 ;  /* 0x00002cc000687802 */ /* 0x000fc40000000f00 */
[----:B-----5:R-:W-:Y:S05]  /*2cb0*/  CALL.REL.NOINC `($__internal_49_$__cuda_sm70_shflsync_bfly_p) ;  /* 0x0000062000007944 */ /* 0x020fea0003c00000 */
[----:B01----:R-:W-:Y:S01]  /*2cc0*/  FADD.FTZ R150, R150, R151 ;  /* 0x0000009796967221 */ /* 0x003fe20000010000 */
[----:B------:R-:W-:Y:S01]  /*2cd0*/  HFMA2.MMA R151, -RZ, RZ, 0, 2.384185791015625e-07 ;  /* 0x00000004ff977435 */ /* 0x000fe200000001ff */
[----:B------:R-:W-:-:S02]  /*2ce0*/  MOV R103, 0x1f ;  /* 0x0000001f00677802 */ /* 0x000fc40000000f00 */
[----:B------:R-:W-:Y:S02]  /*2cf0*/  MOV R148, 0xffffffff ;  /* 0xffffffff00947802 */ /* 0x000fe40000000f00 */
[----:B------:R-:W-:Y:S02]  /*2d00*/  MOV R104, 0x2d20 ;  /* 0x00002d2000687802 */ /* 0x000fe40000000f00 */
[----:B------:R-:W-:Y:S05]  /*2d10*/  CALL.REL.NOINC `($__internal_49_$__cuda_sm70_shflsync_bfly_p) ;  /* 0x000005c000007944 */ /* 0x000fea0003c00000 */
[----:B01----:R-:W-:Y:S01]  /*2d20*/  FADD.FTZ R150, R150, R151 ;  /* 0x0000009796967221 */ /* 0x003fe20000010000 */
[----:B------:R-:W-:Y:S01]  /*2d30*/  HFMA2.MMA R151, -RZ, RZ, 0, 4.76837158203125e-07 ;  /* 0x00000008ff977435 */ /* 0x000fe200000001ff */
[----:B------:R-:W-:Y:S02]  /*2d40*/  MOV R103, 0x1f ;  /* 0x0000001f00677802 */ /* 0x000fe40000000f00 */
[----:B------:R-:W-:Y:S02]  /*2d50*/  MOV R148, 0xffffffff ;  /* 0xffffffff00947802 */ /* 0x000fe40000000f00 */
[----:B------:R-:W-:Y:S02]  /*2d60*/  MOV R104, 0x2d80 ;  /* 0x00002d8000687802 */ /* 0x000fe40000000f00 */
[----:B------:R-:W-:Y:S05]  /*2d70*/  CALL.REL.NOINC `($__internal_49_$__cuda_sm70_shflsync_bfly_p) ;  /* 0x0000056000007944 */ /* 0x000fea0003c00000 */
[----:B01----:R-:W-:Y:S01]  /*2d80*/  FADD.FTZ R150, R150, R151 ;  /* 0x0000009796967221 */ /* 0x003fe20000010000 */
[----:B------:R-:W-:Y:S01]  /*2d90*/  HFMA2.MMA R151, -RZ, RZ, 0, 9.5367431640625e-07 ;  /* 0x00000010ff977435 */ /* 0x000fe200000001ff */
[----:B------:R-:W-:-:S02]  /*2da0*/  MOV R103, 0x1f ;  /* 0x0000001f00677802 */ /* 0x000fc40000000f00 */
[----:B------:R-:W-:Y:S02]  /*2db0*/  MOV R148, 0xffffffff ;  /* 0xffffffff00947802 */ /* 0x000fe40000000f00 */
[----:B------:R-:W-:Y:S02]  /*2dc0*/  MOV R104, 0x2de0 ;  /* 0x00002de000687802 */ /* 0x000fe40000000f00 */
[----:B------:R-:W-:Y:S05]  /*2dd0*/  CALL.REL.NOINC `($__internal_49_$__cuda_sm70_shflsync_bfly_p) ;  /* 0x0000050000007944 */ /* 0x000fea0003c00000 */
        /* <DEDUP_REMOVED lines=54> */
[----:B------:R-:W-:Y:S05]  /*3140*/  CALL.REL.NOINC `($__internal_49_$__cuda_sm70_shflsync_bfly_p) ;  /* 0x0000019000007944 */ /* 0x000fea0003c00000 */
[----:B01----:R-:W-:Y:S01]  /*3150*/  FADD.FTZ R150, R150, R151 ;  /* 0x0000009796967221 */ /* 0x003fe20000010000 */
[----:B------:R-:W-:Y:S01]  /*3160*/  HFMA2.MMA R151, -RZ, RZ, 0, 1.1920928955078125e-07 ;  /* 0x00000002ff977435 */ /* 0x000fe200000001ff */
[----:B------:R-:W-:Y:S02]  /*3170*/  MOV R103, 0x1f ;  /* 0x0000001f00677802 */ /* 0x000fe40000000f00 */
[----:B------:R-:W-:Y:S02]  /*3180*/  MOV R148, 0xffffffff ;  /* 0xffffffff00947802 */ /* 0x000fe40000000f00 */
[----:B------:R-:W-:Y:S02]  /*3190*/  MOV R104, 0x31b0 ;  /* 0x000031b000687802 */ /* 0x000fe40000000f00 */
[----:B------:R-:W-:Y:S05]  /*31a0*/  CALL.REL.NOINC `($__internal_49_$__cuda_sm70_shflsync_bfly_p) ;  /* 0x0000013000007944 */ /* 0x000fea0003c00000 */
        /* <DEDUP_REMOVED lines=18> */
[----:B01----:R-:W-:Y:S05]  /*32d0*/  BRA `(.L_x_12090) ;  /* 0xffffebd000007947 */ /* 0x003fea000383ffff */
        .weak           $__internal_49_$__cuda_sm70_shflsync_bfly_p
        .type           $__internal_49_$__cuda_sm70_shflsync_bfly_p,@function
        .size           $__internal_49_$__cuda_sm70_shflsync_bfly_p,(.L_x_20029 - $__internal_49_$__cuda_sm70_shflsync_bfly_p)
$__internal_49_$__cuda_sm70_shflsync_bfly_p:
[----:B------:R-:W-:Y:S01]  /*32e0*/  HFMA2.MMA R105, -RZ, RZ, 0, 0 ;  /* 0x00000000ff697435 */ /* 0x000fe200000001ff */
[----:B------:R-:W-:Y:S04]  /*32f0*/  WARPSYNC R148 ;  /* 0x0000009400007348 */ /* 0x000fe80003800000 */
[----:B------:R0:W1:Y:S01]  /*3300*/  SHFL.BFLY PT, R151, R150, R151, R103 ;  /* 0x0c00009796977389 */ /* 0x00006200000e0067 */
[----:B------:R-:W-:Y:S05]  /*3310*/  RET.REL.NODEC R104 `(_ZN10layer_norm31ln_parallel_residual_fwd_kernelINS_13Kernel_traitsI6__halfS2_fS2_fjLj3072ELj1ELj1ELj4ELj16ENS_18Kernel_traits_baseILj3072ES2_S2_fS2_fjLj128EEEEELb0ELb0ELb1EEEvNS_9FwdParamsE) ;  /* 0xffffcce068007950 */ /* 0x000fea0003c3ffff */
.L_x_12091:
        /* <DEDUP_REMOVED lines=14> */
.L_x_20029:


//--------------------- .text._ZN10layer_norm31ln_parallel_residual_fwd_kernelINS_13Kernel_traitsI6__halfS2_fS2_fjLj3072ELj1ELj1ELj4ELj16ENS_18Kernel_traits_baseILj3072ES2_S2_fS2_fjLj128EEEEELb0ELb1ELb0EEEvNS_9FwdParamsE --------------------------
	.section	.text._ZN10layer_norm31ln_parallel_residual_fwd_kernelINS_13Kernel_traitsI6__halfS2_fS2_fjLj3072ELj1ELj1ELj4ELj16ENS_18Kernel_traits_baseILj3072ES2_S2_fS2_fjLj128EEEEELb0ELb1ELb0EEEvNS_9FwdParamsE,"ax",@progbits
	.sectioninfo	@"SHI_REGISTERS=111"
	.align	128
        .global         _ZN10layer_norm31ln_parallel_residual_fwd_kernelINS_13Kernel_traitsI6__halfS2_fS2_fjLj3072ELj1ELj1ELj4ELj16ENS_18Kernel_traits_baseILj3072ES2_S2_fS2_fjLj128EEEEELb0ELb1ELb0EEEvNS_9FwdParamsE
        .type           _ZN10layer_norm31ln_parallel_residual_fwd_kernelINS_13Kernel_traitsI6__halfS2_fS2_fjLj3072ELj1ELj1ELj4ELj16ENS_18Kernel_traits_baseILj3072ES2_S2_fS2_fjLj128EEEEELb0ELb1ELb0EEEvNS_9FwdParamsE,@function
        .size           _ZN10layer_norm31ln_parallel_residual_fwd_kernelINS_13Kernel_traitsI6__halfS2_fS2_fjLj3072ELj1ELj1ELj4ELj16ENS_18Kernel_traits_baseILj3072ES2_S2_fS2_fjLj128EEEEELb0ELb1ELb0EEEvNS_9FwdParamsE,(.L_x_20030 - _ZN10layer_norm31ln_parallel_residual_fwd_kernelINS_13Kernel_traitsI6__halfS2_fS2_fjLj3072ELj1ELj1ELj4ELj16ENS_18Kernel_traits_baseILj3072ES2_S2_fS2_fjLj128EEEEELb0ELb1ELb0EEEvNS_9FwdParamsE)
        .other          _ZN10layer_norm31ln_parallel_residual_fwd_kernelINS_13Kernel_traitsI6__halfS2_fS2_fjLj3072ELj1ELj1ELj4ELj16ENS_18Kernel_traits_baseILj3072ES2_S2_fS2_fjLj128EEEEELb0ELb1ELb0EEEvNS_9FwdParamsE,@"STO_CUDA_ENTRY STV_DEFAULT"
_ZN10layer_norm31ln_parallel_residual_fwd_kernelINS_13Kernel_traitsI6__halfS2_fS2_fjLj3072ELj1ELj1ELj4ELj16ENS_18Kernel_traits_baseILj3072ES2_S2_fS2_fjLj128EEEEELb0ELb1ELb0EEEvNS_9FwdParamsE:
.text._ZN10layer_norm31ln_parallel_residual_fwd_kernelINS_13Kernel_traitsI6__halfS2_fS2_fjLj3072ELj1ELj1ELj4ELj16ENS_18Kernel_traits_baseILj3072ES2_S2_fS2_fjLj128EEEEELb0ELb1ELb0EEEvNS_9FwdParamsE:
        /* <DEDUP_REMOVED lines=25> */
.L_x_12093:
[----:B0-----:R-:W-:Y:S05]  /*0190*/  BSYNC B0 ;  /* 0x0000000000007941 */ /* 0x001fea0003800000 */
.L_x_12092:
        /* <DEDUP_REMOVED lines=13> */
.L_x_12095:
[----:B0-----:R-:W-:Y:S05]  /*0270*/  BSYNC B0 ;  /* 0x0000000000007941 */ /* 0x001fea0003800000 */
.L_x_12094:
        /* <DEDUP_REMOVED lines=12> */
.L_x_12097:
[----:B0-----:R-:W-:Y:S05]  /*0340*/  BSYNC B0 ;  /* 0x0000000000007941 */ /* 0x001fea0003800000 */
.L_x_12096:
[----:B------:R-:W0:Y:S02]  /*0350*/  S2UR UR6, SR_CTAID.X ;  /* 0x00000000000679c3 */ /* 0x000e240000002500 */
        /* <DEDUP_REMOVED lines=13> */
[----:B------:R-:W-:Y:S01]  /*0430*/  MOV R95, 0x1 ;  /* 0x00000001005f7802 */ /* 0x000fe20000000f00 */
        /* <DEDUP_REMOVED lines=17> */
[----:B------:R-:W-:Y:S01]  /*0550*/  HADD2.F32 R14, -RZ, R5.H1_H1 ;  /* 0x30000005ff0e7230 */ /* 0x000fe20000004100 */
[----:B------:R-:W-:Y:S01]  /*0560*/  IMNMX R41, R41, 0x20, PT ;  /* 0x0000002029297817 */ /* 0x000fe20003800200 */
[--C-:B------:R-:W-:Y:S02]  /*0570*/  HADD2.F32 R5, -RZ, R38.reuse.H0_H0 ;  /* 0x20000026ff057230 */ /* 0x100fe40000004100 */
[----:B------:R-:W-:Y:S01]  /*0580*/  HADD2.F32 R4, -RZ, R38.H1_H1 ;  /* 0x30000026ff047230 */ /* 0x000fe20000004100 */
[----:B------:R-:W-:Y:S01]  /*0590*/  LOP3.LUT R38, R2, 0x3fffffe0, RZ, 0xc0, !PT ;  /* 0x3fffffe002267812 */ /* 0x000fe200078ec0ff */
[--C-:B------:R-:W-:Y:S02]  /*05a0*/  HADD2.F32 R20, -RZ, R18.reuse.H0_H0 ;  /* 0x20000012ff147230 */ /* 0x100fe40000004100 */
[----:B------:R-:W-:Y:S01]  /*05b0*/  HADD2.F32 R21, -RZ, R18.H1_H1 ;  /* 0x30000012ff157230 */ /* 0x000fe20000004100 */
[----:B------:R-:W-:Y:S01]  /*05c0*/  IADD3 R37, R37, R38, RZ ;  /* 0x0000002625257210 */ /* 0x000fe20007ffe0ff */
[--C-:B------:R-:W-:Y:S01]  /*05d0*/  HADD2.F32 R18, -RZ, R19.reuse.H0_H0 ;  /* 0x20000013ff127230 */ /* 0x100fe20000004100 */
[----:B------:R-:W-:Y:S01]  /*05e0*/  IADD3 R41, R38, R41, RZ ;  /* 0x0000002926297210 */ /* 0x000fe20007ffe0ff */
[----:B------:R-:W-:Y:S01]  /*05f0*/  HADD2.F32 R19, -RZ, R19.H1_H1 ;  /* 0x30000013ff137230 */ /* 0x000fe20000004100 */
[----:B------:R-:W-:Y:S01]  /*0600*/  SHF.L.U32 R37, R37, 0x3, RZ ;  /* 0x0000000325257819 */ /* 0x000fe200000006ff */
[--C-:B------:R-:W-:Y:S01]  /*0610*/  HADD2.F32 R3, -RZ, R39.reuse.H0_H0 ;  /* 0x20000027ff037230 */ /* 0x100fe20000004100 */
[----:B------:R-:W-:Y:S01]  /*0620*/  SHF.L.U32 R96, R41, 0x3, RZ ;  /* 0x0000000329607819 */ /* 0x000fe200000006ff */
[----:B------:R-:W-:-:S02]  /*0630*/  HADD2.F32 R2, -RZ, R39.H1_H1 ;  /* 0x30000027ff027230 */ /* 0x000fc40000004100 */
[--C-:B------:R-:W-:Y:S01]  /*0640*/  HADD2.F32 R0, -RZ, R32.reuse.H0_H0 ;  /* 0x20000020ff007230 */ /* 0x100fe20000004100 */
[----:B------:R-:W0:Y:S01]  /*0650*/  I2F.U32 R37, R37 ;  /* 0x0000002500257306 */ /* 0x000e220000201000 */
[----:B------:R-:W-:Y:S02]  /*0660*/  HADD2.F32 R69, -RZ, R32.H1_H1 ;  /* 0x30000020ff457230 */ /* 0x000fe40000004100 */
        /* <DEDUP_REMOVED lines=23> */
.L_x_12161:
        /* <DEDUP_REMOVED lines=29> */
.L_x_12100:
[----:B0----5:R-:W-:-:S05]  /*09b0*/  HADD2.F32 R37, -RZ, R24.H0_H0 ;  /* 0x20000018ff257230 */ /* 0x021fca0000004100 */
[----:B------:R-:W-:-:S04]  /*09c0*/  FADD.FTZ R36, R37, R36 ;  /* 0x0000002425247221 */ /* 0x000fc80000010000 */
[----:B------:R-:W-:Y:S02]  /*09d0*/  @P0 FADD.FTZ R36, R28, R36 ;  /* 0x000000241c240221 */ /* 0x000fe40000010000 */
.L_x_12101:
[----:B------:R-:W-:Y:S01]  /*09e0*/  HADD2.F32 R37, -RZ, R40.H1_H1 ;  /* 0x30000028ff257230 */ /* 0x000fe20000004100 */
[----:B------:R-:W-:Y:S05]  /*09f0*/  @P1 BRA `(.L_x_12102) ;  /* 0x0000003000001947 */ /* 0x000fea0003800000 */
[----:B------:R-:W-:Y:S05]  /*0a00*/  @!P0 BRA `(.L_x_12103) ;  /* 0x0000005000008947 */ /* 0x000fea0003800000 */
[----:B-----5:R-:W-:Y:S01]  /*0a10*/  FADD.FTZ R37, R29, R37 ;  /* 0x000000251d257221 */ /* 0x020fe20000010000 */
[----:B------:R-:W-:Y:S05]  /*0a20*/  BRA `(.L_x_12103) ;  /* 0x0000003000007947 */ /* 0x000fea0003800000 */
.L_x_12102:
[----:B-----5:R-:W-:-:S05]  /*0a30*/  HADD2.F32 R38, -RZ, R24.H1_H1 ;  /* 0x30000018ff267230 */ /* 0x020fca0000004100 */
[----:B------:R-:W-:-:S04]  /*0a40*/  FADD.FTZ R37, R38, R37 ;  /* 0x0000002526257221 */ /* 0x000fc80000010000 */
[----:B------:R-:W-:Y:S02]  /*0a50*/  @P0 FADD.FTZ R37, R29, R37 ;  /* 0x000000251d250221 */ /* 0x000fe40000010000 */
.L_x_12103:
[----:B------:R-:W-:Y:S01]  /*0a60*/  HADD2.F32 R38, -RZ, R41.H0_H0 ;  /* 0x20000029ff267230 */ /* 0x000fe20000004100 */
[----:B------:R-:W-:Y:S05]  /*0a70*/  @P1 BRA `(.L_x_12104) ;  /* 0x0000003000001947 */ /* 0x000fea0003800000 */
[----:B------:R-:W-:Y:S05]  /*0a80*/  @!P0 BRA `(.L_x_12105) ;  /* 0x0000005000008947 */ /* 0x000fea0003800000 */
[----:B-----5:R-:W-:Y:S01]  /*0a90*/  FADD.FTZ R38, R30, R38 ;  /* 0x000000261e267221 */ /* 0x020fe20000010000 */
[----:B------:R-:W-:Y:S05]  /*0aa0*/  BRA `(.L_x_12105) ;  /* 0x0000003000007947 */ /* 0x000fea0003800000 */
.L_x_12104:
[----:B-----5:R-:W-:-:S05]  /*0ab0*/  HADD2.F32 R39, -RZ, R25.H0_H0 ;  /* 0x20000019ff277230 */ /* 0x020fca0000004100 */
[----:B------:R-:W-:-:S04]  /*0ac0*/  FADD.FTZ R38, R39, R38 ;  /* 0x0000002627267221 */ /* 0x000fc80000010000 */
[----:B------:R-:W-:Y:S02]  /*0ad0*/  @P0 FADD.FTZ R38, R30, R38 ;  /* 0x000000261e260221 */ /* 0x000fe40000010000 */
.L_x_12105:
[----:B------:R-:W-:Y:S01]  /*0ae0*/  HADD2.F32 R39, -RZ, R41.H1_H1 ;  /* 0x30000029ff277230 */ /* 0x000fe20000004100 */
[----:B------:R-:W-:Y:S05]  /*0af0*/  @P1 BRA `(.L_x_12106) ;  /* 0x0000003000001947 */ /* 0x000fea0003800000 */
[----:B------:R-:W-:Y:S05]  /*0b00*/  @!P0 BRA `(.L_x_12107) ;  /* 0x0000005000008947 */ /* 0x000fea0003800000 */
[----:B-----5:R-:W-:Y:S01]  /*0b10*/  FADD.FTZ R39, R31, R39 ;  /* 0x000000271f277221 */ /* 0x020fe20000010000 */
[----:B------:R-:W-:Y:S05]  /*0b20*/  BRA `(.L_x_12107) ;  /* 0x0000003000007947 */ /* 0x000fea0003800000 */
.L_x_12106:
[----:B-----5:R-:W-:-:S05]  /*0b30*/  HADD2.F32 R40, -RZ, R25.H1_H1 ;  /* 0x30000019ff287230 */ /* 0x020fca0000004100 */
[----:B------:R-:W-:-:S04]  /*0b40*/  FADD.FTZ R39, R40, R39 ;  /* 0x0000002728277221 */ /* 0x000fc80000010000 */
[----:B------:R-:W-:Y:S02]  /*0b50*/  @P0 FADD.FTZ R39, R31, R39 ;  /* 0x000000271f270221 */ /* 0x000fe40000010000 */
.L_x_12107:
[----:B------:R-:W-:Y:S01]  /*0b60*/  HADD2.F32 R40, -RZ, R42.H0_H0 ;  /* 0x2000002aff287230 */ /* 0x000fe20000004100 */
[----:B------:R-:W-:Y:S05]  /*0b70*/  @P1 BRA `(.L_x_12108) ;  /* 0x0000003000001947 */ /* 0x000fea0003800000 */
[----:B------:R-:W-:Y:S05]  /*0b80*/  @!P0 BRA `(.L_x_12109) ;  /* 0x0000005000008947 */ /* 0x000fea0003800000 */
[----:B-----5:R-:W-:Y:S01]  /*0b90*/  FADD.FTZ R40, R32, R40 ;  /* 0x0000002820287221 */ /* 0x020fe20000010000 */
[----:B------:R-:W-:Y:S05]  /*0ba0*/  BRA `(.L_x_12109) ;  /* 0x0000003000007947 */ /* 0x000fea0003800000 */
.L_x_12108:
[----:B-----5:R-:W-:-:S05]  /*0bb0*/  HADD2.F32 R41, -RZ, R26.H0_H0 ;  /* 0x2000001aff297230 */ /* 0x020fca0000004100 */
[----:B------:R-:W-:-:S04]  /*0bc0*/  FADD.FTZ R40, R41, R40 ;  /* 0x0000002829287221 */ /* 0x000fc80000010000 */
[----:B------:R-:W-:Y:S02]  /*0bd0*/  @P0 FADD.FTZ R40, R32, R40 ;  /* 0x0000002820280221 */ /* 0x000fe40000010000 */
.L_x_12109:
[----:B------:R-:W-:Y:S01]  /*0be0*/  HADD2.F32 R41, -RZ, R42.H1_H1 ;  /* 0x3000002aff297230 */ /* 0x000fe20000004100 */
[----:B------:R-:W-:Y:S05]  /*0bf0*/  @P1 BRA `(.L_x_12110) ;  /* 0x0000003000001947 */ /* 0x000fea0003800000 */
[----:B------:R-:W-:Y:S05]  /*0c00*/  @!P0 BRA `(.L_x_12111) ;  /* 0x0000005000008947 */ /* 0x000fea0003800000 */
[----:B-----5:R-:W-:Y:S01]  /*0c10*/  FADD.FTZ R41, R33, R41 ;  /* 0x0000002921297221 */ /* 0x020fe20000010000 */
[----:B------:R-:W-:Y:S05]  /*0c20*/  BRA `(.L_x_12111) ;  /* 0x0000003000007947 */ /* 0x000fea0003800000 */
.L_x_12110:
[----:B-----5:R-:W-:-:S05]  /*0c30*/  HADD2.F32 R42, -RZ, R26.H1_H1 ;  /* 0x3000001aff2a7230 */ /* 0x020fca0000004100 */
[----:B------:R-:W-:-:S04]  /*0c40*/  FADD.FTZ R41, R42, R41 ;  /* 0x000000292a297221 */ /* 0x000fc80000010000 */
[----:B------:R-:W-:Y:S02]  /*0c50*/  @P0 FADD.FTZ R41, R33, R41 ;  /* 0x0000002921290221 */ /* 0x000fe40000010000 */
.L_x_12111:
[----:B------:R-:W-:Y:S01]  /*0c60*/  HADD2.F32 R42, -RZ, R43.H0_H0 ;  /* 0x2000002bff2a7230 */ /* 0x000fe20000004100 */
[----:B------:R-:W-:Y:S05]  /*0c70*/  @P1 BRA `(.L_x_12112) ;  /* 0x0000003000001947 */ /* 0x000fea0003800000 */
[----:B------:R-:W-:Y:S05]  /*0c80*/  @!P0 BRA `(.L_x_12113) ;  /* 0x0000005000008947 */ /* 0x000fea0003800000 */
[----:B-----5:R-:W-:Y:S01]  /*0c90*/  FADD.FTZ R42, R34, R42 ;  /* 0x0000002a222a7221 */ /* 0x020fe20000010000 */
[----:B------:R-:W-:Y:S05]  /*0ca0*/  BRA `(.L_x_12113) ;  /* 0x0000003000007947 */ /* 0x000fea0003800000 */
.L_x_12112:
[----:B-----5:R-:W-:-:S05]  /*0cb0*/  HADD2.F32 R61, -RZ, R27.H0_H0 ;  /* 0x2000001bff3d7230 */ /* 0x020fca0000004100 */
[----:B------:R-:W-:-:S04]  /*0cc0*/  FADD.FTZ R42, R61, R42 ;  /* 0x0000002a3d2a7221 */ /* 0x000fc80000010000 */
[----:B------:R-:W-:Y:S02]  /*0cd0*/  @P0 FADD.FTZ R42, R34, R42 ;  /* 0x0000002a222a0221 */ /* 0x000fe40000010000 */
.L_x_12113:
[----:B------:R-:W-:Y:S01]  /*0ce0*/  HADD2.F32 R43, -RZ, R43.H1_H1 ;  /* 0x3000002bff2b7230 */ /* 0x000fe20000004100 */
[----:B------:R-:W-:Y:S05]  /*0cf0*/  @P1 BRA `(.L_x_12114) ;  /* 0x0000003000001947 */ /* 0x000fea0003800000 */
[----:B------:R-:W-:Y:S05]  /*0d00*/  @!P0 BRA `(.L_x_12115) ;  /* 0x0000005000008947 */ /* 0x000fea0003800000 */
[----:B-----5:R-:W-:Y:S01]  /*0d10*/  FADD.FTZ R43, R35, R43 ;  /* 0x0000002b232b7221 */ /* 0x020fe20000010000 */
[----:B------:R-:W-:Y:S05]  /*0d20*/  BRA `(.L_x_12115) ;  /* 0x0000003000007947 */ /* 0x000fea0003800000 */
.L_x_12114:
[----:B-----5:R-:W-:-:S05]  /*0d30*/  HADD2.F32 R60, -RZ, R27.H1_H1 ;  /* 0x3000001bff3c7230 */ /* 0x020fca0000004100 */
[----:B------:R-:W-:-:S04]  /*0d40*/  FADD.FTZ R43, R60, R43 ;  /* 0x0000002b3c2b7221 */ /* 0x000fc80000010000 */
[----:B------:R-:W-:Y:S02]  /*0d50*/  @P0 FADD.FTZ R43, R35, R43 ;  /* 0x0000002b232b0221 */ /* 0x000fe40000010000 */
.L_x_12115:
[C---:B------:R-:W-:Y:S02]  /*0d60*/  LEA R60, P0, R97.reuse, c[0x0][0x188], 0x5 ;  /* 0x00006200613c7a11 */ /* 0x040fe400078028ff */
[C---:B------:R-:W-:Y:S02]  /*0d70*/  IADD3 R62, R97.reuse, 0x80, RZ ;  /* 0x00000080613e7810 */ /* 0x040fe40007ffe0ff */
[----:B------:R-:W-:-:S05]  /*0d80*/  LEA.HI.X R61, R97, c[0x0][0x18c], RZ, 0x5, P0 ;  /* 0x00006300613d7a11 */ /* 0x000fca00000f2cff */
[----:B------:R0:W-:Y:S04]  /*0d90*/  STG.E.128 [R60.64], R36 ;  /* 0x000000243c007986 */ /* 0x0001e8000c101d04 */
[----:B------:R0:W-:Y:S02]  /*0da0*/  STG.E.128 [R60.64+0x10], R40 ;  /* 0x000010283c007986 */ /* 0x0001e4000c101d04 */
.L_x_12099:
[----:B------:R-:W-:Y:S05]  /*0db0*/  BSYNC B0 ;  /* 0x0000000000007941 */ /* 0x000fea0003800000 */
.L_x_12098:
        /* <DEDUP_REMOVED lines=23> */
.L_x_12118:
[----:B0----5:R-:W-:-:S05]  /*0f30*/  HADD2.F32 R45, -RZ, R24.H0_H0 ;  /* 0x20000018ff2d7230 */ /* 0x021fca0000004100 */
[----:B------:R-:W-:-:S04]  /*0f40*/  FADD.FTZ R44, R45, R44 ;  /* 0x0000002c2d2c7221 */ /* 0x000fc80000010000 */
[----:B------:R-:W-:Y:S02]  /*0f50*/  @P0 FADD.FTZ R44, R28, R44 ;  /* 0x0000002c1c2c0221 */ /* 0x000fe40000010000 */
.L_x_12119:
[----:B------:R-:W-:Y:S01]  /*0f60*/  HADD2.F32 R45, -RZ, R48.H1_H1 ;  /* 0x30000030ff2d7230 */ /* 0x000fe20000004100 */
[----:B------:R-:W-:Y:S05]  /*0f70*/  @P1 BRA `(.L_x_12120) ;  /* 0x0000003000001947 */ /* 0x000fea0003800000 */
[----:B------:R-:W-:Y:S05]  /*0f80*/  @!P0 BRA `(.L_x_12121) ;  /* 0x0000005000008947 */ /* 0x000fea0003800000 */
[----:B-----5:R-:W-:Y:S01]  /*0f90*/  FADD.FTZ R45, R29, R45 ;  /* 0x0000002d1d2d7221 */ /* 0x020fe20000010000 */
[----:B------:R-:W-:Y:S05]  /*0fa0*/  BRA `(.L_x_12121) ;  /* 0x0000003000007947 */ /* 0x000fea0003800000 */
.L_x_12120:
[----:B-----5:R-:W-:-:S05]  /*0fb0*/  HADD2.F32 R46, -RZ, R24.H1_H1 ;  /* 0x30000018ff2e7230 */ /* 0x020fca0000004100 */
[----:B------:R-:W-:-:S04]  /*0fc0*/  FADD.FTZ R45, R46, R45 ;  /* 0x0000002d2e2d7221 */ /* 0x000fc80000010000 */
[----:B------:R-:W-:Y:S02]  /*0fd0*/  @P0 FADD.FTZ R45, R29, R45 ;  /* 0x0000002d1d2d0221 */ /* 0x000fe40000010000 */
.L_x_12121:
[----:B------:R-:W-:Y:S01]  /*0fe0*/  HADD2.F32 R46, -RZ, R49.H0_H0 ;  /* 0x20000031ff2e7230 */ /* 0x000fe20000004100 */
[----:B------:R-:W-:Y:S05]  /*0ff0*/  @P1 BRA `(.L_x_12122) ;  /* 0x0000003000001947 */ /* 0x000fea0003800000 */
[----:B------:R-:W-:Y:S05]  /*1000*/  @!P0 BRA `(.L_x_12123) ;  /* 0x0000005000008947 */ /* 0x000fea0003800000 */
[----:B-----5:R-:W-:Y:S01]  /*1010*/  FADD.FTZ R46, R30, R46 ;  /* 0x0000002e1e2e7221 */ /* 0x020fe20000010000 */
[----:B------:R-:W-:Y:S05]  /*1020*/  BRA `(.L_x_12123) ;  /* 0x0000003000007947 */ /* 0x000fea0003800000 */
.L_x_12122:
[----:B-----5:R-:W-:-:S05]  /*1030*/  HADD2.F32 R47, -RZ, R25.H0_H0 ;  /* 0x20000019ff2f7230 */ /* 0x020fca0000004100 */
[----:B------:R-:W-:-:S04]  /*1040*/  FADD.FTZ R46, R47, R46 ;  /* 0x0000002e2f2e7221 */ /* 0x000fc80000010000 */
[----:B------:R-:W-:Y:S02]  /*1050*/  @P0 FADD.FTZ R46, R30, R46 ;  /* 0x0000002e1e2e0221 */ /* 0x000fe40000010000 */
.L_x_12123:
[----:B------:R-:W-:Y:S01]  /*1060*/  HADD2.F32 R47, -RZ, R49.H1_H1 ;  /* 0x30000031ff2f7230 */ /* 0x000fe20000004100 */
[----:B------:R-:W-:Y:S05]  /*1070*/  @P1 BRA `(.L_x_12124) ;  /* 0x0000003000001947 */ /* 0x000fea0003800000 */
[----:B------:R-:W-:Y:S05]  /*1080*/  @!P0 BRA `(.L_x_12125) ;  /* 0x0000005000008947 */ /* 0x000fea0003800000 */
[----:B-----5:R-:W-:Y:S01]  /*1090*/  FADD.FTZ R47, R31, R47 ;  /* 0x0000002f1f2f7221 */ /* 0x020fe20000010000 */
[----:B------:R-:W-:Y:S05]  /*10a0*/  BRA `(.L_x_12125) ;  /* 0x0000003000007947 */ /* 0x000fea0003800000 */
.L_x_12124:
[----:B-----5:R-:W-:-:S05]  /*10b0*/  HADD2.F32 R48, -RZ, R25.H1_H1 ;  /* 0x30000019ff307230 */ /* 0x020fca0000004100 */
[----:B------:R-:W-:-:S04]  /*10c0*/  FADD.FTZ R47, R48, R47 ;  /* 0x0000002f302f7221 */ /* 0x000fc80000010000 */
[----:B------:R-:W-:Y:S02]  /*10d0*/  @P0 FADD.FTZ R47, R31, R47 ;  /* 0x0000002f1f2f0221 */ /* 0x000fe40000010000 */
.L_x_12125:
[----:B------:R-:W-:Y:S01]  /*10e0*/  HADD2.F32 R48, -RZ, R50.H0_H0 ;  /* 0x20000032ff307230 */ /* 0x000fe20000004100 */
[----:B------:R-:W-:Y:S05]  /*10f0*/  @P1 BRA `(.L_x_12126) ;  /* 0x0000003000001947 */ /* 0x000fea0003800000 */
[----:B------:R-:W-:Y:S05]  /*1100*/  @!P0 BRA `(.L_x_12127) ;  /* 0x0000005000008947 */ /* 0x000fea0003800000 */
[----:B-----5:R-:W-:Y:S01]  /*1110*/  FADD.FTZ R48, R32, R48 ;  /* 0x0000003020307221 */ /* 0x020fe20000010000 */
[----:B------:R-:W-:Y:S05]  /*1120*/  BRA `(.L_x_12127) ;  /* 0x0000003000007947 */ /* 0x000fea0003800000 */
.L_x_12126:
[----:B-----5:R-:W-:-:S05]  /*1130*/  HADD2.F32 R49, -RZ, R26.H0_H0 ;  /* 0x2000001aff317230 */ /* 0x020fca0000004100 */
[----:B------:R-:W-:-:S04]  /*1140*/  FADD.FTZ R48, R49, R48 ;  /* 0x0000003031307221 */ /* 0x000fc80000010000 */
[----:B------:R-:W-:Y:S02]  /*1150*/  @P0 FADD.FTZ R48, R32, R48 ;  /* 0x0000003020300221 */ /* 0x000fe40000010000 */
.L_x_12127:
[----:B------:R-:W-:Y:S01]  /*1160*/  HADD2.F32 R49, -RZ, R50.H1_H1 ;  /* 0x30000032ff317230 */ /* 0x000fe20000004100 */
[----:B------:R-:W-:Y:S05]  /*1170*/  @P1 BRA `(.L_x_12128) ;  /* 0x0000003000001947 */ /* 0x000fea0003800000 */
[----:B------:R-:W-:Y:S05]  /*1180*/  @!P0 BRA `(.L_x_12129) ;  /* 0x0000005000008947 */ /* 0x000fea0003800000 */
[----:B-----5:R-:W-:Y:S01]  /*1190*/  FADD.FTZ R49, R33, R49 ;  /* 0x0000003121317221 */ /* 0x020fe20000010000 */
[----:B------:R-:W-:Y:S05]  /*11a0*/  BRA `(.L_x_12129) ;  /* 0x0000003000007947 */ /* 0x000fea0003800000 */
.L_x_12128:
[----:B-----5:R-:W-:-:S05]  /*11b0*/  HADD2.F32 R50, -RZ, R26.H1_H1 ;  /* 0x3000001aff327230 */ /* 0x020fca0000004100 */
[----:B------:R-:W-:-:S04]  /*11c0*/  FADD.FTZ R49, R50, R49 ;  /* 0x0000003132317221 */ /* 0x000fc80000010000 */
[----:B------:R-:W-:Y:S02]  /*11d0*/  @P0 FADD.FTZ R49, R33, R49 ;  /* 0x0000003121310221 */ /* 0x000fe40000010000 */
.L_x_12129:
[----:B------:R-:W-:Y:S01]  /*11e0*/  HADD2.F32 R50, -RZ, R51.H0_H0 ;  /* 0x20000033ff327230 */ /* 0x000fe20000004100 */
[----:B------:R-:W-:Y:S05]  /*11f0*/  @P1 BRA `(.L_x_12130) ;  /* 0x0000003000001947 */ /* 0x000fea0003800000 */
[----:B------:R-:W-:Y:S05]  /*1200*/  @!P0 BRA `(.L_x_12131) ;  /* 0x0000005000008947 */ /* 0x000fea0003800000 */
[----:B-----5:R-:W-:Y:S01]  /*1210*/  FADD.FTZ R50, R34, R50 ;  /* 0x0000003222327221 */ /* 0x020fe20000010000 */
[----:B------:R-:W-:Y:S05]  /*1220*/  BRA `(.L_x_12131) ;  /* 0x0000003000007947 */ /* 0x000fea0003800000 */
.L_x_12130:
[----:B-----5:R-:W-:-:S05]  /*1230*/  HADD2.F32 R61, -RZ, R27.H0_H0 ;  /* 0x2000001bff3d7230 */ /* 0x020fca0000004100 */
[----:B------:R-:W-:-:S04]  /*1240*/  FADD.FTZ R50, R61, R50 ;  /* 0x000000323d327221 */ /* 0x000fc80000010000 */
[----:B------:R-:W-:Y:S02]  /*1250*/  @P0 FADD.FTZ R50, R34, R50 ;  /* 0x0000003222320221 */ /* 0x000fe40000010000 */
.L_x_12131:
[----:B------:R-:W-:Y:S01]  /*1260*/  HADD2.F32 R51, -RZ, R51.H1_H1 ;  /* 0x30000033ff337230 */ /* 0x000fe20000004100 */
[----:B------:R-:W-:Y:S05]  /*1270*/  @P1 BRA `(.L_x_12132) ;  /* 0x0000003000001947 */ /* 0x000fea0003800000 */
[----:B------:R-:W-:Y:S05]  /*1280*/  @!P0 BRA `(.L_x_12133) ;  /* 0x0000005000008947 */ /* 0x000fea0003800000 */
[----:B-----5:R-:W-:Y:S01]  /*1290*/  FADD.FTZ R51, R35, R51 ;  /* 0x0000003323337221 */ /* 0x020fe20000010000 */
[----:B------:R-:W-:Y:S05]  /*12a0*/  BRA `(.L_x_12133) ;  /* 0x0000003000007947 */ /* 0x000fea0003800000 */
.L_x_12132:
[----:B-----5:R-:W-:-:S05]  /*12b0*/  HADD2.F32 R60, -RZ, R27.H1_H1 ;  /* 0x3000001bff3c7230 */ /* 0x020fca0000004100 */
[----:B------:R-:W-:-:S04]  /*12c0*/  FADD.FTZ R51, R60, R51 ;  /* 0x000000333c337221 */ /* 0x000fc80000010000 */
[----:B------:R-:W-:Y:S02]  /*12d0*/  @P0 FADD.FTZ R51, R35, R51 ;  /* 0x0000003323330221 */ /* 0x000fe40000010000 */
.L_x_12133:
[----:B------:R-:W-:-:S04]  /*12e0*/  LEA R60, P0, R62, c[0x0][0x188], 0x5 ;  /* 0x000062003e3c7a11 */ /* 0x000fc800078028ff */
[C---:B------:R-:W-:Y:S02]  /*12f0*/  LEA.HI.X R61, R62.reuse, c[0x0][0x18c], RZ, 0x5, P0 ;  /* 0x000063003e3d7a11 */ /* 0x040fe400000f2cff */
[----:B------:R-:W-:-:S03]  /*1300*/  IADD3 R62, R62, 0x80, RZ ;  /* 0x000000803e3e7810 */ /* 0x000fc60007ffe0ff */
[----:B------:R0:W-:Y:S04]  /*1310*/  STG.E.128 [R60.64], R44 ;  /* 0x0000002c3c007986 */ /* 0x0001e8000c101d04 */
[----:B------:R0:W-:Y:S02]  /*1320*/  STG.E.128 [R60.64+0x10], R48 ;  /* 0x000010303c007986 */ /* 0x0001e4000c101d04 */
.L_x_12117:
[----:B------:R-:W-:Y:S05]  /*1330*/  BSYNC B0 ;  /* 0x0000000000007941 */ /* 0x000fea0003800000 */
.L_x_12116:
        /* <DEDUP_REMOVED lines=23> */
.L_x_12136:
[----:B0----5:R-:W-:-:S05]  /*14b0*/  HADD2.F32 R53, -RZ, R24.H0_H0 ;  /* 0x20000018ff357230 */ /* 0x021fca0000004100 */
[----:B------:R-:W-:-:S04]  /*14c0*/  FADD.FTZ R52, R53, R52 ;  /* 0x0000003435347221 */ /* 0x000fc80000010000 */
[----:B------:R-:W-:Y:S02]  /*14d0*/  @P0 FADD.FTZ R52, R28, R52 ;  /* 0x000000341c340221 */ /* 0x000fe40000010000 */
.L_x_12137:
[----:B------:R-:W-:Y:S01]  /*14e0*/  HADD2.F32 R53, -RZ, R56.H1_H1 ;  /* 0x30000038ff357230 */ /* 0x000fe20000004100 */
[----:B------:R-:W-:Y:S05]  /*14f0*/  @P1 BRA `(.L_x_12138) ;  /* 0x0000003000001947 */ /* 0x000fea0003800000 */
[----:B------:R-:W-:Y:S05]  /*1500*/  @!P0 BRA `(.L_x_12139) ;  /* 0x0000005000008947 */ /* 0x000fea0003800000 */
[----:B-----5:R-:W-:Y:S01]  /*1510*/  FADD.FTZ R53, R29, R53 ;  /* 0x000000351d357221 */ /* 0x020fe20000010000 */
[----:B------:R-:W-:Y:S05]  /*1520*/  BRA `(.L_x_12139) ;  /* 0x0000003000007947 */ /* 0x000fea0003800000 */
.L_x_12138:
[----:B-----5:R-:W-:-:S05]  /*1530*/  HADD2.F32 R54, -RZ, R24.H1_H1 ;  /* 0x30000018ff367230 */ /* 0x020fca0000004100 */
[----:B------:R-:W-:-:S04]  /*1540*/  FADD.FTZ R53, R54, R53 ;  /* 0x0000003536357221 */ /* 0x000fc80000010000 */
[----:B------:R-:W-:Y:S02]  /*1550*/  @P0 FADD.FTZ R53, R29, R53 ;  /* 0x000000351d350221 */ /* 0x000fe40000010000 */
.L_x_12139:
[----:B------:R-:W-:Y:S01]  /*1560*/  HADD2.F32 R54, -RZ, R57.H0_H0 ;  /* 0x20000039ff367230 */ /* 0x000fe20000004100 */
[----:B------:R-:W-:Y:S05]  /*1570*/  @P1 BRA `(.L_x_12140) ;  /* 0x0000003000001947 */ /* 0x000fea0003800000 */
[----:B------:R-:W-:Y:S05]  /*1580*/  @!P0 BRA `(.L_x_12141) ;  /* 0x0000005000008947 */ /* 0x000fea0003800000 */
[----:B-----5:R-:W-:Y:S01]  /*1590*/  FADD.FTZ R54, R30, R54 ;  /* 0x000000361e367221 */ /* 0x020fe20000010000 */
[----:B------:R-:W-:Y:S05]  /*15a0*/  BRA `(.L_x_12141) ;  /* 0x0000003000007947 */ /* 0x000fea0003800000 */
.L_x_12140:
[----:B-----5:R-:W-:-:S05]  /*15b0*/  HADD2.F32 R55, -RZ, R25.H0_H0 ;  /* 0x20000019ff377230 */ /* 0x020fca0000004100 */
[----:B------:R-:W-:-:S04]  /*15c0*/  FADD.FTZ R54, R55, R54 ;  /* 0x0000003637367221 */ /* 0x000fc80000010000 */
[----:B------:R-:W-:Y:S02]  /*15d0*/  @P0 FADD.FTZ R54, R30, R54 ;  /* 0x000000361e360221 */ /* 0x000fe40000010000 */
.L_x_12141:
[----:B------:R-:W-:Y:S01]  /*15e0*/  HADD2.F32 R55, -RZ, R57.H1_H1 ;  /* 0x30000039ff377230 */ /* 0x000fe20000004100 */
[----:B------:R-:W-:Y:S05]  /*15f0*/  @P1 BRA `(.L_x_12142) ;  /* 0x0000003000001947 */ /* 0x000fea0003800000 */
[----:B------:R-:W-:Y:S05]  /*1600*/  @!P0 BRA `(.L_x_12143) ;  /* 0x0000005000008947 */ /* 0x000fea0003800000 */
[----:B-----5:R-:W-:Y:S01]  /*1610*/  FADD.FTZ R55, R31, R55 ;  /* 0x000000371f377221 */ /* 0x020fe20000010000 */
[----:B------:R-:W-:Y:S05]  /*1620*/  BRA `(.L_x_12143) ;  /* 0x0000003000007947 */ /* 0x000fea0003800000 */
.L_x_12142:
[----:B-----5:R-:W-:-:S05]  /*1630*/  HADD2.F32 R56, -RZ, R25.H1_H1 ;  /* 0x30000019ff387230 */ /* 0x020fca0000004100 */
[----:B------:R-:W-:-:S04]  /*1640*/  FADD.FTZ R55, R56, R55 ;  /* 0x0000003738377221 */ /* 0x000fc80000010000 */
[----:B------:R-:W-:Y:S02]  /*1650*/  @P0 FADD.FTZ R55, R31, R55 ;  /* 0x000000371f370221 */ /* 0x000fe40000010000 */
.L_x_12143:
[----:B------:R-:W-:Y:S01]  /*1660*/  HADD2.F32 R56, -RZ, R58.H0_H0 ;  /* 0x2000003aff387230 */ /* 0x000fe20000004100 */
[----:B------:R-:W-:Y:S05]  /*1670*/  @P1 BRA `(.L_x_12144) ;  /* 0x0000003000001947 */ /* 0x000fea0003800000 */
[----:B------:R-:W-:Y:S05]  /*1680*/  @!P0 BRA `(.L_x_12145) ;  /* 0x0000005000008947 */ /* 0x000fea0003800000 */
[----:B-----5:R-:W-:Y:S01]  /*1690*/  FADD.FTZ R56, R32, R56 ;  /* 0x0000003820387221 */ /* 0x020fe20000010000 */
[----:B------:R-:W-:Y:S05]  /*16a0*/  BRA `(.L_x_12145) ;  /* 0x0000003000007947 */ /* 0x000fea0003800000 */
.L_x_12144:
[----:B-----5:R-:W-:-:S05]  /*16b0*/  HADD2.F32 R57, -RZ, R26.H0_H0 ;  /* 0x2000001aff397230 */ /* 0x020fca0000004100 */
[----:B------:R-:W-:-:S04]  /*16c0*/  FADD.FTZ R56, R57, R56 ;  /* 0x0000003839387221 */ /* 0x000fc80000010000 */
[----:B------:R-:W-:Y:S02]  /*16d0*/  @P0 FADD.FTZ R56, R32, R56 ;  /* 0x0000003820380221 */ /* 0x000fe40000010000 */
.L_x_12145:
[----:B------:R-:W-:Y:S01]  /*16e0*/  HADD2.F32 R57, -RZ, R58.H1_H1 ;  /* 0x3000003aff397230 */ /* 0x000fe20000004100 */
[----:B------:R-:W-:Y:S05]  /*16f0*/  @P1 BRA `(.L_x_12146) ;  /* 0x0000003000001947 */ /* 0x000fea0003800000 */
[----:B------:R-:W-:Y:S05]  /*1700*/  @!P0 BRA `(.L_x_12147) ;  /* 0x0000005000008947 */ /* 0x000fea0003800000 */
[----:B-----5:R-:W-:Y:S01]  /*1710*/  FADD.FTZ R57, R33, R57 ;  /* 0x0000003921397221 */ /* 0x020fe20000010000 */
[----:B------:R-:W-:Y:S05]  /*1720*/  BRA `(.L_x_12147) ;  /* 0x0000003000007947 */ /* 0x000fea0003800000 */
.L_x_12146:
[----:B-----5:R-:W-:-:S05]  /*1730*/  HADD2.F32 R58, -RZ, R26.H1_H1 ;  /* 0x3000001aff3a7230 */ /* 0x020fca0000004100 */
[----:B------:R-:W-:-:S04]  /*1740*/  FADD.FTZ R57, R58, R57 ;  /* 0x000000393a397221 */ /* 0x000fc80000010000 */
[----:B------:R-:W-:Y:S02]  /*1750*/  @P0 FADD.FTZ R57, R33, R57 ;  /* 0x0000003921390221 */ /* 0x000fe40000010000 */
.L_x_12147:
[----:B------:R-:W-:Y:S01]  /*1760*/  HADD2.F32 R58, -RZ, R59.H0_H0 ;  /* 0x2000003bff3a7230 */ /* 0x000fe20000004100 */
[----:B------:R-:W-:Y:S05]  /*1770*/  @P1 BRA `(.L_x_12148) ;  /* 0x0000003000001947 */ /* 0x000fea0003800000 */
[----:B------:R-:W-:Y:S05]  /*1780*/  @!P0 BRA `(.L_x_12149) ;  /* 0x0000005000008947 */ /* 0x000fea0003800000 */
[----:B-----5:R-:W-:Y:S01]  /*1790*/  FADD.FTZ R58, R34, R58 ;  /* 0x0000003a223a7221 */ /* 0x020fe20000010000 */
[----:B------:R-:W-:Y:S05]  /*17a0*/  BRA `(.L_x_12149) ;  /* 0x0000003000007947 */ /* 0x000fea0003800000 */
.L_x_12148:
[----:B-----5:R-:W-:-:S05]  /*17b0*/  HADD2.F32 R61, -RZ, R27.H0_H0 ;  /* 0x2000001bff3d7230 */ /* 0x020fca0000004100 */
[----:B------:R-:W-:-:S04]  /*17c0*/  FADD.FTZ R58, R61, R58 ;  /* 0x0000003a3d3a7221 */ /* 0x000fc80000010000 */
[----:B------:R-:W-:Y:S02]  /*17d0*/  @P0 FADD.FTZ R58, R34, R58 ;  /* 0x0000003a223a0221 */ /* 0x000fe40000010000 */
.L_x_12149:
[----:B------:R-:W-:Y:S01]  /*17e0*/  HADD2.F32 R59, -RZ, R59.H1_H1 ;  /* 0x3000003bff3b7230 */ /* 0x000fe20000004100 */
[----:B------:R-:W-:Y:S05]  /*17f0*/  @P1 BRA `(.L_x_12150) ;  /* 0x0000003000001947 */ /* 0x000fea0003800000 */
[----:B------:R-:W-:Y:S05]  /*1800*/  @!P0 BRA `(.L_x_12151) ;  /* 0x0000005000008947 */ /* 0x000fea0003800000 */
[----:B-----5:R-:W-:Y:S01]  /*1810*/  FADD.FTZ R59, R35, R59 ;  /* 0x0000003b233b7221 */ /* 0x020fe20000010000 */
[----:B------:R-:W-:Y:S05]  /*1820*/  BRA `(.L_x_12151) ;  /* 0x0000003000007947 */ /* 0x000fea0003800000 */
.L_x_12150:
[----:B-----5:R-:W-:-:S05]  /*1830*/  HADD2.F32 R60, -RZ, R27.H1_H1 ;  /* 0x3000001bff3c7230 */ /* 0x020fca0000004100 */
[----:B------:R-:W-:-:S04]  /*1840*/  FADD.FTZ R59, R60, R59 ;  /* 0x0000003b3c3b7221 */ /* 0x000fc80000010000 */
[----:B------:R-:W-:Y:S02]  /*1850*/  @P0 FADD.FTZ R59, R35, R59 ;  /* 0x0000003b233b0221 */ /* 0x000fe40000010000 */
.L_x_12151:
[----:B------:R-:W-:-:S04]  /*1860*/  LEA R60, P0, R62, c[0x0][0x188], 0x5 ;  /* 0x000062003e3c7a11 */ /* 0x000fc800078028ff */
[----:B------:R-:W-:-:S05]  /*1870*/  LEA.HI.X R61, R62, c[0x0][0x18c], RZ, 0x5, P0 ;  /* 0x000063003e3d7a11 */ /* 0x000fca00000f2cff */
[----:B------:R0:W-:Y:S04]  /*1880*/  STG.E.128 [R60.64], R52 ;  /* 0x000000343c007986 */ /* 0x0001e8000c101d04 */
[----:B------:R0:W-:Y:S02]  /*1890*/  STG.E.128 [R60.64+0x10], R56 ;  /* 0x000010383c007986 */ /* 0x0001e4000c101d04 */
.L_x_12135:
[----:B------:R-:W-:Y:S05]  /*18a0*/  BSYNC B0 ;  /* 0x0000000000007941 */ /* 0x000fea0003800000 */
.L_x_12134:
        /* <DEDUP_REMOVED lines=33> */
.L_x_12162:
        /* <DEDUP_REMOVED lines=69> */
.L_x_12163:
        /* <DEDUP_REMOVED lines=67> */
[--C-:B------:R-:W-:Y:S02]  /*2340*/  FADD.FTZ R100, R39, -R98.reuse ;  /* 0x8000006227647221 */ /* 0x100fe40000010000 */
[--C-:B-1----:R-:W-:Y:S02]  /*2350*/  FADD.FTZ R60, R36, -R98.reuse ;  /* 0x80000062243c7221 */ /* 0x102fe40000010000 */
[----:B------:R-:W-:-:S02]  /*2360*/  FADD.FTZ R62, R37, -R98 ;  /* 0x80000062253e7221 */ /* 0x000fc40000010000 */
[----:B------:R-:W-:Y:S02]  /*2370*/  FMUL.FTZ R100, R99, R100 ;  /* 0x0000006463647220 */ /* 0x000fe40000410000 */
[--C-:B------:R-:W-:Y:S02]  /*2380*/  FADD.FTZ R82, R38, -R98.reuse ;  /* 0x8000006226527221 */ /* 0x100fe40000010000 */
[--C-:B------:R-:W-:Y:S02]  /*2390*/  FADD.FTZ R102, R40, -R98.reuse ;  /* 0x8000006228667221 */ /* 0x100fe40000010000 */
[--C-:B------:R-:W-:Y:S02]  /*23a0*/  FADD.FTZ R104, R41, -R98.reuse ;  /* 0x8000006229687221 */ /* 0x100fe40000010000 */
[--C-:B------:R-:W-:Y:S02]  /*23b0*/  FADD.FTZ R106, R42, -R98.reuse ;  /* 0x800000622a6a7221 */ /* 0x100fe40000010000 */
[----:B------:R-:W-:-:S02]  /*23c0*/  FADD.FTZ R108, R43, -R98 ;  /* 0x800000622b6c7221 */ /* 0x000fc40000010000 */
[C---:B------:R-:W-:Y:S02]  /*23d0*/  FMUL.FTZ R60, R99.reuse, R60 ;  /* 0x0000003c633c7220 */ /* 0x040fe40000410000 */
[----:B------:R-:W-:Y:S02]  /*23e0*/  FMUL.FTZ R62, R99, R62 ;  /* 0x0000003e633e7220 */ /* 0x000fe40000410000 */
[----:B------:R-:W-:Y:S01]  /*23f0*/  FFMA.FTZ R63, R23, R100, R14 ;  /* 0x00000064173f7223 */ /* 0x000fe2000001000e */
[----:B------:R-:W-:Y:S01]  /*2400*/  HFMA2.MMA R100, -RZ, RZ, 0, 9.5367431640625e-07 ;  /* 0x00000010ff647435 */ /* 0x000fe200000001ff */
        /* <DEDUP_REMOVED lines=15> */
[C---:B------:R-:W-:Y:S01]  /*2500*/  IMAD.WIDE.U32 R82, R97.reuse, R100, c[0x0][0x208] ;  /* 0x0000820061527625 */ /* 0x040fe200078e0064 */
[----:B------:R-:W-:Y:S02]  /*2510*/  IADD3 R97, R97, 0x80, RZ ;  /* 0x0000008061617810 */ /* 0x000fe40007ffe0ff */
[----:B------:R-:W-:-:S05]  /*2520*/  F2FP.PACK_AB R63, R101, R106 ;  /* 0x0000006a653f723e */ /* 0x000fca00000000ff */
[----:B------:R0:W-:Y:S02]  /*2530*/  STG.E.128 [R82.64], R60 ;  /* 0x0000003c52007986 */ /* 0x0001e4000c101d04 */
.L_x_12155:
[----:B------:R-:W-:Y:S05]  /*2540*/  BSYNC B0 ;  /* 0x0000000000007941 */ /* 0x000fea0003800000 */
.L_x_12154:
        /* <DEDUP_REMOVED lines=22> */
[----:B------:R-:W-:Y:S01]  /*26b0*/  MOV R100, 0x10 ;  /* 0x0000001000647802 */ /* 0x000fe20000000f00 */
[----:B------:R-:W-:Y:S01]  /*26c0*/  FFMA.FTZ R62, R5, R102, R70 ;  /* 0x00000066053e7223 */ /* 0x000fe20000010046 */
[----:B------:R-:W-:Y:S01]  /*26d0*/  F2FP.PACK_AB R60, R61, R60 ;  /* 0x0000003c3d3c723e */ /* 0x000fe200000000ff */
        /* <DEDUP_REMOVED lines=9> */
.L_x_12157:
[----:B------:R-:W-:Y:S05]  /*2770*/  BSYNC B0 ;  /* 0x0000000000007941 */ /* 0x000fea0003800000 */
.L_x_12156:
[----:B------:R-:W-:Y:S01]  /*2780*/  BSSY B0, `(.L_x_12158) ;  /* 0x0000021000007945 */ /* 0x000fe20003800000 */
[----:B------:R-:W-:Y:S05]  /*2790*/  @!P2 BRA `(.L_x_12159) ;  /* 0x000001f00000a947 */ /* 0x000fea0003800000 */
[--C-:B0-----:R-:W-:Y:S02]  /*27a0*/  FADD.FTZ R82, R54, -R98.reuse ;  /* 0x8000006236527221 */ /* 0x101fe40000010000 */
[--C-:B-1----:R-:W-:Y:S02]  /*27b0*/  FADD.FTZ R60, R52, -R98.reuse ;  /* 0x80000062343c7221 */ /* 0x102fe40000010000 */
[----:B------:R-:W-:Y:S02]  /*27c0*/  FMUL.FTZ R82, R99, R82 ;  /* 0x0000005263527220 */ /* 0x000fe40000410000 */
[--C-:B------:R-:W-:Y:S02]  /*27d0*/  FADD.FTZ R62, R53, -R98.reuse ;  /* 0x80000062353e7221 */ /* 0x100fe40000010000 */
[--C-:B------:R-:W-:Y:S02]  /*27e0*/  FADD.FTZ R100, R55, -R98.reuse ;  /* 0x8000006237647221 */ /* 0x100fe40000010000 */
[----:B------:R-:W-:-:S02]  /*27f0*/  FADD.FTZ R102, R56, -R98 ;  /* 0x8000006238667221 */ /* 0x000fc40000010000 */
[--C-:B------:R-:W-:Y:S02]  /*2800*/  FADD.FTZ R104, R57, -R98.reuse ;  /* 0x8000006239687221 */ /* 0x100fe40000010000 */
[--C-:B------:R-:W-:Y:S02]  /*2810*/  FADD.FTZ R106, R58, -R98.reuse ;  /* 0x800000623a6a7221 */ /* 0x100fe40000010000 */
[----:B------:R-:W-:Y:S02]  /*2820*/  FADD.FTZ R98, R59, -R98 ;  /* 0x800000623b627221 */ /* 0x000fe40000010000 */
[----:B------:R-:W-:Y:S01]  /*2830*/  FFMA.FTZ R61, R76, R82, R87 ;  /* 0x000000524c3d7223 */ /* 0x000fe20000010057 */
[----:B------:R-:W-:Y:S01]  /*2840*/  HFMA2.MMA R82, -RZ, RZ, 0, 9.5367431640625e-07 ;  /* 0x00000010ff527435 */ /* 0x000fe200000001ff */
        /* <DEDUP_REMOVED lines=20> */
.L_x_12159:
[----:B------:R-:W-:Y:S05]  /*2990*/  BSYNC B0 ;  /* 0x0000000000007941 */ /* 0x000fea0003800000 */
.L_x_12158:
[----:B------:R-:W-:Y:S02]  /*29a0*/  IADD3 R94, R94, c[0x0][0x160], RZ ;  /* 0x000058005e5e7a10 */ /* 0x000fe40007ffe0ff */
[----:B------:R-:W-:Y:S02]  /*29b0*/  LOP3.LUT P1, RZ, R95, 0xff, RZ, 0xc0, !PT ;  /* 0x000000ff5fff7812 */ /* 0x000fe4000782c0ff */
[----:B------:R-:W-:Y:S02]  /*29c0*/  ISETP.GE.AND P0, PT, R94, c[0x0][0x164], PT ;  /* 0x000059005e007a0c */ /* 0x000fe40003f06270 */
[----:B------:R-:W-:-:S11]  /*29d0*/  SEL R95, RZ, 0x1, P1 ;  /* 0x00000001ff5f7807 */ /* 0x000fd60000800000 */
[----:B01---5:R-:W-:Y:S01]  /*29e0*/  @P0 CALL.REL.NOINC `(.L_x_12160) ;  /* 0x0000001000000944 */ /* 0x023fe20003c00000 */
[----:B------:R-:W-:Y:S05]  /*29f0*/  BRA `(.L_x_12161) ;  /* 0xffffdde000007947 */ /* 0x000fea000383ffff */
.L_x_12160:
[----:B------:R-:W-:Y:S05]  /*2a00*/  EXIT ;  /* 0x000000000000794d */ /* 0x000fea0003800000 */
.L_x_12152:
[----:B------:R-:W-:Y:S01]  /*2a10*/  HFMA2.MMA R83, -RZ, RZ, 0, 1.847743988037109375e-06 ;  /* 0x0000001fff537435 */ /* 0x000fe200000001ff */
[----:B------:R-:W-:Y:S02]  /*2a20*/  MOV R100, 0x1 ;  /* 0x0000000100647802 */ /* 0x000fe40000000f00 */
[----:B------:R-:W-:Y:S02]  /*2a30*/  MOV R98, 0xffffffff ;  /* 0xffffffff00627802 */ /* 0x000fe40000000f00 */
[----:B------:R-:W-:Y:S02]  /*2a40*/  MOV R62, 0x2a60 ;  /* 0x00002a60003e7802 */ /* 0x000fe40000000f00 */
[----:B-----5:R-:W-:Y:S05]  /*2a50*/  CALL.REL.NOINC `($__internal_50_$__cuda_sm70_shflsync_bfly_p) ;  /* 0x000006b000007944 */ /* 0x020fea0003c00000 */
[----:B-1----:R-:W-:Y:S01]  /*2a60*/  MOV R60, R100 ;  /* 0x00000064003c7202 */ /* 0x002fe20000000f00 */
[----:B0-----:R-:W-:Y:S05]  /*2a70*/  BRA `(.L_x_12162) ;  /* 0xfffff04000007947 */ /* 0x001fea000383ffff */
.L_x_12153:
[----:B------:R-:W-:Y:S01]  /*2a80*/  HFMA2.MMA R100, -RZ, RZ, 0, 1.1920928955078125e-07 ;  /* 0x00000002ff647435 */ /* 0x000fe200000001ff */
[----:B------:R-:W-:Y:S02]  /*2a90*/  MOV R83, 0x1f ;  /* 0x0000001f00537802 */ /* 0x000fe40000000f00 */
[----:B------:R-:W-:Y:S02]  /*2aa0*/  MOV R98, 0xffffffff ;  /* 0xffffffff00627802 */ /* 0x000fe40000000f00 */
[----:B------:R-:W-:-:S02]  /*2ab0*/  MOV R62, 0x2ad0 ;  /* 0x00002ad0003e7802 */ /* 0x000fc40000000f00 */
[----:B-----5:R-:W-:Y:S05]  /*2ac0*/  CALL.REL.NOINC `($__internal_50_$__cuda_sm70_shflsync_bfly_p) ;  /* 0x0000064000007944 */ /* 0x020fea0003c00000 */
[----:B01----:R-:W-:Y:S01]  /*2ad0*/  FADD.FTZ R61, R61, R100 ;  /* 0x000000643d3d7221 */ /* 0x003fe20000010000 */
[----:B------:R-:W-:Y:S01]  /*2ae0*/  HFMA2.MMA R100, -RZ, RZ, 0, 2.384185791015625e-07 ;  /* 0x00000004ff647435 */ /* 0x000fe200000001ff */
[----:B------:R-:W-:-:S02]  /*2af0*/  MOV R83, 0x1f ;  /* 0x0000001f00537802 */ /* 0x000fc40000000f00 */
[----:B------:R-:W-:Y:S02]  /*2b00*/  MOV R98, 0xffffffff ;  /* 0xffffffff00627802 */ /* 0x000fe40000000f00 */
[----:B------:R-:W-:Y:S02]  /*2b10*/  MOV R62, 0x2b30 ;  /* 0x00002b30003e7802 */ /* 0x000fe40000000f00 */
[----:B------:R-:W-:Y:S05]  /*2b20*/  CALL.REL.NOINC `($__internal_50_$__cuda_sm70_shflsync_bfly_p) ;  /* 0x000005e000007944 */ /* 0x000fea0003c00000 */
[----:B01----:R-:W-:Y:S01]  /*2b30*/  FADD.FTZ R61, R61, R100 ;  /* 0x000000643d3d7221 */ /* 0x003fe20000010000 */
[----:B------:R-:W-:Y:S01]  /*2b40*/  HFMA2.MMA R100, -RZ, RZ, 0, 4.76837158203125e-07 ;  /* 0x00000008ff647435 */ /* 0x000fe200000001ff */
[----:B------:R-:W-:Y:S02]  /*2b50*/  MOV R83, 0x1f ;  /* 0x0000001f00537802 */ /* 0x000fe40000000f00 */
[----:B------:R-:W-:Y:S02]  /*2b60*/  MOV R98, 0xffffffff ;  /* 0xffffffff00627802 */ /* 0x000fe40000000f00 */
[----:B------:R-:W-:Y:S02]  /*2b70*/  MOV R62, 0x2b90 ;  /* 0x00002b90003e7802 */ /* 0x000fe40000000f00 */
[----:B------:R-:W-:Y:S05]  /*2b80*/  CALL.REL.NOINC `($__internal_50_$__cuda_sm70_shflsync_bfly_p) ;  /* 0x0000058000007944 */ /* 0x000fea0003c00000 */
[----:B01----:R-:W-:Y:S01]  /*2b90*/  FADD.FTZ R61, R61, R100 ;  /* 0x000000643d3d7221 */ /* 0x003fe20000010000 */
[----:B------:R-:W-:Y:S01]  /*2ba0*/  HFMA2.MMA R100, -RZ, RZ, 0, 9.5367431640625e-07 ;  /* 0x00000010ff647435 */ /* 0x000fe200000001ff */
[----:B------:R-:W-:-:S02]  /*2bb0*/  MOV R83, 0x1f ;  /* 0x0000001f00537802 */ /* 0x000fc40000000f00 */
[----:B------:R-:W-:Y:S02]  /*2bc0*/  MOV R98, 0xffffffff ;  /* 0xffffffff00627802 */ /* 0x000fe40000000f00 */
[----:B------:R-:W-:Y:S02]  /*2bd0*/  MOV R62, 0x2bf0 ;  /* 0x00002bf0003e7802 */ /* 0x000fe40000000f00 */
[----:B------:R-:W-:Y:S05]  /*2be0*/  CALL.REL.NOINC `($__internal_50_$__cuda_sm70_shflsync_bfly_p) ;  /* 0x0000052000007944 */ /* 0x000fea0003c00000 */
[----:B01----:R-:W-:Y:S01]  /*2bf0*/  FADD.FTZ R61, R61, R100 ;  /* 0x000000643d3d7221 */ /* 0x003fe20000010000 */
[----:B------:R-:W-:-:S03]  /*2c00*/  HFMA2.MMA R100, -RZ, RZ, 0, 5.9604644775390625e-08 ;  /* 0x00000001ff647435 */ /* 0x000fc600000001ff */
        /* <DEDUP_REMOVED lines=53> */
[----:B------:R-:W-:Y:S05]  /*2f60*/  CALL.REL.NOINC `($__internal_50_$__cuda_sm70_shflsync_bfly_p) ;  /* 0x000001a000007944 */ /* 0x000fea0003c00000 */
[----:B01----:R-:W-:Y:S01]  /*2f70*/  FADD.FTZ R61, R61, R100 ;  /* 0x000000643d3d7221 */ /* 0x003fe20000010000 */
[----:B------:R-:W-:Y:S01]  /*2f80*/  HFMA2.MMA R100, -RZ, RZ, 0, 1.1920928955078125e-07 ;  /* 0x00000002ff647435 */ /* 0x000fe200000001ff */
[----:B------:R-:W-:Y:S02]  /*2f90*/  MOV R83, 0x1f ;  /* 0x0000001f00537802 */ /* 0x000fe40000000f00 */
[----:B------:R-:W-:Y:S02]  /*2fa0*/  MOV R98, 0xffffffff ;  /* 0xffffffff00627802 */ /* 0x000fe40000000f00 */
[----:B------:R-:W-:Y:S02]  /*2fb0*/  MOV R62, 0x2fd0 ;  /* 0x00002fd0003e7802 */ /* 0x000fe40000000f00 */
[----:B------:R-:W-:Y:S05]  /*2fc0*/  CALL.REL.NOINC `($__internal_50_$__cuda_sm70_shflsync_bfly_p) ;  /* 0x0000014000007944 */ /* 0x000fea0003c00000 */
[----:B01----:R-:W-:Y:S01]  /*2fd0*/  FADD.FTZ R61, R61, R100 ;  /* 0x000000643d3d7221 */ /* 0x003fe20000010000 */
[----:B------:R-:W-:Y:S01]  /*2fe0*/  HFMA2.MMA R100, -RZ, RZ, 0, 2.384185791015625e-07 ;  /* 0x00000004ff647435 */ /* 0x000fe200000001ff */
[----:B------:R-:W-:Y:S02]  /*2ff0*/  MOV R83, 0x1f ;  /* 0x0000001f00537802 */ /* 0x000fe40000000f00 */
[----:B------:R-:W-:-:S02]  /*3000*/  MOV R98, 0xffffffff ;  /* 0xffffffff00627802 */ /* 0x000fc40000000f00 */
        /* <DEDUP_REMOVED lines=8> */
[----:B-1----:R-:W-:Y:S01]  /*3090*/  FADD.FTZ R99, R61, R100 ;  /* 0x000000643d637221 */ /* 0x002fe20000010000 */
[----:B------:R-:W-:Y:S01]  /*30a0*/  HFMA2.MMA R100, -RZ, RZ, 0, 9.5367431640625e-07 ;  /* 0x00000010ff647435 */ /* 0x000fe200000001ff */
[----:B0-----:R-:W-:Y:S02]  /*30b0*/  MOV R83, 0x1f ;  /* 0x0000001f00537802 */ /* 0x001fe40000000f00 */
[----:B------:R-:W-:-:S02]  /*30c0*/  MOV R98, 0xffffffff ;  /* 0xffffffff00627802 */ /* 0x000fc40000000f00 */
[----:B------:R-:W-:Y:S02]  /*30d0*/  MOV R61, R99 ;  /* 0x00000063003d7202 */ /* 0x000fe40000000f00 */
[----:B------:R-:W-:Y:S02]  /*30e0*/  MOV R62, 0x3100 ;  /* 0x00003100003e7802 */ /* 0x000fe40000000f00 */
[----:B------:R-:W-:Y:S05]  /*30f0*/  CALL.REL.NOINC `($__internal_50_$__cuda_sm70_shflsync_bfly_p) ;  /* 0x0000001000007944 */ /* 0x000fea0003c00000 */
[----:B01----:R-:W-:Y:S05]  /*3100*/  BRA `(.L_x_12163) ;  /* 0xffffee0000007947 */ /* 0x003fea000383ffff */
        .weak           $__internal_50_$__cuda_sm70_shflsync_bfly_p
        .type           $__internal_50_$__cuda_sm70_shflsync_bfly_p,@function
        .size           $__internal_50_$__cuda_sm70_shflsync_bfly_p,(.L_x_20030 - $__internal_50_$__cuda_sm70_shflsync_bfly_p)
$__internal_50_$__cuda_sm70_shflsync_bfly_p:
[----:B------:R-:W-:Y:S01]  /*3110*/  HFMA2.MMA R63, -RZ, RZ, 0, 0 ;  /* 0x00000000ff3f7435 */ /* 0x000fe200000001ff */
[----:B------:R-:W-:Y:S04]  /*3120*/  WARPSYNC R98 ;  /* 0x0000006200007348 */ /* 0x000fe80003800000 */
[----:B------:R0:W1:Y:S01]  /*3130*/  SHFL.BFLY PT, R100, R61, R100, R83 ;  /* 0x0c0000643d647389 */ /* 0x00006200000e0053 */
[----:B------:R-:W-:Y:S05]  /*3140*/  RET.REL.NODEC R62 `(_ZN10layer_norm31ln_parallel_residual_fwd_kernelINS_13Kernel_traitsI6__halfS2_fS2_fjLj3072ELj1ELj1ELj4ELj16ENS_18Kernel_traits_baseILj3072ES2_S2_fS2_fjLj128EEEEELb0ELb1ELb0EEEvNS_9FwdParamsE) ;  /* 0xffffceb03e007950 */ /* 0x000fea0003c3ffff */
.L_x_12164:
        /* <DEDUP_REMOVED lines=11> */
.L_x_20030:


//--------------------- .text._ZN10layer_norm31ln_parallel_residual_fwd_kernelINS_13Kernel_traitsI6__halfS2_fS2_fjLj3072ELj1ELj1ELj4ELj16ENS_18Kernel_traits_baseILj3072ES2_S2_fS2_fjLj128EEEEELb0ELb1ELb1EEEvNS_9FwdParamsE --------------------------
	.section	.text._ZN10layer_norm31ln_parallel_residual_fwd_kernelINS_13Kernel_traitsI6__halfS2_fS2_fjLj3072ELj1ELj1ELj4ELj16ENS_18Kernel_traits_baseILj3072ES2_S2_fS2_fjLj128EEEEELb0ELb1ELb1EEEvNS_9FwdParamsE,"ax",@progbits
	.sectioninfo	@"SHI_REGISTERS=127"
	.align	128
        .global         _ZN10layer_norm31ln_parallel_residual_fwd_kernelINS_13Kernel_traitsI6__halfS2_fS2_fjLj3072ELj1ELj1ELj4ELj16ENS_18Kernel_traits_baseILj3072ES2_S2_fS2_fjLj128EEEEELb0ELb1ELb1EEEvNS_9FwdParamsE
        .type           _ZN10layer_norm31ln_parallel_residual_fwd_kernelINS_13Kernel_traitsI6__halfS2_fS2_fjLj3072ELj1ELj1ELj4ELj16ENS_18Kernel_traits_baseILj3072ES2_S2_fS2_fjLj128EEEEELb0ELb1ELb1EEEvNS_9FwdParamsE,@function
        .size           _ZN10layer_norm31ln_parallel_residual_fwd_kernelINS_13Kernel_traitsI6__halfS2_fS2_fjLj3072ELj1ELj1ELj4ELj16ENS_18Kernel_traits_baseILj3072ES2_S2_fS2_fjLj128EEEEELb0ELb1ELb1EEEvNS_9FwdParamsE,(.L_x_20031 - _ZN10layer_norm31ln_parallel_residual_fwd_kernelINS_13Kernel_traitsI6__halfS2_fS2_fjLj3072ELj1ELj1ELj4ELj16ENS_18Kernel_traits_baseILj3072ES2_S2_fS2_fjLj128EEEEELb0ELb1ELb1EEEvNS_9FwdParamsE)
        .other          _ZN10layer_norm31ln_parallel_residual_fwd_kernelINS_13Kernel_traitsI6__halfS2_fS2_fjLj3072ELj1ELj1ELj4ELj16ENS_18Kernel_traits_baseILj3072ES2_S2_fS2_fjLj128EEEEELb0ELb1ELb1EEEvNS_9FwdParamsE,@"STO_CUDA_ENTRY STV_DEFAULT"
_ZN10layer_norm31ln_parallel_residual_fwd_kernelINS_13Kernel_traitsI6__halfS2_fS2_fjLj3072ELj1ELj1ELj4ELj16ENS_18Kernel_traits_baseILj3072ES2_S2_fS2_fjLj128EEEEELb0ELb1ELb1EEEvNS_9FwdParamsE:
.text._ZN10layer_norm31ln_parallel_residual_fwd_kernelINS_13Kernel_traitsI6__halfS2_fS2_fjLj3072ELj1ELj1ELj4ELj16ENS_18Kernel_traits_baseILj3072ES2_S2_fS2_fjLj128EEEEELb0ELb1ELb1EEEvNS_9FwdParamsE:
        /* <DEDUP_REMOVED lines=28> */
[--C-:B------:R-:W-:Y:S01]  /*01c0*/  HADD2.F32 R70, -RZ, R11.reuse.H0_H0 ;  /* 0x2000000bff467230 */ /* 0x100fe20000004100 */
[----:B------:R-:W-:Y:S01]  /*01d0*/  SHF.R.U32.HI R93, RZ, 0x5, R76 ;  /* 0x00000005ff5d7819 */ /* 0x000fe2000001164c */
[----:B------:R-:W-:Y:S01]  /*01e0*/  HADD2.F32 R69, -RZ, R11.H1_H1 ;  /* 0x3000000bff457230 */ /* 0x000fe20000004100 */
[----:B0-----:R-:W-:Y:S01]  /*01f0*/  LEA R3, R0, 0x4, 0x2 ;  /* 0x0000000400037811 */ /* 0x001fe200078e10ff */
[--C-:B------:R-:W-:Y:S01]  /*0200*/  HADD2.F32 R12, -RZ, R32.reuse.H0_H0 ;  /* 0x20000020ff0c7230 */ /* 0x100fe20000004100 */
[----:B------:R-:W-:Y:S01]  /*0210*/  MOV R4, R40 ;  /* 0x0000002800047202 */ /* 0x000fe20000000f00 */
[----:B------:R-:W-:Y:S01]  /*0220*/  HADD2.F32 R11, -RZ, R32.H1_H1 ;  /* 0x30000020ff0b7230 */ /* 0x000fe20000004100 */
[----:B------:R-:W-:Y:S01]  /*0230*/  HFMA2.MMA R32, -RZ, RZ, 0, 5.9604644775390625e-08 ;  /* 0x00000001ff207435 */ /* 0x000fe200000001ff */
[--C-:B------:R-:W-:Y:S01]  /*0240*/  HADD2.F32 R77, -RZ, R8.reuse.H0_H0 ;  /* 0x20000008ff4d7230 */ /* 0x100fe20000004100 */
[----:B------:R-:W-:Y:S01]  /*0250*/  LOP3.LUT R2, R76, 0x1f, RZ, 0xc0, !PT ;  /* 0x0000001f4c027812 */ /* 0x000fe200078ec0ff */
[----:B------:R-:W-:Y:S01]  /*0260*/  HADD2.F32 R75, -RZ, R8.H1_H1 ;  /* 0x30000008ff4b7230 */ /* 0x000fe20000004100 */
[----:B------:R-:W-:Y:S01]  /*0270*/  LOP3.LUT R93, R93, 0x3, RZ, 0xc0, !PT ;  /* 0x000000035d5d7812 */ /* 0x000fe200078ec0ff */
        /* <DEDUP_REMOVED lines=19> */
[--C-:B--2---:R-:W-:Y:S02]  /*03b0*/  HADD2.F32 R79, -RZ, R29.reuse.H0_H0 ;  /* 0x2000001dff4f7230 */ /* 0x104fe40000004100 */
[----:B------:R-:W-:-:S02]  /*03c0*/  HADD2.F32 R78, -RZ, R29.H1_H1 ;  /* 0x3000001dff4e7230 */ /* 0x000fc40000004100 */
[--C-:B---3--:R-:W-:Y:S02]  /*03d0*/  HADD2.F32 R83, -RZ, R25.reuse.H0_H0 ;  /* 0x20000019ff537230 */ /* 0x108fe40000004100 */
[----:B------:R-:W-:Y:S02]  /*03e0*/  HADD2.F32 R80, -RZ, R25.H1_H1 ;  /* 0x30000019ff507230 */ /* 0x000fe40000004100 */
[----:B------:R-:W-:Y:S02]  /*03f0*/  HADD2.F32 R0, -RZ, R28.H0_H0 ;  /* 0x2000001cff007230 */ /* 0x000fe40000004100 */
[----:B------:R-:W-:Y:S02]  /*0400*/  HADD2.F32 R29, -RZ, R30.H0_H0 ;  /* 0x2000001eff1d7230 */ /* 0x000fe40000004100 */
[----:B------:R-:W-:Y:S02]  /*0410*/  HADD2.F32 R81, -RZ, R24.H0_H0 ;  /* 0x20000018ff517230 */ /* 0x000fe40000004100 */
[----:B------:R-:W-:-:S02]  /*0420*/  HADD2.F32 R25, -RZ, R26.H0_H0 ;  /* 0x2000001aff197230 */ /* 0x000fc40000004100 */
[--C-:B----4-:R-:W-:Y:S02]  /*0430*/  HADD2.F32 R91, -RZ, R22.reuse.H0_H0 ;  /* 0x20000016ff5b7230 */ /* 0x110fe40000004100 */
[----:B------:R-:W-:Y:S01]  /*0440*/  HADD2.F32 R88, -RZ, R22.H1_H1 ;  /* 0x30000016ff587230 */ /* 0x000fe20000004100 */
[----:B------:R-:W-:Y:S01]  /*0450*/  PRMT R22, R32, 0x7610, R22 ;  /* 0x0000761020167816 */ /* 0x000fe20000000016 */
[----:B------:R-:W-:Y:S02]  /*0460*/  HADD2.F32 R28, -RZ, R28.H1_H1 ;  /* 0x3000001cff1c7230 */ /* 0x000fe40000004100 */
[----:B------:R-:W-:Y:S02]  /*0470*/  HADD2.F32 R30, -RZ, R30.H1_H1 ;  /* 0x3000001eff1e7230 */ /* 0x000fe40000004100 */
[----:B------:R-:W-:Y:S02]  /*0480*/  HADD2.F32 R24, -RZ, R24.H1_H1 ;  /* 0x30000018ff187230 */ /* 0x000fe40000004100 */
[----:B------:R-:W-:-:S02]  /*0490*/  HADD2.F32 R26, -RZ, R26.H1_H1 ;  /* 0x3000001aff1a7230 */ /* 0x000fc40000004100 */
[--C-:B------:R-:W-:Y:S02]  /*04a0*/  HADD2.F32 R87, -RZ, R20.reuse.H0_H0 ;  /* 0x20000014ff577230 */ /* 0x100fe40000004100 */
[----:B------:R-:W-:Y:S02]  /*04b0*/  HADD2.F32 R82, -RZ, R20.H1_H1 ;  /* 0x30000014ff527230 */ /* 0x000fe40000004100 */
[--C-:B------:R-:W-:Y:S02]  /*04c0*/  HADD2.F32 R89, -RZ, R21.reuse.H0_H0 ;  /* 0x20000015ff597230 */ /* 0x100fe40000004100 */
[----:B------:R-:W-:Y:S02]  /*04d0*/  HADD2.F32 R86, -RZ, R21.H1_H1 ;  /* 0x30000015ff567230 */ /* 0x000fe40000004100 */
.L_x_12216:
[----:B------:R-:W0:Y:S01]  /*04e0*/  S2R R95, SR_TID.X ;  /* 0x00000000005f7919 */ /* 0x000e220000002100 */
        /* <DEDUP_REMOVED lines=26> */
.L_x_12165:
[----:B0----5:R-:W-:-:S05]  /*0690*/  HADD2.F32 R21, -RZ, R60.H0_H0 ;  /* 0x2000003cff157230 */ /* 0x021fca0000004100 */
[----:B------:R-:W-:-:S04]  /*06a0*/  FADD.FTZ R48, R48, R21 ;  /* 0x0000001530307221 */ /* 0x000fc80000010000 */
[----:B------:R-:W-:Y:S02]  /*06b0*/  @P1 FADD.FTZ R48, R56, R48 ;  /* 0x0000003038301221 */ /* 0x000fe40000010000 */
.L_x_12166:
[----:B------:R-:W-:Y:S01]  /*06c0*/  HADD2.F32 R49, -RZ, R44.H1_H1 ;  /* 0x3000002cff317230 */ /* 0x000fe20000004100 */
[----:B------:R-:W-:Y:S05]  /*06d0*/  @P2 BRA `(.L_x_12167) ;  /* 0x0000003000002947 */ /* 0x000fea0003800000 */
[----:B------:R-:W-:Y:S05]  /*06e0*/  @!P1 BRA `(.L_x_12168) ;  /* 0x0000005000009947 */ /* 0x000fea0003800000 */
[----:B-----5:R-:W-:Y:S01]  /*06f0*/  FADD.FTZ R49, R57, R49 ;  /* 0x0000003139317221 */ /* 0x020fe20000010000 */
[----:B------:R-:W-:Y:S05]  /*0700*/  BRA `(.L_x_12168) ;  /* 0x0000003000007947 */ /* 0x000fea0003800000 */
.L_x_12167:
[----:B-----5:R-:W-:-:S05]  /*0710*/  HADD2.F32 R20, -RZ, R60.H1_H1 ;  /* 0x3000003cff147230 */ /* 0x020fca0000004100 */
[----:B------:R-:W-:-:S04]  /*0720*/  FADD.FTZ R49, R49, R20 ;  /* 0x0000001431317221 */ /* 0x000fc80000010000 */
[----:B------:R-:W-:Y:S02]  /*0730*/  @P1 FADD.FTZ R49, R57, R49 ;  /* 0x0000003139311221 */ /* 0x000fe40000010000 */
.L_x_12168:
[----:B------:R-:W-:Y:S01]  /*0740*/  HADD2.F32 R50, -RZ, R45.H0_H0 ;  /* 0x2000002dff327230 */ /* 0x000fe20000004100 */
[----:B------:R-:W-:Y:S05]  /*0750*/  @P2 BRA `(.L_x_12169) ;  /* 0x0000003000002947 */ /* 0x000fea0003800000 */
[----:B------:R-:W-:Y:S05]  /*0760*/  @!P1 BRA `(.L_x_12170) ;  /* 0x0000005000009947 */ /* 0x000fea0003800000 */
[----:B-----5:R-:W-:Y:S01]  /*0770*/  FADD.FTZ R50, R58, R50 ;  /* 0x000000323a327221 */ /* 0x020fe20000010000 */
[----:B------:R-:W-:Y:S05]  /*0780*/  BRA `(.L_x_12170) ;  /* 0x0000003000007947 */ /* 0x000fea0003800000 */
.L_x_12169:
[----:B-----5:R-:W-:-:S05]  /*0790*/  HADD2.F32 R21, -RZ, R61.H0_H0 ;  /* 0x2000003dff157230 */ /* 0x020fca0000004100 */
[----:B------:R-:W-:-:S04]  /*07a0*/  FADD.FTZ R50, R50, R21 ;  /* 0x0000001532327221 */ /* 0x000fc80000010000 */
[----:B------:R-:W-:Y:S02]  /*07b0*/  @P1 FADD.FTZ R50, R58, R50 ;  /* 0x000000323a321221 */ /* 0x000fe40000010000 */
.L_x_12170:
[----:B------:R-:W-:Y:S01]  /*07c0*/  HADD2.F32 R51, -RZ, R45.H1_H1 ;  /* 0x3000002dff337230 */ /* 0x000fe20000004100 */
[----:B------:R-:W-:Y:S05]  /*07d0*/  @P2 BRA `(.L_x_12171) ;  /* 0x0000003000002947 */ /* 0x000fea0003800000 */
[----:B------:R-:W-:Y:S05]  /*07e0*/  @!P1 BRA `(.L_x_12172) ;  /* 0x0000005000009947 */ /* 0x000fea0003800000 */
[----:B-----5:R-:W-:Y:S01]  /*07f0*/  FADD.FTZ R51, R59, R51 ;  /* 0x000000333b337221 */ /* 0x020fe20000010000 */
[----:B------:R-:W-:Y:S05]  /*0800*/  BRA `(.L_x_12172) ;  /* 0x0000003000007947 */ /* 0x000fea0003800000 */
.L_x_12171:
[----:B-----5:R-:W-:-:S05]  /*0810*/  HADD2.F32 R20, -RZ, R61.H1_H1 ;  /* 0x3000003dff147230 */ /* 0x020fca0000004100 */
[----:B------:R-:W-:-:S04]  /*0820*/  FADD.FTZ R51, R51, R20 ;  /* 0x0000001433337221 */ /* 0x000fc80000010000 */
[----:B------:R-:W-:Y:S02]  /*0830*/  @P1 FADD.FTZ R51, R59, R51 ;  /* 0x000000333b331221 */ /* 0x000fe40000010000 */
.L_x_12172:
[----:B------:R-:W-:Y:S01]  /*0840*/  HADD2.F32 R44, -RZ, R46.H0_H0 ;  /* 0x2000002eff2c7230 */ /* 0x000fe20000004100 */
[----:B------:R-:W-:Y:S05]  /*0850*/  @P2 BRA `(.L_x_12173) ;  /* 0x0000003000002947 */ /* 0x000fea0003800000 */
[----:B------:R-:W-:Y:S05]  /*0860*/  @!P1 BRA `(.L_x_12174) ;  /* 0x0000005000009947 */ /* 0x000fea0003800000 */
[----:B-----5:R-:W-:Y:S01]  /*0870*/  FADD.FTZ R44, R52, R44 ;  /* 0x0000002c342c7221 */ /* 0x020fe20000010000 */
[----:B------:R-:W-:Y:S05]  /*0880*/  BRA `(.L_x_12174) ;  /* 0x0000003000007947 */ /* 0x000fea0003800000 */
.L_x_12173:
[----:B-----5:R-:W-:-:S05]  /*0890*/  HADD2.F32 R21, -RZ, R62.H0_H0 ;  /* 0x2000003eff157230 */ /* 0x020fca0000004100 */
[----:B------:R-:W-:-:S04]  /*08a0*/  FADD.FTZ R44, R44, R21 ;  /* 0x000000152c2c7221 */ /* 0x000fc80000010000 */
[----:B------:R-:W-:Y:S02]  /*08b0*/  @P1 FADD.FTZ R44, R52, R44 ;  /* 0x0000002c342c1221 */ /* 0x000fe40000010000 */
.L_x_12174:
[----:B------:R-:W-:Y:S01]  /*08c0*/  HADD2.F32 R45, -RZ, R46.H1_H1 ;  /* 0x3000002eff2d7230 */ /* 0x000fe20000004100 */
[----:B------:R-:W-:Y:S05]  /*08d0*/  @P2 BRA `(.L_x_12175) ;  /* 0x0000003000002947 */ /* 0x000fea0003800000 */
[----:B------:R-:W-:Y:S05]  /*08e0*/  @!P1 BRA `(.L_x_12176) ;  /* 0x0000005000009947 */ /* 0x000fea0003800000 */
[----:B-----5:R-:W-:Y:S01]  /*08f0*/  FADD.FTZ R45, R53, R45 ;  /* 0x0000002d352d7221 */ /* 0x020fe20000010000 */
[----:B------:R-:W-:Y:S05]  /*0900*/  BRA `(.L_x_12176) ;  /* 0x0000003000007947 */ /* 0x000fea0003800000 */
.L_x_12175:
[----:B-----5:R-:W-:-:S05]  /*0910*/  HADD2.F32 R20, -RZ, R62.H1_H1 ;  /* 0x3000003eff147230 */ /* 0x020fca0000004100 */
[----:B------:R-:W-:-:S04]  /*0920*/  FADD.FTZ R45, R45, R20 ;  /* 0x000000142d2d7221 */ /* 0x000fc80000010000 */
[----:B------:R-:W-:Y:S02]  /*0930*/  @P1 FADD.FTZ R45, R53, R45 ;  /* 0x0000002d352d1221 */ /* 0x000fe40000010000 */
.L_x_12176:
[----:B------:R-:W-:Y:S01]  /*0940*/  HADD2.F32 R46, -RZ, R47.H0_H0 ;  /* 0x2000002fff2e7230 */ /* 0x000fe20000004100 */
[----:B------:R-:W-:Y:S05]  /*0950*/  @P2 BRA `(.L_x_12177) ;  /* 0x0000003000002947 */ /* 0x000fea0003800000 */
[----:B------:R-:W-:Y:S05]  /*0960*/  @!P1 BRA `(.L_x_12178) ;  /* 0x0000005000009947 */ /* 0x000fea0003800000 */
[----:B-----5:R-:W-:Y:S01]  /*0970*/  FADD.FTZ R46, R54, R46 ;  /* 0x0000002e362e7221 */ /* 0x020fe20000010000 */
[----:B------:R-:W-:Y:S05]  /*0980*/  BRA `(.L_x_12178) ;  /* 0x0000003000007947 */ /* 0x000fea0003800000 */
.L_x_12177:
[----:B-----5:R-:W-:-:S05]  /*0990*/  HADD2.F32 R21, -RZ, R63.H0_H0 ;  /* 0x2000003fff157230 */ /* 0x020fca0000004100 */
[----:B------:R-:W-:-:S04]  /*09a0*/  FADD.FTZ R46, R46, R21 ;  /* 0x000000152e2e7221 */ /* 0x000fc80000010000 */
[----:B------:R-:W-:Y:S02]  /*09b0*/  @P1 FADD.FTZ R46, R54, R46 ;  /* 0x0000002e362e1221 */ /* 0x000fe40000010000 */
.L_x_12178:
[----:B------:R-:W-:Y:S01]  /*09c0*/  HADD2.F32 R47, -RZ, R47.H1_H1 ;  /* 0x3000002fff2f7230 */ /* 0x000fe20000004100 */
[----:B------:R-:W-:Y:S05]  /*09d0*/  @P2 BRA `(.L_x_12179) ;  /* 0x0000003000002947 */ /* 0x000fea0003800000 */
[----:B------:R-:W-:Y:S05]  /*09e0*/  @!P1 BRA `(.L_x_12180) ;  /* 0x0000005000009947 */ /* 0x000fea0003800000 */
[----:B-----5:R-:W-:Y:S01]  /*09f0*/  FADD.FTZ R47, R55, R47 ;  /* 0x0000002f372f7221 */ /* 0x020fe20000010000 */
[----:B------:R-:W-:Y:S05]  /*0a00*/  BRA `(.L_x_12180) ;  /* 0x0000003000007947 */ /* 0x000fea0003800000 */
.L_x_12179:
[----:B-----5:R-:W-:-:S05]  /*0a10*/  HADD2.F32 R20, -RZ, R63.H1_H1 ;  /* 0x3000003fff147230 */ /* 0x020fca0000004100 */
[----:B------:R-:W-:-:S04]  /*0a20*/  FADD.FTZ R47, R47, R20 ;  /* 0x000000142f2f7221 */ /* 0x000fc80000010000 */
[----:B------:R-:W-:Y:S02]  /*0a30*/  @P1 FADD.FTZ R47, R55, R47 ;  /* 0x0000002f372f1221 */ /* 0x000fe40000010000 */
.L_x_12180:
        /* <DEDUP_REMOVED lines=19> */
.L_x_12181:
[----:B0----5:R-:W-:-:S05]  /*0b70*/  HADD2.F32 R21, -RZ, R60.H0_H0 ;  /* 0x2000003cff157230 */ /* 0x021fca0000004100 */
[----:B------:R-:W-:-:S04]  /*0b80*/  FADD.FTZ R40, R21, R40 ;  /* 0x0000002815287221 */ /* 0x000fc80000010000 */
[----:B------:R-:W-:Y:S02]  /*0b90*/  @P1 FADD.FTZ R40, R56, R40 ;  /* 0x0000002838281221 */ /* 0x000fe40000010000 */
.L_x_12182:
[----:B------:R-:W-:Y:S01]  /*0ba0*/  HADD2.F32 R41, -RZ, R36.H1_H1 ;  /* 0x30000024ff297230 */ /* 0x000fe20000004100 */
[----:B------:R-:W-:Y:S05]  /*0bb0*/  @P2 BRA `(.L_x_12183) ;  /* 0x0000003000002947 */ /* 0x000fea0003800000 */
[----:B------:R-:W-:Y:S05]  /*0bc0*/  @!P1 BRA `(.L_x_12184) ;  /* 0x0000005000009947 */ /* 0x000fea0003800000 */
[----:B-----5:R-:W-:Y:S01]  /*0bd0*/  FADD.FTZ R41, R57, R41 ;  /* 0x0000002939297221 */ /* 0x020fe20000010000 */
[----:B------:R-:W-:Y:S05]  /*0be0*/  BRA `(.L_x_12184) ;  /* 0x0000003000007947 */ /* 0x000fea0003800000 */
.L_x_12183:
[----:B-----5:R-:W-:-:S05]  /*0bf0*/  HADD2.F32 R20, -RZ, R60.H1_H1 ;  /* 0x3000003cff147230 */ /* 0x020fca0000004100 */
[----:B------:R-:W-:-:S04]  /*0c00*/  FADD.FTZ R41, R20, R41 ;  /* 0x0000002914297221 */ /* 0x000fc80000010000 */
[----:B------:R-:W-:Y:S02]  /*0c10*/  @P1 FADD.FTZ R41, R57, R41 ;  /* 0x0000002939291221 */ /* 0x000fe40000010000 */
.L_x_12184:
[----:B------:R-:W-:Y:S01]  /*0c20*/  HADD2.F32 R42, -RZ, R37.H0_H0 ;  /* 0x20000025ff2a7230 */ /* 0x000fe20000004100 */
[----:B------:R-:W-:Y:S05]  /*0c30*/  @P2 BRA `(.L_x_12185) ;  /* 0x0000003000002947 */ /* 0x000fea0003800000 */
[----:B------:R-:W-:Y:S05]  /*0c40*/  @!P1 BRA `(.L_x_12186) ;  /* 0x0000005000009947 */ /* 0x000fea0003800000 */
[----:B-----5:R-:W-:Y:S01]  /*0c50*/  FADD.FTZ R42, R58, R42 ;  /* 0x0000002a3a2a7221 */ /* 0x020fe20000010000 */
[----:B------:R-:W-:Y:S05]  /*0c60*/  BRA `(.L_x_12186) ;  /* 0x0000003000007947 */ /* 0x000fea0003800000 */
.L_x_12185:
[----:B-----5:R-:W-:-:S05]  /*0c70*/  HADD2.F32 R21, -RZ, R61.H0_H0 ;  /* 0x2000003dff157230 */ /* 0x020fca0000004100 */
[----:B------:R-:W-:-:S04]  /*0c80*/  FADD.FTZ R42, R21, R42 ;  /* 0x0000002a152a7221 */ /* 0x000fc80000010000 */
[----:B------:R-:W-:Y:S02]  /*0c90*/  @P1 FADD.FTZ R42, R58, R42 ;  /* 0x0000002a3a2a1221 */ /* 0x000fe40000010000 */
.L_x_12186:
[----:B------:R-:W-:Y:S01]  /*0ca0*/  HADD2.F32 R43, -RZ, R37.H1_H1 ;  /* 0x30000025ff2b7230 */ /* 0x000fe20000004100 */
[----:B------:R-:W-:Y:S05]  /*0cb0*/  @P2 BRA `(.L_x_12187) ;  /* 0x0000003000002947 */ /* 0x000fea0003800000 */
[----:B------:R-:W-:Y:S05]  /*0cc0*/  @!P1 BRA `(.L_x_12188) ;  /* 0x0000005000009947 */ /* 0x000fea0003800000 */
[----:B-----5:R-:W-:Y:S01]  /*0cd0*/  FADD.FTZ R43, R59, R43 ;  /* 0x0000002b3b2b7221 */ /* 0x020fe20000010000 */
[----:B------:R-:W-:Y:S05]  /*0ce0*/  BRA `(.L_x_12188) ;  /* 0x0000003000007947 */ /* 0x000fea0003800000 */
.L_x_12187:
[----:B-----5:R-:W-:-:S05]  /*0cf0*/  HADD2.F32 R20, -RZ, R61.H1_H1 ;  /* 0x3000003dff147230 */ /* 0x020fca0000004100 */
[----:B------:R-:W-:-:S04]  /*0d00*/  FADD.FTZ R43, R20, R43 ;  /* 0x0000002b142b7221 */ /* 0x000fc80000010000 */
[----:B------:R-:W-:Y:S02]  /*0d10*/  @P1 FADD.FTZ R43, R59, R43 ;  /* 0x0000002b3b2b1221 */ /* 0x000fe40000010000 */
.L_x_12188:
[----:B------:R-:W-:Y:S01]  /*0d20*/  HADD2.F32 R36, -RZ, R38.H0_H0 ;  /* 0x20000026ff247230 */ /* 0x000fe20000004100 */
[----:B------:R-:W-:Y:S05]  /*0d30*/  @P2 BRA `(.L_x_12189) ;  /* 0x0000003000002947 */ /* 0x000fea0003800000 */
[----:B------:R-:W-:Y:S05]  /*0d40*/  @!P1 BRA `(.L_x_12190) ;  /* 0x0000005000009947 */ /* 0x000fea0003800000 */
[----:B-----5:R-:W-:Y:S01]  /*0d50*/  FADD.FTZ R36, R52, R36 ;  /* 0x0000002434247221 */ /* 0x020fe20000010000 */
[----:B------:R-:W-:Y:S05]  /*0d60*/  BRA `(.L_x_12190) ;  /* 0x0000003000007947 */ /* 0x000fea0003800000 */
.L_x_12189:
[----:B-----5:R-:W-:-:S05]  /*0d70*/  HADD2.F32 R21, -RZ, R62.H0_H0 ;  /* 0x2000003eff157230 */ /* 0x020fca0000004100 */
[----:B------:R-:W-:-:S04]  /*0d80*/  FADD.FTZ R36, R21, R36 ;  /* 0x0000002415247221 */ /* 0x000fc80000010000 */
[----:B------:R-:W-:Y:S02]  /*0d90*/  @P1 FADD.FTZ R36, R52, R36 ;  /* 0x0000002434241221 */ /* 0x000fe40000010000 */
.L_x_12190:
[----:B------:R-:W-:Y:S01]  /*0da0*/  HADD2.F32 R37, -RZ, R38.H1_H1 ;  /* 0x30000026ff257230 */ /* 0x000fe20000004100 */
[----:B------:R-:W-:Y:S05]  /*0db0*/  @P2 BRA `(.L_x_12191) ;  /* 0x0000003000002947 */ /* 0x000fea0003800000 */
[----:B------:R-:W-:Y:S05]  /*0dc0*/  @!P1 BRA `(.L_x_12192) ;  /* 0x0000005000009947 */ /* 0x000fea0003800000 */
[----:B-----5:R-:W-:Y:S01]  /*0dd0*/  FADD.FTZ R37, R53, R37 ;  /* 0x0000002535257221 */ /* 0x020fe20000010000 */
[----:B------:R-:W-:Y:S05]  /*0de0*/  BRA `(.L_x_12192) ;  /* 0x0000003000007947 */ /* 0x000fea0003800000 */
.L_x_12191:
[----:B-----5:R-:W-:-:S05]  /*0df0*/  HADD2.F32 R20, -RZ, R62.H1_H1 ;  /* 0x3000003eff147230 */ /* 0x020fca0000004100 */
[----:B------:R-:W-:-:S04]  /*0e00*/  FADD.FTZ R37, R20, R37 ;  /* 0x0000002514257221 */ /* 0x000fc80000010000 */
[----:B------:R-:W-:Y:S02]  /*0e10*/  @P1 FADD.FTZ R37, R53, R37 ;  /* 0x0000002535251221 */ /* 0x000fe40000010000 */
.L_x_12192:
[----:B------:R-:W-:Y:S01]  /*0e20*/  HADD2.F32 R38, -RZ, R39.H0_H0 ;  /* 0x20000027ff267230 */ /* 0x000fe20000004100 */
[----:B------:R-:W-:Y:S05]  /*0e30*/  @P2 BRA `(.L_x_12193) ;  /* 0x0000003000002947 */ /* 0x000fea0003800000 */
[----:B------:R-:W-:Y:S05]  /*0e40*/  @!P1 BRA `(.L_x_12194) ;  /* 0x0000005000009947 */ /* 0x000fea0003800000 */
[----:B-----5:R-:W-:Y:S01]  /*0e50*/  FADD.FTZ R38, R54, R38 ;  /* 0x0000002636267221 */ /* 0x020fe20000010000 */
[----:B------:R-:W-:Y:S05]  /*0e60*/  BRA `(.L_x_12194) ;  /* 0x0000003000007947 */ /* 0x000fea0003800000 */
.L_x_12193:
[----:B-----5:R-:W-:-:S05]  /*0e70*/  HADD2.F32 R21, -RZ, R63.H0_H0 ;  /* 0x2000003fff157230 */ /* 0x020fca0000004100 */
[----:B------:R-:W-:-:S04]  /*0e80*/  FADD.FTZ R38, R21, R38 ;  /* 0x0000002615267221 */ /* 0x000fc80000010000 */
[----:B------:R-:W-:Y:S02]  /*0e90*/  @P1 FADD.FTZ R38, R54, R38 ;  /* 0x0000002636261221 */ /* 0x000fe40000010000 */
.L_x_12194:
[----:B------:R-:W-:Y:S01]  /*0ea0*/  HADD2.F32 R39, -RZ, R39.H1_H1 ;  /* 0x30000027ff277230 */ /* 0x000fe20000004100 */
[----:B------:R-:W-:Y:S05]  /*0eb0*/  @P2 BRA `(.L_x_12195) ;  /* 0x0000003000002947 */ /* 0x000fea0003800000 */
[----:B------:R-:W-:Y:S05]  /*0ec0*/  @!P1 BRA `(.L_x_12196) ;  /* 0x0000005000009947 */ /* 0x000fea0003800000 */
[----:B-----5:R-:W-:Y:S01]  /*0ed0*/  FADD.FTZ R39, R55, R39 ;  /* 0x0000002737277221 */ /* 0x020fe20000010000 */
[----:B------:R-:W-:Y:S05]  /*0ee0*/  BRA `(.L_x_12196) ;  /* 0x0000003000007947 */ /* 0x000fea0003800000 */
.L_x_12195:
[----:B-----5:R-:W-:-:S05]  /*0ef0*/  HADD2.F32 R20, -RZ, R63.H1_H1 ;  /* 0x3000003fff147230 */ /* 0x020fca0000004100 */
[----:B------:R-:W-:-:S04]  /*0f00*/  FADD.FTZ R39, R20, R39 ;  /* 0x0000002714277221 */ /* 0x000fc80000010000 */
[----:B------:R-:W-:Y:S02]  /*0f10*/  @P1 FADD.FTZ R39, R55, R39 ;  /* 0x0000002737271221 */ /* 0x000fe40000010000 */
.L_x_12196:
        /* <DEDUP_REMOVED lines=19> */
.L_x_12197:
[----:B0----5:R-:W-:-:S05]  /*1050*/  HADD2.F32 R21, -RZ, R60.H0_H0 ;  /* 0x2000003cff157230 */ /* 0x021fca0000004100 */
[----:B------:R-:W-:-:S04]  /*1060*/  FADD.FTZ R32, R21, R32 ;  /* 0x0000002015207221 */ /* 0x000fc80000010000 */
[----:B------:R-:W-:Y:S02]  /*1070*/  @P1 FADD.FTZ R32, R56, R32 ;  /* 0x0000002038201221 */ /* 0x000fe40000010000 */
.L_x_12198:
[----:B------:R-:W-:Y:S01]  /*1080*/  HADD2.F32 R33, -RZ, R64.H1_H1 ;  /* 0x30000040ff217230 */ /* 0x000fe20000004100 */
[----:B------:R-:W-:Y:S05]  /*1090*/  @P2 BRA `(.L_x_12199) ;  /* 0x0000003000002947 */ /* 0x000fea0003800000 */
[----:B------:R-:W-:Y:S05]  /*10a0*/  @!P1 BRA `(.L_x_12200) ;  /* 0x0000005000009947 */ /* 0x000fea0003800000 */
[----:B-----5:R-:W-:Y:S01]  /*10b0*/  FADD.FTZ R33, R57, R33 ;  /* 0x0000002139217221 */ /* 0x020fe20000010000 */
[----:B------:R-:W-:Y:S05]  /*10c0*/  BRA `(.L_x_12200) ;  /* 0x0000003000007947 */ /* 0x000fea0003800000 */
.L_x_12199:
[----:B-----5:R-:W-:-:S05]  /*10d0*/  HADD2.F32 R20, -RZ, R60.H1_H1 ;  /* 0x3000003cff147230 */ /* 0x020fca0000004100 */
[----:B------:R-:W-:-:S04]  /*10e0*/  FADD.FTZ R33, R20, R33 ;  /* 0x0000002114217221 */ /* 0x000fc80000010000 */
[----:B------:R-:W-:Y:S02]  /*10f0*/  @P1 FADD.FTZ R33, R57, R33 ;  /* 0x0000002139211221 */ /* 0x000fe40000010000 */
.L_x_12200:
[----:B------:R-:W-:Y:S01]  /*1100*/  HADD2.F32 R34, -RZ, R65.H0_H0 ;  /* 0x20000041ff227230 */ /* 0x000fe20000004100 */
[----:B------:R-:W-:Y:S05]  /*1110*/  @P2 BRA `(.L_x_12201) ;  /* 0x0000003000002947 */ /* 0x000fea0003800000 */
[----:B------:R-:W-:Y:S05]  /*1120*/  @!P1 BRA `(.L_x_12202) ;  /* 0x0000005000009947 */ /* 0x000fea0003800000 */
[----:B-----5:R-:W-:Y:S01]  /*1130*/  FADD.FTZ R34, R58, R34 ;  /* 0x000000223a227221 */ /* 0x020fe20000010000 */
[----:B------:R-:W-:Y:S05]  /*1140*/  BRA `(.L_x_12202) ;  /* 0x0000003000007947 */ /* 0x000fea0003800000 */
.L_x_12201:
[----:B-----5:R-:W-:-:S05]  /*1150*/  HADD2.F32 R21, -RZ, R61.H0_H0 ;  /* 0x2000003dff157230 */ /* 0x020fca0000004100 */
[----:B------:R-:W-:-:S04]  /*1160*/  FADD.FTZ R34, R21, R34 ;  /* 0x0000002215227221 */ /* 0x000fc80000010000 */
[----:B------:R-:W-:Y:S02]  /*1170*/  @P1 FADD.FTZ R34, R58, R34 ;  /* 0x000000223a221221 */ /* 0x000fe40000010000 */
.L_x_12202:
[----:B------:R-:W-:Y:S01]  /*1180*/  HADD2.F32 R35, -RZ, R65.H1_H1 ;  /* 0x30000041ff237230 */ /* 0x000fe20000004100 */
[----:B------:R-:W-:Y:S05]  /*1190*/  @P2 BRA `(.L_x_12203) ;  /* 0x0000003000002947 */ /* 0x000fea0003800000 */
[----:B------:R-:W-:Y:S05]  /*11a0*/  @!P1 BRA `(.L_x_12204) ;  /* 0x0000005000009947 */ /* 0x000fea0003800000 */
[----:B-----5:R-:W-:Y:S01]  /*11b0*/  FADD.FTZ R35, R59, R35 ;  /* 0x000000233b237221 */ /* 0x020fe20000010000 */
[----:B------:R-:W-:Y:S05]  /*11c0*/  BRA `(.L_x_12204) ;  /* 0x0000003000007947 */ /* 0x000fea0003800000 */
.L_x_12203:
[----:B-----5:R-:W-:-:S05]  /*11d0*/  HADD2.F32 R20, -RZ, R61.H1_H1 ;  /* 0x3000003dff147230 */ /* 0x020fca0000004100 */
[----:B------:R-:W-:-:S04]  /*11e0*/  FADD.FTZ R35, R20, R35 ;  /* 0x0000002314237221 */ /* 0x000fc80000010000 */
[----:B------:R-:W-:Y:S02]  /*11f0*/  @P1 FADD.FTZ R35, R59, R35 ;  /* 0x000000233b231221 */ /* 0x000fe40000010000 */
.L_x_12204:
[----:B------:R-:W-:Y:S01]  /*1200*/  HADD2.F32 R64, -RZ, R66.H0_H0 ;  /* 0x20000042ff407230 */ /* 0x000fe20000004100 */
[----:B------:R-:W-:Y:S05]  /*1210*/  @P2 BRA `(.L_x_12205) ;  /* 0x0000003000002947 */ /* 0x000fea0003800000 */
[----:B------:R-:W-:Y:S05]  /*1220*/  @!P1 BRA `(.L_x_12206) ;  /* 0x0000005000009947 */ /* 0x000fea0003800000 */
[----:B-----5:R-:W-:Y:S01]  /*1230*/  FADD.FTZ R64, R52, R64 ;  /* 0x0000004034407221 */ /* 0x020fe20000010000 */
[----:B------:R-:W-:Y:S05]  /*1240*/  BRA `(.L_x_12206) ;  /* 0x0000003000007947 */ /* 0x000fea0003800000 */
.L_x_12205:
[----:B-----5:R-:W-:-:S05]  /*1250*/  HADD2.F32 R21, -RZ, R62.H0_H0 ;  /* 0x2000003eff157230 */ /* 0x020fca0000004100 */
[----:B------:R-:W-:-:S04]  /*1260*/  FADD.FTZ R64, R21, R64 ;  /* 0x0000004015407221 */ /* 0x000fc80000010000 */
[----:B------:R-:W-:Y:S02]  /*1270*/  @P1 FADD.FTZ R64, R52, R64 ;  /* 0x0000004034401221 */ /* 0x000fe40000010000 */
.L_x_12206:
[----:B------:R-:W-:Y:S01]  /*1280*/  HADD2.F32 R65, -RZ, R66.H1_H1 ;  /* 0x30000042ff417230 */ /* 0x000fe20000004100 */
[----:B------:R-:W-:Y:S05]  /*1290*/  @P2 BRA `(.L_x_12207) ;  /* 0x0000003000002947 */ /* 0x000fea0003800000 */
[----:B------:R-:W-:Y:S05]  /*12a0*/  @!P1 BRA `(.L_x_12208) ;  /* 0x0000005000009947 */ /* 0x000fea0003800000 */
[----:B-----5:R-:W-:Y:S01]  /*12b0*/  FADD.FTZ R65, R53, R65 ;  /* 0x0000004135417221 */ /* 0x020fe20000010000 */
[----:B------:R-:W-:Y:S05]  /*12c0*/  BRA `(.L_x_12208) ;  /* 0x0000003000007947 */ /* 0x000fea0003800000 */
.L_x_12207:
[----:B-----5:R-:W-:-:S05]  /*12d0*/  HADD2.F32 R20, -RZ, R62.H1_H1 ;  /* 0x3000003eff147230 */ /* 0x020fca0000004100 */
[----:B------:R-:W-:-:S04]  /*12e0*/  FADD.FTZ R65, R20, R65 ;  /* 0x0000004114417221 */ /* 0x000fc80000010000 */
[----:B------:R-:W-:Y:S02]  /*12f0*/  @P1 FADD.FTZ R65, R53, R65 ;  /* 0x0000004135411221 */ /* 0x000fe40000010000 */
.L_x_12208:
[----:B------:R-:W-:Y:S01]  /*1300*/  HADD2.F32 R66, -RZ, R67.H0_H0 ;  /* 0x20000043ff427230 */ /* 0x000fe20000004100 */
[----:B------:R-:W-:Y:S05]  /*1310*/  @P2 BRA `(.L_x_12209) ;  /* 0x0000003000002947 */ /* 0x000fea0003800000 */
[----:B------:R-:W-:Y:S05]  /*1320*/  @!P1 BRA `(.L_x_12210) ;  /* 0x0000005000009947 */ /* 0x000fea0003800000 */
[----:B-----5:R-:W-:Y:S01]  /*1330*/  FADD.FTZ R66, R54, R66 ;  /* 0x0000004236427221 */ /* 0x020fe20000010000 */
[----:B------:R-:W-:Y:S05]  /*1340*/  BRA `(.L_x_12210) ;  /* 0x0000003000007947 */ /* 0x000fea0003800000 */
.L_x_12209:
[----:B-----5:R-:W-:-:S05]  /*1350*/  HADD2.F32 R21, -RZ, R63.H0_H0 ;  /* 0x2000003fff157230 */ /* 0x020fca0000004100 */
[----:B------:R-:W-:-:S04]  /*1360*/  FADD.FTZ R66, R21, R66 ;  /* 0x0000004215427221 */ /* 0x000fc80000010000 */
[----:B------:R-:W-:Y:S02]  /*1370*/  @P1 FADD.FTZ R66, R54, R66 ;  /* 0x0000004236421221 */ /* 0x000fe40000010000 */
.L_x_12210:
[----:B------:R-:W-:Y:S01]  /*1380*/  HADD2.F32 R67, -RZ, R67.H1_H1 ;  /* 0x30000043ff437230 */ /* 0x000fe20000004100 */
[----:B------:R-:W-:Y:S05]  /*1390*/  @P2 BRA `(.L_x_12211) ;  /* 0x0000003000002947 */ /* 0x000fea0003800000 */
[----:B------:R-:W-:Y:S05]  /*13a0*/  @!P1 BRA `(.L_x_12212) ;  /* 0x0000005000009947 */ /* 0x000fea0003800000 */
[----:B-----5:R-:W-:Y:S01]  /*13b0*/  FADD.FTZ R67, R55, R67 ;  /* 0x0000004337437221 */ /* 0x020fe20000010000 */
[----:B------:R-:W-:Y:S05]  /*13c0*/  BRA `(.L_x_12212) ;  /* 0x0000003000007947 */ /* 0x000fea0003800000 */
.L_x_12211:
[----:B-----5:R-:W-:-:S05]  /*13d0*/  HADD2.F32 R20, -RZ, R63.H1_H1 ;  /* 0x3000003fff147230 */ /* 0x020fca0000004100 */
[----:B------:R-:W-:-:S04]  /*13e0*/  FADD.FTZ R67, R20, R67 ;  /* 0x0000004314437221 */ /* 0x000fc80000010000 */
[----:B------:R-:W-:Y:S02]  /*13f0*/  @P1 FADD.FTZ R67, R55, R67 ;  /* 0x0000004337431221 */ /* 0x000fe40000010000 */
.L_x_12212:
[----:B------:R-:W-:Y:S01]  /*1400*/  FADD.FTZ R20, RZ, R48 ;  /* 0x00000030ff147221 */ /* 0x000fe20000010000 */
[----:B------:R-:W-:-:S03]  /*1410*/  SHF.R.U32.HI R95, RZ, 0x5, R95 ;  /* 0x00000005ff5f7819 */ /* 0x000fc6000001165f */
        /* <DEDUP_REMOVED lines=26> */
[----:B------:R-:W-:-:S03]  /*15c0*/  LOP3.LUT R84, R95, 0x7fffffc, RZ, 0xc0, !PT ;  /* 0x07fffffc5f547812 */ /* 0x000fc600078ec0ff */
[----:B------:R-:W-:Y:S01]  /*15d0*/  FADD.FTZ R96, R85, R66 ;  /* 0x0000004255607221 */ /* 0x000fe20000010000 */
[----:B------:R-:W-:-:S03]  /*15e0*/  SEL R95, R3, R84, !P0 ;  /* 0x00000054035f7207 */ /* 0x000fc60004000000 */
[----:B------:R-:W-:Y:S01]  /*15f0*/  FADD.FTZ R98, R96, R67 ;  /* 0x0000004360627221 */ /* 0x000fe20000010000 */
[----:B------:R-:W-:Y:S05]  /*1600*/  BRA.DIV ~URZ, `(.L_x_12213) ;  /* 0x00000ed27f007947 */ /* 0x000fea000b800000 */
[----:B0-----:R0:W1:Y:S02]  /*1610*/  SHFL.BFLY PT, R20, R98, 0x1, 0x1f ;  /* 0x0c201f0062147f89 */ /* 0x00106400000e0000 */
.L_x_12217:
        /* <DEDUP_REMOVED lines=68> */
.L_x_12218:
[C---:B------:R-:W-:Y:S01]  /*1a60*/  ISETP.NE.AND P0, PT, R2.reuse, RZ, PT ;  /* 0x000000ff0200720c */ /* 0x040fe20003f05270 */
[----:B-1----:R-:W-:Y:S01]  /*1a70*/  FADD.FTZ R21, R97, R98 ;  /* 0x0000006261157221 */ /* 0x002fe20000010000 */
[----:B------:R-:W-:Y:S01]  /*1a80*/  WARPSYNC 0xffffffff ;  /* 0xffffffff00007948 */ /* 0x000fe20003800000 */
[----:B------:R-:W-:Y:S01]  /*1a90*/  ISETP.GT.U32.AND P1, PT, R2, 0x3, PT ;  /* 0x000000030200780c */ /* 0x000fe20003f24070 */
[----:B------:R-:W-:-:S09]  /*1aa0*/  CS2R R84, SRZ ;  /* 0x0000000000547805 */ /* 0x000fd2000001ff00 */
[----:B------:R-:W-:-:S03]  /*1ab0*/  @!P0 IADD3 R96, R93, R95, RZ ;  /* 0x0000005f5d608210 */ /* 0x000fc60007ffe0ff */
[----:B------:R-:W-:Y:S01]  /*1ac0*/  @!P1 IADD3 R97, R2, R95, RZ ;  /* 0x0000005f02619210 */ /* 0x000fe20007ffe0ff */
[----:B------:R-:W-:Y:S01]  /*1ad0*/  HFMA2.MMA R95, -RZ, RZ, 0, 0 ;  /* 0x00000000ff5f7435 */ /* 0x000fe200000001ff */
[----:B------:R-:W-:Y:S04]  /*1ae0*/  @!P0 STS.64 [R96.X8], R20 ;  /* 0x0000001460008388 */ /* 0x000fe80000008a00 */
[----:B------:R-:W-:Y:S01]  /*1af0*/  BAR.SYNC.DEFER_BLOCKING 0x0 ;  /* 0x0000000000007b1d */ /* 0x000fe20000010000 */
[----:B------:R-:W-:Y:S02]  /*1b00*/  @!P1 MOV R95, 0x300 ;  /* 0x00000300005f9802 */ /* 0x000fe40000000f00 */
[----:B------:R-:W-:-:S03]  /*1b10*/  LOP3.LUT P0, RZ, R93, 0x1f, R76, 0xf8, !PT ;  /* 0x0000001f5dff7812 */ /* 0x000fc6000780f84c */
        /* <DEDUP_REMOVED lines=51> */
[----:B------:R-:W-:-:S02]  /*1e50*/  FADD.FTZ R50, -R84, R50 ;  /* 0x0000003254327221 */ /* 0x000fc40000010100 */
[----:B------:R-:W-:Y:S02]  /*1e60*/  FADD.FTZ R98, -R84, R51 ;  /* 0x0000003354627221 */ /* 0x000fe40000010100 */
[C---:B------:R-:W-:Y:S01]  /*1e70*/  @!P0 IMAD.WIDE R20, R4.reuse, R21, c[0x0][0x1a8] ;  /* 0x00006a0004148625 */ /* 0x040fe200078e0215 */
[----:B------:R-:W-:-:S03]  /*1e80*/  IADD3 R4, R4, c[0x0][0x160], RZ ;  /* 0x0000580004047a10 */ /* 0x000fc60007ffe0ff */
[C---:B------:R-:W-:Y:S02]  /*1e90*/  FADD.FTZ R44, -R84.reuse, R44 ;  /* 0x0000002c542c7221 */ /* 0x040fe40000010100 */
[C---:B------:R-:W-:Y:S02]  /*1ea0*/  FADD.FTZ R102, -R84.reuse, R45 ;  /* 0x0000002d54667221 */ /* 0x040fe40000010100 */
[C---:B------:R-:W-:Y:S02]  /*1eb0*/  FADD.FTZ R46, -R84.reuse, R46 ;  /* 0x0000002e542e7221 */ /* 0x040fe40000010100 */
[C---:B------:R-:W-:Y:S01]  /*1ec0*/  FADD.FTZ R104, -R84.reuse, R47 ;  /* 0x0000002f54687221 */ /* 0x040fe20000010100 */
[----:B0-----:R0:W-:Y:S01]  /*1ed0*/  @!P0 STG.E [R20.64], R41 ;  /* 0x0000002914008986 */ /* 0x0011e2000c101904 */
[C---:B------:R-:W-:Y:S02]  /*1ee0*/  FADD.FTZ R40, -R84.reuse, R40 ;  /* 0x0000002854287221 */ /* 0x040fe40000010100 */
[----:B------:R-:W-:-:S02]  /*1ef0*/  FADD.FTZ R42, -R84, R42 ;  /* 0x0000002a542a7221 */ /* 0x000fc40000010100 */
[C---:B------:R-:W-:Y:S02]  /*1f00*/  FADD.FTZ R108, -R84.reuse, R43 ;  /* 0x0000002b546c7221 */ /* 0x040fe40000010100 */
[C---:B------:R-:W-:Y:S02]  /*1f10*/  FADD.FTZ R110, -R84.reuse, R36 ;  /* 0x00000024546e7221 */ /* 0x040fe40000010100 */
[C---:B------:R-:W-:Y:S02]  /*1f20*/  FADD.FTZ R112, -R84.reuse, R37 ;  /* 0x0000002554707221 */ /* 0x040fe40000010100 */
[C---:B------:R-:W-:Y:S02]  /*1f30*/  FADD.FTZ R114, -R84.reuse, R38 ;  /* 0x0000002654727221 */ /* 0x040fe40000010100 */
[C---:B------:R-:W-:Y:S01]  /*1f40*/  FADD.FTZ R116, -R84.reuse, R39 ;  /* 0x0000002754747221 */ /* 0x040fe20000010100 */
[----:B------:R-:W-:Y:S01]  /*1f50*/  HADD2.F32 R39, -RZ, R31.H0_H0 ;  /* 0x2000001fff277230 */ /* 0x000fe20000004100 */
        /* <DEDUP_REMOVED lines=8> */
[----:B------:R-:W-:Y:S02]  /*1fe0*/  FADD.FTZ R84, -R84, R67 ;  /* 0x0000004354547221 */ /* 0x000fe40000010100 */
[C---:B------:R-:W-:Y:S02]  /*1ff0*/  FMUL.FTZ R34, R41.reuse, R44 ;  /* 0x0000002c29227220 */ /* 0x040fe40000410000 */
[C---:B------:R-:W-:Y:S02]  /*2000*/  FMUL.FTZ R38, R41.reuse, R40 ;  /* 0x0000002829267220 */ /* 0x040fe40000410000 */
[C---:B------:R-:W-:Y:S02]  /*2010*/  FMUL.FTZ R96, R41.reuse, R96 ;  /* 0x0000006029607220 */ /* 0x040fe40000410000 */
[C---:B------:R-:W-:Y:S02]  /*2020*/  FMUL.FTZ R32, R41.reuse, R100 ;  /* 0x0000006429207220 */ /* 0x040fe40000410000 */
[----:B------:R-:W-:-:S02]  /*2030*/  FMUL.FTZ R50, R41, R50 ;  /* 0x0000003229327220 */ /* 0x000fc40000410000 */
[C---:B------:R-:W-:Y:S02]  /*2040*/  FMUL.FTZ R33, R41.reuse, R98 ;  /* 0x0000006229217220 */ /* 0x040fe40000410000 */
[C---:B------:R-:W-:Y:S02]  /*2050*/  FMUL.FTZ R102, R41.reuse, R102 ;  /* 0x0000006629667220 */ /* 0x040fe40000410000 */
[C---:B------:R-:W-:Y:S01]  /*2060*/  FMUL.FTZ R35, R41.reuse, R46 ;  /* 0x0000002e29237220 */ /* 0x040fe20000410000 */
[----:B------:R-:W-:Y:S01]  /*2070*/  HADD2.F32 R46, -RZ, R27.H0_H0 ;  /* 0x2000001bff2e7230 */ /* 0x000fe20000004100 */
        /* <DEDUP_REMOVED lines=8> */
[----:B0-----:R-:W-:-:S02]  /*2100*/  FMUL.FTZ R21, R41, R118 ;  /* 0x0000007629157220 */ /* 0x001fc40000410000 */
[C---:B------:R-:W-:Y:S02]  /*2110*/  FMUL.FTZ R20, R41.reuse, R120 ;  /* 0x0000007829147220 */ /* 0x040fe40000410000 */
[C---:B------:R-:W-:Y:S02]  /*2120*/  FMUL.FTZ R40, R41.reuse, R122 ;  /* 0x0000007a29287220 */ /* 0x040fe40000410000 */
[C---:B------:R-:W-:Y:S02]  /*2130*/  FMUL.FTZ R45, R41.reuse, R124 ;  /* 0x0000007c292d7220 */ /* 0x040fe40000410000 */
[C---:B------:R-:W-:Y:S02]  /*2140*/  FMUL.FTZ R64, R41.reuse, R64 ;  /* 0x0000004029407220 */ /* 0x040fe40000410000 */
[C---:B------:R-:W-:Y:S01]  /*2150*/  FMUL.FTZ R49, R41.reuse, R48 ;  /* 0x0000003029317220 */ /* 0x040fe20000410000 */
[----:B------:R-:W-:Y:S01]  /*2160*/  HADD2.F32 R48, -RZ, R27.H1_H1 ;  /* 0x3000001bff307230 */ /* 0x000fe20000004100 */
[----:B------:R-:W-:-:S02]  /*2170*/  FMUL.FTZ R51, R41, R66 ;  /* 0x0000004229337220 */ /* 0x000fc40000410000 */
[----:B------:R-:W-:Y:S01]  /*2180*/  FMUL.FTZ R84, R41, R84 ;  /* 0x0000005429547220 */ /* 0x000fe20000410000 */
[----:B------:R-:W-:Y:S01]  /*2190*/  HADD2.F32 R41, -RZ, R31.H1_H1 ;  /* 0x3000001fff297230 */ /* 0x000fe20000004100 */
[----:B------:R-:W-:Y:S02]  /*21a0*/  FFMA.FTZ R34, R29, R34, R72 ;  /* 0x000000221d227223 */ /* 0x000fe40000010048 */
[----:B------:R-:W-:Y:S02]  /*21b0*/  FFMA.FTZ R46, R47, R46, R14 ;  /* 0x0000002e2f2e7223 */ /* 0x000fe4000001000e */
[----:B------:R-:W-:Y:S02]  /*21c0*/  FFMA.FTZ R104, R104, R41, R69 ;  /* 0x0000002968687223 */ /* 0x000fe40000010045 */
[----:B------:R-:W-:Y:S02]  /*21d0*/  FFMA.FTZ R41, R30, R102, R71 ;  /* 0x000000661e297223 */ /* 0x000fe40000010047 */
[----:B------:R-:W-:Y:S01]  /*21e0*/  FFMA.FTZ R47, R116, R48, R13 ;  /* 0x00000030742f7223 */ /* 0x000fe2000001000d */
[----:B------:R-:W-:Y:S01]  /*21f0*/  HADD2.F32 R48, -RZ, R23.H1_H1 ;  /* 0x30000017ff307230 */ /* 0x000fe20000004100 */
        /* <DEDUP_REMOVED lines=26> */
[----:B------:R-:W-:Y:S01]  /*23a0*/  ISETP.GE.AND P0, PT, R4, c[0x0][0x164], PT ;  /* 0x0000590004007a0c */ /* 0x000fe20003f06270 */
[----:B------:R-:W-:Y:S01]  /*23b0*/  FFMA.FTZ R40, R82, R20, R11 ;  /* 0x0000001452287223 */ /* 0x000fe2000001000b */
[----:B------:R-:W-:Y:S01]  /*23c0*/  LEA R20, P2, R94, c[0x0][0x208], 0x4 ;  /* 0x000082005e147a11 */ /* 0x000fe200078420ff */
[----:B------:R-:W-:Y:S01]  /*23d0*/  FFMA.FTZ R64, R91, R64, R8 ;  /* 0x000000405b407223 */ /* 0x000fe20000010008 */
[----:B------:R-:W-:Y:S01]  /*23e0*/  F2FP.PACK_AB R37, R37, R42 ;  /* 0x0000002a2525723e */ /* 0x000fe200000000ff */
[----:B------:R-:W-:Y:S01]  /*23f0*/  FFMA.FTZ R49, R88, R49, R7 ;  /* 0x0000003158317223 */ /* 0x000fe20000010007 */
[----:B------:R-:W-:Y:S01]  /*2400*/  F2FP.PACK_AB R40, R40, R21 ;  /* 0x000000152828723e */ /* 0x000fe200000000ff */
[----:B------:R-:W-:Y:S01]  /*2410*/  FFMA.FTZ R48, R86, R45, R9 ;  /* 0x0000002d56307223 */ /* 0x000fe20000010009 */
[----:B------:R-:W-:Y:S01]  /*2420*/  LEA.HI.X R45, R92, c[0x0][0x20c], RZ, 0x4, P1 ;  /* 0x000083005c2d7a11 */ /* 0x000fe200008f24ff */
[----:B------:R0:W-:Y:S01]  /*2430*/  STG.E.128 [R46.64], R32 ;  /* 0x000000202e007986 */ /* 0x0001e2000c101d04 */
[----:B------:R-:W-:-:S02]  /*2440*/  F2FP.PACK_AB R42, R49, R64 ;  /* 0x00000040312a723e */ /* 0x000fc400000000ff */
[----:B------:R-:W-:Y:S01]  /*2450*/  F2FP.PACK_AB R41, R48, R41 ;  /* 0x000000293029723e */ /* 0x000fe200000000ff */
[----:B------:R0:W-:Y:S01]  /*2460*/  STG.E.128 [R44.64], R36 ;  /* 0x000000242c007986 */ /* 0x0001e2000c101d04 */
[----:B------:R-:W-:Y:S02]  /*2470*/  LEA.HI.X R21, R94, c[0x0][0x20c], RZ, 0x4, P2 ;  /* 0x000083005e157a11 */ /* 0x000fe400010f24ff */
[----:B------:R-:W-:-:S03]  /*2480*/  LOP3.LUT P1, RZ, R22, 0xff, RZ, 0xc0, !PT ;  /* 0x000000ff16ff7812 */ /* 0x000fc6000782c0ff */
[----:B------:R0:W-:Y:S01]  /*2490*/  STG.E.128 [R20.64], R40 ;  /* 0x0000002814007986 */ /* 0x0001e2000c101d04 */
[----:B------:R-:W-:Y:S01]  /*24a0*/  SEL R22, RZ, 0x1, P1 ;  /* 0x00000001ff167807 */ /* 0x000fe20000800000 */
[----:B0----5:R-:W-:Y:S01]  /*24b0*/  @P0 CALL.REL.NOINC `(.L_x_12215) ;  /* 0x0000001000000944 */ /* 0x021fe20003c00000 */
[----:B------:R-:W-:Y:S05]  /*24c0*/  BRA `(.L_x_12216) ;  /* 0xffffe01000007947 */ /* 0x000fea000383ffff */
.L_x_12215:
[----:B------:R-:W-:Y:S05]  /*24d0*/  EXIT ;  /* 0x000000000000794d */ /* 0x000fea0003800000 */
.L_x_12213:
[----:B0-----:R-:W-:Y:S01]  /*24e0*/  HFMA2.MMA R97, -RZ, RZ, 0, 5.9604644775390625e-08 ;  /* 0x00000001ff617435 */ /* 0x001fe200000001ff */
[----:B------:R-:W-:Y:S02]  /*24f0*/  MOV R21, 0x1f ;  /* 0x0000001f00157802 */ /* 0x000fe40000000f00 */
[----:B------:R-:W-:Y:S02]  /*2500*/  MOV R96, 0xffffffff ;  /* 0xffffffff00607802 */ /* 0x000fe40000000f00 */
[----:B------:R-:W-:Y:S02]  /*2510*/  MOV R84, 0x2530 ;  /* 0x0000253000547802 */ /* 0x000fe40000000f00 */
[----:B-----5:R-:W-:Y:S05]  /*2520*/  CALL.REL.NOINC `($__internal_51_$__cuda_sm70_shflsync_bfly_p) ;  /* 0x0000069000007944 */ /* 0x020fea0003c00000 */
[----:B-1----:R-:W-:Y:S01]  /*2530*/  MOV R20, R97 ;  /* 0x0000006100147202 */ /* 0x002fe20000000f00 */
[----:B0-----:R-:W-:Y:S05]  /*2540*/  BRA `(.L_x_12217) ;  /* 0xfffff0d000007947 */ /* 0x001fea000383ffff */
.L_x_12214:
[----:B------:R-:W-:Y:S01]  /*2550*/  HFMA2.MMA R97, -RZ, RZ, 0, 1.1920928955078125e-07 ;  /* 0x00000002ff617435 */ /* 0x000fe200000001ff */
[----:B------:R-:W-:Y:S02]  /*2560*/  MOV R21, 0x1f ;  /* 0x0000001f00157802 */ /* 0x000fe40000000f00 */
[----:B------:R-:W-:-:S02]  /*2570*/  MOV R96, 0xffffffff ;  /* 0xffffffff00607802 */ /* 0x000fc40000000f00 */
[----:B------:R-:W-:Y:S02]  /*2580*/  MOV R84, 0x25a0 ;  /* 0x000025a000547802 */ /* 0x000fe40000000f00 */
[----:B-----5:R-:W-:Y:S05]  /*2590*/  CALL.REL.NOINC `($__internal_51_$__cuda_sm70_shflsync_bfly_p) ;  /* 0x0000062000007944 */ /* 0x020fea0003c00000 */
[----:B01----:R-:W-:Y:S01]  /*25a0*/  FADD.FTZ R98, R98, R97 ;  /* 0x0000006162627221 */ /* 0x003fe20000010000 */
[----:B------:R-:W-:Y:S01]  /*25b0*/  HFMA2.MMA R97, -RZ, RZ, 0, 2.384185791015625e-07 ;  /* 0x00000004ff617435 */ /* 0x000fe200000001ff */
[----:B------:R-:W-:Y:S02]  /*25c0*/  MOV R21, 0x1f ;  /* 0x0000001f00157802 */ /* 0x000fe40000000f00 */
[----:B------:R-:W-:Y:S02]  /*25d0*/  MOV R96, 0xffffffff ;  /* 0xffffffff00607802 */ /* 0x000fe40000000f00 */
[----:B------:R-:W-:Y:S02]  /*25e0*/  MOV R84, 0x2600 ;  /* 0x0000260000547802 */ /* 0x000fe40000000f00 */
[----:B------:R-:W-:Y:S05]  /*25f0*/  CALL.REL.NOINC `($__internal_51_$__cuda_sm70_shflsync_bfly_p) ;  /* 0x000005c000007944 */ /* 0x000fea0003c00000 */
[----:B01----:R-:W-:Y:S01]  /*2600*/  FADD.FTZ R98, R98, R97 ;  /* 0x0000006162627221 */ /* 0x003fe20000010000 */
[----:B------:R-:W-:Y:S01]  /*2610*/  HFMA2.MMA R97, -RZ, RZ, 0, 4.76837158203125e-07 ;  /* 0x00000008ff617435 */ /* 0x000fe200000001ff */
[----:B------:R-:W-:Y:S02]  /*2620*/  MOV R21, 0x1f ;  /* 0x0000001f00157802 */ /* 0x000fe40000000f00 */
[----:B------:R-:W-:-:S02]  /*2630*/  MOV R96, 0xffffffff ;  /* 0xffffffff00607802 */ /* 0x000fc40000000f00 */
[----:B------:R-:W-:Y:S02]  /*2640*/  MOV R84, 0x2660 ;  /* 0x0000266000547802 */ /* 0x000fe40000000f00 */
[----:B------:R-:W-:Y:S05]  /*2650*/  CALL.REL.NOINC `($__internal_51_$__cuda_sm70_shflsync_bfly_p) ;  /* 0x0000056000007944 */ /* 0x000fea0003c00000 */
[----:B01----:R-:W-:Y:S01]  /*2660*/  FADD.FTZ R98, R98, R97 ;  /* 0x0000006162627221 */ /* 0x003fe20000010000 */
[----:B------:R-:W-:Y:S01]  /*2670*/  HFMA2.MMA R97, -RZ, RZ, 0, 9.5367431640625e-07 ;  /* 0x00000010ff617435 */ /* 0x000fe200000001ff */
[----:B------:R-:W-:Y:S02]  /*2680*/  MOV R21, 0x1f ;  /* 0x0000001f00157802 */ /* 0x000fe40000000f00 */
[----:B------:R-:W-:Y:S02]  /*2690*/  MOV R96, 0xffffffff ;  /* 0xffffffff00607802 */ /* 0x000fe40000000f00 */
[----:B------:R-:W-:Y:S02]  /*26a0*/  MOV R84, 0x26c0 ;  /* 0x000026c000547802 */ /* 0x000fe40000000f00 */
[----:B------:R-:W-:Y:S05]  /*26b0*/  CALL.REL.NOINC `($__internal_51_$__cuda_sm70_shflsync_bfly_p) ;  /* 0x0000050000007944 */ /* 0x000fea0003c00000 */
        /* <DEDUP_REMOVED lines=54> */
[----:B------:R-:W-:Y:S05]  /*2a20*/  CALL.REL.NOINC `($__internal_51_$__cuda_sm70_shflsync_bfly_p) ;  /* 0x0000019000007944 */ /* 0x000fea0003c00000 */
[----:B01----:R-:W-:Y:S01]  /*2a30*/  FADD.FTZ R98, R98, R97 ;  /* 0x0000006162627221 */ /* 0x003fe20000010000 */
[----:B------:R-:W-:Y:S01]  /*2a40*/  HFMA2.MMA R97, -RZ, RZ, 0, 1.1920928955078125e-07 ;  /* 0x00000002ff617435 */ /* 0x000fe200000001ff */
[----:B------:R-:W-:Y:S02]  /*2a50*/  MOV R21, 0x1f ;  /* 0x0000001f00157802 */ /* 0x000fe40000000f00 */
[----:B------:R-:W-:Y:S02]  /*2a60*/  MOV R96, 0xffffffff ;  /* 0xffffffff00607802 */ /* 0x000fe40000000f00 */
[----:B------:R-:W-:Y:S02]  /*2a70*/  MOV R84, 0x2a90 ;  /* 0x00002a9000547802 */ /* 0x000fe40000000f00 */
[----:B------:R-:W-:Y:S05]  /*2a80*/  CALL.REL.NOINC `($__internal_51_$__cuda_sm70_shflsync_bfly_p) ;  /* 0x0000013000007944 */ /* 0x000fea0003c00000 */
[----:B01----:R-:W-:Y:S01]  /*2a90*/  FADD.FTZ R98, R98, R97 ;  /* 0x0000006162627221 */ /* 0x003fe20000010000 */
[----:B------:R-:W-:Y:S01]  /*2aa0*/  HFMA2.MMA R97, -RZ, RZ, 0, 2.384185791015625e-07 ;  /* 0x00000004ff617435 */ /* 0x000fe200000001ff */
[----:B------:R-:W-:-:S02]  /*2ab0*/  MOV R21, 0x1f ;  /* 0x0000001f00157802 */ /* 0x000fc40000000f00 */
[----:B------:R-:W-:Y:S02]  /*2ac0*/  MOV R96, 0xffffffff ;  /* 0xffffffff00607802 */ /* 0x000fe40000000f00 */
[----:B------:R-:W-:Y:S02]  /*2ad0*/  MOV R84, 0x2af0 ;  /* 0x00002af000547802 */ /* 0x000fe40000000f00 */
[----:B------:R-:W-:Y:S05]  /*2ae0*/  CALL.REL.NOINC `($__internal_51_$__cuda_sm70_shflsync_bfly_p) ;  /* 0x000000d000007944 */ /* 0x000fea0003c00000 */
[----:B01----:R-:W-:Y:S01]  /*2af0*/  FADD.FTZ R98, R98, R97 ;  /* 0x0000006162627221 */ /* 0x003fe20000010000 */
[----:B------:R-:W-:Y:S01]  /*2b00*/  HFMA2.MMA R97, -RZ, RZ, 0, 4.76837158203125e-07 ;  /* 0x00000008ff617435 */ /* 0x000fe200000001ff */
[----:B------:R-:W-:Y:S02]  /*2b10*/  MOV R21, 0x1f ;  /* 0x0000001f00157802 */ /* 0x000fe40000000f00 */
[----:B------:R-:W-:Y:S02]  /*2b20*/  MOV R96, 0xffffffff ;  /* 0xffffffff00607802 */ /* 0x000fe40000000f00 */
[----:B------:R-:W-:Y:S02]  /*2b30*/  MOV R84, 0x2b50 ;  /* 0x00002b5000547802 */ /* 0x000fe40000000f00 */
[----:B------:R-:W-:Y:S05]  /*2b40*/  CALL.REL.NOINC `($__internal_51_$__cuda_sm70_shflsync_bfly_p) ;  /* 0x0000007000007944 */ /* 0x000fea0003c00000 */
[----:B01----:R-:W-:Y:S01]  /*2b50*/  FADD.FTZ R98, R98, R97 ;  /* 0x0000006162627221 */ /* 0x003fe20000010000 */
[----:B------:R-:W-:Y:S01]  /*2b60*/  HFMA2.MMA R97, -RZ, RZ, 0, 9.5367431640625e-07 ;  /* 0x00000010ff617435 */ /* 0x000fe200000001ff */
[----:B------:R-:W-:-:S02]  /*2b70*/  MOV R21, 0x1f ;  /* 0x0000001f00157802 */ /* 0x000fc40000000f00 */
[----:B------:R-:W-:Y:S02]  /*2b80*/  MOV R96, 0xffffffff ;  /* 0xffffffff00607802 */ /* 0x000fe40000000f00 */
[----:B------:R-:W-:Y:S02]  /*2b90*/  MOV R84, 0x2bb0 ;  /* 0x00002bb000547802 */ /* 0x000fe40000000f00 */
[----:B------:R-:W-:Y:S05]  /*2ba0*/  CALL.REL.NOINC `($__internal_51_$__cuda_sm70_shflsync_bfly_p) ;  /* 0x0000001000007944 */ /* 0x000fea0003c00000 */
[----:B01----:R-:W-:Y:S05]  /*2bb0*/  BRA `(.L_x_12218) ;  /* 0xffffeea000007947 */ /* 0x003fea000383ffff */
        .weak           $__internal_51_$__cuda_sm70_shflsync_bfly_p
        .type           $__internal_51_$__cuda_sm70_shflsync_bfly_p,@function
        .size           $__internal_51_$__cuda_sm70_shflsync_bfly_p,(.L_x_20031 - $__internal_51_$__cuda_sm70_shflsync_bfly_p)
$__internal_51_$__cuda_sm70_shflsync_bfly_p:
[----:B------:R-:W-:Y:S01]  /*2bc0*/  HFMA2.MMA R85, -RZ, RZ, 0, 0 ;  /* 0x00000000ff557435 */ /* 0x000fe200000001ff */
[----:B------:R-:W-:Y:S04]  /*2bd0*/  WARPSYNC R96 ;  /* 0x0000006000007348 */ /* 0x000fe80003800000 */
[----:B------:R0:W1:Y:S01]  /*2be0*/  SHFL.BFLY PT, R97, R98, R97, R21 ;  /* 0x0c00006162617389 */ /* 0x00006200000e0015 */
[----:B------:R-:W-:Y:S05]  /*2bf0*/  RET.REL.NODEC R84 `(_ZN10layer_norm31ln_parallel_residual_fwd_kernelINS_13Kernel_traitsI6__halfS2_fS2_fjLj3072ELj1ELj1ELj4ELj16ENS_18Kernel_traits_baseILj3072ES2_S2_fS2_fjLj128EEEEELb0ELb1ELb1EEEvNS_9FwdParamsE) ;  /* 0xffffd40054007950 */ /* 0x000fea0003c3ffff */
.L_x_12219:
        /* <DEDUP_REMOVED lines=16> */
.L_x_20031:


//--------------------- .text._ZN10layer_norm31ln_parallel_residual_fwd_kernelINS_13Kernel_traitsI6__halfS2_fS2_fjLj3072ELj1ELj1ELj4ELj16ENS_18Kernel_traits_baseILj3072ES2_S2_fS2_fjLj128EEEEELb1ELb0ELb0EEEvNS_9FwdParamsE --------------------------
	.section	.text._ZN10layer_norm31ln_parallel_residual_fwd_kernelINS_13Kernel_traitsI6__halfS2_fS2_fjLj3072ELj1ELj1ELj4ELj16ENS_18Kernel_traits_baseILj3072ES2_S2_fS2_fjLj128EEEEELb1ELb0ELb0EEEvNS_9FwdParamsE,"ax",@progbits
	.sectioninfo	@"SHI_REGISTERS=201"
	.align	128
        .global         _ZN10layer_norm31ln_parallel_residual_fwd_kernelINS_13Kernel_traitsI6__halfS2_fS2_fjLj3072ELj1ELj1ELj4ELj16ENS_18Kernel_traits_baseILj3072ES2_S2_fS2_fjLj128EEEEELb1ELb0ELb0EEEvNS_9FwdParamsE
        .type           _ZN10layer_norm31ln_parallel_residual_fwd_kernelINS_13Kernel_traitsI6__halfS2_fS2_fjLj3072ELj1ELj1ELj4ELj16ENS_18Kernel_traits_baseILj3072ES2_S2_fS2_fjLj128EEEEELb1ELb0ELb0EEEvNS_9FwdParamsE,@function
        .size           _ZN10layer_norm31ln_parallel_residual_fwd_kernelINS_13Kernel_traitsI6__halfS2_fS2_fjLj3072ELj1ELj1ELj4ELj16ENS_18Kernel_traits_baseILj3072ES2_S2_fS2_fjLj128EEEEELb1ELb0ELb0EEEvNS_9FwdParamsE,(.L_x_20032 - _ZN10layer_norm31ln_parallel_residual_fwd_kernelINS_13Kernel_traitsI6__halfS2_fS2_fjLj3072ELj1ELj1ELj4ELj16ENS_18Kernel_traits_baseILj3072ES2_S2_fS2_fjLj128EEEEELb1ELb0ELb0EEEvNS_9FwdParamsE)
        .other          _ZN10layer_norm31ln_parallel_residual_fwd_kernelINS_13Kernel_traitsI6__halfS2_fS2_fjLj3072ELj1ELj1ELj4ELj16ENS_18Kernel_traits_baseILj3072ES2_S2_fS2_fjLj128EEEEELb1ELb0ELb0EEEvNS_9FwdParamsE,@"STO_CUDA_ENTRY STV_DEFAULT"
_ZN10layer_norm31ln_parallel_residual_fwd_kernelINS_13Kernel_traitsI6__halfS2_fS2_fjLj3072ELj1ELj1ELj4ELj16ENS_18Kernel_traits_baseILj3072ES2_S2_fS2_fjLj128EEEEELb1ELb0ELb0EEEvNS_9FwdParamsE:
.text._ZN10layer_norm31ln_parallel_residual_fwd_kernelINS_13Kernel_traitsI6__halfS2_fS2_fjLj3072ELj1ELj1ELj4ELj16ENS_18Kernel_traits_baseILj3072ES2_S2_fS2_fjLj128EEEEELb1ELb0ELb0EEEvNS_9FwdParamsE:
        /* <DEDUP_REMOVED lines=12> */
[----:B------:R-:W-:Y:S01]  /*00c0*/  MOV R7, c[0x0][0x168] ;  /* 0x00005a0000077a02 */ /* 0x000fe20000000f00 */
[----:B------:R-:W-:Y:S01]  /*00d0*/  BSSY B0, `(.L_x_12220) ;  /* 0x0000042000007945 */ /* 0x000fe20003800000 */
[----:B------:R-:W-:Y:S01]  /*00e0*/  LOP3.LUT R98, R98, 0xffffffdf, RZ, 0xc0, !PT ;  /* 0xffffffdf62627812 */ /* 0x000fe200078ec0ff */
        /* <DEDUP_REMOVED lines=64> */
.L_x_12221:
[----:B0-----:R-:W-:Y:S05]  /*04f0*/  BSYNC B0 ;  /* 0x0000000000007941 */ /* 0x001fea0003800000 */
.L_x_12220:
        /* <DEDUP_REMOVED lines=25> */
.L_x_12223:
[----:B------:R-:W-:Y:S05]  /*0690*/  BSYNC B0 ;  /* 0x0000000000007941 */ /* 0x000fea0003800000 */
.L_x_12222:
        /* <DEDUP_REMOVED lines=24> */
.L_x_12225:
[----:B0-----:R-:W-:Y:S05]  /*0820*/  BSYNC B0 ;  /* 0x0000000000007941 */ /* 0x001fea0003800000 */
.L_x_12224:
        /* <DEDUP_REMOVED lines=14> */
[C---:B------:R-:W-:Y:S01]  /*0910*/  IADD3 R143, R120.reuse, 0x1715609d, RZ ;  /* 0x1715609d788f7810 */ /* 0x040fe20007ffe0ff */
[----:B------:R-:W-:Y:S01]  /*0920*/  HADD2.F32 R126, -RZ, R56.H1_H1 ;  /* 0x30000038ff7e7230 */ /* 0x000fe20000004100 */
[----:B------:R-:W-:Y:S01]  /*0930*/  SHF.R.S32.HI R89, RZ, 0x3, R89 ;  /* 0x00000003ff597819 */ /* 0x000fe20000011459 */
[--C-:B------:R-:W-:Y:S01]  /*0940*/  HADD2.F32 R125, -RZ, R57.reuse.H0_H0 ;  /* 0x20000039ff7d7230 */ /* 0x100fe20000004100 */
[----:B------:R-:W-:Y:S01]  /*0950*/  LOP3.LUT R86, R59, R86, R132, 0x96, !PT ;  /* 0x000000563b567212 */ /* 0x000fe200078e9684 */
[----:B------:R-:W-:Y:S01]  /*0960*/  HADD2.F32 R128, -RZ, R57.H1_H1 ;  /* 0x30000039ff807230 */ /* 0x000fe20000004100 */
[----:B------:R-:W-:Y:S01]  /*0970*/  IMAD.WIDE.U32 R56, R85, -0x2daee0ad, RZ ;  /* 0xd2511f5355387825 */ /* 0x000fe200078e00ff */
[--C-:B------:R-:W-:Y:S01]  /*0980*/  HADD2.F32 R131, -RZ, R64.reuse.H0_H0 ;  /* 0x20000040ff837230 */ /* 0x100fe20000004100 */
[C---:B------:R-:W-:Y:S01]  /*0990*/  IADD3 R156, R120.reuse, -0x4ab325aa, RZ ;  /* 0xb54cda56789c7810 */ /* 0x040fe20007ffe0ff */
[----:B------:R-:W-:Y:S01]  /*09a0*/  HADD2.F32 R135, -RZ, R64.H1_H1 ;  /* 0x30000040ff877230 */ /* 0x000fe20000004100 */
[----:B------:R-:W-:Y:S01]  /*09b0*/  IADD3 R157, R121, 0x646e171e, RZ ;  /* 0x646e171e799d7810 */ /* 0x000fe20007ffe0ff */
[--C-:B------:R-:W-:Y:S01]  /*09c0*/  HADD2.F32 R144, -RZ, R52.reuse.H0_H0 ;  /* 0x20000034ff907230 */ /* 0x100fe20000004100 */
[----:B------:R-:W-:Y:S01]  /*09d0*/  LOP3.LUT R64, R57, R84, R133, 0x96, !PT ;  /* 0x0000005439407212 */ /* 0x000fe200078e9685 */
[----:B------:R-:W-:Y:S01]  /*09e0*/  HADD2.F32 R145, -RZ, R52.H1_H1 ;  /* 0x30000034ff917230 */ /* 0x000fe20000004100 */
[C---:B------:R-:W-:Y:S01]  /*09f0*/  IADD3 R158, R121.reuse, 0x1fd5c5a3, RZ ;  /* 0x1fd5c5a3799e7810 */ /* 0x040fe20007ffe0ff */
[--C-:B------:R-:W-:Y:S01]  /*0a00*/  HADD2.F32 R146, -RZ, R53.reuse.H0_H0 ;  /* 0x20000035ff927230 */ /* 0x100fe20000004100 */
[----:B------:R-:W-:Y:S01]  /*0a10*/  IADD3 R159, R120, 0x5384540f, RZ ;  /* 0x5384540f789f7810 */ /* 0x000fe20007ffe0ff */
        /* <DEDUP_REMOVED lines=21> */
[C---:B------:R-:W-:Y:S01]  /*0b70*/  IADD3 R65, R54.reuse, -R65, RZ ;  /* 0x8000004136417210 */ /* 0x040fe20007ffe0ff */
[----:B------:R-:W-:Y:S01]  /*0b80*/  IMAD.IADD R55, R54, 0x1, -R55 ;  /* 0x0000000136377824 */ /* 0x000fe200078e0a37 */
[----:B------:R-:W-:Y:S01]  /*0b90*/  LOP3.LUT R54, R59, R52, R157, 0x96, !PT ;  /* 0x000000343b367212 */ /* 0x000fe200078e969d */
[----:B------:R-:W-:Y:S01]  /*0ba0*/  IMAD.WIDE.U32 R52, R53, -0x2daee0ad, RZ ;  /* 0xd2511f5335347825 */ /* 0x000fe200078e00ff */
[----:B------:R-:W-:Y:S01]  /*0bb0*/  SHF.R.U32.HI R89, RZ, 0x2, R89 ;  /* 0x00000002ff597819 */ /* 0x000fe20000011659 */
[----:B------:R-:W-:Y:S01]  /*0bc0*/  HADD2.F32 R41, -RZ, R32.H1_H1 ;  /* 0x30000020ff297230 */ /* 0x000fe20000004100 */
[----:B------:R-:W-:Y:S01]  /*0bd0*/  IMNMX R57, RZ, R55, !PT ;  /* 0x00000037ff397217 */ /* 0x000fe20007800200 */
[----:B------:R-:W-:Y:S01]  /*0be0*/  IMAD.WIDE.U32 R54, R54, -0x326172a9, RZ ;  /* 0xcd9e8d5736367825 */ /* 0x000fe200078e00ff */
[----:B------:R-:W-:Y:S01]  /*0bf0*/  LOP3.LUT R59, R53, R58, R158, 0x96, !PT ;  /* 0x0000003a353b7212 */ /* 0x000fe200078e969e */
[--C-:B------:R-:W-:Y:S01]  /*0c00*/  HADD2.F32 R38, -RZ, R33.reuse.H0_H0 ;  /* 0x20000021ff267230 */ /* 0x100fe20000004100 */
[----:B------:R-:W-:Y:S01]  /*0c10*/  LOP3.LUT R58, R89, 0x3fffffe0, RZ, 0xc0, !PT ;  /* 0x3fffffe0593a7812 */ /* 0x000fe200078ec0ff */
[----:B------:R-:W-:Y:S01]  /*0c20*/  HADD2.F32 R39, -RZ, R33.H1_H1 ;  /* 0x30000021ff277230 */ /* 0x000fe20000004100 */
[----:B------:R-:W-:Y:S01]  /*0c30*/  IMNMX R57, R57, 0x20, PT ;  /* 0x0000002039397817 */ /* 0x000fe20003800200 */
[--C-:B------:R-:W-:Y:S01]  /*0c40*/  HADD2.F32 R36, -RZ, R34.reuse.H0_H0 ;  /* 0x20000022ff247230 */ /* 0x100fe20000004100 */
[----:B------:R-:W-:Y:S01]  /*0c50*/  LOP3.LUT R56, R55, R56, R159, 0x96, !PT ;  /* 0x0000003837387212 */ /* 0x000fe200078e969f */
[----:B------:R-:W-:Y:S01]  /*0c60*/  IMAD.HI.U32 R55, R59, -0x326172a9, RZ ;  /* 0xcd9e8d573b377827 */ /* 0x000fe200078e00ff */
[----:B------:R-:W-:Y:S01]  /*0c70*/  IMNMX R65, RZ, R65, !PT ;  /* 0x00000041ff417217 */ /* 0x000fe20007800200 */
[----:B------:R-:W-:Y:S01]  /*0c80*/  HADD2.F32 R37, -RZ, R34.H1_H1 ;  /* 0x30000022ff257230 */ /* 0x000fe20000004100 */
[----:B------:R-:W-:Y:S01]  /*0c90*/  IADD3 R179, R121, -0x695add53, RZ ;  /* 0x96a522ad79b37810 */ /* 0x000fe20007ffe0ff */
[----:B------:R-:W-:Y:S01]  /*0ca0*/  IMAD.IADD R57, R57, 0x1, R58 ;  /* 0x0000000139397824 */ /* 0x000fe200078e023a */
[----:B------:R-:W-:Y:S01]  /*0cb0*/  LOP3.LUT R55, R55, R54, R161, 0x96, !PT ;  /* 0x0000003637377212 */ /* 0x000fe200078e96a1 */
[----:B------:R-:W-:Y:S01]  /*0cc0*/  IMAD.HI.U32 R53, R56, -0x2daee0ad, RZ ;  /* 0xd2511f5338357827 */ /* 0x000fe200078e00ff */
[----:B------:R-:W-:Y:S01]  /*0cd0*/  IMNMX R65, R65, 0x20, PT ;  /* 0x0000002041417817 */ /* 0x000fe20003800200 */
[--C-:B------:R-:W-:Y:S01]  /*0ce0*/  HADD2.F32 R29, -RZ, R10.reuse.H0_H0 ;  /* 0x2000000aff1d7230 */ /* 0x100fe20000004100 */
[----:B------:R-:W-:Y:S01]  /*0cf0*/  IADD3 R178, R120, -0x700cb87f, RZ ;  /* 0x8ff3478178b27810 */ /* 0x000fe20007ffe0ff */
[----:B------:R-:W-:Y:S01]  /*0d00*/  IMAD.SHL.U32 R57, R57, 0x8, RZ ;  /* 0x0000000839397824 */ /* 0x000fe200078e00ff */
[----:B------:R-:W-:Y:S01]  /*0d10*/  LOP3.LUT R168, R53, R52, R160, 0x96, !PT ;  /* 0x0000003435a87212 */ /* 0x000fe200078e96a0 */
[----:B------:R-:W-:Y:S01]  /*0d20*/  IMAD R52, R56, -0x2daee0ad, RZ ;  /* 0xd2511f5338347824 */ /* 0x000fe200078e02ff */
[----:B------:R-:W-:Y:S01]  /*0d30*/  HADD2.F32 R28, -RZ, R10.H1_H1 ;  /* 0x3000000aff1c7230 */ /* 0x000fe20000004100 */
[----:B------:R-:W-:Y:S01]  /*0d40*/  IMAD.HI.U32 R176, R55, -0x2daee0ad, RZ ;  /* 0xd2511f5337b07827 */ /* 0x000fe200078e00ff */
[--C-:B------:R-:W-:Y:S01]  /*0d50*/  HADD2.F32 R27, -RZ, R11.reuse.H0_H0 ;  /* 0x2000000bff1b7230 */ /* 0x100fe20000004100 */
[----:B------:R-:W0:Y:S01]  /*0d60*/  I2F.U32 R57, R57 ;  /* 0x0000003900397306 */ /* 0x000e220000201000 */
        /* <DEDUP_REMOVED lines=11> */
[----:B------:R-:W-:Y:S01]  /*0e20*/  LOP3.LUT R175, R175, R53, R178, 0x96, !PT ;  /* 0x00000035afaf7212 */ /* 0x000fe200078e96b2 */
[----:B------:R-:W-:Y:S01]  /*0e30*/  HADD2.F32 R21, -RZ, R18.H1_H1 ;  /* 0x30000012ff157230 */ /* 0x000fe20000004100 */
[----:B------:R-:W-:Y:S01]  /*0e40*/  LOP3.LUT R174, R174, 0x3, RZ, 0xc0, !PT ;  /* 0x00000003aeae7812 */ /* 0x000fe200078ec0ff */
[----:B------:R-:W-:Y:S01]  /*0e50*/  HADD2.F32 R34, -RZ, R35.H0_H0 ;  /* 0x20000023ff227230 */ /* 0x000fe20000004100 */
[----:B0-----:R0:W1:Y:S01]  /*0e60*/  MUFU.RCP R177, R57 ;  /* 0x0000003900b17308 */ /* 0x0010620000001000 */
        /* <DEDUP_REMOVED lines=8> */
[----:B------:R-:W-:Y:S01]  /*0ef0*/  HADD2.F32 R18, -RZ, R19.H0_H0 ;  /* 0x20000013ff127230 */ /* 0x000fe20000004100 */
        /* <DEDUP_REMOVED lines=9> */
[----:B------:R-:W-:Y:S02]  /*0f90*/  HADD2.F32 R35, -RZ, R35.H1_H1 ;  /* 0x30000023ff237230 */ /* 0x000fe40000004100 */
        /* <DEDUP_REMOVED lines=45> */
.L_x_12627:
[----:B------:R-:W-:Y:S01]  /*1270*/  IMAD R88, R49, c[0x0][0x168], RZ ;  /* 0x00005a0031587a24 */ /* 0x000fe200078e02ff */
[----:B------:R-:W-:Y:S01]  /*1280*/  LOP3.LUT P0, RZ, R98, 0x20, RZ, 0xc0, !PT ;  /* 0x0000002062ff7812 */ /* 0x000fe2000780c0ff */
        /* <DEDUP_REMOVED lines=35> */
.L_x_12229:
[----:B0-----:R-:W-:Y:S02]  /*14c0*/  IMAD.MOV.U32 R92, RZ, RZ, R168 ;  /* 0x000000ffff5c7224 */ /* 0x001fe400078e00a8 */
.L_x_12230:
[----:B------:R-:W-:Y:S05]  /*14d0*/  BSYNC B1 ;  /* 0x0000000000017941 */ /* 0x000fea0003800000 */
.L_x_12228:
        /* <DEDUP_REMOVED lines=16> */
.L_x_12234:
[----:B------:R-:W-:Y:S05]  /*15e0*/  BSYNC B2 ;  /* 0x0000000000027941 */ /* 0x000fea0003800000 */
.L_x_12233:
        /* <DEDUP_REMOVED lines=42> */
[----:B------:R-:W-:Y:S01]  /*1890*/  LOP3.LUT R176, R65, R66, R179, 0x96, !PT ;  /* 0x0000004241b07212 */ /* 0x000fe200078e96b3 */
[----:B------:R-:W-:-:S04]  /*18a0*/  IMAD.MOV.U32 R170, RZ, RZ, R64 ;  /* 0x000000ffffaa7224 */ /* 0x000fc800078e0040 */
.L_x_12232:
[----:B------:R-:W-:Y:S05]  /*18b0*/  BSYNC B1 ;  /* 0x0000000000017941 */ /* 0x000fea0003800000 */
.L_x_12231:
        /* <DEDUP_REMOVED lines=17> */
.L_x_12235:
        /* <DEDUP_REMOVED lines=12> */
.L_x_12238:
[----:B------:R-:W-:Y:S02]  /*1a90*/  IMAD.MOV.U32 R94, RZ, RZ, R168 ;  /* 0x000000ffff5e7224 */ /* 0x000fe400078e00a8 */
.L_x_12239:
[----:B------:R-:W-:Y:S05]  /*1aa0*/  BSYNC B1 ;  /* 0x0000000000017941 */ /* 0x000fea0003800000 */
.L_x_12237:
        /* <DEDUP_REMOVED lines=16> */
.L_x_12243:
[----:B------:R-:W-:Y:S05]  /*1bb0*/  BSYNC B2 ;  /* 0x0000000000027941 */ /* 0x000fea0003800000 */
.L_x_12242:
        /* <DEDUP_REMOVED lines=44> */
.L_x_12241:
[----:B------:R-:W-:Y:S05]  /*1e80*/  BSYNC B1 ;  /* 0x0000000000017941 */ /* 0x000fea0003800000 */
.L_x_12240:
[----:B------:R-:W0:Y:S01]  /*1e90*/  I2F.U32 R67, R94 ;  /* 0x0000005e00437306 */ /* 0x000e220000201000 */
[----:B------:R-:W-:-:S05]  /*1ea0*/  HADD2.F32 R66, -RZ, R52.H0_H0 ;  /* 0x20000034ff427230 */ /* 0x000fca0000004100 */
[----:B------:R-:W-:Y:S02]  /*1eb0*/  FMUL.FTZ R66, R66, c[0x0][0x1e8] ;  /* 0x00007a0042427a20 */ /* 0x000fe40000410000 */
[----:B0-----:R-:W-:-:S05]  /*1ec0*/  FFMA.FTZ R67, R67, R148, 1.1641532182693481445e-10 ;  /* 0x2f00000043437423 */ /* 0x001fca0000010094 */
[----:B------:R-:W-:-:S04]  /*1ed0*/  FSETP.GTU.FTZ.AND P2, PT, R67, c[0x0][0x1e4], PT ;  /* 0x0000790043007a0b */ /* 0x000fc80003f5c000 */
[----:B------:R-:W-:Y:S02]  /*1ee0*/  FSEL R67, R66, RZ, !P2 ;  /* 0x000000ff42437208 */ /* 0x000fe40005000000 */
[----:B------:R-:W-:-:S03]  /*1ef0*/  SEL R181, RZ, 0x1, P2 ;  /* 0x00000001ffb57807 */ /* 0x000fc60001000000 */
[----:B------:R-:W-:-:S04]  /*1f00*/  FADD.FTZ R64, R67, R64 ;  /* 0x0000004043407221 */ /* 0x000fc80000010000 */
[----:B------:R-:W-:Y:S02]  /*1f10*/  @P0 FADD.FTZ R64, R56, R64 ;  /* 0x0000004038400221 */ /* 0x000fe40000010000 */
.L_x_12236:
        /* <DEDUP_REMOVED lines=12> */
.L_x_12245:
[----:B------:R-:W-:Y:S02]  /*1fe0*/  IMAD.MOV.U32 R94, RZ, RZ, R168 ;  /* 0x000000ffff5e7224 */ /* 0x000fe400078e00a8 */
.L_x_12246:
[----:B------:R-:W-:Y:S05]  /*1ff0*/  BSYNC B1 ;  /* 0x0000000000017941 */ /* 0x000fea0003800000 */
.L_x_12244:
        /* <DEDUP_REMOVED lines=16> */
.L_x_12250:
[----:B------:R-:W-:Y:S05]  /*2100*/  BSYNC B2 ;  /* 0x0000000000027941 */ /* 0x000fea0003800000 */
.L_x_12249:
        /* <DEDUP_REMOVED lines=44> */
.L_x_12248:
[----:B------:R-:W-:Y:S05]  /*23d0*/  BSYNC B1 ;  /* 0x0000000000017941 */ /* 0x000fea0003800000 */
.L_x_12247:
        /* <DEDUP_REMOVED lines=14> */
.L_x_12251:
        /* <DEDUP_REMOVED lines=12> */
.L_x_12254:
[----:B------:R-:W-:Y:S02]  /*2580*/  IMAD.MOV.U32 R68, RZ, RZ, R168 ;  /* 0x000000ffff447224 */ /* 0x000fe400078e00a8 */
.L_x_12255:
[----:B------:R-:W-:Y:S05]  /*2590*/  BSYNC B1 ;  /* 0x0000000000017941 */ /* 0x000fea0003800000 */
.L_x_12253:
        /* <DEDUP_REMOVED lines=16> */
.L_x_12259:
[----:B------:R-:W-:Y:S05]  /*26a0*/  BSYNC B2 ;  /* 0x0000000000027941 */ /* 0x000fea0003800000 */
.L_x_12258:
        /* <DEDUP_REMOVED lines=44> */
.L_x_12257:
[----:B------:R-:W-:Y:S05]  /*2970*/  BSYNC B1 ;  /* 0x0000000000017941 */ /* 0x000fea0003800000 */
.L_x_12256:
[----:B------:R-:W0:Y:S01]  /*2980*/  I2F.U32 R89, R68 ;  /* 0x0000004400597306 */ /* 0x000e220000201000 */
[----:B------:R-:W-:-:S05]  /*2990*/  HADD2.F32 R66, -RZ, R52.H1_H1 ;  /* 0x30000034ff427230 */ /* 0x000fca0000004100 */
[----:B------:R-:W-:Y:S02]  /*29a0*/  FMUL.FTZ R66, R66, c[0x0][0x1e8] ;  /* 0x00007a0042427a20 */ /* 0x000fe40000410000 */
[----:B0-----:R-:W-:-:S05]  /*29b0*/  FFMA.FTZ R89, R89, R148, 1.1641532182693481445e-10 ;  /* 0x2f00000059597423 */ /* 0x001fca0000010094 */
[----:B------:R-:W-:-:S04]  /*29c0*/  FSETP.GTU.FTZ.AND P2, PT, R89, c[0x0][0x1e4], PT ;  /* 0x0000790059007a0b */ /* 0x000fc80003f5c000 */
[----:B------:R-:W-:Y:S02]  /*29d0*/  FSEL R66, R66, RZ, !P2 ;  /* 0x000000ff42427208 */ /* 0x000fe40005000000 */
[----:B------:R-:W-:-:S03]  /*29e0*/  SEL R182, RZ, 0x1, P2 ;  /* 0x00000001ffb67807 */ /* 0x000fc60001000000 */
[----:B------:R-:W-:-:S04]  /*29f0*/  FADD.FTZ R65, R66, R65 ;  /* 0x0000004142417221 */ /* 0x000fc80000010000 */
[----:B------:R-:W-:Y:S02]  /*2a00*/  @P0 FADD.FTZ R65, R57, R65 ;  /* 0x0000004139410221 */ /* 0x000fe40000010000 */
.L_x_12252:
        /* <DEDUP_REMOVED lines=12> */
.L_x_12261:
[----:B------:R-:W-:Y:S02]  /*2ad0*/  IMAD.MOV.U32 R94, RZ, RZ, R168 ;  /* 0x000000ffff5e7224 */ /* 0x000fe400078e00a8 */
.L_x_12262:
[----:B------:R-:W-:Y:S05]  /*2ae0*/  BSYNC B1 ;  /* 0x0000000000017941 */ /* 0x000fea0003800000 */
.L_x_12260:
        /* <DEDUP_REMOVED lines=16> */
.L_x_12266:
[----:B------:R-:W-:Y:S05]  /*2bf0*/  BSYNC B2 ;  /* 0x0000000000027941 */ /* 0x000fea0003800000 */
.L_x_12265:
        /* <DEDUP_REMOVED lines=9> */
[----:B------:R-:W-:Y:S01]  /*2c90*/  LOP3.LUT R89, R91, R89, R48, 0x96, !PT ;  /* 0x000000595b597212 */ /* 0x000fe200078e9630 */
[----:B------:R-:W-:-:S03]  /*2ca0*/  HFMA2.MMA R68, -RZ, RZ, 0, 0 ;  /* 0x00000000ff447435 */ /* 0x000fc600000001ff */
        /* <DEDUP_REMOVED lines=33> */
.L_x_12264:
[----:B------:R-:W-:Y:S05]  /*2ec0*/  BSYNC B1 ;  /* 0x0000000000017941 */ /* 0x000fea0003800000 */
.L_x_12263:
        /* <DEDUP_REMOVED lines=14> */
.L_x_12267:
        /* <DEDUP_REMOVED lines=12> */
.L_x_12270:
[----:B------:R-:W-:Y:S02]  /*3070*/  IMAD.MOV.U32 R149, RZ, RZ, R168 ;  /* 0x000000ffff957224 */ /* 0x000fe400078e00a8 */
.L_x_12271:
[----:B------:R-:W-:Y:S05]  /*3080*/  BSYNC B1 ;  /* 0x0000000000017941 */ /* 0x000fea0003800000 */
.L_x_12269:
        /* <DEDUP_REMOVED lines=16> */
.L_x_12275:
[----:B------:R-:W-:Y:S05]  /*3190*/  BSYNC B2 ;  /* 0x0000000000027941 */ /* 0x000fea0003800000 */
.L_x_12274:
        /* <DEDUP_REMOVED lines=44> */
.L_x_12273:
[----:B------:R-:W-:Y:S05]  /*3460*/  BSYNC B1 ;  /* 0x0000000000017941 */ /* 0x000fea0003800000 */
.L_x_12272:
        /* <DEDUP_REMOVED lines=9> */
.L_x_12268:
        /* <DEDUP_REMOVED lines=12> */
.L_x_12277:
[----:B------:R-:W-:Y:S02]  /*35c0*/  IMAD.MOV.U32 R149, RZ, RZ, R168 ;  /* 0x000000ffff957224 */ /* 0x000fe400078e00a8 */
.L_x_12278:
[----:B------:R-:W-:Y:S05]  /*35d0*/  BSYNC B1 ;  /* 0x0000000000017941 */ /* 0x000fea0003800000 */
.L_x_12276:
        /* <DEDUP_REMOVED lines=16> */
.L_x_12282:
[----:B------:R-:W-:Y:S05]  /*36e0*/  BSYNC B2 ;  /* 0x0000000000027941 */ /* 0x000fea0003800000 */
.L_x_12281:
        /* <DEDUP_REMOVED lines=44> */
.L_x_12280:
[----:B------:R-:W-:Y:S05]  /*39b0*/  BSYNC B1 ;  /* 0x0000000000017941 */ /* 0x000fea0003800000 */
.L_x_12279:
        /* <DEDUP_REMOVED lines=14> */
.L_x_12283:
        /* <DEDUP_REMOVED lines=12> */
.L_x_12286:
[----:B------:R-:W-:Y:S02]  /*3b60*/  IMAD.MOV.U32 R94, RZ, RZ, R168 ;  /* 0x000000ffff5e7224 */ /* 0x000fe400078e00a8 */
.L_x_12287:
[----:B------:R-:W-:Y:S05]  /*3b70*/  BSYNC B1 ;  /* 0x0000000000017941 */ /* 0x000fea0003800000 */
.L_x_12285:
        /* <DEDUP_REMOVED lines=16> */
.L_x_12291:
[----:B------:R-:W-:Y:S05]  /*3c80*/  BSYNC B2 ;  /* 0x0000000000027941 */ /* 0x000fea0003800000 */
.L_x_12290:
        /* <DEDUP_REMOVED lines=44> */
.L_x_12289:
[----:B------:R-:W-:Y:S05]  /*3f50*/  BSYNC B1 ;  /* 0x0000000000017941 */ /* 0x000fea0003800000 */
.L_x_12288:
        /* <DEDUP_REMOVED lines=9> */
.L_x_12284:
        /* <DEDUP_REMOVED lines=12> */
.L_x_12293:
[----:B------:R-:W-:Y:S02]  /*40b0*/  IMAD.MOV.U32 R94, RZ, RZ, R168 ;  /* 0x000000ffff5e7224 */ /* 0x000fe400078e00a8 */
.L_x_12294:
[----:B------:R-:W-:Y:S05]  /*40c0*/  BSYNC B1 ;  /* 0x0000000000017941 */ /* 0x000fea0003800000 */
.L_x_12292:
        /* <DEDUP_REMOVED lines=16> */
.L_x_12298:
[----:B------:R-:W-:Y:S05]  /*41d0*/  BSYNC B2 ;  /* 0x0000000000027941 */ /* 0x000fea0003800000 */
.L_x_12297:
        /* <DEDUP_REMOVED lines=44> */
.L_x_12296:
[----:B------:R-:W-:Y:S05]  /*44a0*/  BSYNC B1 ;  /* 0x0000000000017941 */ /* 0x000fea0003800000 */
.L_x_12295:
        /* <DEDUP_REMOVED lines=12> */
.L_x_12299:
        /* <DEDUP_REMOVED lines=12> */
.L_x_12302:
[----:B------:R-:W-:Y:S02]  /*4630*/  IMAD.MOV.U32 R149, RZ, RZ, R168 ;  /* 0x000000ffff957224 */ /* 0x000fe400078e00a8 */
.L_x_12303:
[----:B------:R-:W-:Y:S05]  /*4640*/  BSYNC B1 ;  /* 0x0000000000017941 */ /* 0x000fea0003800000 */
.L_x_12301:
        /* <DEDUP_REMOVED lines=16> */
.L_x_12307:
[----:B------:R-:W-:Y:S05]  /*4750*/  BSYNC B2 ;  /* 0x0000000000027941 */ /* 0x000fea0003800000 */
.L_x_12306:
        /* <DEDUP_REMOVED lines=44> */
.L_x_12305:
[----:B------:R-:W-:Y:S05]  /*4a20*/  BSYNC B1 ;  /* 0x0000000000017941 */ /* 0x000fea0003800000 */
.L_x_12304:
        /* <DEDUP_REMOVED lines=9> */
.L_x_12300:
        /* <DEDUP_REMOVED lines=12> */
.L_x_12309:
[----:B------:R-:W-:Y:S02]  /*4b80*/  IMAD.MOV.U32 R149, RZ, RZ, R168 ;  /* 0x000000ffff957224 */ /* 0x000fe400078e00a8 */
.L_x_12310:
[----:B------:R-:W-:Y:S05]  /*4b90*/  BSYNC B1 ;  /* 0x0000000000017941 */ /* 0x000fea0003800000 */
.L_x_12308:
        /* <DEDUP_REMOVED lines=16> */
.L_x_12314:
[----:B------:R-:W-:Y:S05]  /*4ca0*/  BSYNC B2 ;  /* 0x0000000000027941 */ /* 0x000fea0003800000 */
.L_x_12313:
        /* <DEDUP_REMOVED lines=44> */
.L_x_12312:
[----:B------:R-:W-:Y:S05]  /*4f70*/  BSYNC B1 ;  /* 0x0000000000017941 */ /* 0x000fea0003800000 */
.L_x_12311:
        /* <DEDUP_REMOVED lines=12> */
.L_x_12315:
        /* <DEDUP_REMOVED lines=12> */
.L_x_12318:
[----:B------:R-:W-:Y:S02]  /*5100*/  MOV R149, R168 ;  /* 0x000000a800957202 */ /* 0x000fe40000000f00 */
.L_x_12319:
[----:B------:R-:W-:Y:S05]  /*5110*/  BSYNC B1 ;  /* 0x0000000000017941 */ /* 0x000fea0003800000 */
.L_x_12317:
        /* <DEDUP_REMOVED lines=16> */
.L_x_12323:
[----:B------:R-:W-:Y:S05]  /*5220*/  BSYNC B2 ;  /* 0x0000000000027941 */ /* 0x000fea0003800000 */
.L_x_12322:
        /* <DEDUP_REMOVED lines=44> */
.L_x_12321:
[----:B------:R-:W-:Y:S05]  /*54f0*/  BSYNC B1 ;  /* 0x0000000000017941 */ /* 0x000fea0003800000 */
.L_x_12320:
        /* <DEDUP_REMOVED lines=9> */
.L_x_12316:
        /* <DEDUP_REMOVED lines=12> */
.L_x_12325:
[----:B------:R-:W-:Y:S02]  /*5650*/  IMAD.MOV.U32 R149, RZ, RZ, R168 ;  /* 0x000000ffff957224 */ /* 0x000fe400078e00a8 */
.L_x_12326:
[----:B------:R-:W-:Y:S05]  /*5660*/  BSYNC B1 ;  /* 0x0000000000017941 */ /* 0x000fea0003800000 */
.L_x_12324:
        /* <DEDUP_REMOVED lines=16> */
.L_x_12330:
[----:B------:R-:W-:Y:S05]  /*5770*/  BSYNC B2 ;  /* 0x0000000000027941 */ /* 0x000fea0003800000 */
.L_x_12329:
        /* <DEDUP_REMOVED lines=44> */
.L_x_12328:
[----:B------:R-:W-:Y:S05]  /*5a40*/  BSYNC B1 ;  /* 0x0000000000017941 */ /* 0x000fea0003800000 */
.L_x_12327:
        /* <DEDUP_REMOVED lines=12> */
.L_x_12331:
        /* <DEDUP_REMOVED lines=12> */
.L_x_12334:
[----:B------:R-:W-:Y:S02]  /*5bd0*/  IMAD.MOV.U32 R149, RZ, RZ, R168 ;  /* 0x000000ffff957224 */ /* 0x000fe400078e00a8 */
.L_x_12335:
[----:B------:R-:W-:Y:S05]  /*5be0*/  BSYNC B1 ;  /* 0x0000000000017941 */ /* 0x000fea0003800000 */
.L_x_12333:
        /* <DEDUP_REMOVED lines=16> */
.L_x_12339:
[----:B------:R-:W-:Y:S05]  /*5cf0*/  BSYNC B2 ;  /* 0x0000000000027941 */ /* 0x000fea0003800000 */
.L_x_12338:
        /* <DEDUP_REMOVED lines=44> */
.L_x_12337:
[----:B------:R-:W-:Y:S05]  /*5fc0*/  BSYNC B1 ;  /* 0x0000000000017941 */ /* 0x000fea0003800000 */
.L_x_12336:
        /* <DEDUP_REMOVED lines=9> */
.L_x_12332:
        /* <DEDUP_REMOVED lines=12> */
.L_x_12341:
[----:B------:R-:W-:Y:S02]  /*6120*/  IMAD.MOV.U32 R149, RZ, RZ, R168 ;  /* 0x000000ffff957224 */ /* 0x000fe400078e00a8 */
.L_x_12342:
[----:B------:R-:W-:Y:S05]  /*6130*/  BSYNC B1 ;  /* 0x0000000000017941 */ /* 0x000fea0003800000 */
.L_x_12340:
        /* <DEDUP_REMOVED lines=16> */
.L_x_12346:
[----:B------:R-:W-:Y:S05]  /*6240*/  BSYNC B2 ;  /* 0x0000000000027941 */ /* 0x000fea0003800000 */
.L_x_12345:
        /* <DEDUP_REMOVED lines=44> */
.L_x_12344:
[----:B------:R-:W-:Y:S05]  /*6510*/  BSYNC B1 ;  /* 0x0000000000017941 */ /* 0x000fea0003800000 */
.L_x_12343:
        /* <DEDUP_REMOVED lines=12> */
.L_x_12347:
        /* <DEDUP_REMOVED lines=12> */
.L_x_12350:
[----:B------:R-:W-:Y:S02]  /*66a0*/  IMAD.MOV.U32 R149, RZ, RZ, R168 ;  /* 0x000000ffff957224 */ /* 0x000fe400078e00a8 */
.L_x_12351:
[----:B------:R-:W-:Y:S05]  /*66b0*/  BSYNC B1 ;  /* 0x0000000000017941 */ /* 0x000fea0003800000 */
.L_x_12349:
        /* <DEDUP_REMOVED lines=16> */
.L_x_12355:
[----:B------:R-:W-:Y:S05]  /*67c0*/  BSYNC B2 ;  /* 0x0000000000027941 */ /* 0x000fea0003800000 */
.L_x_12354:
        /* <DEDUP_REMOVED lines=44> */
.L_x_12353:
[----:B------:R-:W-:Y:S05]  /*6a90*/  BSYNC B1 ;  /* 0x0000000000017941 */ /* 0x000fea0003800000 */
.L_x_12352:
        /* <DEDUP_REMOVED lines=9> */
.L_x_12348:
        /* <DEDUP_REMOVED lines=51> */
.L_x_12356:
[----:B------:R-:W-:Y:S02]  /*6e60*/  IADD3 R148, R189, 0x80, RZ ;  /* 0x00000080bd947810 */ /* 0x000fe40007ffe0ff */
.L_x_12227:
[----:B------:R-:W-:Y:S05]  /*6e70*/  BSYNC B0 ;  /* 0x0000000000007941 */ /* 0x000fea0003800000 */
.L_x_12226:
        /* <DEDUP_REMOVED lines=23> */
[----:B-1----:R-:W-:Y:S02]  /*6ff0*/  ISETP.NE.AND P1, PT, R174, 0x2, PT ;  /* 0x00000002ae00780c */ /* 0x002fe40003f25270 */
[----:B------:R-:W-:-:S11]  /*7000*/  MOV R92, R176 ;  /* 0x000000b0005c7202 */ /* 0x000fd60000000f00 */
[----:B------:R-:W-:Y:S05]  /*7010*/  @!P1 BRA `(.L_x_12361) ;  /* 0x0000006000009947 */ /* 0x000fea0003800000 */
[----:B------:R-:W-:Y:S01]  /*7020*/  ISETP.NE.AND P1, PT, R174, 0x3, PT ;  /* 0x00000003ae00780c */ /* 0x000fe20003f25270 */
[----:B------:R-:W-:-:S12]  /*7030*/  IMAD.MOV.U32 R92, RZ, RZ, R175 ;  /* 0x000000ffff5c7224 */ /* 0x000fd800078e00af */
[----:B------:R-:W-:Y:S05]  /*7040*/  @P1 BRA `(.L_x_12361) ;  /* 0x0000003000001947 */ /* 0x000fea0003800000 */
[----:B------:R-:W-:Y:S01]  /*7050*/  IMAD.MOV.U32 R92, RZ, RZ, R170 ;  /* 0x000000ffff5c7224 */ /* 0x000fe200078e00aa */
[----:B------:R-:W-:Y:S05]  /*7060*/  BRA `(.L_x_12361) ;  /* 0x0000001000007947 */ /* 0x000fea0003800000 */
.L_x_12360:
[----:B-1----:R-:W-:Y:S02]  /*7070*/  IMAD.MOV.U32 R92, RZ, RZ, R168 ;  /* 0x000000ffff5c7224 */ /* 0x002fe400078e00a8 */
.L_x_12361:
[----:B------:R-:W-:Y:S05]  /*7080*/  BSYNC B1 ;  /* 0x0000000000017941 */ /* 0x000fea0003800000 */
.L_x_12359:
        /* <DEDUP_REMOVED lines=16> */
.L_x_12365:
[----:B------:R-:W-:Y:S05]  /*7190*/  BSYNC B2 ;  /* 0x0000000000027941 */ /* 0x000fea0003800000 */
.L_x_12364:
        /* <DEDUP_REMOVED lines=44> */
.L_x_12363:
[----:B------:R-:W-:Y:S05]  /*7460*/  BSYNC B1 ;  /* 0x0000000000017941 */ /* 0x000fea0003800000 */
.L_x_12362:
        /* <DEDUP_REMOVED lines=17> */
.L_x_12366:
        /* <DEDUP_REMOVED lines=12> */
.L_x_12369:
[----:B------:R-:W-:Y:S02]  /*7640*/  IMAD.MOV.U32 R94, RZ, RZ, R168 ;  /* 0x000000ffff5e7224 */ /* 0x000fe400078e00a8 */
.L_x_12370:
[----:B------:R-:W-:Y:S05]  /*7650*/  BSYNC B1 ;  /* 0x0000000000017941 */ /* 0x000fea0003800000 */
.L_x_12368:
        /* <DEDUP_REMOVED lines=16> */
.L_x_12374:
[----:B------:R-:W-:Y:S05]  /*7760*/  BSYNC B2 ;  /* 0x0000000000027941 */ /* 0x000fea0003800000 */
.L_x_12373:
        /* <DEDUP_REMOVED lines=44> */
.L_x_12372:
[----:B------:R-:W-:Y:S05]  /*7a30*/  BSYNC B1 ;  /* 0x0000000000017941 */ /* 0x000fea0003800000 */
.L_x_12371:
        /* <DEDUP_REMOVED lines=9> */
.L_x_12367:
        /* <DEDUP_REMOVED lines=12> */
.L_x_12376:
[----:B------:R-:W-:Y:S02]  /*7b90*/  IMAD.MOV.U32 R94, RZ, RZ, R168 ;  /* 0x000000ffff5e7224 */ /* 0x000fe400078e00a8 */
.L_x_12377:
[----:B------:R-:W-:Y:S05]  /*7ba0*/  BSYNC B1 ;  /* 0x0000000000017941 */ /* 0x000fea0003800000 */
.L_x_12375:
        /* <DEDUP_REMOVED lines=16> */
.L_x_12381:
[----:B------:R-:W-:Y:S05]  /*7cb0*/  BSYNC B2 ;  /* 0x0000000000027941 */ /* 0x000fea0003800000 */
.L_x_12380:
        /* <DEDUP_REMOVED lines=44> */
.L_x_12379:
[----:B------:R-:W-:Y:S05]  /*7f80*/  BSYNC B1 ;  /* 0x0000000000017941 */ /* 0x000fea0003800000 */
.L_x_12378:
        /* <DEDUP_REMOVED lines=14> */
.L_x_12382:
        /* <DEDUP_REMOVED lines=12> */
.L_x_12385:
[----:B------:R-:W-:Y:S02]  /*8130*/  IMAD.MOV.U32 R76, RZ, RZ, R168 ;  /* 0x000000ffff4c7224 */ /* 0x000fe400078e00a8 */
.L_x_12386:
[----:B------:R-:W-:Y:S05]  /*8140*/  BSYNC B1 ;  /* 0x0000000000017941 */ /* 0x000fea0003800000 */
.L_x_12384:
        /* <DEDUP_REMOVED lines=16> */
.L_x_12390:
[----:B------:R-:W-:Y:S05]  /*8250*/  BSYNC B2 ;  /* 0x0000000000027941 */ /* 0x000fea0003800000 */
.L_x_12389:
        /* <DEDUP_REMOVED lines=44> */
.L_x_12388:
[----:B------:R-:W-:Y:S05]  /*8520*/  BSYNC B1 ;  /* 0x0000000000017941 */ /* 0x000fea0003800000 */
.L_x_12387:
        /* <DEDUP_REMOVED lines=9> */
.L_x_12383:
        /* <DEDUP_REMOVED lines=12> */
.L_x_12392:
[----:B------:R-:W-:Y:S02]  /*8680*/  IMAD.MOV.U32 R94, RZ, RZ, R168 ;  /* 0x000000ffff5e7224 */ /* 0x000fe400078e00a8 */
.L_x_12393:
[----:B------:R-:W-:Y:S05]  /*8690*/  BSYNC B1 ;  /* 0x0000000000017941 */ /* 0x000fea0003800000 */
.L_x_12391:
        /* <DEDUP_REMOVED lines=16> */
.L_x_12397:
[----:B------:R-:W-:Y:S05]  /*87a0*/  BSYNC B2 ;  /* 0x0000000000027941 */ /* 0x000fea0003800000 */
.L_x_12396:
        /* <DEDUP_REMOVED lines=44> */
.L_x_12395:
[----:B------:R-:W-:Y:S05]  /*8a70*/  BSYNC B1 ;  /* 0x0000000000017941 */ /* 0x000fea0003800000 */
.L_x_12394:
        /* <DEDUP_REMOVED lines=14> */
.L_x_12398:
        /* <DEDUP_REMOVED lines=12> */
.L_x_12401:
[----:B------:R-:W-:Y:S02]  /*8c20*/  IMAD.MOV.U32 R150, RZ, RZ, R168 ;  /* 0x000000ffff967224 */ /* 0x000fe400078e00a8 */
.L_x_12402:
[----:B------:R-:W-:Y:S05]  /*8c30*/  BSYNC B1 ;  /* 0x0000000000017941 */ /* 0x000fea0003800000 */
.L_x_12400:
        /* <DEDUP_REMOVED lines=16> */
.L_x_12406:
[----:B------:R-:W-:Y:S05]  /*8d40*/  BSYNC B2 ;  /* 0x0000000000027941 */ /* 0x000fea0003800000 */
.L_x_12405:
        /* <DEDUP_REMOVED lines=44> */
.L_x_12404:
[----:B------:R-:W-:Y:S05]  /*9010*/  BSYNC B1 ;  /* 0x0000000000017941 */ /* 0x000fea0003800000 */
.L_x_12403:
        /* <DEDUP_REMOVED lines=9> */
.L_x_12399:
        /* <DEDUP_REMOVED lines=12> */
.L_x_12408:
[----:B------:R-:W-:Y:S02]  /*9170*/  IMAD.MOV.U32 R150, RZ, RZ, R168 ;  /* 0x000000ffff967224 */ /* 0x000fe400078e00a8 */
.L_x_12409:
[----:B------:R-:W-:Y:S05]  /*9180*/  BSYNC B1 ;  /* 0x0000000000017941 */ /* 0x000fea0003800000 */
.L_x_12407:
        /* <DEDUP_REMOVED lines=16> */
.L_x_12413:
[----:B------:R-:W-:Y:S05]  /*9290*/  BSYNC B2 ;  /* 0x0000000000027941 */ /* 0x000fea0003800000 */
.L_x_12412:
        /* <DEDUP_REMOVED lines=44> */
.L_x_12411:
[----:B------:R-:W-:Y:S05]  /*9560*/  BSYNC B1 ;  /* 0x0000000000017941 */ /* 0x000fea0003800000 */
.L_x_12410:
        /* <DEDUP_REMOVED lines=14> */
.L_x_12414:
        /* <DEDUP_REMOVED lines=12> */
.L_x_12417:
[----:B------:R-:W-:Y:S02]  /*9710*/  IMAD.MOV.U32 R94, RZ, RZ, R168 ;  /* 0x000000ffff5e7224 */ /* 0x000fe400078e00a8 */
.L_x_12418:
[----:B------:R-:W-:Y:S05]  /*9720*/  BSYNC B1 ;  /* 0x0000000000017941 */ /* 0x000fea0003800000 */
.L_x_12416:
        /* <DEDUP_REMOVED lines=16> */
.L_x_12422:
[----:B------:R-:W-:Y:S05]  /*9830*/  BSYNC B2 ;  /* 0x0000000000027941 */ /* 0x000fea0003800000 */
.L_x_12421:
        /* <DEDUP_REMOVED lines=44> */
.L_x_12420:
[----:B------:R-:W-:Y:S05]  /*9b00*/  BSYNC B1 ;  /* 0x0000000000017941 */ /* 0x000fea0003800000 */
.L_x_12419:
        /* <DEDUP_REMOVED lines=9> */
.L_x_12415:
        /* <DEDUP_REMOVED lines=12> */
.L_x_12424:
[----:B------:R-:W-:Y:S02]  /*9c60*/  IMAD.MOV.U32 R94, RZ, RZ, R168 ;  /* 0x000000ffff5e7224 */ /* 0x000fe400078e00a8 */
.L_x_12425:
[----:B------:R-:W-:Y:S05]  /*9c70*/  BSYNC B1 ;  /* 0x0000000000017941 */ /* 0x000fea0003800000 */
.L_x_12423:
        /* <DEDUP_REMOVED lines=16> */
.L_x_12429:
[----:B------:R-:W-:Y:S05]  /*9d80*/  BSYNC B2 ;  /* 0x0000000000027941 */ /* 0x000fea0003800000 */
.L_x_12428:
        /* <DEDUP_REMOVED lines=44> */
.L_x_12427:
[----:B------:R-:W-:Y:S05]  /*a050*/  BSYNC B1 ;  /* 0x0000000000017941 */ /* 0x000fea0003800000 */
.L_x_12426:
        /* <DEDUP_REMOVED lines=12> */
.L_x_12430:
        /* <DEDUP_REMOVED lines=12> */
.L_x_12433:
[----:B------:R-:W-:Y:S02]  /*a1e0*/  IMAD.MOV.U32 R150, RZ, RZ, R168 ;  /* 0x000000ffff967224 */ /* 0x000fe400078e00a8 */
.L_x_12434:
[----:B------:R-:W-:Y:S05]  /*a1f0*/  BSYNC B1 ;  /* 0x0000000000017941 */ /* 0x000fea0003800000 */
.L_x_12432:
        /* <DEDUP_REMOVED lines=16> */
.L_x_12438:
[----:B------:R-:W-:Y:S05]  /*a300*/  BSYNC B2 ;  /* 0x0000000000027941 */ /* 0x000fea0003800000 */
.L_x_12437:
        /* <DEDUP_REMOVED lines=44> */
.L_x_12436:
[----:B------:R-:W-:Y:S05]  /*a5d0*/  BSYNC B1 ;  /* 0x0000000000017941 */ /* 0x000fea0003800000 */
.L_x_12435:
        /* <DEDUP_REMOVED lines=9> */
.L_x_12431:
        /* <DEDUP_REMOVED lines=12> */
.L_x_12440:
[----:B------:R-:W-:Y:S02]  /*a730*/  IMAD.MOV.U32 R150, RZ, RZ, R168 ;  /* 0x000000ffff967224 */ /* 0x000fe400078e00a8 */
.L_x_12441:
[----:B------:R-:W-:Y:S05]  /*a740*/  BSYNC B1 ;  /* 0x0000000000017941 */ /* 0x000fea0003800000 */
.L_x_12439:
        /* <DEDUP_REMOVED lines=16> */
.L_x_12445:
[----:B------:R-:W-:Y:S05]  /*a850*/  BSYNC B2 ;  /* 0x0000000000027941 */ /* 0x000fea0003800000 */
.L_x_12444:
        /* <DEDUP_REMOVED lines=44> */
.L_x_12443:
[----:B------:R-:W-:Y:S05]  /*ab20*/  BSYNC B1 ;  /* 0x0000000000017941 */ /* 0x000fea0003800000 */
.L_x_12442:
        /* <DEDUP_REMOVED lines=12> */
.L_x_12446:
        /* <DEDUP_REMOVED lines=12> */
.L_x_12449:
[----:B------:R-:W-:Y:S02]  /*acb0*/  IMAD.MOV.U32 R150, RZ, RZ, R168 ;  /* 0x000000ffff967224 */ /* 0x000fe400078e00a8 */
.L_x_12450:
[----:B------:R-:W-:Y:S05]  /*acc0*/  BSYNC B1 ;  /* 0x0000000000017941 */ /* 0x000fea0003800000 */
.L_x_12448:
        /* <DEDUP_REMOVED lines=16> */
.L_x_12454:
[----:B------:R-:W-:Y:S05]  /*add0*/  BSYNC B2 ;  /* 0x0000000000027941 */ /* 0x000fea0003800000 */
.L_x_12453:
        /* <DEDUP_REMOVED lines=44> */
.L_x_12452:
[----:B------:R-:W-:Y:S05]  /*b0a0*/  BSYNC B1 ;  /* 0x0000000000017941 */ /* 0x000fea0003800000 */
.L_x_12451:
        /* <DEDUP_REMOVED lines=9> */
.L_x_12447:
        /* <DEDUP_REMOVED lines=12> */
.L_x_12456:
[----:B------:R-:W-:Y:S02]  /*b200*/  IMAD.MOV.U32 R150, RZ, RZ, R168 ;  /* 0x000000ffff967224 */ /* 0x000fe400078e00a8 */
.L_x_12457:
[----:B------:R-:W-:Y:S05]  /*b210*/  BSYNC B1 ;  /* 0x0000000000017941 */ /* 0x000fea0003800000 */
.L_x_12455:
        /* <DEDUP_REMOVED lines=16> */
.L_x_12461:
[----:B------:R-:W-:Y:S05]  /*b320*/  BSYNC B2 ;  /* 0x0000000000027941 */ /* 0x000fea0003800000 */
.L_x_12460:
        /* <DEDUP_REMOVED lines=44> */
.L_x_12459:
[----:B------:R-:W-:Y:S05]  /*b5f0*/  BSYNC B1 ;  /* 0x0000000000017941 */ /* 0x000fea0003800000 */
.L_x_12458:
        /* <DEDUP_REMOVED lines=12> */
.L_x_12462:
        /* <DEDUP_REMOVED lines=12> */
.L_x_12465:
[----:B------:R-:W-:Y:S02]  /*b780*/  IMAD.MOV.U32 R150, RZ, RZ, R168 ;  /* 0x000000ffff967224 */ /* 0x000fe400078e00a8 */
.L_x_12466:
[----:B------:R-:W-:Y:S05]  /*b790*/  BSYNC B1 ;  /* 0x0000000000017941 */ /* 0x000fea0003800000 */
.L_x_12464:
        /* <DEDUP_REMOVED lines=16> */
.L_x_12470:
[----:B------:R-:W-:Y:S05]  /*b8a0*/  BSYNC B2 ;  /* 0x0000000000027941 */ /* 0x000fea0003800000 */
.L_x_12469:
        /* <DEDUP_REMOVED lines=44> */
.L_x_12468:
[----:B------:R-:W-:Y:S05]  /*bb70*/  BSYNC B1 ;  /* 0x0000000000017941 */ /* 0x000fea0003800000 */
.L_x_12467:
        /* <DEDUP_REMOVED lines=9> */
.L_x_12463:
        /* <DEDUP_REMOVED lines=12> */
.L_x_12472:
[----:B------:R-:W-:Y:S02]  /*bcd0*/  IMAD.MOV.U32 R150, RZ, RZ, R168 ;  /* 0x000000ffff967224 */ /* 0x000fe400078e00a8 */
.L_x_12473:
[----:B------:R-:W-:Y:S05]  /*bce0*/  BSYNC B1 ;  /* 0x0000000000017941 */ /* 0x000fea0003800000 */
.L_x_12471:
        /* <DEDUP_REMOVED lines=16> */
.L_x_12477:
[----:B------:R-:W-:Y:S05]  /*bdf0*/  BSYNC B2 ;  /* 0x0000000000027941 */ /* 0x000fea0003800000 */
.L_x_12476:
        /* <DEDUP_REMOVED lines=44> */
.L_x_12475:
[----:B------:R-:W-:Y:S05]  /*c0c0*/  BSYNC B1 ;  /* 0x0000000000017941 */ /* 0x000fea0003800000 */
.L_x_12474:
        /* <DEDUP_REMOVED lines=12> */
.L_x_12478:
        /* <DEDUP_REMOVED lines=12> */
.L_x_12481:
[----:B------:R-:W-:Y:S02]  /*c250*/  IMAD.MOV.U32 R150, RZ, RZ, R168 ;  /* 0x000000ffff967224 */ /* 0x000fe400078e00a8 */
.L_x_12482:
[----:B------:R-:W-:Y:S05]  /*c260*/  BSYNC B1 ;  /* 0x0000000000017941 */ /* 0x000fea0003800000 */
.L_x_12480:
        /* <DEDUP_REMOVED lines=16> */
.L_x_12486:
[----:B------:R-:W-:Y:S05]  /*c370*/  BSYNC B2 ;  /* 0x0000000000027941 */ /* 0x000fea0003800000 */
.L_x_12485:
        /* <DEDUP_REMOVED lines=44> */
.L_x_12484:
[----:B------:R-:W-:Y:S05]  /*c640*/  BSYNC B1 ;  /* 0x0000000000017941 */ /* 0x000fea0003800000 */
.L_x_12483:
        /* <DEDUP_REMOVED lines=9> */
.L_x_12479:
        /* <DEDUP_REMOVED lines=51> */
.L_x_12487:
[----:B------:R-:W-:Y:S02]  /*ca10*/  IADD3 R148, R148, 0x80, RZ ;  /* 0x0000008094947810 */ /* 0x000fe40007ffe0ff */
.L_x_12358:
[----:B------:R-:W-:Y:S05]  /*ca20*/  BSYNC B0 ;  /* 0x0000000000007941 */ /* 0x000fea0003800000 */
.L_x_12357:
        /* <DEDUP_REMOVED lines=31> */
.L_x_12491:
[----:B-1----:R-:W-:Y:S02]  /*cc20*/  IMAD.MOV.U32 R92, RZ, RZ, R168 ;  /* 0x000000ffff5c7224 */ /* 0x002fe400078e00a8 */
.L_x_12492:
[----:B------:R-:W-:Y:S05]  /*cc30*/  BSYNC B1 ;  /* 0x0000000000017941 */ /* 0x000fea0003800000 */
.L_x_12490:
        /* <DEDUP_REMOVED lines=16> */
.L_x_12496:
[----:B------:R-:W-:Y:S05]  /*cd40*/  BSYNC B2 ;  /* 0x0000000000027941 */ /* 0x000fea0003800000 */
.L_x_12495:
        /* <DEDUP_REMOVED lines=44> */
.L_x_12494:
[----:B------:R-:W-:Y:S05]  /*d010*/  BSYNC B1 ;  /* 0x0000000000017941 */ /* 0x000fea0003800000 */
.L_x_12493:
        /* <DEDUP_REMOVED lines=17> */
.L_x_12497:
        /* <DEDUP_REMOVED lines=12> */
.L_x_12500:
[----:B------:R-:W-:Y:S02]  /*d1f0*/  IMAD.MOV.U32 R94, RZ, RZ, R168 ;  /* 0x000000ffff5e7224 */ /* 0x000fe400078e00a8 */
.L_x_12501:
[----:B------:R-:W-:Y:S05]  /*d200*/  BSYNC B1 ;  /* 0x0000000000017941 */ /* 0x000fea0003800000 */
.L_x_12499:
        /* <DEDUP_REMOVED lines=16> */
.L_x_12505:
[----:B------:R-:W-:Y:S05]  /*d310*/  BSYNC B2 ;  /* 0x0000000000027941 */ /* 0x000fea0003800000 */
.L_x_12504:
        /* <DEDUP_REMOVED lines=44> */
.L_x_12503:
[----:B------:R-:W-:Y:S05]  /*d5e0*/  BSYNC B1 ;  /* 0x0000000000017941 */ /* 0x000fea0003800000 */
.L_x_12502:
        /* <DEDUP_REMOVED lines=9> */
.L_x_12498:
        /* <DEDUP_REMOVED lines=12> */
.L_x_12507:
[----:B------:R-:W-:Y:S02]  /*d740*/  IMAD.MOV.U32 R94, RZ, RZ, R168 ;  /* 0x000000ffff5e7224 */ /* 0x000fe400078e00a8 */
.L_x_12508:
[----:B------:R-:W-:Y:S05]  /*d750*/  BSYNC B1 ;  /* 0x0000000000017941 */ /* 0x000fea0003800000 */
.L_x_12506:
        /* <DEDUP_REMOVED lines=16> */
.L_x_12512:
[----:B------:R-:W-:Y:S05]  /*d860*/  BSYNC B2 ;  /* 0x0000000000027941 */ /* 0x000fea0003800000 */
.L_x_12511:
        /* <DEDUP_REMOVED lines=44> */
.L_x_12510:
[----:B------:R-:W-:Y:S05]  /*db30*/  BSYNC B1 ;  /* 0x0000000000017941 */ /* 0x000fea0003800000 */
.L_x_12509:
        /* <DEDUP_REMOVED lines=14> */
.L_x_12513:
        /* <DEDUP_REMOVED lines=12> */
.L_x_12516:
[----:B------:R-:W-:Y:S02]  /*dce0*/  IMAD.MOV.U32 R84, RZ, RZ, R168 ;  /* 0x000000ffff547224 */ /* 0x000fe400078e00a8 */
.L_x_12517:
[----:B------:R-:W-:Y:S05]  /*dcf0*/  BSYNC B1 ;  /* 0x0000000000017941 */ /* 0x000fea0003800000 */
.L_x_12515:
        /* <DEDUP_REMOVED lines=16> */
.L_x_12521:
[----:B------:R-:W-:Y:S05]  /*de00*/  BSYNC B2 ;  /* 0x0000000000027941 */ /* 0x000fea0003800000 */
.L_x_12520:
        /* <DEDUP_REMOVED lines=44> */
.L_x_12519:
[----:B------:R-:W-:Y:S05]  /*e0d0*/  BSYNC B1 ;  /* 0x0000000000017941 */ /* 0x000fea0003800000 */
.L_x_12518:
        /* <DEDUP_REMOVED lines=9> */
.L_x_12514:
        /* <DEDUP_REMOVED lines=12> */
.L_x_12523:
[----:B------:R-:W-:Y:S02]  /*e230*/  IMAD.MOV.U32 R94, RZ, RZ, R168 ;  /* 0x000000ffff5e7224 */ /* 0x000fe400078e00a8 */
.L_x_12524:
[----:B------:R-:W-:Y:S05]  /*e240*/  BSYNC B1 ;  /* 0x0000000000017941 */ /* 0x000fea0003800000 */
.L_x_12522:
        /* <DEDUP_REMOVED lines=16> */
.L_x_12528:
[----:B------:R-:W-:Y:S05]  /*e350*/  BSYNC B2 ;  /* 0x0000000000027941 */ /* 0x000fea0003800000 */
.L_x_12527:
        /* <DEDUP_REMOVED lines=44> */
.L_x_12526:
[----:B------:R-:W-:Y:S05]  /*e620*/  BSYNC B1 ;  /* 0x0000000000017941 */ /* 0x000fea0003800000 */
.L_x_12525:
        /* <DEDUP_REMOVED lines=14> */
.L_x_12529:
        /* <DEDUP_REMOVED lines=12> */
.L_x_12532:
[----:B------:R-:W-:Y:S02]  /*e7d0*/  IMAD.MOV.U32 R150, RZ, RZ, R168 ;  /* 0x000000ffff967224 */ /* 0x000fe400078e00a8 */
.L_x_12533:
[----:B------:R-:W-:Y:S05]  /*e7e0*/  BSYNC B1 ;  /* 0x0000000000017941 */ /* 0x000fea0003800000 */
.L_x_12531:
        /* <DEDUP_REMOVED lines=16> */
.L_x_12537:
[----:B------:R-:W-:Y:S05]  /*e8f0*/  BSYNC B2 ;  /* 0x0000000000027941 */ /* 0x000fea0003800000 */
.L_x_12536:
        /* <DEDUP_REMOVED lines=44> */
.L_x_12535:
[----:B------:R-:W-:Y:S05]  /*ebc0*/  BSYNC B1 ;  /* 0x0000000000017941 */ /* 0x000fea0003800000 */
.L_x_12534:
        /* <DEDUP_REMOVED lines=9> */
.L_x_12530:
        /* <DEDUP_REMOVED lines=12> */
.L_x_12539:
[----:B------:R-:W-:Y:S02]  /*ed20*/  IMAD.MOV.U32 R150, RZ, RZ, R168 ;  /* 0x000000ffff967224 */ /* 0x000fe400078e00a8 */
.L_x_12540:
[----:B------:R-:W-:Y:S05]  /*ed30*/  BSYNC B1 ;  /* 0x0000000000017941 */ /* 0x000fea0003800000 */
.L_x_12538:
        /* <DEDUP_REMOVED lines=16> */
.L_x_12544:
[----:B------:R-:W-:Y:S05]  /*ee40*/  BSYNC B2 ;  /* 0x0000000000027941 */ /* 0x000fea0003800000 */
.L_x_12543:
        /* <DEDUP_REMOVED lines=44> */
.L_x_12542:
[----:B------:R-:W-:Y:S05]  /*f110*/  BSYNC B1 ;  /* 0x0000000000017941 */ /* 0x000fea0003800000 */
.L_x_12541:
        /* <DEDUP_REMOVED lines=14> */
.L_x_12545:
        /* <DEDUP_REMOVED lines=12> */
.L_x_12548:
[----:B------:R-:W-:Y:S02]  /*f2c0*/  IMAD.MOV.U32 R94, RZ, RZ, R168 ;  /* 0x000000ffff5e7224 */ /* 0x000fe400078e00a8 */
.L_x_12549:
[----:B------:R-:W-:Y:S05]  /*f2d0*/  BSYNC B1 ;  /* 0x0000000000017941 */ /* 0x000fea0003800000 */
.L_x_12547:
        /* <DEDUP_REMOVED lines=16> */
.L_x_12553:
[----:B------:R-:W-:Y:S05]  /*f3e0*/  BSYNC B2 ;  /* 0x0000000000027941 */ /* 0x000fea0003800000 */
.L_x_12552:
        /* <DEDUP_REMOVED lines=44> */
.L_x_12551:
[----:B------:R-:W-:Y:S05]  /*f6b0*/  BSYNC B1 ;  /* 0x0000000000017941 */ /* 0x000fea0003800000 */
.L_x_12550:
        /* <DEDUP_REMOVED lines=9> */
.L_x_12546:
        /* <DEDUP_REMOVED lines=12> */
.L_x_12555:
[----:B------:R-:W-:Y:S02]  /*f810*/  IMAD.MOV.U32 R94, RZ, RZ, R168 ;  /* 0x000000ffff5e7224 */ /* 0x000fe400078e00a8 */
.L_x_12556:
[----:B------:R-:W-:Y:S05]  /*f820*/  BSYNC B1 ;  /* 0x0000000000017941 */ /* 0x000fea0003800000 */
.L_x_12554:
        /* <DEDUP_REMOVED lines=16> */
.L_x_12560:
[----:B------:R-:W-:Y:S05]  /*f930*/  BSYNC B2 ;  /* 0x0000000000027941 */ /* 0x000fea0003800000 */
.L_x_12559:
        /* <DEDUP_REMOVED lines=44> */
.L_x_12558:
[----:B------:R-:W-:Y:S05]  /*fc00*/  BSYNC B1 ;  /* 0x0000000000017941 */ /* 0x000fea0003800000 */
.L_x_12557:
        /* <DEDUP_REMOVED lines=12> */
.L_x_12561:
        /* <DEDUP_REMOVED lines=12> */
.L_x_12564:
[----:B------:R-:W-:Y:S02]  /*fd90*/  IMAD.MOV.U32 R150, RZ, RZ, R168 ;  /* 0x000000ffff967224 */ /* 0x000fe400078e00a8 */
.L_x_12565:
[----:B------:R-:W-:Y:S05]  /*fda0*/  BSYNC B1 ;  /* 0x0000000000017941 */ /* 0x000fea0003800000 */
.L_x_12563:
        /* <DEDUP_REMOVED lines=16> */
.L_x_12569:
[----:B------:R-:W-:Y:S05]  /*feb0*/  BSYNC B2 ;  /* 0x0000000000027941 */ /* 0x000fea0003800000 */
.L_x_12568:
        /* <DEDUP_REMOVED lines=44> */
.L_x_12567:
[----:B------:R-:W-:Y:S05]  /*10180*/  BSYNC B1 ;  /* 0x0000000000017941 */ /* 0x000fea0003800000 */
.L_x_12566:
        /* <DEDUP_REMOVED lines=9> */
.L_x_12562:
        /* <DEDUP_REMOVED lines=12> */
.L_x_12571:
[----:B------:R-:W-:Y:S02]  /*102e0*/  IMAD.MOV.U32 R150, RZ, RZ, R168 ;  /* 0x000000ffff967224 */ /* 0x000fe400078e00a8 */
.L_x_12572:
[----:B------:R-:W-:Y:S05]  /*102f0*/  BSYNC B1 ;  /* 0x0000000000017941 */ /* 0x000fea0003800000 */
.L_x_12570:
        /* <DEDUP_REMOVED lines=16> */
.L_x_12576:
[----:B------:R-:W-:Y:S05]  /*10400*/  BSYNC B2 ;  /* 0x0000000000027941 */ /* 0x000fea0003800000 */
.L_x_12575:
        /* <DEDUP_REMOVED lines=44> */
.L_x_12574:
[----:B------:R-:W-:Y:S05]  /*106d0*/  BSYNC B1 ;  /* 0x0000000000017941 */ /* 0x000fea0003800000 */
.L_x_12573:
        /* <DEDUP_REMOVED lines=12> */
.L_x_12577:
        /* <DEDUP_REMOVED lines=12> */
.L_x_12580:
[----:B------:R-:W-:Y:S02]  /*10860*/  IMAD.MOV.U32 R150, RZ, RZ, R168 ;  /* 0x000000ffff967224 */ /* 0x000fe400078e00a8 */
.L_x_12581:
[----:B------:R-:W-:Y:S05]  /*10870*/  BSYNC B1 ;  /* 0x0000000000017941 */ /* 0x000fea0003800000 */
.L_x_12579:
        /* <DEDUP_REMOVED lines=16> */
.L_x_12585:
[----:B------:R-:W-:Y:S05]  /*10980*/  BSYNC B2 ;  /* 0x0000000000027941 */ /* 0x000fea0003800000 */
.L_x_12584:
        /* <DEDUP_REMOVED lines=44> */
.L_x_12583:
[----:B------:R-:W-:Y:S05]  /*10c50*/  BSYNC B1 ;  /* 0x0000000000017941 */ /* 0x000fea0003800000 */
.L_x_12582:
        /* <DEDUP_REMOVED lines=9> */
.L_x_12578:
        /* <DEDUP_REMOVED lines=12> */
.L_x_12587:
[----:B------:R-:W-:Y:S02]  /*10db0*/  IMAD.MOV.U32 R150, RZ, RZ, R168 ;  /* 0x000000ffff967224 */ /* 0x000fe400078e00a8 */
.L_x_12588:
[----:B------:R-:W-:Y:S05]  /*10dc0*/  BSYNC B1 ;  /* 0x0000000000017941 */ /* 0x000fea0003800000 */
.L_x_12586:
        /* <DEDUP_REMOVED lines=16> */
.L_x_12592:
[----:B------:R-:W-:Y:S05]  /*10ed0*/  BSYNC B2 ;  /* 0x0000000000027941 */ /* 0x000fea0003800000 */
.L_x_12591:
        /* <DEDUP_REMOVED lines=44> */
.L_x_12590:
[----:B------:R-:W-:Y:S05]  /*111a0*/  BSYNC B1 ;  /* 0x0000000000017941 */ /* 0x000fea0003800000 */
.L_x_12589:
        /* <DEDUP_REMOVED lines=12> */
.L_x_12593:
        /* <DEDUP_REMOVED lines=12> */
.L_x_12596:
[----:B------:R-:W-:Y:S02]  /*11330*/  IMAD.MOV.U32 R150, RZ, RZ, R168 ;  /* 0x000000ffff967224 */ /* 0x000fe400078e00a8 */
.L_x_12597:
[----:B------:R-:W-:Y:S05]  /*11340*/  BSYNC B1 ;  /* 0x0000000000017941 */ /* 0x000fea0003800000 */
.L_x_12595:
        /* <DEDUP_REMOVED lines=16> */
.L_x_12601:
[----:B------:R-:W-:Y:S05]  /*11450*/  BSYNC B2 ;  /* 0x0000000000027941 */ /* 0x000fea0003800000 */
.L_x_12600:
        /* <DEDUP_REMOVED lines=44> */
.L_x_12599:
[----:B------:R-:W-:Y:S05]  /*11720*/  BSYNC B1 ;  /* 0x0000000000017941 */ /* 0x000fea0003800000 */
.L_x_12598:
        /* <DEDUP_REMOVED lines=9> */
.L_x_12594:
        /* <DEDUP_REMOVED lines=12> */
.L_x_12603:
[----:B------:R-:W-:Y:S02]  /*11880*/  IMAD.MOV.U32 R150, RZ, RZ, R168 ;  /* 0x000000ffff967224 */ /* 0x000fe400078e00a8 */
.L_x_12604:
[----:B------:R-:W-:Y:S05]  /*11890*/  BSYNC B1 ;  /* 0x0000000000017941 */ /* 0x000fea0003800000 */
.L_x_12602:
        /* <DEDUP_REMOVED lines=16> */
.L_x_12608:
[----:B------:R-:W-:Y:S05]  /*119a0*/  BSYNC B2 ;  /* 0x0000000000027941 */ /* 0x000fea0003800000 */
.L_x_12607:
        /* <DEDUP_REMOVED lines=44> */
.L_x_12606:
[----:B------:R-:W-:Y:S05]  /*11c70*/  BSYNC B1 ;  /* 0x0000000000017941 */ /* 0x000fea0003800000 */
.L_x_12605:
        /* <DEDUP_REMOVED lines=12> */
.L_x_12609:
        /* <DEDUP_REMOVED lines=12> */
.L_x_12612:
[----:B------:R-:W-:Y:S02]  /*11e00*/  IMAD.MOV.U32 R150, RZ, RZ, R168 ;  /* 0x000000ffff967224 */ /* 0x000fe400078e00a8 */
.L_x_12613:
[----:B------:R-:W-:Y:S05]  /*11e10*/  BSYNC B1 ;  /* 0x0000000000017941 */ /* 0x000fea0003800000 */
.L_x_12611:
        /* <DEDUP_REMOVED lines=16> */
.L_x_12617:
[----:B------:R-:W-:Y:S05]  /*11f20*/  BSYNC B2 ;  /* 0x0000000000027941 */ /* 0x000fea0003800000 */
.L_x_12616:
        /* <DEDUP_REMOVED lines=44> */
.L_x_12615:
[----:B------:R-:W-:Y:S05]  /*121f0*/  BSYNC B1 ;  /* 0x0000000000017941 */ /* 0x000fea0003800000 */
.L_x_12614:
        /* <DEDUP_REMOVED lines=9> */
.L_x_12610:
        /* <DEDUP_REMOVED lines=16> */
[----:B------:R-:W-:Y:S02]  /*12390*/  SHF.L.U32 R94, R148, 0x3, RZ ;  /* 0x00000003945e7819 */ /* 0x000fe400000006ff */
[----:B------:R-:W-:Y:S02]  /*123a0*/  LOP3.LUT R90, R90, R92, R88, 0xfe, !PT ;  /* 0x0000005c5a5a7212 */ /* 0x000fe400078efe58 */
[----:B------:R-:W-:Y:S02]  /*123b0*/  LEA R92, P0, R148, c[0x0][0x188], 0x5 ;  /* 0x00006200945c7a11 */ /* 0x000fe400078028ff */
[----:B------:R-:W-:Y:S02]  /*123c0*/  SEL R95, RZ, 0x1, P1 ;  /* 0x00000001ff5f7807 */ /* 0x000fe40000800000 */
[----:B------:R-:W-:Y:S02]  /*123d0*/  SHF.R.U32.HI R150, RZ, 0x1d, R148 ;  /* 0x0000001dff967819 */ /* 0x000fe40000011694 */
        /* <DEDUP_REMOVED lines=30> */
.L_x_12489:
[----:B------:R-:W-:Y:S05]  /*125c0*/  BSYNC B0 ;  /* 0x0000000000007941 */ /* 0x000fea0003800000 */
.L_x_12488:
        /* <DEDUP_REMOVED lines=34> */
.L_x_12628:
        /* <DEDUP_REMOVED lines=70> */
.L_x_12629:
        /* <DEDUP_REMOVED lines=114> */
.L_x_12621:
[----:B------:R-:W-:Y:S05]  /*13370*/  BSYNC B0 ;  /* 0x0000000000007941 */ /* 0x000fea0003800000 */
.L_x_12620:
        /* <DEDUP_REMOVED lines=49> */
.L_x_12623:
[----:B------:R-:W-:Y:S05]  /*13690*/  BSYNC B0 ;  /* 0x0000000000007941 */ /* 0x000fea0003800000 */
.L_x_12622:
        /* <DEDUP_REMOVED lines=45> */
[----:B------:R-:W-:Y:S01]  /*13970*/  IMAD.WIDE.U32 R150, R189, R150, c[0x0][0x210] ;  /* 0x00008400bd967625 */ /* 0x000fe200078e0096 */
[----:B------:R0:W-:Y:S04]  /*13980*/  STG.E.128 [R148.64], R88 ;  /* 0x0000005894007986 */ /* 0x0001e8000c101d04 */
[----:B------:R0:W-:Y:S02]  /*13990*/  STG.E.128 [R150.64], R92 ;  /* 0x0000005c96007986 */ /* 0x0001e4000c101d04 */
.L_x_12625:
[----:B------:R-:W-:Y:S05]  /*139a0*/  BSYNC B0 ;  /* 0x0000000000007941 */ /* 0x000fea0003800000 */
.L_x_12624:
[----:B------:R-:W-:Y:S02]  /*139b0*/  IADD3 R49, R49, c[0x0][0x160], RZ ;  /* 0x0000580031317a10 */ /* 0x000fe40007ffe0ff */
[----:B------:R-:W-:Y:S02]  /*139c0*/  LOP3.LUT P1, RZ, R172, 0xff, RZ, 0xc0, !PT ;  /* 0x000000ffacff7812 */ /* 0x000fe4000782c0ff */
[----:B------:R-:W-:Y:S02]  /*139d0*/  ISETP.GE.AND P0, PT, R49, c[0x0][0x164], PT ;  /* 0x0000590031007a0c */ /* 0x000fe40003f06270 */
[----:B------:R-:W-:-:S11]  /*139e0*/  SEL R172, RZ, 0x1, P1 ;  /* 0x00000001ffac7807 */ /* 0x000fd60000800000 */
[----:B01----:R-:W-:Y:S01]  /*139f0*/  @P0 CALL.REL.NOINC `(.L_x_12626) ;  /* 0x0000001000000944 */ /* 0x003fe20003c00000 */
[----:B------:R-:W-:Y:S05]  /*13a00*/  BRA `(.L_x_12627) ;  /* 0xfffed86000007947 */ /* 0x000fea000383ffff */
.L_x_12626:
[----:B------:R-:W-:Y:S05]  /*13a10*/  EXIT ;  /* 0x000000000000794d */ /* 0x000fea0003800000 */
.L_x_12618:
[----:B------:R-:W-:Y:S01]  /*13a20*/  IMAD.MOV.U32 R148, RZ, RZ, 0x1 ;  /* 0x00000001ff947424 */ /* 0x000fe200078e00ff */
[----:B------:R-:W-:Y:S01]  /*13a30*/  MOV R94, 0xffffffff ;  /* 0xffffffff005e7802 */ /* 0x000fe20000000f00 */
[----:B------:R-:W-:Y:S01]  /*13a40*/  IMAD.MOV.U32 R93, RZ, RZ, 0x1f ;  /* 0x0000001fff5d7424 */ /* 0x000fe200078e00ff */
[----:B------:R-:W-:Y:S02]  /*13a50*/  MOV R90, 0x13a70 ;  /* 0x00013a70005a7802 */ /* 0x000fe40000000f00 */
[----:B------:R-:W-:Y:S05]  /*13a60*/  CALL.REL.NOINC `($__internal_52_$__cuda_sm70_shflsync_bfly_p) ;  /* 0x000006c000007944 */ /* 0x000fea0003c00000 */
[----:B-1----:R-:W-:Y:S01]  /*13a70*/  IMAD.MOV.U32 R88, RZ, RZ, R148 ;  /* 0x000000ffff587224 */ /* 0x002fe200078e0094 */
[----:B0-----:R-:W-:Y:S05]  /*13a80*/  BRA `(.L_x_12628) ;  /* 0xffffed6000007947 */ /* 0x001fea000383ffff */
.L_x_12619:
[----:B------:R-:W-:Y:S01]  /*13a90*/  IMAD.MOV.U32 R148, RZ, RZ, 0x2 ;  /* 0x00000002ff947424 */ /* 0x000fe200078e00ff */
[----:B------:R-:W-:Y:S01]  /*13aa0*/  MOV R90, 0x13ae0 ;  /* 0x00013ae0005a7802 */ /* 0x000fe20000000f00 */
[----:B------:R-:W-:Y:S02]  /*13ab0*/  IMAD.MOV.U32 R93, RZ, RZ, 0x1f ;  /* 0x0000001fff5d7424 */ /* 0x000fe400078e00ff */
[----:B------:R-:W-:Y:S02]  /*13ac0*/  IMAD.MOV.U32 R94, RZ, RZ, -0x1 ;  /* 0xffffffffff5e7424 */ /* 0x000fe400078e00ff */
[----:B------:R-:W-:Y:S05]  /*13ad0*/  CALL.REL.NOINC `($__internal_52_$__cuda_sm70_shflsync_bfly_p) ;  /* 0x0000065000007944 */ /* 0x000fea0003c00000 */
[----:B01----:R-:W-:Y:S01]  /*13ae0*/  FADD.FTZ R89, R89, R148 ;  /* 0x0000009459597221 */ /* 0x003fe20000010000 */
[----:B------:R-:W-:Y:S01]  /*13af0*/  MOV R90, 0x13b40 ;  /* 0x00013b40005a7802 */ /* 0x000fe20000000f00 */
[----:B------:R-:W-:-:S02]  /*13b00*/  IMAD.MOV.U32 R148, RZ, RZ, 0x4 ;  /* 0x00000004ff947424 */ /* 0x000fc400078e00ff */
[----:B------:R-:W-:Y:S02]  /*13b10*/  IMAD.MOV.U32 R93, RZ, RZ, 0x1f ;  /* 0x0000001fff5d7424 */ /* 0x000fe400078e00ff */
[----:B------:R-:W-:Y:S02]  /*13b20*/  IMAD.MOV.U32 R94, RZ, RZ, -0x1 ;  /* 0xffffffffff5e7424 */ /* 0x000fe400078e00ff */
[----:B------:R-:W-:Y:S05]  /*13b30*/  CALL.REL.NOINC `($__internal_52_$__cuda_sm70_shflsync_bfly_p) ;  /* 0x000005f000007944 */ /* 0x000fea0003c00000 */
[----:B01----:R-:W-:Y:S01]  /*13b40*/  FADD.FTZ R89, R89, R148 ;  /* 0x0000009459597221 */ /* 0x003fe20000010000 */
[----:B------:R-:W-:Y:S01]  /*13b50*/  HFMA2.MMA R148, -RZ, RZ, 0, 4.76837158203125e-07 ;  /* 0x00000008ff947435 */ /* 0x000fe200000001ff */
[----:B------:R-:W-:Y:S01]  /*13b60*/  IMAD.MOV.U32 R93, RZ, RZ, 0x1f ;  /* 0x0000001fff5d7424 */ /* 0x000fe200078e00ff */
[----:B------:R-:W-:Y:S01]  /*13b70*/  MOV R90, 0x13ba0 ;  /* 0x00013ba0005a7802 */ /* 0x000fe20000000f00 */
[----:B------:R-:W-:-:S03]  /*13b80*/  IMAD.MOV.U32 R94, RZ, RZ, -0x1 ;  /* 0xffffffffff5e7424 */ /* 0x000fc600078e00ff */
[----:B------:R-:W-:Y:S05]  /*13b90*/  CALL.REL.NOINC `($__internal_52_$__cuda_sm70_shflsync_bfly_p) ;  /* 0x0000059000007944 */ /* 0x000fea0003c00000 */
[----:B01----:R-:W-:Y:S01]  /*13ba0*/  FADD.FTZ R89, R89, R148 ;  /* 0x0000009459597221 */ /* 0x003fe20000010000 */
[----:B------:R-:W-:Y:S01]  /*13bb0*/  MOV R90, 0x13c00 ;  /* 0x00013c00005a7802 */ /* 0x000fe20000000f00 */
[----:B------:R-:W-:Y:S02]  /*13bc0*/  IMAD.MOV.U32 R148, RZ, RZ, 0x10 ;  /* 0x00000010ff947424 */ /* 0x000fe400078e00ff */
[----:B------:R-:W-:-:S02]  /*13bd0*/  IMAD.MOV.U32 R93, RZ, RZ, 0x1f ;  /* 0x0000001fff5d7424 */ /* 0x000fc400078e00ff */
[----:B------:R-:W-:Y:S02]  /*13be0*/  IMAD.MOV.U32 R94, RZ, RZ, -0x1 ;  /* 0xffffffffff5e7424 */ /* 0x000fe400078e00ff */
[----:B------:R-:W-:Y:S05]  /*13bf0*/  CALL.REL.NOINC `($__internal_52_$__cuda_sm70_shflsync_bfly_p) ;  /* 0x0000053000007944 */ /* 0x000fea0003c00000 */
        /* <DEDUP_REMOVED lines=54> */
[----:B------:R-:W-:Y:S01]  /*13f60*/  @P2 FFMA.FTZ R89, R91, R91, R94 ;  /* 0x0000005b5b592223 */ /* 0x000fe2000001005e */
[----:B------:R-:W-:Y:S02]  /*13f70*/  MOV R94, 0xffffffff ;  /* 0xffffffff005e7802 */ /* 0x000fe40000000f00 */
[----:B------:R-:W-:Y:S05]  /*13f80*/  CALL.REL.NOINC `($__internal_52_$__cuda_sm70_shflsync_bfly_p) ;  /* 0x000001a000007944 */ /* 0x000fea0003c00000 */
[----:B01----:R-:W-:Y:S01]  /*13f90*/  FADD.FTZ R89, R89, R148 ;  /* 0x0000009459597221 */ /* 0x003fe20000010000 */
[----:B------:R-:W-:Y:S01]  /*13fa0*/  MOV R90, 0x13ff0 ;  /* 0x00013ff0005a7802 */ /* 0x000fe20000000f00 */
[----:B------:R-:W-:Y:S02]  /*13fb0*/  IMAD.MOV.U32 R148, RZ, RZ, 0x2 ;  /* 0x00000002ff947424 */ /* 0x000fe400078e00ff */
[----:B------:R-:W-:Y:S02]  /*13fc0*/  IMAD.MOV.U32 R93, RZ, RZ, 0x1f ;  /* 0x0000001fff5d7424 */ /* 0x000fe400078e00ff */
[----:B------:R-:W-:Y:S02]  /*13fd0*/  IMAD.MOV.U32 R94, RZ, RZ, -0x1 ;  /* 0xffffffffff5e7424 */ /* 0x000fe400078e00ff */
[----:B------:R-:W-:Y:S05]  /*13fe0*/  CALL.REL.NOINC `($__internal_52_$__cuda_sm70_shflsync_bfly_p) ;  /* 0x0000014000007944 */ /* 0x000fea0003c00000 */
[----:B01----:R-:W-:Y:S01]  /*13ff0*/  FADD.FTZ R89, R89, R148 ;  /* 0x0000009459597221 */ /* 0x003fe20000010000 */
[----:B------:R-:W-:Y:S01]  /*14000*/  MOV R90, 0x14050 ;  /* 0x00014050005a7802 */ /* 0x000fe20000000f00 */
[----:B------:R-:W-:Y:S02]  /*14010*/  IMAD.MOV.U32 R148, RZ, RZ, 0x4 ;  /* 0x00000004ff947424 */ /* 0x000fe400078e00ff */
[----:B------:R-:W-:-:S02]  /*14020*/  IMAD.MOV.U32 R93, RZ, RZ, 0x1f ;  /* 0x0000001fff5d7424 */ /* 0x000fc400078e00ff */
[----:B------:R-:W-:Y:S02]  /*14030*/  IMAD.MOV.U32 R94, RZ, RZ, -0x1 ;  /* 0xffffffffff5e7424 */ /* 0x000fe400078e00ff */
[----:B------:R-:W-:Y:S05]  /*14040*/  CALL.REL.NOINC `($__internal_52_$__cuda_sm70_shflsync_bfly_p) ;  /* 0x000000e000007944 */ /* 0x000fea0003c00000 */
[----:B0-----:R-:W-:Y:S01]  /*14050*/  HFMA2.MMA R93, -RZ, RZ, 0, 1.847743988037109375e-06 ;  /* 0x0000001fff5d7435 */ /* 0x001fe200000001ff */
[----:B-1----:R-:W-:Y:S01]  /*14060*/  FADD.FTZ R89, R89, R148 ;  /* 0x0000009459597221 */ /* 0x002fe20000010000 */
[----:B------:R-:W-:Y:S01]  /*14070*/  MOV R90, 0x140b0 ;  /* 0x000140b0005a7802 */ /* 0x000fe20000000f00 */
[----:B------:R-:W-:Y:S02]  /*14080*/  IMAD.MOV.U32 R148, RZ, RZ, 0x8 ;  /* 0x00000008ff947424 */ /* 0x000fe400078e00ff */
[----:B------:R-:W-:Y:S02]  /*14090*/  IMAD.MOV.U32 R94, RZ, RZ, -0x1 ;  /* 0xffffffffff5e7424 */ /* 0x000fe400078e00ff */
[----:B------:R-:W-:Y:S05]  /*140a0*/  CALL.REL.NOINC `($__internal_52_$__cuda_sm70_shflsync_bfly_p) ;  /* 0x0000008000007944 */ /* 0x000fea0003c00000 */
[----:B-1----:R-:W-:Y:S01]  /*140b0*/  FADD.FTZ R95, R89, R148 ;  /* 0x00000094595f7221 */ /* 0x002fe20000010000 */
[----:B------:R-:W-:Y:S01]  /*140c0*/  MOV R90, 0x14120 ;  /* 0x00014120005a7802 */ /* 0x000fe20000000f00 */
[----:B------:R-:W-:Y:S02]  /*140d0*/  IMAD.MOV.U32 R148, RZ, RZ, 0x10 ;  /* 0x00000010ff947424 */ /* 0x000fe400078e00ff */
[----:B0-----:R-:W-:Y:S02]  /*140e0*/  IMAD.MOV.U32 R93, RZ, RZ, 0x1f ;  /* 0x0000001fff5d7424 */ /* 0x001fe400078e00ff */
[----:B------:R-:W-:-:S02]  /*140f0*/  IMAD.MOV.U32 R94, RZ, RZ, -0x1 ;  /* 0xffffffffff5e7424 */ /* 0x000fc400078e00ff */
[----:B------:R-:W-:Y:S02]  /*14100*/  IMAD.MOV.U32 R89, RZ, RZ, R95 ;  /* 0x000000ffff597224 */ /* 0x000fe400078e005f */
[----:B------:R-:W-:Y:S05]  /*14110*/  CALL.REL.NOINC `($__internal_52_$__cuda_sm70_shflsync_bfly_p) ;  /* 0x0000001000007944 */ /* 0x000fea0003c00000 */
[----:B01----:R-:W-:Y:S05]  /*14120*/  BRA `(.L_x_12629) ;  /* 0xffffeb2000007947 */ /* 0x003fea000383ffff */
        .weak           $__internal_52_$__cuda_sm70_shflsync_bfly_p
        .type           $__internal_52_$__cuda_sm70_shflsync_bfly_p,@function
        .size           $__internal_52_$__cuda_sm70_shflsync_bfly_p,(.L_x_20032 - $__internal_52_$__cuda_sm70_shflsync_bfly_p)
$__internal_52_$__cuda_sm70_shflsync_bfly_p:
[----:B------:R-:W-:Y:S01]  /*14130*/  IMAD.MOV.U32 R91, RZ, RZ, 0x0 ;  /* 0x00000000ff5b7424 */ /* 0x000fe200078e00ff */
[----:B------:R-:W-:Y:S04]  /*14140*/  WARPSYNC R94 ;  /* 0x0000005e00007348 */ /* 0x000fe80003800000 */
[----:B------:R0:W1:Y:S01]  /*14150*/  SHFL.BFLY PT, R148, R89, R148, R93 ;  /* 0x0c00009459947389 */ /* 0x00006200000e005d */
[----:B------:R-:W-:Y:S05]  /*14160*/  RET.REL.NODEC R90 `(_ZN10layer_norm31ln_parallel_residual_fwd_kernelINS_13Kernel_traitsI6__halfS2_fS2_fjLj3072ELj1ELj1ELj4ELj16ENS_18Kernel_traits_baseILj3072ES2_S2_fS2_fjLj128EEEEELb1ELb0ELb0EEEvNS_9FwdParamsE) ;  /* 0xfffebe905a007950 */ /* 0x000fea0003c3ffff */
.L_x_12630:
        /* <DEDUP_REMOVED lines=9> */
.L_x_20032:


//--------------------- .text._ZN10layer_norm31ln_parallel_residual_fwd_kernelINS_13Kernel_traitsI6__halfS2_fS2_fjLj3072ELj1ELj1ELj4ELj16ENS_18Kernel_traits_baseILj3072ES2_S2_fS2_fjLj128EEEEELb1ELb0ELb1EEEvNS_9FwdParamsE --------------------------
	.section	.text._ZN10layer_norm31ln_parallel_residual_fwd_kernelINS_13Kernel_traitsI6__halfS2_fS2_fjLj3072ELj1ELj1ELj4ELj16ENS_18Kernel_traits_baseILj3072ES2_S2_fS2_fjLj128EEEEELb1ELb0ELb1EEEvNS_9FwdParamsE,"ax",@progbits
	.sectioninfo	@"SHI_REGISTERS=167"
	.align	128
        .global         _ZN10layer_norm31ln_parallel_residual_fwd_kernelINS_13Kernel_traitsI6__halfS2_fS2_fjLj3072ELj1ELj1ELj4ELj16ENS_18Kernel_traits_baseILj3072ES2_S2_fS2_fjLj128EEEEELb1ELb0ELb1EEEvNS_9FwdParamsE
        .type           _ZN10layer_norm31ln_parallel_residual_fwd_kernelINS_13Kernel_traitsI6__halfS2_fS2_fjLj3072ELj1ELj1ELj4ELj16ENS_18Kernel_traits_baseILj3072ES2_S2_fS2_fjLj128EEEEELb1ELb0ELb1EEEvNS_9FwdParamsE,@function
        .size           _ZN10layer_norm31ln_parallel_residual_fwd_kernelINS_13Kernel_traitsI6__halfS2_fS2_fjLj3072ELj1ELj1ELj4ELj16ENS_18Kernel_traits_baseILj3072ES2_S2_fS2_fjLj128EEEEELb1ELb0ELb1EEEvNS_9FwdParamsE,(.L_x_20033 - _ZN10layer_norm31ln_parallel_residual_fwd_kernelINS_13Kernel_traitsI6__halfS2_fS2_fjLj3072ELj1ELj1ELj4ELj16ENS_18Kernel_traits_baseILj3072ES2_S2_fS2_fjLj128EEEEELb1ELb0ELb1EEEvNS_9FwdParamsE)
        .other          _ZN10layer_norm31ln_parallel_residual_fwd_kernelINS_13Kernel_traitsI6__halfS2_fS2_fjLj3072ELj1ELj1ELj4ELj16ENS_18Kernel_traits_baseILj3072ES2_S2_fS2_fjLj128EEEEELb1ELb0ELb1EEEvNS_9FwdParamsE,@"STO_CUDA_ENTRY STV_DEFAULT"
_ZN10layer_norm31ln_parallel_residual_fwd_kernelINS_13Kernel_traitsI6__halfS2_fS2_fjLj3072ELj1ELj1ELj4ELj16ENS_18Kernel_traits_baseILj3072ES2_S2_fS2_fjLj128EEEEELb1ELb0ELb1EEEvNS_9FwdParamsE:
.text._ZN10layer_norm31ln_parallel_residual_fwd_kernelINS_13Kernel_traitsI6__halfS2_fS2_fjLj3072ELj1ELj1ELj4ELj16ENS_18Kernel_traits_baseILj3072ES2_S2_fS2_fjLj128EEEEELb1ELb0ELb1EEEvNS_9FwdParamsE:
[----:B------:R-:W-:Y:S02]  /*0000*/  IMAD.MOV.U32 R1, RZ, RZ, c[0x0][0x28] ;  /* 0x00000a00ff017624 */ /* 0x000fe400078e00ff */
[----:B------:R-:W-:Y:S02]  /*0010*/  ULDC.U8 UR4, c[0x0][0x244] ;  /* 0x0000910000047ab9 */ /* 0x000fe40000000000 */
[----:B------:R-:W-:Y:S01]  /*0020*/  ISETP.NE.AND P1, PT, RZ, UR4, PT ;  /* 0x00000004ff007c0c */ /* 0x000fe2000bf25270 */
[----:B------:R-:W-:Y:S01]  /*0030*/  IMAD.MOV.U32 R132, RZ, RZ, c[0x0][0x238] ;  /* 0x00008e00ff847624 */ /* 0x000fe200078e00ff */
[----:B------:R-:W-:Y:S01]  /*0040*/  MOV R133, c[0x0][0x23c] ;  /* 0x00008f0000857a02 */ /* 0x000fe20000000f00 */
[----:B------:R-:W-:Y:S02]  /*0050*/  ULDC.64 UR4, c[0x0][0x230] ;  /* 0x00008c0000047ab9 */ /* 0x000fe40000000a00 */
[----:B------:R-:W-:Y:S01]  /*0060*/  ULDC.64 UR6, c[0x0][0x118] ;  /* 0x0000460000067ab9 */ /* 0x000fe20000000a00 */
[----:B------:R-:W-:Y:S02]  /*0070*/  IMAD.U32 R2, RZ, RZ, UR4 ;  /* 0x00000004ff027e24 */ /* 0x000fe4000f8e00ff */
[----:B------:R-:W-:-:S05]  /*0080*/  IMAD.U32 R3, RZ, RZ, UR5 ;  /* 0x00000005ff037e24 */ /* 0x000fca000f8e00ff */
[----:B------:R-:W-:Y:S01]  /*0090*/  @P1 IMAD.MOV.U32 R4, RZ, RZ, R132 ;  /* 0x000000ffff041224 */ /* 0x000fe200078e0084 */
[----:B------:R-:W2:Y:S01]  /*00a0*/  @P1 LDG.E.64 R2, [R2.64] ;  /* 0x0000000602021981 */ /* 0x000ea2000c1e1b00 */
[----:B------:R-:W-:-:S06]  /*00b0*/  @P1 IMAD.MOV.U32 R5, RZ, RZ, R133 ;  /* 0x000000ffff051224 */ /* 0x000fcc00078e0085 */
        /* <DEDUP_REMOVED lines=8> */
[----:B------:R-:W-:Y:S01]  /*0140*/  IMAD.WIDE.U32 R12, R131, -0x326172a9, RZ ;  /* 0xcd9e8d57830c7825 */ /* 0x000fe200078e00ff */
[----:B--2---:R0:W1:Y:S01]  /*0150*/  @P1 R2UR UR4, R2 ;  /* 0x00000000020413c2 */ /* 0x00406200000e0000 */
[----:B---3--:R-:W-:-:S07]  /*0160*/  @P1 IADD3 R132, P2, R4, c[0x0][0x240], RZ ;  /* 0x0000900004841a10 */ /* 0x008fce0007f5e0ff */
[----:B------:R0:W2:Y:S01]  /*0170*/  @P1 R2UR UR5, R3 ;  /* 0x00000000030513c2 */ /* 0x0000a200000e0000 */
[----:B------:R-:W-:Y:S01]  /*0180*/  @P1 IMAD.X R133, RZ, RZ, R5, P2 ;  /* 0x000000ffff851224 */ /* 0x000fe200010e0605 */
[----:B------:R-:W-:-:S04]  /*0190*/  IADD3 R40, P1, R20, c[0x0][0x218], RZ ;  /* 0x0000860014287a10 */ /* 0x000fc80007f3e0ff */
[----:B------:R-:W-:Y:S02]  /*01a0*/  IADD3.X R41, RZ, c[0x0][0x21c], RZ, P1, !PT ;  /* 0x00008700ff297a10 */ /* 0x000fe40000ffe4ff */
[--C-:B------:R-:W-:Y:S02]  /*01b0*/  SHF.R.U64 R130, R132, 0x2, R133.reuse ;  /* 0x0000000284827819 */ /* 0x100fe40000001285 */
[----:B------:R-:W-:Y:S01]  /*01c0*/  SHF.R.U32.HI R117, RZ, 0x2, R133 ;  /* 0x00000002ff757819 */ /* 0x000fe20000011685 */
[----:B------:R3:W5:Y:S02]  /*01d0*/  @P0 LDG.E.128 R8, [R40.64] ;  /* 0x0000000628080981 */ /* 0x000764000c1e1d00 */
[----:B0-----:R-:W-:Y:S01]  /*01e0*/  IMAD.WIDE.U32 R2, R130, -0x2daee0ad, RZ ;  /* 0xd2511f5382027825 */ /* 0x001fe200078e00ff */
[----:B-1----:R-:W-:Y:S01]  /*01f0*/  LOP3.LUT R14, R13, UR4, R117, 0x96, !PT ;  /* 0x000000040d0e7c12 */ /* 0x002fe2000f8e9675 */
[----:B------:R3:W5:Y:S01]  /*0200*/  @P0 LDG.E.128 R4, [R40.64+0x800] ;  /* 0x0008000628040981 */ /* 0x000762000c1e1d00 */
[----:B------:R-:W-:-:S02]  /*0210*/  UIADD3 UR9, UR4, -0x61c88647, URZ ;  /* 0x9e3779b904097890 */ /* 0x000fc4000fffe03f */
[----:B--2---:R-:W-:Y:S01]  /*0220*/  LOP3.LUT R16, R3, UR5, RZ, 0x3c, !PT ;  /* 0x0000000503107c12 */ /* 0x004fe2000f8e3cff */
[----:B------:R-:W-:Y:S01]  /*0230*/  UIADD3 UR10, UR5, -0x4498517b, URZ ;  /* 0xbb67ae85050a7890 */ /* 0x000fe2000fffe03f */
[----:B---3--:R-:W5:Y:S01]  /*0240*/  @P0 LDG.E.128 R40, [R40.64+0x1000] ;  /* 0x0010000628280981 */ /* 0x008f62000c1e1d00 */
        /* <DEDUP_REMOVED lines=21> */
[----:B------:R-:W-:-:S03]  /*03a0*/  UIADD3 UR18, UR5, -0x56f99767, URZ ;  /* 0xa906689905127890 */ /* 0x000fc6000fffe03f */
[----:B------:R-:W-:Y:S01]  /*03b0*/  LOP3.LUT R16, R13, UR16, R14, 0x96, !PT ;  /* 0x000000100d107c12 */ /* 0x000fe2000f8e960e */
        /* <DEDUP_REMOVED lines=17> */
[----:B------:R-:W-:Y:S01]  /*04d0*/  IMAD.X R3, RZ, RZ, c[0x0][0x224], P2 ;  /* 0x00008900ff037624 */ /* 0x000fe200010e06ff */
[----:B------:R-:W-:Y:S01]  /*04e0*/  UIADD3 UR21, UR4, 0x5384540f, URZ ;  /* 0x5384540f04157890 */ /* 0x000fe2000fffe03f */
[----:B------:R-:W-:Y:S01]  /*04f0*/  IMAD.WIDE.U32 R14, R15, -0x2daee0ad, RZ ;  /* 0xd2511f530f0e7825 */ /* 0x000fe200078e00ff */
[----:B------:R-:W-:Y:S01]  /*0500*/  UIADD3 UR22, UR5, 0x1fd5c5a3, URZ ;  /* 0x1fd5c5a305167890 */ /* 0x000fe2000fffe03f */
[----:B------:R-:W-:-:S02]  /*0510*/  ISETP.GE.AND P2, PT, R26, c[0x0][0x164], PT ;  /* 0x000059001a007a0c */ /* 0x000fc40003f46270 */
[----:B------:R-:W-:-:S03]  /*0520*/  IMAD.WIDE.U32 R16, R16, -0x326172a9, RZ ;  /* 0xcd9e8d5710107825 */ /* 0x000fc600078e00ff */
[----:B------:R-:W-:Y:S01]  /*0530*/  LOP3.LUT R111, R15, UR22, R12, 0x96, !PT ;  /* 0x000000160f6f7c12 */ /* 0x000fe2000f8e960c */
[----:B------:R0:W5:Y:S01]  /*0540*/  @P1 LDG.E.128 R36, [R2.64] ;  /* 0x0000000602241981 */ /* 0x000162000c1e1d00 */
[----:B------:R-:W-:Y:S01]  /*0550*/  LOP3.LUT R110, R17, UR21, R18, 0x96, !PT ;  /* 0x00000015116e7c12 */ /* 0x000fe2000f8e9612 */
[----:B------:R-:W-:Y:S01]  /*0560*/  UIADD3 UR23, UR4, -0xe443238, URZ ;  /* 0xf1bbcdc804177890 */ /* 0x000fe2000fffe03f */
[----:B------:R-:W-:Y:S01]  /*0570*/  IADD3 R12, P4, R0, c[0x0][0x1b8], RZ ;  /* 0x00006e00000c7a10 */ /* 0x000fe20007f9e0ff */
[----:B------:R0:W5:Y:S01]  /*0580*/  @P1 LDG.E.128 R32, [R2.64+0x800] ;  /* 0x0008000602201981 */ /* 0x000162000c1e1d00 */
[----:B------:R-:W-:Y:S01]  /*0590*/  UIADD3 UR24, UR5, -0x24c28bd8, URZ ;  /* 0xdb3d742805187890 */ /* 0x000fe2000fffe03f */
[----:B------:R-:W-:Y:S02]  /*05a0*/  IMAD.HI.U32 R17, R111, -0x326172a9, RZ ;  /* 0xcd9e8d576f117827 */ /* 0x000fe400078e00ff */
[----:B------:R0:W5:Y:S02]  /*05b0*/  @P1 LDG.E.128 R28, [R2.64+0x1000] ;  /* 0x00100006021c1981 */ /* 0x000164000c1e1d00 */
[----:B------:R-:W-:Y:S01]  /*05c0*/  IMAD.HI.U32 R15, R110, -0x2daee0ad, RZ ;  /* 0xd2511f536e0f7827 */ /* 0x000fe200078e00ff */
[----:B------:R-:W-:-:S02]  /*05d0*/  LOP3.LUT R120, R17, UR23, R16, 0x96, !PT ;  /* 0x0000001711787c12 */ /* 0x000fc4000f8e9610 */
[----:B0-----:R-:W-:Y:S01]  /*05e0*/  IADD3 R2, P3, R20, c[0x0][0x1b0], RZ ;  /* 0x00006c0014027a10 */ /* 0x001fe20007f7e0ff */
[----:B------:R-:W-:Y:S01]  /*05f0*/  IMAD.X R13, RZ, RZ, c[0x0][0x1bc], P4 ;  /* 0x00006f00ff0d7624 */ /* 0x000fe200020e06ff */
[----:B------:R-:W-:-:S03]  /*0600*/  LOP3.LUT R118, R15, UR24, R14, 0x96, !PT ;  /* 0x000000180f767c12 */ /* 0x000fc6000f8e960e */
[----:B------:R-:W-:Y:S01]  /*0610*/  IMAD.X R3, RZ, RZ, c[0x0][0x1b4], P3 ;  /* 0x00006d00ff037624 */ /* 0x000fe200018e06ff */
[----:B------:R-:W-:Y:S07]  /*0620*/  @P2 EXIT ;  /* 0x000000000000294d */ /* 0x000fee0003800000 */
        /* <DEDUP_REMOVED lines=12> */
[--C-:B------:R-:W-:Y:S01]  /*06f0*/  HADD2.F32 R103, -RZ, R28.reuse.H0_H0 ;  /* 0x2000001cff677230 */ /* 0x100fe20000004100 */
[----:B------:R-:W-:Y:S01]  /*0700*/  UIADD3 UR25, UR4, -0x700cb87f, URZ ;  /* 0x8ff3478104197890 */ /* 0x000fe2000fffe03f */
[----:B------:R-:W-:Y:S01]  /*0710*/  HADD2.F32 R104, -RZ, R28.H1_H1 ;  /* 0x3000001cff687230 */ /* 0x000fe20000004100 */
[----:B------:R-:W-:Y:S01]  /*0720*/  UIADD3 UR26, UR5, -0x695add53, URZ ;  /* 0x96a522ad051a7890 */ /* 0x000fe2000fffe03f */
[--C-:B------:R-:W-:Y:S01]  /*0730*/  HADD2.F32 R105, -RZ, R29.reuse.H0_H0 ;  /* 0x2000001dff697230 */ /* 0x100fe20000004100 */
[----:B------:R-:W-:Y:S01]  /*0740*/  IMAD R110, R110, -0x2daee0ad, RZ ;  /* 0xd2511f536e6e7824 */ /* 0x000fe200078e02ff */
[----:B------:R-:W-:Y:S01]  /*0750*/  HADD2.F32 R106, -RZ, R29.H1_H1 ;  /* 0x3000001dff6a7230 */ /* 0x000fe20000004100 */
[----:B------:R-:W-:Y:S01]  /*0760*/  IMAD R111, R111, -0x326172a9, RZ ;  /* 0xcd9e8d576f6f7824 */ /* 0x000fe200078e02ff */
[----:B------:R0:W5:Y:S01]  /*0770*/  LDG.E.128 R68, [R12.64] ;  /* 0x000000060c447981 */ /* 0x000162000c1e1d00 */
[----:B------:R-:W-:Y:S01]  /*0780*/  IMAD.HI.U32 R28, R118, -0x326172a9, RZ ;  /* 0xcd9e8d57761c7827 */ /* 0x000fe200078e00ff */
[----:B------:R-:W-:-:S02]  /*0790*/  HADD2.F32 R21, -RZ, R10.H0_H0 ;  /* 0x2000000aff157230 */ /* 0x000fc40000004100 */
[----:B------:R0:W5:Y:S01]  /*07a0*/  LDG.E.128 R64, [R12.64+0x800] ;  /* 0x000800060c407981 */ /* 0x000162000c1e1d00 */
[----:B------:R-:W-:Y:S01]  /*07b0*/  IMAD.HI.U32 R29, R120, -0x2daee0ad, RZ ;  /* 0xd2511f53781d7827 */ /* 0x000fe200078e00ff */
[----:B------:R-:W-:Y:S01]  /*07c0*/  HADD2.F32 R20, -RZ, R10.H1_H1 ;  /* 0x3000000aff147230 */ /* 0x000fe20000004100 */
[----:B------:R-:W-:Y:S01]  /*07d0*/  HFMA2.MMA R121, -RZ, RZ, 0, 5.9604644775390625e-08 ;  /* 0x00000001ff797435 */ /* 0x000fe200000001ff */
[----:B------:R0:W5:Y:S01]  /*07e0*/  LDG.E.128 R60, [R12.64+0x1000] ;  /* 0x001000060c3c7981 */ /* 0x000162000c1e1d00 */
[--C-:B------:R-:W-:Y:S02]  /*07f0*/  HADD2.F32 R19, -RZ, R11.reuse.H0_H0 ;  /* 0x2000000bff137230 */ /* 0x100fe40000004100 */
[----:B------:R-:W-:Y:S01]  /*0800*/  HADD2.F32 R18, -RZ, R11.H1_H1 ;  /* 0x3000000bff127230 */ /* 0x000fe20000004100 */
[----:B------:R1:W5:Y:S01]  /*0810*/  LDG.E.128 R80, [R2.64] ;  /* 0x0000000602507981 */ /* 0x000362000c1e1d00 */
[--C-:B------:R-:W-:Y:S01]  /*0820*/  HADD2.F32 R25, -RZ, R8.reuse.H0_H0 ;  /* 0x20000008ff197230 */ /* 0x100fe20000004100 */
[----:B------:R-:W-:Y:S01]  /*0830*/  LOP3.LUT R111, R28, UR25, R111, 0x96, !PT ;  /* 0x000000191c6f7c12 */ /* 0x000fe2000f8e966f */
[----:B------:R-:W-:Y:S01]  /*0840*/  HADD2.F32 R24, -RZ, R8.H1_H1 ;  /* 0x30000008ff187230 */ /* 0x000fe20000004100 */
[----:B------:R1:W5:Y:S01]  /*0850*/  LDG.E.128 R76, [R2.64+0x800] ;  /* 0x00080006024c7981 */ /* 0x000362000c1e1d00 */
[--C-:B------:R-:W-:Y:S01]  /*0860*/  HADD2.F32 R23, -RZ, R9.reuse.H0_H0 ;  /* 0x20000009ff177230 */ /* 0x100fe20000004100 */
[----:B------:R-:W-:Y:S01]  /*0870*/  LOP3.LUT R110, R29, UR26, R110, 0x96, !PT ;  /* 0x0000001a1d6e7c12 */ /* 0x000fe2000f8e966e */
[----:B------:R-:W-:Y:S01]  /*0880*/  HADD2.F32 R22, -RZ, R9.H1_H1 ;  /* 0x30000009ff167230 */ /* 0x000fe20000004100 */
[----:B------:R1:W5:Y:S01]  /*0890*/  LDG.E.128 R72, [R2.64+0x1000] ;  /* 0x0010000602487981 */ /* 0x000362000c1e1d00 */
[--C-:B------:R-:W-:Y:S01]  /*08a0*/  HADD2.F32 R17, -RZ, R4.reuse.H0_H0 ;  /* 0x20000004ff117230 */ /* 0x100fe20000004100 */
[----:B------:R-:W-:Y:S01]  /*08b0*/  LOP3.LUT R132, R132, 0x3, RZ, 0xc0, !PT ;  /* 0x0000000384847812 */ /* 0x000fe200078ec0ff */
[----:B------:R-:W-:Y:S01]  /*08c0*/  HADD2.F32 R16, -RZ, R4.H1_H1 ;  /* 0x30000004ff107230 */ /* 0x000fe20000004100 */
[----:B------:R-:W-:Y:S01]  /*08d0*/  IMAD R118, R118, -0x326172a9, RZ ;  /* 0xcd9e8d5776767824 */ /* 0x000fe200078e02ff */
[--C-:B------:R-:W-:Y:S01]  /*08e0*/  HADD2.F32 R15, -RZ, R5.reuse.H0_H0 ;  /* 0x20000005ff0f7230 */ /* 0x100fe20000004100 */
[----:B------:R-:W-:Y:S01]  /*08f0*/  IMAD R120, R120, -0x2daee0ad, RZ ;  /* 0xd2511f5378787824 */ /* 0x000fe200078e02ff */
[----:B------:R-:W-:Y:S01]  /*0900*/  HADD2.F32 R14, -RZ, R5.H1_H1 ;  /* 0x30000005ff0e7230 */ /* 0x000fe20000004100 */
[----:B------:R-:W-:Y:S01]  /*0910*/  IMAD.MOV.U32 R119, RZ, RZ, RZ ;  /* 0x000000ffff777224 */ /* 0x000fe200078e00ff */
[----:B0-----:R-:W-:-:S02]  /*0920*/  HADD2.F32 R13, -RZ, R6.H0_H0 ;  /* 0x20000006ff0d7230 */ /* 0x001fc40000004100 */
        /* <DEDUP_REMOVED lines=9> */
[--C-:B-1----:R-:W-:Y:S02]  /*09c0*/  HADD2.F32 R3, -RZ, R43.reuse.H0_H0 ;  /* 0x2000002bff037230 */ /* 0x102fe40000004100 */
        /* <DEDUP_REMOVED lines=21> */
.L_x_13021:
        /* <DEDUP_REMOVED lines=30> */
.L_x_12632:
[----:B------:R-:W-:Y:S02]  /*0d00*/  IMAD.MOV.U32 R40, RZ, RZ, R118 ;  /* 0x000000ffff287224 */ /* 0x000fe400078e0076 */
.L_x_12633:
[----:B------:R-:W-:Y:S05]  /*0d10*/  BSYNC B0 ;  /* 0x0000000000007941 */ /* 0x000fea0003800000 */
.L_x_12631:
        /* <DEDUP_REMOVED lines=16> */
.L_x_12637:
[----:B------:R-:W-:Y:S05]  /*0e20*/  BSYNC B1 ;  /* 0x0000000000017941 */ /* 0x000fea0003800000 */
.L_x_12636:
        /* <DEDUP_REMOVED lines=44> */
.L_x_12635:
[----:B------:R-:W-:Y:S05]  /*10f0*/  BSYNC B0 ;  /* 0x0000000000007941 */ /* 0x000fea0003800000 */
.L_x_12634:
[----:B0-----:R-:W0:Y:S01]  /*1100*/  I2F.U32 R33, R40 ;  /* 0x0000002800217306 */ /* 0x001e220000201000 */
        /* <DEDUP_REMOVED lines=15> */
.L_x_12638:
        /* <DEDUP_REMOVED lines=12> */
.L_x_12641:
[----:B------:R-:W-:Y:S02]  /*12c0*/  MOV R39, R118 ;  /* 0x0000007600277202 */ /* 0x000fe40000000f00 */
.L_x_12642:
[----:B------:R-:W-:Y:S05]  /*12d0*/  BSYNC B0 ;  /* 0x0000000000007941 */ /* 0x000fea0003800000 */
.L_x_12640:
        /* <DEDUP_REMOVED lines=16> */
.L_x_12646:
[----:B------:R-:W-:Y:S05]  /*13e0*/  BSYNC B1 ;  /* 0x0000000000017941 */ /* 0x000fea0003800000 */
.L_x_12645:
        /* <DEDUP_REMOVED lines=44> */
.L_x_12644:
[----:B------:R-:W-:Y:S05]  /*16b0*/  BSYNC B0 ;  /* 0x0000000000007941 */ /* 0x000fea0003800000 */
.L_x_12643:
        /* <DEDUP_REMOVED lines=9> */
.L_x_12639:
        /* <DEDUP_REMOVED lines=12> */
.L_x_12648:
[----:B------:R-:W-:Y:S02]  /*1810*/  MOV R39, R118 ;  /* 0x0000007600277202 */ /* 0x000fe40000000f00 */
.L_x_12649:
[----:B------:R-:W-:Y:S05]  /*1820*/  BSYNC B0 ;  /* 0x0000000000007941 */ /* 0x000fea0003800000 */
.L_x_12647:
        /* <DEDUP_REMOVED lines=16> */
.L_x_12653:
[----:B------:R-:W-:Y:S05]  /*1930*/  BSYNC B1 ;  /* 0x0000000000017941 */ /* 0x000fea0003800000 */
.L_x_12652:
        /* <DEDUP_REMOVED lines=44> */
.L_x_12651:
[----:B------:R-:W-:Y:S05]  /*1c00*/  BSYNC B0 ;  /* 0x0000000000007941 */ /* 0x000fea0003800000 */
.L_x_12650:
        /* <DEDUP_REMOVED lines=13> */
.L_x_12654:
        /* <DEDUP_REMOVED lines=12> */
.L_x_12657:
[----:B------:R-:W-:Y:S02]  /*1da0*/  IMAD.MOV.U32 R28, RZ, RZ, R118 ;  /* 0x000000ffff1c7224 */ /* 0x000fe400078e0076 */
.L_x_12658:
[----:B------:R-:W-:Y:S05]  /*1db0*/  BSYNC B0 ;  /* 0x0000000000007941 */ /* 0x000fea0003800000 */
.L_x_12656:
        /* <DEDUP_REMOVED lines=16> */
.L_x_12662:
[----:B------:R-:W-:Y:S05]  /*1ec0*/  BSYNC B1 ;  /* 0x0000000000017941 */ /* 0x000fea0003800000 */
.L_x_12661:
        /* <DEDUP_REMOVED lines=44> */
.L_x_12660:
[----:B------:R-:W-:Y:S05]  /*2190*/  BSYNC B0 ;  /* 0x0000000000007941 */ /* 0x000fea0003800000 */
.L_x_12659:
        /* <DEDUP_REMOVED lines=9> */
.L_x_12655:
        /* <DEDUP_REMOVED lines=12> */
.L_x_12664:
[----:B------:R-:W-:Y:S02]  /*22f0*/  IMAD.MOV.U32 R28, RZ, RZ, R118 ;  /* 0x000000ffff1c7224 */ /* 0x000fe400078e0076 */
.L_x_12665:
[----:B------:R-:W-:Y:S05]  /*2300*/  BSYNC B0 ;  /* 0x0000000000007941 */ /* 0x000fea0003800000 */
.L_x_12663:
        /* <DEDUP_REMOVED lines=16> */
.L_x_12669:
[----:B------:R-:W-:Y:S05]  /*2410*/  BSYNC B1 ;  /* 0x0000000000017941 */ /* 0x000fea0003800000 */
.L_x_12668:
        /* <DEDUP_REMOVED lines=44> */
.L_x_12667:
[----:B------:R-:W-:Y:S05]  /*26e0*/  BSYNC B0 ;  /* 0x0000000000007941 */ /* 0x000fea0003800000 */
.L_x_12666:
        /* <DEDUP_REMOVED lines=13> */
.L_x_12670:
        /* <DEDUP_REMOVED lines=12> */
.L_x_12673:
[----:B------:R-:W-:Y:S02]  /*2880*/  IMAD.MOV.U32 R28, RZ, RZ, R118 ;  /* 0x000000ffff1c7224 */ /* 0x000fe400078e0076 */
.L_x_12674:
[----:B------:R-:W-:Y:S05]  /*2890*/  BSYNC B0 ;  /* 0x0000000000007941 */ /* 0x000fea0003800000 */
.L_x_12672:
        /* <DEDUP_REMOVED lines=16> */
.L_x_12678:
[----:B------:R-:W-:Y:S05]  /*29a0*/  BSYNC B1 ;  /* 0x0000000000017941 */ /* 0x000fea0003800000 */
.L_x_12677:
        /* <DEDUP_REMOVED lines=44> */
.L_x_12676:
[----:B------:R-:W-:Y:S05]  /*2c70*/  BSYNC B0 ;  /* 0x0000000000007941 */ /* 0x000fea0003800000 */
.L_x_12675:
        /* <DEDUP_REMOVED lines=9> */
.L_x_12671:
        /* <DEDUP_REMOVED lines=12> */
.L_x_12680:
[----:B------:R-:W-:Y:S02]  /*2dd0*/  IMAD.MOV.U32 R28, RZ, RZ, R118 ;  /* 0x000000ffff1c7224 */ /* 0x000fe400078e0076 */
.L_x_12681:
[----:B------:R-:W-:Y:S05]  /*2de0*/  BSYNC B0 ;  /* 0x0000000000007941 */ /* 0x000fea0003800000 */
.L_x_12679:
        /* <DEDUP_REMOVED lines=16> */
.L_x_12685:
[----:B------:R-:W-:Y:S05]  /*2ef0*/  BSYNC B1 ;  /* 0x0000000000017941 */ /* 0x000fea0003800000 */
.L_x_12684:
        /* <DEDUP_REMOVED lines=44> */
.L_x_12683:
[----:B------:R-:W-:Y:S05]  /*31c0*/  BSYNC B0 ;  /* 0x0000000000007941 */ /* 0x000fea0003800000 */
.L_x_12682:
        /* <DEDUP_REMOVED lines=13> */
.L_x_12686:
        /* <DEDUP_REMOVED lines=12> */
.L_x_12689:
[----:B------:R-:W-:Y:S02]  /*3360*/  IMAD.MOV.U32 R40, RZ, RZ, R118 ;  /* 0x000000ffff287224 */ /* 0x000fe400078e0076 */
.L_x_12690:
[----:B------:R-:W-:Y:S05]  /*3370*/  BSYNC B0 ;  /* 0x0000000000007941 */ /* 0x000fea0003800000 */
.L_x_12688:
        /* <DEDUP_REMOVED lines=16> */
.L_x_12694:
[----:B------:R-:W-:Y:S05]  /*3480*/  BSYNC B1 ;  /* 0x0000000000017941 */ /* 0x000fea0003800000 */
.L_x_12693:
        /* <DEDUP_REMOVED lines=44> */
.L_x_12692:
[----:B------:R-:W-:Y:S05]  /*3750*/  BSYNC B0 ;  /* 0x0000000000007941 */ /* 0x000fea0003800000 */
.L_x_12691:
        /* <DEDUP_REMOVED lines=9> */
.L_x_12687:
        /* <DEDUP_REMOVED lines=12> */
.L_x_12696:
[----:B------:R-:W-:Y:S02]  /*38b0*/  IMAD.MOV.U32 R41, RZ, RZ, R118 ;  /* 0x000000ffff297224 */ /* 0x000fe400078e0076 */
.L_x_12697:
[----:B------:R-:W-:Y:S05]  /*38c0*/  BSYNC B0 ;  /* 0x0000000000007941 */ /* 0x000fea0003800000 */
.L_x_12695:
        /* <DEDUP_REMOVED lines=16> */
.L_x_12701:
[----:B------:R-:W-:Y:S05]  /*39d0*/  BSYNC B1 ;  /* 0x0000000000017941 */ /* 0x000fea0003800000 */
.L_x_12700:
        /* <DEDUP_REMOVED lines=44> */
.L_x_12699:
[----:B------:R-:W-:Y:S05]  /*3ca0*/  BSYNC B0 ;  /* 0x0000000000007941 */ /* 0x000fea0003800000 */
.L_x_12698:
        /* <DEDUP_REMOVED lines=12> */
.L_x_12702:
        /* <DEDUP_REMOVED lines=12> */
.L_x_12705:
[----:B------:R-:W-:Y:S02]  /*3e30*/  IMAD.MOV.U32 R41, RZ, RZ, R118 ;  /* 0x000000ffff297224 */ /* 0x000fe400078e0076 */
.L_x_12706:
[----:B------:R-:W-:Y:S05]  /*3e40*/  BSYNC B0 ;  /* 0x0000000000007941 */ /* 0x000fea0003800000 */
.L_x_12704:
        /* <DEDUP_REMOVED lines=16> */
.L_x_12710:
[----:B------:R-:W-:Y:S05]  /*3f50*/  BSYNC B1 ;  /* 0x0000000000017941 */ /* 0x000fea0003800000 */
.L_x_12709:
        /* <DEDUP_REMOVED lines=44> */
.L_x_12708:
[----:B------:R-:W-:Y:S05]  /*4220*/  BSYNC B0 ;  /* 0x0000000000007941 */ /* 0x000fea0003800000 */
.L_x_12707:
        /* <DEDUP_REMOVED lines=9> */
.L_x_12703:
        /* <DEDUP_REMOVED lines=12> */
.L_x_12712:
[----:B------:R-:W-:Y:S02]  /*4380*/  IMAD.MOV.U32 R42, RZ, RZ, R118 ;  /* 0x000000ffff2a7224 */ /* 0x000fe400078e0076 */
.L_x_12713:
[----:B------:R-:W-:Y:S05]  /*4390*/  BSYNC B0 ;  /* 0x0000000000007941 */ /* 0x000fea0003800000 */
.L_x_12711:
        /* <DEDUP_REMOVED lines=16> */
.L_x_12717:
[----:B------:R-:W-:Y:S05]  /*44a0*/  BSYNC B1 ;  /* 0x0000000000017941 */ /* 0x000fea0003800000 */
.L_x_12716:
        /* <DEDUP_REMOVED lines=44> */
.L_x_12715:
[----:B------:R-:W-:Y:S05]  /*4770*/  BSYNC B0 ;  /* 0x0000000000007941 */ /* 0x000fea0003800000 */
.L_x_12714:
        /* <DEDUP_REMOVED lines=12> */
.L_x_12718:
        /* <DEDUP_REMOVED lines=12> */
.L_x_12721:
[----:B------:R-:W-:Y:S02]  /*4900*/  MOV R30, R118 ;  /* 0x00000076001e7202 */ /* 0x000fe40000000f00 */
.L_x_12722:
[----:B------:R-:W-:Y:S05]  /*4910*/  BSYNC B0 ;  /* 0x0000000000007941 */ /* 0x000fea0003800000 */
.L_x_12720:
        /* <DEDUP_REMOVED lines=16> */
.L_x_12726:
[----:B------:R-:W-:Y:S05]  /*4a20*/  BSYNC B1 ;  /* 0x0000000000017941 */ /* 0x000fea0003800000 */
.L_x_12725:
        /* <DEDUP_REMOVED lines=44> */
.L_x_12724:
[----:B------:R-:W-:Y:S05]  /*4cf0*/  BSYNC B0 ;  /* 0x0000000000007941 */ /* 0x000fea0003800000 */
.L_x_12723:
        /* <DEDUP_REMOVED lines=9> */
.L_x_12719:
        /* <DEDUP_REMOVED lines=12> */
.L_x_12728:
[----:B------:R-:W-:Y:S02]  /*4e50*/  MOV R30, R118 ;  /* 0x00000076001e7202 */ /* 0x000fe40000000f00 */
.L_x_12729:
[----:B------:R-:W-:Y:S05]  /*4e60*/  BSYNC B0 ;  /* 0x0000000000007941 */ /* 0x000fea0003800000 */
.L_x_12727:
        /* <DEDUP_REMOVED lines=16> */
.L_x_12733:
[----:B------:R-:W-:Y:S05]  /*4f70*/  BSYNC B1 ;  /* 0x0000000000017941 */ /* 0x000fea0003800000 */
.L_x_12732:
        /* <DEDUP_REMOVED lines=44> */
.L_x_12731:
[----:B------:R-:W-:Y:S05]  /*5240*/  BSYNC B0 ;  /* 0x0000000000007941 */ /* 0x000fea0003800000 */
.L_x_12730:
        /* <DEDUP_REMOVED lines=12> */
.L_x_12734:
        /* <DEDUP_REMOVED lines=12> */
.L_x_12737:
[----:B------:R-:W-:Y:S02]  /*53d0*/  IMAD.MOV.U32 R30, RZ, RZ, R118 ;  /* 0x000000ffff1e7224 */ /* 0x000fe400078e0076 */
.L_x_12738:
[----:B------:R-:W-:Y:S05]  /*53e0*/  BSYNC B0 ;  /* 0x0000000000007941 */ /* 0x000fea0003800000 */
.L_x_12736:
        /* <DEDUP_REMOVED lines=16> */
.L_x_12742:
[----:B------:R-:W-:Y:S05]  /*54f0*/  BSYNC B1 ;  /* 0x0000000000017941 */ /* 0x000fea0003800000 */
.L_x_12741:
        /* <DEDUP_REMOVED lines=44> */
.L_x_12740:
[----:B------:R-:W-:Y:S05]  /*57c0*/  BSYNC B0 ;  /* 0x0000000000007941 */ /* 0x000fea0003800000 */
.L_x_12739:
        /* <DEDUP_REMOVED lines=9> */
.L_x_12735:
        /* <DEDUP_REMOVED lines=12> */
.L_x_12744:
[----:B------:R-:W-:Y:S02]  /*5920*/  IMAD.MOV.U32 R30, RZ, RZ, R118 ;  /* 0x000000ffff1e7224 */ /* 0x000fe400078e0076 */
.L_x_12745:
[----:B------:R-:W-:Y:S05]  /*5930*/  BSYNC B0 ;  /* 0x0000000000007941 */ /* 0x000fea0003800000 */
.L_x_12743:
        /* <DEDUP_REMOVED lines=16> */
.L_x_12749:
[----:B------:R-:W-:Y:S05]  /*5a40*/  BSYNC B1 ;  /* 0x0000000000017941 */ /* 0x000fea0003800000 */
.L_x_12748:
        /* <DEDUP_REMOVED lines=44> */
.L_x_12747:
[----:B------:R-:W-:Y:S05]  /*5d10*/  BSYNC B0 ;  /* 0x0000000000007941 */ /* 0x000fea0003800000 */
.L_x_12746:
        /* <DEDUP_REMOVED lines=12> */
.L_x_12750:
        /* <DEDUP_REMOVED lines=12> */
.L_x_12753:
[----:B------:R-:W-:Y:S02]  /*5ea0*/  IMAD.MOV.U32 R36, RZ, RZ, R118 ;  /* 0x000000ffff247224 */ /* 0x000fe400078e0076 */
.L_x_12754:
[----:B------:R-:W-:Y:S05]  /*5eb0*/  BSYNC B0 ;  /* 0x0000000000007941 */ /* 0x000fea0003800000 */
.L_x_12752:
        /* <DEDUP_REMOVED lines=18> */
.L_x_12758:
[----:B------:R-:W-:Y:S05]  /*5fe0*/  BSYNC B1 ;  /* 0x0000000000017941 */ /* 0x000fea0003800000 */
.L_x_12757:
[C---:B------:R-:W-:Y:S01]  /*5ff0*/  IMAD.HI.U32 R28, R131.reuse, -0x326172a9, RZ ;  /* 0xcd9e8d57831c7827 */ /* 0x040fe200078e00ff */
        /* <DEDUP_REMOVED lines=43> */
.L_x_12756:
[----:B------:R-:W-:Y:S05]  /*62b0*/  BSYNC B0 ;  /* 0x0000000000007941 */ /* 0x000fea0003800000 */
.L_x_12755:
        /* <DEDUP_REMOVED lines=9> */
.L_x_12751:
        /* <DEDUP_REMOVED lines=54> */
.L_x_12759:
        /* <DEDUP_REMOVED lines=16> */
.L_x_12761:
[----:B-1----:R-:W-:Y:S02]  /*67b0*/  IMAD.MOV.U32 R84, RZ, RZ, R118 ;  /* 0x000000ffff547224 */ /* 0x002fe400078e0076 */
.L_x_12762:
[----:B------:R-:W-:Y:S05]  /*67c0*/  BSYNC B0 ;  /* 0x0000000000007941 */ /* 0x000fea0003800000 */
.L_x_12760:
        /* <DEDUP_REMOVED lines=16> */
.L_x_12766:
[----:B------:R-:W-:Y:S05]  /*68d0*/  BSYNC B1 ;  /* 0x0000000000017941 */ /* 0x000fea0003800000 */
.L_x_12765:
        /* <DEDUP_REMOVED lines=44> */
.L_x_12764:
[----:B------:R-:W-:Y:S05]  /*6ba0*/  BSYNC B0 ;  /* 0x0000000000007941 */ /* 0x000fea0003800000 */
.L_x_12763:
        /* <DEDUP_REMOVED lines=13> */
.L_x_12767:
        /* <DEDUP_REMOVED lines=12> */
.L_x_12770:
[----:B------:R-:W-:Y:S02]  /*6d40*/  IMAD.MOV.U32 R37, RZ, RZ, R118 ;  /* 0x000000ffff257224 */ /* 0x000fe400078e0076 */
.L_x_12771:
[----:B------:R-:W-:Y:S05]  /*6d50*/  BSYNC B0 ;  /* 0x0000000000007941 */ /* 0x000fea0003800000 */
.L_x_12769:
        /* <DEDUP_REMOVED lines=16> */
.L_x_12775:
[----:B------:R-:W-:Y:S05]  /*6e60*/  BSYNC B1 ;  /* 0x0000000000017941 */ /* 0x000fea0003800000 */
.L_x_12774:
        /* <DEDUP_REMOVED lines=44> */
.L_x_12773:
[----:B------:R-:W-:Y:S05]  /*7130*/  BSYNC B0 ;  /* 0x0000000000007941 */ /* 0x000fea0003800000 */
.L_x_12772:
        /* <DEDUP_REMOVED lines=9> */
.L_x_12768:
        /* <DEDUP_REMOVED lines=12> */
.L_x_12777:
[----:B------:R-:W-:Y:S02]  /*7290*/  IMAD.MOV.U32 R86, RZ, RZ, R118 ;  /* 0x000000ffff567224 */ /* 0x000fe400078e0076 */
.L_x_12778:
[----:B------:R-:W-:Y:S05]  /*72a0*/  BSYNC B0 ;  /* 0x0000000000007941 */ /* 0x000fea0003800000 */
.L_x_12776:
        /* <DEDUP_REMOVED lines=16> */
.L_x_12782:
[----:B------:R-:W-:Y:S05]  /*73b0*/  BSYNC B1 ;  /* 0x0000000000017941 */ /* 0x000fea0003800000 */
.L_x_12781:
        /* <DEDUP_REMOVED lines=44> */
.L_x_12780:
[----:B------:R-:W-:Y:S05]  /*7680*/  BSYNC B0 ;  /* 0x0000000000007941 */ /* 0x000fea0003800000 */
.L_x_12779:
        /* <DEDUP_REMOVED lines=13> */
.L_x_12783:
        /* <DEDUP_REMOVED lines=12> */
.L_x_12786:
[----:B------:R-:W-:Y:S02]  /*7820*/  IMAD.MOV.U32 R28, RZ, RZ, R118 ;  /* 0x000000ffff1c7224 */ /* 0x000fe400078e0076 */
.L_x_12787:
[----:B------:R-:W-:Y:S05]  /*7830*/  BSYNC B0 ;  /* 0x0000000000007941 */ /* 0x000fea0003800000 */
.L_x_12785:
        /* <DEDUP_REMOVED lines=16> */
.L_x_12791:
[----:B------:R-:W-:Y:S05]  /*7940*/  BSYNC B1 ;  /* 0x0000000000017941 */ /* 0x000fea0003800000 */
.L_x_12790:
        /* <DEDUP_REMOVED lines=44> */
.L_x_12789:
[----:B------:R-:W-:Y:S05]  /*7c10*/  BSYNC B0 ;  /* 0x0000000000007941 */ /* 0x000fea0003800000 */
.L_x_12788:
        /* <DEDUP_REMOVED lines=9> */
.L_x_12784:
        /* <DEDUP_REMOVED lines=12> */
.L_x_12793:
[----:B------:R-:W-:Y:S02]  /*7d70*/  IMAD.MOV.U32 R28, RZ, RZ, R118 ;  /* 0x000000ffff1c7224 */ /* 0x000fe400078e0076 */
.L_x_12794:
[----:B------:R-:W-:Y:S05]  /*7d80*/  BSYNC B0 ;  /* 0x0000000000007941 */ /* 0x000fea0003800000 */
.L_x_12792:
        /* <DEDUP_REMOVED lines=16> */
.L_x_12798:
[----:B------:R-:W-:Y:S05]  /*7e90*/  BSYNC B1 ;  /* 0x0000000000017941 */ /* 0x000fea0003800000 */
.L_x_12797:
        /* <DEDUP_REMOVED lines=44> */
.L_x_12796:
[----:B------:R-:W-:Y:S05]  /*8160*/  BSYNC B0 ;  /* 0x0000000000007941 */ /* 0x000fea0003800000 */
.L_x_12795:
        /* <DEDUP_REMOVED lines=13> */
.L_x_12799:
        /* <DEDUP_REMOVED lines=12> */
.L_x_12802:
[----:B------:R-:W-:Y:S02]  /*8300*/  IMAD.MOV.U32 R28, RZ, RZ, R118 ;  /* 0x000000ffff1c7224 */ /* 0x000fe400078e0076 */
.L_x_12803:
[----:B------:R-:W-:Y:S05]  /*8310*/  BSYNC B0 ;  /* 0x0000000000007941 */ /* 0x000fea0003800000 */
.L_x_12801:
        /* <DEDUP_REMOVED lines=16> */
.L_x_12807:
[----:B------:R-:W-:Y:S05]  /*8420*/  BSYNC B1 ;  /* 0x0000000000017941 */ /* 0x000fea0003800000 */
.L_x_12806:
        /* <DEDUP_REMOVED lines=44> */
.L_x_12805:
[----:B------:R-:W-:Y:S05]  /*86f0*/  BSYNC B0 ;  /* 0x0000000000007941 */ /* 0x000fea0003800000 */
.L_x_12804:
        /* <DEDUP_REMOVED lines=9> */
.L_x_12800:
        /* <DEDUP_REMOVED lines=12> */
.L_x_12809:
[----:B------:R-:W-:Y:S02]  /*8850*/  IMAD.MOV.U32 R28, RZ, RZ, R118 ;  /* 0x000000ffff1c7224 */ /* 0x000fe400078e0076 */
.L_x_12810:
[----:B------:R-:W-:Y:S05]  /*8860*/  BSYNC B0 ;  /* 0x0000000000007941 */ /* 0x000fea0003800000 */
.L_x_12808:
        /* <DEDUP_REMOVED lines=16> */
.L_x_12814:
[----:B------:R-:W-:Y:S05]  /*8970*/  BSYNC B1 ;  /* 0x0000000000017941 */ /* 0x000fea0003800000 */
.L_x_12813:
        /* <DEDUP_REMOVED lines=44> */
.L_x_12812:
[----:B------:R-:W-:Y:S05]  /*8c40*/  BSYNC B0 ;  /* 0x0000000000007941 */ /* 0x000fea0003800000 */
.L_x_12811:
        /* <DEDUP_REMOVED lines=13> */
.L_x_12815:
        /* <DEDUP_REMOVED lines=12> */
.L_x_12818:
[----:B------:R-:W-:Y:S02]  /*8de0*/  MOV R86, R118 ;  /* 0x0000007600567202 */ /* 0x000fe40000000f00 */
.L_x_12819:
[----:B------:R-:W-:Y:S05]  /*8df0*/  BSYNC B0 ;  /* 0x0000000000007941 */ /* 0x000fea0003800000 */
.L_x_12817:
        /* <DEDUP_REMOVED lines=16> */
.L_x_12823:
[----:B------:R-:W-:Y:S05]  /*8f00*/  BSYNC B1 ;  /* 0x0000000000017941 */ /* 0x000fea0003800000 */
.L_x_12822:
        /* <DEDUP_REMOVED lines=44> */
.L_x_12821:
[----:B------:R-:W-:Y:S05]  /*91d0*/  BSYNC B0 ;  /* 0x0000000000007941 */ /* 0x000fea0003800000 */
.L_x_12820:
        /* <DEDUP_REMOVED lines=9> */
.L_x_12816:
        /* <DEDUP_REMOVED lines=12> */
.L_x_12825:
[----:B------:R-:W-:Y:S02]  /*9330*/  MOV R86, R118 ;  /* 0x0000007600567202 */ /* 0x000fe40000000f00 */
.L_x_12826:
[----:B------:R-:W-:Y:S05]  /*9340*/  BSYNC B0 ;  /* 0x0000000000007941 */ /* 0x000fea0003800000 */
.L_x_12824:
        /* <DEDUP_REMOVED lines=16> */
.L_x_12830:
[----:B------:R-:W-:Y:S05]  /*9450*/  BSYNC B1 ;  /* 0x0000000000017941 */ /* 0x000fea0003800000 */
.L_x_12829:
        /* <DEDUP_REMOVED lines=44> */
.L_x_12828:
[----:B------:R-:W-:Y:S05]  /*9720*/  BSYNC B0 ;  /* 0x0000000000007941 */ /* 0x000fea0003800000 */
.L_x_12827:
        /* <DEDUP_REMOVED lines=12> */
.L_x_12831:
        /* <DEDUP_REMOVED lines=12> */
.L_x_12834:
[----:B------:R-:W-:Y:S02]  /*98b0*/  IMAD.MOV.U32 R33, RZ, RZ, R118 ;  /* 0x000000ffff217224 */ /* 0x000fe400078e0076 */
.L_x_12835:
[----:B------:R-:W-:Y:S05]  /*98c0*/  BSYNC B0 ;  /* 0x0000000000007941 */ /* 0x000fea0003800000 */
.L_x_12833:
        /* <DEDUP_REMOVED lines=16> */
.L_x_12839:
[----:B------:R-:W-:Y:S05]  /*99d0*/  BSYNC B1 ;  /* 0x0000000000017941 */ /* 0x000fea0003800000 */
.L_x_12838:
        /* <DEDUP_REMOVED lines=44> */
.L_x_12837:
[----:B------:R-:W-:Y:S05]  /*9ca0*/  BSYNC B0 ;  /* 0x0000000000007941 */ /* 0x000fea0003800000 */
.L_x_12836:
        /* <DEDUP_REMOVED lines=9> */
.L_x_12832:
        /* <DEDUP_REMOVED lines=12> */
.L_x_12841:
[----:B------:R-:W-:Y:S02]  /*9e00*/  IMAD.MOV.U32 R134, RZ, RZ, R118 ;  /* 0x000000ffff867224 */ /* 0x000fe400078e0076 */
.L_x_12842:
[----:B------:R-:W-:Y:S05]  /*9e10*/  BSYNC B0 ;  /* 0x0000000000007941 */ /* 0x000fea0003800000 */
.L_x_12840:
        /* <DEDUP_REMOVED lines=16> */
.L_x_12846:
[----:B------:R-:W-:Y:S05]  /*9f20*/  BSYNC B1 ;  /* 0x0000000000017941 */ /* 0x000fea0003800000 */
.L_x_12845:
        /* <DEDUP_REMOVED lines=44> */
.L_x_12844:
[----:B------:R-:W-:Y:S05]  /*a1f0*/  BSYNC B0 ;  /* 0x0000000000007941 */ /* 0x000fea0003800000 */
.L_x_12843:
        /* <DEDUP_REMOVED lines=12> */
.L_x_12847:
        /* <DEDUP_REMOVED lines=12> */
.L_x_12850:
[----:B------:R-:W-:Y:S02]  /*a380*/  IMAD.MOV.U32 R30, RZ, RZ, R118 ;  /* 0x000000ffff1e7224 */ /* 0x000fe400078e0076 */
.L_x_12851:
[----:B------:R-:W-:Y:S05]  /*a390*/  BSYNC B0 ;  /* 0x0000000000007941 */ /* 0x000fea0003800000 */
.L_x_12849:
        /* <DEDUP_REMOVED lines=16> */
.L_x_12855:
[----:B------:R-:W-:Y:S05]  /*a4a0*/  BSYNC B1 ;  /* 0x0000000000017941 */ /* 0x000fea0003800000 */
.L_x_12854:
        /* <DEDUP_REMOVED lines=44> */
.L_x_12853:
[----:B------:R-:W-:Y:S05]  /*a770*/  BSYNC B0 ;  /* 0x0000000000007941 */ /* 0x000fea0003800000 */
.L_x_12852:
        /* <DEDUP_REMOVED lines=9> */
.L_x_12848:
        /* <DEDUP_REMOVED lines=12> */
.L_x_12857:
[----:B------:R-:W-:Y:S02]  /*a8d0*/  MOV R30, R118 ;  /* 0x00000076001e7202 */ /* 0x000fe40000000f00 */
.L_x_12858:
[----:B------:R-:W-:Y:S05]  /*a8e0*/  BSYNC B0 ;  /* 0x0000000000007941 */ /* 0x000fea0003800000 */
.L_x_12856:
        /* <DEDUP_REMOVED lines=16> */
.L_x_12862:
[----:B------:R-:W-:Y:S05]  /*a9f0*/  BSYNC B1 ;  /* 0x0000000000017941 */ /* 0x000fea0003800000 */
.L_x_12861:
        /* <DEDUP_REMOVED lines=44> */
.L_x_12860:
[----:B------:R-:W-:Y:S05]  /*acc0*/  BSYNC B0 ;  /* 0x0000000000007941 */ /* 0x000fea0003800000 */
.L_x_12859:
        /* <DEDUP_REMOVED lines=12> */
.L_x_12863:
        /* <DEDUP_REMOVED lines=12> */
.L_x_12866:
[----:B------:R-:W-:Y:S02]  /*ae50*/  MOV R30, R118 ;  /* 0x00000076001e7202 */ /* 0x000fe40000000f00 */
.L_x_12867:
[----:B------:R-:W-:Y:S05]  /*ae60*/  BSYNC B0 ;  /* 0x0000000000007941 */ /* 0x000fea0003800000 */
.L_x_12865:
        /* <DEDUP_REMOVED lines=16> */
.L_x_12871:
[----:B------:R-:W-:Y:S05]  /*af70*/  BSYNC B1 ;  /* 0x0000000000017941 */ /* 0x000fea0003800000 */
.L_x_12870:
        /* <DEDUP_REMOVED lines=44> */
.L_x_12869:
[----:B------:R-:W-:Y:S05]  /*b240*/  BSYNC B0 ;  /* 0x0000000000007941 */ /* 0x000fea0003800000 */
.L_x_12868:
        /* <DEDUP_REMOVED lines=9> */
.L_x_12864:
        /* <DEDUP_REMOVED lines=12> */
.L_x_12873:
[----:B------:R-:W-:Y:S02]  /*b3a0*/  IMAD.MOV.U32 R30, RZ, RZ, R118 ;  /* 0x000000ffff1e7224 */ /* 0x000fe400078e0076 */
.L_x_12874:
[----:B------:R-:W-:Y:S05]  /*b3b0*/  BSYNC B0 ;  /* 0x0000000000007941 */ /* 0x000fea0003800000 */
.L_x_12872:
        /* <DEDUP_REMOVED lines=16> */
.L_x_12878:
[----:B------:R-:W-:Y:S05]  /*b4c0*/  BSYNC B1 ;  /* 0x0000000000017941 */ /* 0x000fea0003800000 */
.L_x_12877:
        /* <DEDUP_REMOVED lines=44> */
.L_x_12876:
[----:B------:R-:W-:Y:S05]  /*b790*/  BSYNC B0 ;  /* 0x0000000000007941 */ /* 0x000fea0003800000 */
.L_x_12875:
        /* <DEDUP_REMOVED lines=12> */
.L_x_12879:
        /* <DEDUP_REMOVED lines=12> */
.L_x_12882:
[----:B------:R-:W-:Y:S02]  /*b920*/  IMAD.MOV.U32 R134, RZ, RZ, R118 ;  /* 0x000000ffff867224 */ /* 0x000fe400078e0076 */
.L_x_12883:
[----:B------:R-:W-:Y:S05]  /*b930*/  BSYNC B0 ;  /* 0x0000000000007941 */ /* 0x000fea0003800000 */
.L_x_12881:
        /* <DEDUP_REMOVED lines=18> */
.L_x_12887:
[----:B------:R-:W-:Y:S05]  /*ba60*/  BSYNC B1 ;  /* 0x0000000000017941 */ /* 0x000fea0003800000 */
.L_x_12886:
        /* <DEDUP_REMOVED lines=44> */
.L_x_12885:
[----:B------:R-:W-:Y:S05]  /*bd30*/  BSYNC B0 ;  /* 0x0000000000007941 */ /* 0x000fea0003800000 */
.L_x_12884:
        /* <DEDUP_REMOVED lines=9> */
.L_x_12880:
        /* <DEDUP_REMOVED lines=52> */
.L_x_12888:
        /* <DEDUP_REMOVED lines=16> */
.L_x_12890:
[----:B-1----:R-:W-:Y:S02]  /*c210*/  IMAD.MOV.U32 R114, RZ, RZ, R118 ;  /* 0x000000ffff727224 */ /* 0x002fe400078e0076 */
.L_x_12891:
[----:B------:R-:W-:Y:S05]  /*c220*/  BSYNC B0 ;  /* 0x0000000000007941 */ /* 0x000fea0003800000 */
.L_x_12889:
        /* <DEDUP_REMOVED lines=16> */
.L_x_12895:
[----:B------:R-:W-:Y:S05]  /*c330*/  BSYNC B1 ;  /* 0x0000000000017941 */ /* 0x000fea0003800000 */
.L_x_12894:
        /* <DEDUP_REMOVED lines=44> */
.L_x_12893:
[----:B------:R-:W-:Y:S05]  /*c600*/  BSYNC B0 ;  /* 0x0000000000007941 */ /* 0x000fea0003800000 */
.L_x_12892:
        /* <DEDUP_REMOVED lines=13> */
.L_x_12896:
        /* <DEDUP_REMOVED lines=12> */
.L_x_12899:
[----:B------:R-:W-:Y:S02]  /*c7a0*/  IMAD.MOV.U32 R29, RZ, RZ, R118 ;  /* 0x000000ffff1d7224 */ /* 0x000fe400078e0076 */
.L_x_12900:
[----:B------:R-:W-:Y:S05]  /*c7b0*/  BSYNC B0 ;  /* 0x0000000000007941 */ /* 0x000fea0003800000 */
.L_x_12898:
        /* <DEDUP_REMOVED lines=16> */
.L_x_12904:
[----:B------:R-:W-:Y:S05]  /*c8c0*/  BSYNC B1 ;  /* 0x0000000000017941 */ /* 0x000fea0003800000 */
.L_x_12903:
        /* <DEDUP_REMOVED lines=44> */
.L_x_12902:
[----:B------:R-:W-:Y:S05]  /*cb90*/  BSYNC B0 ;  /* 0x0000000000007941 */ /* 0x000fea0003800000 */
.L_x_12901:
        /* <DEDUP_REMOVED lines=9> */
.L_x_12897:
        /* <DEDUP_REMOVED lines=12> */
.L_x_12906:
[----:B------:R-:W-:Y:S02]  /*ccf0*/  IMAD.MOV.U32 R132, RZ, RZ, R118 ;  /* 0x000000ffff847224 */ /* 0x000fe400078e0076 */
.L_x_12907:
[----:B------:R-:W-:Y:S05]  /*cd00*/  BSYNC B0 ;  /* 0x0000000000007941 */ /* 0x000fea0003800000 */
.L_x_12905:
        /* <DEDUP_REMOVED lines=16> */
.L_x_12911:
[----:B------:R-:W-:Y:S05]  /*ce10*/  BSYNC B1 ;  /* 0x0000000000017941 */ /* 0x000fea0003800000 */
.L_x_12910:
        /* <DEDUP_REMOVED lines=44> */
.L_x_12909:
[----:B------:R-:W-:Y:S05]  /*d0e0*/  BSYNC B0 ;  /* 0x0000000000007941 */ /* 0x000fea0003800000 */
.L_x_12908:
        /* <DEDUP_REMOVED lines=13> */
.L_x_12912:
        /* <DEDUP_REMOVED lines=12> */
.L_x_12915:
[----:B------:R-:W-:Y:S02]  /*d280*/  IMAD.MOV.U32 R84, RZ, RZ, R118 ;  /* 0x000000ffff547224 */ /* 0x000fe400078e0076 */
.L_x_12916:
[----:B------:R-:W-:Y:S05]  /*d290*/  BSYNC B0 ;  /* 0x0000000000007941 */ /* 0x000fea0003800000 */
.L_x_12914:
        /* <DEDUP_REMOVED lines=16> */
.L_x_12920:
[----:B------:R-:W-:Y:S05]  /*d3a0*/  BSYNC B1 ;  /* 0x0000000000017941 */ /* 0x000fea0003800000 */
.L_x_12919:
        /* <DEDUP_REMOVED lines=44> */
.L_x_12918:
[----:B------:R-:W-:Y:S05]  /*d670*/  BSYNC B0 ;  /* 0x0000000000007941 */ /* 0x000fea0003800000 */
.L_x_12917:
        /* <DEDUP_REMOVED lines=9> */
.L_x_12913:
        /* <DEDUP_REMOVED lines=12> */
.L_x_12922:
[----:B------:R-:W-:Y:S02]  /*d7d0*/  IMAD.MOV.U32 R84, RZ, RZ, R118 ;  /* 0x000000ffff547224 */ /* 0x000fe400078e0076 */
.L_x_12923:
[----:B------:R-:W-:Y:S05]  /*d7e0*/  BSYNC B0 ;  /* 0x0000000000007941 */ /* 0x000fea0003800000 */
.L_x_12921:
        /* <DEDUP_REMOVED lines=16> */
.L_x_12927:
[----:B------:R-:W-:Y:S05]  /*d8f0*/  BSYNC B1 ;  /* 0x0000000000017941 */ /* 0x000fea0003800000 */
.L_x_12926:
        /* <DEDUP_REMOVED lines=44> */
.L_x_12925:
[----:B------:R-:W-:Y:S05]  /*dbc0*/  BSYNC B0 ;  /* 0x0000000000007941 */ /* 0x000fea0003800000 */
.L_x_12924:
        /* <DEDUP_REMOVED lines=13> */
.L_x_12928:
        /* <DEDUP_REMOVED lines=12> */
.L_x_12931:
[----:B------:R-:W-:Y:S02]  /*dd60*/  IMAD.MOV.U32 R31, RZ, RZ, R118 ;  /* 0x000000ffff1f7224 */ /* 0x000fe400078e0076 */
.L_x_12932:
[----:B------:R-:W-:Y:S05]  /*dd70*/  BSYNC B0 ;  /* 0x0000000000007941 */ /* 0x000fea0003800000 */
.L_x_12930:
        /* <DEDUP_REMOVED lines=16> */
.L_x_12936:
[----:B------:R-:W-:Y:S05]  /*de80*/  BSYNC B1 ;  /* 0x0000000000017941 */ /* 0x000fea0003800000 */
.L_x_12935:
        /* <DEDUP_REMOVED lines=44> */
.L_x_12934:
[----:B------:R-:W-:Y:S05]  /*e150*/  BSYNC B0 ;  /* 0x0000000000007941 */ /* 0x000fea0003800000 */
.L_x_12933:
        /* <DEDUP_REMOVED lines=9> */
.L_x_12929:
        /* <DEDUP_REMOVED lines=12> */
.L_x_12938:
[----:B------:R-:W-:Y:S02]  /*e2b0*/  IMAD.MOV.U32 R84, RZ, RZ, R118 ;  /* 0x000000ffff547224 */ /* 0x000fe400078e0076 */
.L_x_12939:
[----:B------:R-:W-:Y:S05]  /*e2c0*/  BSYNC B0 ;  /* 0x0000000000007941 */ /* 0x000fea0003800000 */
.L_x_12937:
        /* <DEDUP_REMOVED lines=16> */
.L_x_12943:
[----:B------:R-:W-:Y:S05]  /*e3d0*/  BSYNC B1 ;  /* 0x0000000000017941 */ /* 0x000fea0003800000 */
.L_x_12942:
        /* <DEDUP_REMOVED lines=44> */
.L_x_12941:
[----:B------:R-:W-:Y:S05]  /*e6a0*/  BSYNC B0 ;  /* 0x0000000000007941 */ /* 0x000fea0003800000 */
.L_x_12940:
        /* <DEDUP_REMOVED lines=13> */
.L_x_12944:
        /* <DEDUP_REMOVED lines=12> */
.L_x_12947:
[----:B------:R-:W-:Y:S02]  /*e840*/  IMAD.MOV.U32 R132, RZ, RZ, R118 ;  /* 0x000000ffff847224 */ /* 0x000fe400078e0076 */
.L_x_12948:
[----:B------:R-:W-:Y:S05]  /*e850*/  BSYNC B0 ;  /* 0x0000000000007941 */ /* 0x000fea0003800000 */
.L_x_12946:
        /* <DEDUP_REMOVED lines=16> */
.L_x_12952:
[----:B------:R-:W-:Y:S05]  /*e960*/  BSYNC B1 ;  /* 0x0000000000017941 */ /* 0x000fea0003800000 */
.L_x_12951:
        /* <DEDUP_REMOVED lines=44> */
.L_x_12950:
[----:B------:R-:W-:Y:S05]  /*ec30*/  BSYNC B0 ;  /* 0x0000000000007941 */ /* 0x000fea0003800000 */
.L_x_12949:
        /* <DEDUP_REMOVED lines=9> */
.L_x_12945:
        /* <DEDUP_REMOVED lines=12> */
.L_x_12954:
[----:B------:R-:W-:Y:S02]  /*ed90*/  IMAD.MOV.U32 R132, RZ, RZ, R118 ;  /* 0x000000ffff847224 */ /* 0x000fe400078e0076 */
.L_x_12955:
[----:B------:R-:W-:Y:S05]  /*eda0*/  BSYNC B0 ;  /* 0x0000000000007941 */ /* 0x000fea0003800000 */
.L_x_12953:
        /* <DEDUP_REMOVED lines=16> */
.L_x_12959:
[----:B------:R-:W-:Y:S05]  /*eeb0*/  BSYNC B1 ;  /* 0x0000000000017941 */ /* 0x000fea0003800000 */
.L_x_12958:
        /* <DEDUP_REMOVED lines=44> */
.L_x_12957:
[----:B------:R-:W-:Y:S05]  /*f180*/  BSYNC B0 ;  /* 0x0000000000007941 */ /* 0x000fea0003800000 */
.L_x_12956:
        /* <DEDUP_REMOVED lines=12> */
.L_x_12960:
        /* <DEDUP_REMOVED lines=12> */
.L_x_12963:
[----:B------:R-:W-:Y:S02]  /*f310*/  IMAD.MOV.U32 R85, RZ, RZ, R118 ;  /* 0x000000ffff557224 */ /* 0x000fe400078e0076 */
.L_x_12964:
[----:B------:R-:W-:Y:S05]  /*f320*/  BSYNC B0 ;  /* 0x0000000000007941 */ /* 0x000fea0003800000 */
.L_x_12962:
        /* <DEDUP_REMOVED lines=16> */
.L_x_12968:
[----:B------:R-:W-:Y:S05]  /*f430*/  BSYNC B1 ;  /* 0x0000000000017941 */ /* 0x000fea0003800000 */
.L_x_12967:
        /* <DEDUP_REMOVED lines=44> */
.L_x_12966:
[----:B------:R-:W-:Y:S05]  /*f700*/  BSYNC B0 ;  /* 0x0000000000007941 */ /* 0x000fea0003800000 */
.L_x_12965:
        /* <DEDUP_REMOVED lines=9> */
.L_x_12961:
        /* <DEDUP_REMOVED lines=12> */
.L_x_12970:
[----:B------:R-:W-:Y:S02]  /*f860*/  IMAD.MOV.U32 R144, RZ, RZ, R118 ;  /* 0x000000ffff907224 */ /* 0x000fe400078e0076 */
.L_x_12971:
[----:B------:R-:W-:Y:S05]  /*f870*/  BSYNC B0 ;  /* 0x0000000000007941 */ /* 0x000fea0003800000 */
.L_x_12969:
        /* <DEDUP_REMOVED lines=16> */
.L_x_12975:
[----:B------:R-:W-:Y:S05]  /*f980*/  BSYNC B1 ;  /* 0x0000000000017941 */ /* 0x000fea0003800000 */
.L_x_12974:
        /* <DEDUP_REMOVED lines=44> */
.L_x_12973:
[----:B------:R-:W-:Y:S05]  /*fc50*/  BSYNC B0 ;  /* 0x0000000000007941 */ /* 0x000fea0003800000 */
.L_x_12972:
        /* <DEDUP_REMOVED lines=12> */
.L_x_12976:
        /* <DEDUP_REMOVED lines=12> */
.L_x_12979:
[----:B------:R-:W-:Y:S02]  /*fde0*/  IMAD.MOV.U32 R86, RZ, RZ, R118 ;  /* 0x000000ffff567224 */ /* 0x000fe400078e0076 */
.L_x_12980:
[----:B------:R-:W-:Y:S05]  /*fdf0*/  BSYNC B0 ;  /* 0x0000000000007941 */ /* 0x000fea0003800000 */
.L_x_12978:
        /* <DEDUP_REMOVED lines=16> */
.L_x_12984:
[----:B------:R-:W-:Y:S05]  /*ff00*/  BSYNC B1 ;  /* 0x0000000000017941 */ /* 0x000fea0003800000 */
.L_x_12983:
        /* <DEDUP_REMOVED lines=44> */
.L_x_12982:
[----:B------:R-:W-:Y:S05]  /*101d0*/  BSYNC B0 ;  /* 0x0000000000007941 */ /* 0x000fea0003800000 */
.L_x_12981:
        /* <DEDUP_REMOVED lines=9> */
.L_x_12977:
        /* <DEDUP_REMOVED lines=12> */
.L_x_12986:
[----:B------:R-:W-:Y:S02]  /*10330*/  IMAD.MOV.U32 R144, RZ, RZ, R118 ;  /* 0x000000ffff907224 */ /* 0x000fe400078e0076 */
.L_x_12987:
[----:B------:R-:W-:Y:S05]  /*10340*/  BSYNC B0 ;  /* 0x0000000000007941 */ /* 0x000fea0003800000 */
.L_x_12985:
        /* <DEDUP_REMOVED lines=16> */
.L_x_12991:
[----:B------:R-:W-:Y:S05]  /*10450*/  BSYNC B1 ;  /* 0x0000000000017941 */ /* 0x000fea0003800000 */
.L_x_12990:
        /* <DEDUP_REMOVED lines=44> */
.L_x_12989:
[----:B------:R-:W-:Y:S05]  /*10720*/  BSYNC B0 ;  /* 0x0000000000007941 */ /* 0x000fea0003800000 */
.L_x_12988:
        /* <DEDUP_REMOVED lines=12> */
.L_x_12992:
        /* <DEDUP_REMOVED lines=12> */
.L_x_12995:
[----:B------:R-:W-:Y:S02]  /*108b0*/  IMAD.MOV.U32 R144, RZ, RZ, R118 ;  /* 0x000000ffff907224 */ /* 0x000fe400078e0076 */
.L_x_12996:
[----:B------:R-:W-:Y:S05]  /*108c0*/  BSYNC B0 ;  /* 0x0000000000007941 */ /* 0x000fea0003800000 */
.L_x_12994:
        /* <DEDUP_REMOVED lines=16> */
.L_x_13000:
[----:B------:R-:W-:Y:S05]  /*109d0*/  BSYNC B1 ;  /* 0x0000000000017941 */ /* 0x000fea0003800000 */
.L_x_12999:
        /* <DEDUP_REMOVED lines=44> */
.L_x_12998:
[----:B------:R-:W-:Y:S05]  /*10ca0*/  BSYNC B0 ;  /* 0x0000000000007941 */ /* 0x000fea0003800000 */
.L_x_12997:
        /* <DEDUP_REMOVED lines=9> */
.L_x_12993:
        /* <DEDUP_REMOVED lines=12> */
.L_x_13002:
[----:B------:R-:W-:Y:S02]  /*10e00*/  IMAD.MOV.U32 R144, RZ, RZ, R118 ;  /* 0x000000ffff907224 */ /* 0x000fe400078e0076 */
.L_x_13003:
[----:B------:R-:W-:Y:S05]  /*10e10*/  BSYNC B0 ;  /* 0x0000000000007941 */ /* 0x000fea0003800000 */
.L_x_13001:
        /* <DEDUP_REMOVED lines=16> */
.L_x_13007:
[----:B------:R-:W-:Y:S05]  /*10f20*/  BSYNC B1 ;  /* 0x0000000000017941 */ /* 0x000fea0003800000 */
.L_x_13006:
        /* <DEDUP_REMOVED lines=44> */
.L_x_13005:
[----:B------:R-:W-:Y:S05]  /*111f0*/  BSYNC B0 ;  /* 0x0000000000007941 */ /* 0x000fea0003800000 */
.L_x_13004:
        /* <DEDUP_REMOVED lines=12> */
.L_x_13008:
        /* <DEDUP_REMOVED lines=12> */
.L_x_13011:
[----:B------:R-:W-:Y:S02]  /*11380*/  IMAD.MOV.U32 R144, RZ, RZ, R118 ;  /* 0x000000ffff907224 */ /* 0x000fe400078e0076 */
.L_x_13012:
[----:B------:R-:W-:Y:S05]  /*11390*/  BSYNC B0 ;  /* 0x0000000000007941 */ /* 0x000fea0003800000 */
.L_x_13010:
        /* <DEDUP_REMOVED lines=16> */
.L_x_13016:
[----:B------:R-:W-:Y:S05]  /*114a0*/  BSYNC B1 ;  /* 0x0000000000017941 */ /* 0x000fea0003800000 */
.L_x_13015:
        /* <DEDUP_REMOVED lines=44> */
.L_x_13014:
[----:B------:R-:W-:Y:S05]  /*11770*/  BSYNC B0 ;  /* 0x0000000000007941 */ /* 0x000fea0003800000 */
.L_x_13013:
        /* <DEDUP_REMOVED lines=9> */
.L_x_13009:
        /* <DEDUP_REMOVED lines=74> */
.L_x_13017:
[----:B0-----:R-:W-:Y:S01]  /*11cb0*/  @!P1 IADD3 R140, R140, 0x4, RZ ;  /* 0x000000048c8c9810 */ /* 0x001fe20007ffe0ff */
[----:B------:R-:W-:Y:S01]  /*11cc0*/  FADD.FTZ R138, R142, R87 ;  /* 0x000000578e8a7221 */ /* 0x000fe20000010000 */
[----:B------:R-:W-:Y:S05]  /*11cd0*/  BRA.DIV ~URZ, `(.L_x_13018) ;  /* 0x000014e27f007947 */ /* 0x000fea000b800000 */
[----:B------:R0:W1:Y:S02]  /*11ce0*/  SHFL.BFLY PT, R112, R138, 0x1, 0x1f ;  /* 0x0c201f008a707f89 */ /* 0x00006400000e0000 */
.L_x_13022:
        /* <DEDUP_REMOVED lines=68> */
.L_x_13023:
[----:B------:R-:W2:Y:S01]  /*12130*/  S2R R136, SR_TID.X ;  /* 0x0000000000887919 */ /* 0x000ea20000002100 */
[----:B------:R-:W-:Y:S01]  /*12140*/  @!P0 SHF.R.U32.HI R115, RZ, 0x5, R133 ;  /* 0x00000005ff738819 */ /* 0x000fe20000011685 */
[----:B-1----:R-:W-:Y:S01]  /*12150*/  FADD.FTZ R113, R137, R138 ;  /* 0x0000008a89717221 */ /* 0x002fe20000010000 */
[----:B------:R-:W-:Y:S01]  /*12160*/  WARPSYNC 0xffffffff ;  /* 0xffffffff00007948 */ /* 0x000fe20003800000 */
[----:B------:R-:W-:Y:S01]  /*12170*/  IMAD.MOV.U32 R137, RZ, RZ, RZ ;  /* 0x000000ffff897224 */ /* 0x000fe200078e00ff */
[----:B------:R-:W-:Y:S01]  /*12180*/  @!P0 LOP3.LUT R115, R115, 0x3, RZ, 0xc0, !PT ;  /* 0x0000000373738812 */ /* 0x000fe200078ec0ff */
[----:B------:R-:W-:Y:S01]  /*12190*/  ULDC.U8 UR8, c[0x0][0x1f0] ;  /* 0x00007c0000087ab9 */ /* 0x000fe20000000000 */
[----:B------:R-:W-:-:S03]  /*121a0*/  HADD2.F32 R151, -RZ, R62.H1_H1 ;  /* 0x3000003eff977230 */ /* 0x000fc60000004100 */
[----:B------:R-:W-:Y:S02]  /*121b0*/  @!P0 IMAD.IADD R133, R140, 0x1, R115 ;  /* 0x000000018c858824 */ /* 0x000fe400078e0273 */
[----:B------:R-:W-:-:S03]  /*121c0*/  CS2R R114, SRZ ;  /* 0x0000000000727805 */ /* 0x000fc6000001ff00 */
[----:B------:R-:W-:Y:S01]  /*121d0*/  @!P0 STS.64 [R133.X8], R112 ;  /* 0x0000007085008388 */ /* 0x000fe20000008a00 */
[----:B--2---:R-:W-:-:S03]  /*121e0*/  LOP3.LUT R139, R136, 0x1f, RZ, 0xc0, !PT ;  /* 0x0000001f888b7812 */ /* 0x004fc600078ec0ff */
[----:B------:R-:W-:Y:S01]  /*121f0*/  BAR.SYNC.DEFER_BLOCKING 0x0 ;  /* 0x0000000000007b1d */ /* 0x000fe20000010000 */
[----:B------:R-:W-:-:S13]  /*12200*/  ISETP.GT.U32.AND P1, PT, R139, 0x3, PT ;  /* 0x000000038b00780c */ /* 0x000fda0003f24070 */
[----:B------:R-:W-:Y:S01]  /*12210*/  @!P1 IADD3 R139, R140, R139, RZ ;  /* 0x0000008b8c8b9210 */ /* 0x000fe20007ffe0ff */
        /* <DEDUP_REMOVED lines=24> */
[----:B0-----:R0:W2:Y:S03]  /*123a0*/  MUFU.RCP R115, R137 ;  /* 0x0000008900737308 */ /* 0x0010a60000001000 */
[----:B------:R-:W-:Y:S01]  /*123b0*/  FFMA.FTZ R112, R113, R141, R112 ;  /* 0x0000008d71707223 */ /* 0x000fe20000010070 */
[----:B------:R-:W-:-:S04]  /*123c0*/  HADD2.F32 R141, -RZ, R80.H1_H1 ;  /* 0x30000050ff8d7230 */ /* 0x000fc80000004100 */
        /* <DEDUP_REMOVED lines=15> */
[----:B------:R1:W2:Y:S07]  /*124c0*/  SHFL.IDX PT, R140, R139, RZ, 0x1f ;  /* 0x00001fff8b8c7589 */ /* 0x0002ae00000e0000 */
[----:B------:R-:W-:Y:S01]  /*124d0*/  @!P0 IMAD.MOV.U32 R113, RZ, RZ, 0x4 ;  /* 0x00000004ff718424 */ /* 0x000fe200078e00ff */
[----:B-1----:R-:W-:-:S03]  /*124e0*/  HADD2.F32 R139, -RZ, R76.H1_H1 ;  /* 0x3000004cff8b7230 */ /* 0x002fc60000004100 */
[----:B------:R-:W-:Y:S01]  /*124f0*/  @!P0 IMAD.WIDE R112, R26, R113, c[0x0][0x1a0] ;  /* 0x000068001a708625 */ /* 0x000fe200078e0271 */
[----:B0-----:R-:W-:-:S03]  /*12500*/  FSEL R114, R133, RZ, !P1 ;  /* 0x000000ff85727208 */ /* 0x001fc60004800000 */
[----:B------:R-:W-:Y:S01]  /*12510*/  FMUL.FTZ R115, R133, R133 ;  /* 0x0000008585737220 */ /* 0x000fe20000410000 */
[----:B------:R0:W-:Y:S01]  /*12520*/  @!P0 STG.E [R112.64], R133 ;  /* 0x0000008570008986 */ /* 0x0001e2000c101906 */
[----:B------:R-:W-:Y:S02]  /*12530*/  FADD.FTZ R136, -R114, R45 ;  /* 0x0000002d72887221 */ /* 0x000fe40000010100 */
[----:B--2---:R-:W-:Y:S01]  /*12540*/  FFMA.FTZ R45, R140, R137, c[0x0][0x228] ;  /* 0x00008a008c2d7623 */ /* 0x004fe20000010089 */
[----:B------:R-:W-:Y:S01]  /*12550*/  FSEL R140, R115, RZ, P1 ;  /* 0x000000ff738c7208 */ /* 0x000fe20000800000 */
[C---:B------:R-:W-:Y:S02]  /*12560*/  FADD.FTZ R148, -R114.reuse, R33 ;  /* 0x0000002172947221 */ /* 0x040fe40000010100 */
[----:B------:R-:W-:Y:S02]  /*12570*/  FADD.FTZ R142, -R114, R41 ;  /* 0x00000029728e7221 */ /* 0x000fe40000010100 */
[----:B------:R-:W-:-:S02]  /*12580*/  FADD.FTZ R45, R45, R140 ;  /* 0x0000008c2d2d7221 */ /* 0x000fc40000010000 */
[C---:B------:R-:W-:Y:S02]  /*12590*/  FADD.FTZ R42, -R114.reuse, R42 ;  /* 0x0000002a722a7221 */ /* 0x040fe40000010100 */
[----:B------:R1:W2:Y:S01]  /*125a0*/  MUFU.RSQ R137, R45 ;  /* 0x0000002d00897308 */ /* 0x0002a20000001400 */
[----:B------:R-:W-:Y:S02]  /*125b0*/  @!P0 IMAD.MOV.U32 R33, RZ, RZ, 0x4 ;  /* 0x00000004ff218424 */ /* 0x000fe400078e00ff */
[C---:B------:R-:W-:Y:S01]  /*125c0*/  FADD.FTZ R152, -R114.reuse, R35 ;  /* 0x0000002372987221 */ /* 0x040fe20000010100 */
[----:B------:R-:W-:Y:S01]  /*125d0*/  HADD2.F32 R35, -RZ, R71.H0_H0 ;  /* 0x20000047ff237230 */ /* 0x000fe20000004100 */
[C---:B------:R-:W-:Y:S01]  /*125e0*/  FADD.FTZ R160, -R114.reuse, R31 ;  /* 0x0000001f72a07221 */ /* 0x040fe20000010100 */
[----:B------:R-:W-:Y:S01]  /*125f0*/  HADD2.F32 R31, -RZ, R83.H0_H0 ;  /* 0x20000053ff1f7230 */ /* 0x000fe20000004100 */
[C---:B------:R-:W-:Y:S02]  /*12600*/  FADD.FTZ R138, -R114.reuse, R46 ;  /* 0x0000002e728a7221 */ /* 0x040fe40000010100 */
[C---:B------:R-:W-:Y:S01]  /*12610*/  FADD.FTZ R144, -R114.reuse, R39 ;  /* 0x0000002772907221 */ /* 0x040fe20000010100 */
[----:B-1----:R-:W-:Y:S01]  /*12620*/  HADD2.F32 R45, -RZ, R82.H1_H1 ;  /* 0x30000052ff2d7230 */ /* 0x002fe20000004100 */
[C---:B------:R-:W-:Y:S01]  /*12630*/  FADD.FTZ R154, -R114.reuse, R28 ;  /* 0x0000001c729a7221 */ /* 0x040fe20000010100 */
[----:B------:R-:W-:Y:S01]  /*12640*/  HADD2.F32 R39, -RZ, R70.H1_H1 ;  /* 0x30000046ff277230 */ /* 0x000fe20000004100 */
[----:B------:R-:W-:-:S02]  /*12650*/  FADD.FTZ R156, -R114, R29 ;  /* 0x0000001d729c7221 */ /* 0x000fc40000010100 */
[C---:B------:R-:W-:Y:S02]  /*12660*/  FADD.FTZ R158, -R114.reuse, R30 ;  /* 0x0000001e729e7221 */ /* 0x040fe40000010100 */
[C---:B------:R-:W-:Y:S02]  /*12670*/  FADD.FTZ R44, -R114.reuse, R44 ;  /* 0x0000002c722c7221 */ /* 0x040fe40000010100 */
[----:B------:R-:W-:Y:S02]  /*12680*/  FADD.FTZ R46, -R114, R47 ;  /* 0x0000002f722e7221 */ /* 0x000fe40000010100 */
[C---:B------:R-:W-:Y:S01]  /*12690*/  @!P0 IMAD.WIDE R28, R26.reuse, R33, c[0x0][0x1a8] ;  /* 0x00006a001a1c8625 */ /* 0x040fe200078e0221 */
[----:B------:R-:W-:-:S03]  /*126a0*/  IADD3 R26, R26, c[0x0][0x160], RZ ;  /* 0x000058001a1a7a10 */ /* 0x000fc60007ffe0ff */
[C---:B--2---:R-:W-:Y:S01]  /*126b0*/  FMUL.FTZ R149, R137.reuse, R142 ;  /* 0x0000008e89957220 */ /* 0x044fe20000410000 */
[----:B------:R1:W-:Y:S01]  /*126c0*/  @!P0 STG.E [R28.64], R137 ;  /* 0x000000891c008986 */ /* 0x0003e2000c101906 */
[----:B------:R-:W-:Y:S01]  /*126d0*/  FMUL.FTZ R30, R137, R42 ;  /* 0x0000002a891e7220 */ /* 0x000fe20000410000 */
[----:B------:R-:W-:Y:S01]  /*126e0*/  HADD2.F32 R142, -RZ, R64.H1_H1 ;  /* 0x30000040ff8e7230 */ /* 0x000fe20000004100 */
[C---:B------:R-:W-:Y:S02]  /*126f0*/  FADD.FTZ R140, -R114.reuse, R37 ;  /* 0x00000025728c7221 */ /* 0x040fe40000010100 */
[C---:B------:R-:W-:Y:S02]  /*12700*/  FADD.FTZ R40, -R114.reuse, R40 ;  /* 0x0000002872287221 */ /* 0x040fe40000010100 */
[C---:B0-----:R-:W-:Y:S01]  /*12710*/  FADD.FTZ R112, -R114.reuse, R43 ;  /* 0x0000002b72707221 */ /* 0x041fe20000010100 */
[----:B------:R-:W-:Y:S01]  /*12720*/  HADD2.F32 R43, -RZ, R81.H1_H1 ;  /* 0x30000051ff2b7230 */ /* 0x000fe20000004100 */
[----:B------:R-:W-:-:S02]  /*12730*/  FADD.FTZ R84, -R114, R84 ;  /* 0x0000005472547221 */ /* 0x000fc40000010100 */
[C---:B------:R-:W-:Y:S01]  /*12740*/  FADD.FTZ R146, -R114.reuse, R32 ;  /* 0x0000002072927221 */ /* 0x040fe20000010100 */
[----:B-1----:R-:W-:Y:S01]  /*12750*/  HADD2.F32 R29, -RZ, R70.H0_H0 ;  /* 0x20000046ff1d7230 */ /* 0x002fe20000004100 */
[C---:B------:R-:W-:Y:S02]  /*12760*/  FADD.FTZ R164, -R114.reuse, R86 ;  /* 0x0000005672a47221 */ /* 0x040fe40000010100 */
[----:B------:R-:W-:Y:S02]  /*12770*/  FADD.FTZ R36, -R114, R36 ;  /* 0x0000002472247221 */ /* 0x000fe40000010100 */
[C---:B------:R-:W-:Y:S01]  /*12780*/  FMUL.FTZ R32, R137.reuse, R44 ;  /* 0x0000002c89207220 */ /* 0x040fe20000410000 */
[----:B------:R-:W-:Y:S01]  /*12790*/  HADD2.F32 R44, -RZ, R71.H1_H1 ;  /* 0x30000047ff2c7230 */ /* 0x000fe20000004100 */
[C---:B------:R-:W-:Y:S01]  /*127a0*/  FMUL.FTZ R33, R137.reuse, R138 ;  /* 0x0000008a89217220 */ /* 0x040fe20000410000 */
[----:B------:R-:W-:Y:S01]  /*127b0*/  HADD2.F32 R138, -RZ, R83.H1_H1 ;  /* 0x30000053ff8a7230 */ /* 0x000fe20000004100 */
[----:B------:R-:W-:Y:S01]  /*127c0*/  FMUL.FTZ R86, R137, R46 ;  /* 0x0000002e89567220 */ /* 0x000fe20000410000 */
[----:B------:R-:W-:Y:S01]  /*127d0*/  HADD2.F32 R46, -RZ, R80.H0_H0 ;  /* 0x20000050ff2e7230 */ /* 0x000fe20000004100 */
[----:B------:R-:W-:-:S02]  /*127e0*/  FFMA.FTZ R31, R30, R31, R19 ;  /* 0x0000001f1e1f7223 */ /* 0x000fc40000010013 */
[----:B------:R-:W-:Y:S01]  /*127f0*/  FFMA.FTZ R35, R30, R35, R93 ;  /* 0x000000231e237223 */ /* 0x000fe2000001005d */
[----:B------:R-:W-:Y:S01]  /*12800*/  HADD2.F32 R30, -RZ, R82.H0_H0 ;  /* 0x20000052ff1e7230 */ /* 0x000fe20000004100 */
[----:B------:R-:W-:Y:S02]  /*12810*/  FFMA.FTZ R45, R149, R45, R20 ;  /* 0x0000002d952d7223 */ /* 0x000fe40000010014 */
[C---:B------:R-:W-:Y:S02]  /*12820*/  FADD.FTZ R38, -R114.reuse, R38 ;  /* 0x0000002672267221 */ /* 0x040fe40000010100 */
[----:B------:R-:W-:Y:S02]  /*12830*/  FADD.FTZ R150, -R114, R34 ;  /* 0x0000002272967221 */ /* 0x000fe40000010100 */
[----:B------:R-:W-:Y:S02]  /*12840*/  FMUL.FTZ R145, R137, R140 ;  /* 0x0000008c89917220 */ /* 0x000fe40000410000 */
[----:B------:R-:W-:Y:S01]  /*12850*/  FFMA.FTZ R149, R149, R39, R92 ;  /* 0x0000002795957223 */ /* 0x000fe2000001005c */
[----:B------:R-:W-:Y:S01]  /*12860*/  HADD2.F32 R39, -RZ, R68.H0_H0 ;  /* 0x20000044ff277230 */ /* 0x000fe20000004100 */
[----:B------:R-:W-:-:S02]  /*12870*/  FMUL.FTZ R34, R137, R40 ;  /* 0x0000002889227220 */ /* 0x000fc40000410000 */
[C---:B------:R-:W-:Y:S01]  /*12880*/  FMUL.FTZ R41, R137.reuse, R112 ;  /* 0x0000007089297220 */ /* 0x040fe20000410000 */
[----:B------:R-:W-:Y:S01]  /*12890*/  HADD2.F32 R112, -RZ, R79.H1_H1 ;  /* 0x3000004fff707230 */ /* 0x000fe20000004100 */
[C---:B------:R-:W-:Y:S01]  /*128a0*/  FMUL.FTZ R140, R137.reuse, R84 ;  /* 0x00000054898c7220 */ /* 0x040fe20000410000 */
[----:B------:R-:W-:Y:S01]  /*128b0*/  HADD2.F32 R84, -RZ, R81.H0_H0 ;  /* 0x20000051ff547230 */ /* 0x000fe20000004100 */
[C---:B------:R-:W-:Y:S02]  /*128c0*/  FMUL.FTZ R40, R137.reuse, R36 ;  /* 0x0000002489287220 */ /* 0x040fe40000410000 */
[C---:B------:R-:W-:Y:S02]  /*128d0*/  FMUL.FTZ R36, R137.reuse, R38 ;  /* 0x0000002689247220 */ /* 0x040fe40000410000 */
[C---:B------:R-:W-:Y:S02]  /*128e0*/  FMUL.FTZ R42, R137.reuse, R146 ;  /* 0x00000092892a7220 */ /* 0x040fe40000410000 */
[----:B------:R-:W-:Y:S01]  /*128f0*/  FMUL.FTZ R38, R137, R150 ;  /* 0x0000009689267220 */ /* 0x000fe20000410000 */
[----:B------:R-:W-:Y:S01]  /*12900*/  HADD2.F32 R150, -RZ, R67.H1_H1 ;  /* 0x30000043ff967230 */ /* 0x000fe20000004100 */
[----:B------:R-:W-:-:S02]  /*12910*/  FFMA.FTZ R138, R41, R138, R18 ;  /* 0x0000008a298a7223 */ /* 0x000fc40000010012 */
[----:B------:R-:W-:Y:S01]  /*12920*/  FFMA.FTZ R44, R41, R44, R94 ;  /* 0x0000002c292c7223 */ /* 0x000fe2000001005e */
[--C-:B------:R-:W-:Y:S01]  /*12930*/  HADD2.F32 R41, -RZ, R69.reuse.H0_H0 ;  /* 0x20000045ff297230 */ /* 0x100fe20000004100 */
[----:B------:R-:W-:Y:S01]  /*12940*/  FFMA.FTZ R30, R34, R30, R21 ;  /* 0x0000001e221e7223 */ /* 0x000fe20000010015 */
[----:B------:R-:W-:Y:S01]  /*12950*/  F2FP.PACK_AB R31, R138, R31 ;  /* 0x0000001f8a1f723e */ /* 0x000fe200000000ff */
[----:B------:R-:W-:Y:S01]  /*12960*/  FFMA.FTZ R46, R32, R46, R25 ;  /* 0x0000002e202e7223 */ /* 0x000fe20000010019 */
[----:B------:R-:W-:Y:S01]  /*12970*/  F2FP.PACK_AB R35, R44, R35 ;  /* 0x000000232c23723e */ /* 0x000fe200000000ff */
[----:B------:R-:W-:Y:S01]  /*12980*/  FADD.FTZ R162, -R114, R85 ;  /* 0x0000005572a27221 */ /* 0x000fe20000010100 */
[----:B------:R-:W-:Y:S01]  /*12990*/  HADD2.F32 R85, -RZ, R69.H1_H1 ;  /* 0x30000045ff557230 */ /* 0x000fe20000004100 */
[----:B------:R-:W-:Y:S01]  /*129a0*/  FFMA.FTZ R34, R34, R29, R90 ;  /* 0x0000001d22227223 */ /* 0x000fe2000001005a */
[----:B------:R-:W-:Y:S01]  /*129b0*/  F2FP.PACK_AB R30, R45, R30 ;  /* 0x0000001e2d1e723e */ /* 0x000fe200000000ff */
[----:B------:R-:W-:Y:S01]  /*129c0*/  FFMA.FTZ R146, R86, R43, R22 ;  /* 0x0000002b56927223 */ /* 0x000fe20000010016 */
[----:B------:R-:W-:Y:S01]  /*129d0*/  HADD2.F32 R43, -RZ, R67.H0_H0 ;  /* 0x20000043ff2b7230 */ /* 0x000fe20000004100 */
[----:B------:R-:W-:Y:S01]  /*129e0*/  FFMA.FTZ R32, R32, R39, R0 ;  /* 0x0000002720207223 */ /* 0x000fe20000010000 */
[----:B------:R-:W-:Y:S01]  /*129f0*/  HADD2.F32 R39, -RZ, R79.H0_H0 ;  /* 0x2000004fff277230 */ /* 0x000fe20000004100 */
[----:B------:R-:W-:Y:S01]  /*12a00*/  FADD.FTZ R87, -R114, R87 ;  /* 0x0000005772577221 */ /* 0x000fe20000010100 */
[----:B------:R-:W-:Y:S01]  /*12a10*/  HADD2.F32 R44, -RZ, R72.H0_H0 ;  /* 0x20000048ff2c7230 */ /* 0x000fe20000004100 */
[----:B------:R-:W-:Y:S01]  /*12a20*/  FMUL.FTZ R37, R137, R152 ;  /* 0x0000009889257220 */ /* 0x000fe20000410000 */
[----:B------:R-:W-:Y:S01]  /*12a30*/  HADD2.F32 R45, -RZ, R73.H0_H0 ;  /* 0x20000049ff2d7230 */ /* 0x000fe20000004100 */
[----:B------:R-:W-:Y:S01]  /*12a40*/  FFMA.FTZ R29, R33, R84, R23 ;  /* 0x00000054211d7223 */ /* 0x000fe20000010017 */
[----:B------:R-:W-:Y:S01]  /*12a50*/  HADD2.F32 R84, -RZ, R68.H1_H1 ;  /* 0x30000044ff547230 */ /* 0x000fe20000004100 */
[C---:B------:R-:W-:Y:S01]  /*12a60*/  FMUL.FTZ R113, R137.reuse, R136 ;  /* 0x0000008889717220 */ /* 0x040fe20000410000 */
[----:B------:R-:W-:Y:S01]  /*12a70*/  HADD2.F32 R138, -RZ, R60.H0_H0 ;  /* 0x2000003cff8a7230 */ /* 0x000fe20000004100 */
[C---:B------:R-:W-:Y:S01]  /*12a80*/  FMUL.FTZ R47, R137.reuse, R144 ;  /* 0x00000090892f7220 */ /* 0x040fe20000410000 */
[----:B------:R-:W-:Y:S01]  /*12a90*/  HADD2.F32 R144, -RZ, R75.H1_H1 ;  /* 0x3000004bff907230 */ /* 0x000fe20000004100 */
[C---:B------:R-:W-:Y:S01]  /*12aa0*/  FMUL.FTZ R147, R137.reuse, R148 ;  /* 0x0000009489937220 */ /* 0x040fe20000410000 */
[----:B------:R-:W-:Y:S01]  /*12ab0*/  HADD2.F32 R148, -RZ, R65.H1_H1 ;  /* 0x30000041ff947230 */ /* 0x000fe20000004100 */
[C---:B------:R-:W-:Y:S01]  /*12ac0*/  FMUL.FTZ R114, R137.reuse, R154 ;  /* 0x0000009a89727220 */ /* 0x040fe20000410000 */
[----:B------:R-:W-:Y:S01]  /*12ad0*/  F2FP.PACK_AB R29, R146, R29 ;  /* 0x0000001d921d723e */ /* 0x000fe200000000ff */
[C---:B------:R-:W-:Y:S01]  /*12ae0*/  FMUL.FTZ R115, R137.reuse, R156 ;  /* 0x0000009c89737220 */ /* 0x040fe20000410000 */
[----:B------:R-:W-:Y:S01]  /*12af0*/  HADD2.F32 R146, -RZ, R73.H1_H1 ;  /* 0x30000049ff927230 */ /* 0x000fe20000004100 */
[----:B------:R-:W-:Y:S01]  /*12b00*/  FMUL.FTZ R136, R137, R158 ;  /* 0x0000009e89887220 */ /* 0x000fe20000410000 */
[----:B------:R-:W-:Y:S01]  /*12b10*/  F2FP.PACK_AB R34, R149, R34 ;  /* 0x000000229522723e */ /* 0x000fe200000000ff */
[----:B------:R-:W-:-:S02]  /*12b20*/  FMUL.FTZ R143, R137, R160 ;  /* 0x000000a0898f7220 */ /* 0x000fc40000410000 */
[C---:B------:R-:W-:Y:S02]  /*12b30*/  FMUL.FTZ R133, R137.reuse, R162 ;  /* 0x000000a289857220 */ /* 0x040fe40000410000 */
[C---:B------:R-:W-:Y:S02]  /*12b40*/  FMUL.FTZ R28, R137.reuse, R164 ;  /* 0x000000a4891c7220 */ /* 0x040fe40000410000 */
[----:B------:R-:W-:Y:S01]  /*12b50*/  FMUL.FTZ R137, R137, R87 ;  /* 0x0000005789897220 */ /* 0x000fe20000410000 */
[----:B------:R-:W-:Y:S01]  /*12b60*/  HADD2.F32 R87, -RZ, R78.H1_H1 ;  /* 0x3000004eff577230 */ /* 0x000fe20000004100 */
[----:B------:R-:W-:Y:S01]  /*12b70*/  FFMA.FTZ R33, R33, R41, R88 ;  /* 0x0000002921217223 */ /* 0x000fe20000010058 */
[----:B------:R-:W-:Y:S01]  /*12b80*/  HADD2.F32 R41, -RZ, R65.H0_H0 ;  /* 0x20000041ff297230 */ /* 0x000fe20000004100 */
[C---:B------:R-:W-:Y:S02]  /*12b90*/  FFMA.FTZ R112, R37.reuse, R112, R10 ;  /* 0x0000007025707223 */ /* 0x040fe4000001000a */
[----:B------:R-:W-:Y:S01]  /*12ba0*/  FFMA.FTZ R150, R37, R150, R102 ;  /* 0x0000009625967223 */ /* 0x000fe20000010066 */
[----:B------:R-:W-:Y:S01]  /*12bb0*/  HADD2.F32 R37, -RZ, R77.H0_H0 ;  /* 0x2000004dff257230 */ /* 0x000fe20000004100 */
[----:B------:R-:W-:Y:S01]  /*12bc0*/  FFMA.FTZ R86, R86, R85, R91 ;  /* 0x0000005556567223 */ /* 0x000fe2000001005b */
[----:B------:R-:W-:Y:S01]  /*12bd0*/  HADD2.F32 R85, -RZ, R66.H1_H1 ;  /* 0x30000042ff557230 */ /* 0x000fe20000004100 */
[----:B------:R-:W-:-:S02]  /*12be0*/  FFMA.FTZ R141, R113, R141, R24 ;  /* 0x0000008d718d7223 */ /* 0x000fc40000010018 */
[----:B------:R-:W-:Y:S01]  /*12bf0*/  FFMA.FTZ R39, R38, R39, R11 ;  /* 0x0000002726277223 */ /* 0x000fe2000001000b */
[----:B------:R-:W-:Y:S01]  /*12c00*/  F2FP.PACK_AB R33, R86, R33 ;  /* 0x000000215621723e */ /* 0x000fe200000000ff */
[----:B------:R-:W-:Y:S01]  /*12c10*/  FFMA.FTZ R43, R38, R43, R101 ;  /* 0x0000002b262b7223 */ /* 0x000fe20000010065 */
[----:B------:R-:W-:Y:S01]  /*12c20*/  HADD2.F32 R38, -RZ, R78.H0_H0 ;  /* 0x2000004eff267230 */ /* 0x000fe20000004100 */
[----:B------:R-:W-:Y:S01]  /*12c30*/  FFMA.FTZ R113, R113, R84, R89 ;  /* 0x0000005471717223 */ /* 0x000fe20000010059 */
[----:B------:R-:W-:Y:S01]  /*12c40*/  HADD2.F32 R84, -RZ, R66.H0_H0 ;  /* 0x20000042ff547230 */ /* 0x000fe20000004100 */
[----:B------:R-:W-:Y:S01]  /*12c50*/  FFMA.FTZ R87, R147, R87, R12 ;  /* 0x0000005793577223 */ /* 0x000fe2000001000c */
[----:B------:R-:W-:Y:S01]  /*12c60*/  SHF.L.U32 R86, R135, 0x4, RZ ;  /* 0x0000000487567819 */ /* 0x000fe200000006ff */
[C---:B------:R-:W-:Y:S01]  /*12c70*/  FFMA.FTZ R37, R36.reuse, R37, R15 ;  /* 0x0000002524257223 */ /* 0x040fe2000001000f */
[----:B------:R-:W-:Y:S01]  /*12c80*/  F2FP.PACK_AB R32, R113, R32 ;  /* 0x000000207120723e */ /* 0x000fe200000000ff */
[----:B------:R-:W-:Y:S01]  /*12c90*/  FFMA.FTZ R41, R36, R41, R97 ;  /* 0x0000002924297223 */ /* 0x000fe20000010061 */
[----:B------:R-:W-:Y:S01]  /*12ca0*/  HADD2.F32 R36, -RZ, R76.H0_H0 ;  /* 0x2000004cff247230 */ /* 0x000fe20000004100 */
[C---:B------:R-:W-:Y:S01]  /*12cb0*/  FFMA.FTZ R38, R42.reuse, R38, R13 ;  /* 0x000000262a267223 */ /* 0x040fe2000001000d */
[----:B------:R-:W-:Y:S01]  /*12cc0*/  SHF.R.U32.HI R113, RZ, 0x1c, R135 ;  /* 0x0000001cff717819 */ /* 0x000fe20000011687 */
[----:B------:R-:W-:Y:S01]  /*12cd0*/  FFMA.FTZ R147, R147, R85, R100 ;  /* 0x0000005593937223 */ /* 0x000fe20000010064 */
[----:B------:R-:W-:Y:S01]  /*12ce0*/  HADD2.F32 R85, -RZ, R64.H0_H0 ;  /* 0x20000040ff557230 */ /* 0x000fe20000004100 */
[----:B------:R-:W-:Y:S01]  /*12cf0*/  FFMA.FTZ R42, R42, R84, R99 ;  /* 0x000000542a2a7223 */ /* 0x000fe20000010063 */
[----:B------:R-:W-:Y:S01]  /*12d00*/  HADD2.F32 R84, -RZ, R77.H1_H1 ;  /* 0x3000004dff547230 */ /* 0x000fe20000004100 */
[C---:B------:R-:W-:Y:S01]  /*12d10*/  FFMA.FTZ R36, R40.reuse, R36, R17 ;  /* 0x0000002428247223 */ /* 0x040fe20000010011 */
[----:B------:R-:W-:Y:S01]  /*12d20*/  IADD3 R135, R135, 0x80, RZ ;  /* 0x0000008087877810 */ /* 0x000fe20007ffe0ff */
[----:B------:R-:W-:Y:S01]  /*12d30*/  FFMA.FTZ R40, R40, R85, R95 ;  /* 0x0000005528287223 */ /* 0x000fe2000001005f */
[----:B------:R-:W-:Y:S01]  /*12d40*/  F2FP.PACK_AB R38, R87, R38 ;  /* 0x000000265726723e */ /* 0x000fe200000000ff */
[C---:B------:R-:W-:Y:S01]  /*12d50*/  FFMA.FTZ R84, R47.reuse, R84, R14 ;  /* 0x000000542f547223 */ /* 0x040fe2000001000e */
[----:B------:R-:W-:Y:S01]  /*12d60*/  F2FP.PACK_AB R39, R112, R39 ;  /* 0x000000277027723e */ /* 0x000fe200000000ff */
[----:B------:R-:W-:Y:S01]  /*12d70*/  FFMA.FTZ R148, R47, R148, R98 ;  /* 0x000000942f947223 */ /* 0x000fe20000010062 */
[----:B------:R-:W-:Y:S01]  /*12d80*/  HADD2.F32 R47, -RZ, R75.H0_H0 ;  /* 0x2000004bff2f7230 */ /* 0x000fe20000004100 */
[C---:B------:R-:W-:Y:S01]  /*12d90*/  FFMA.FTZ R85, R145.reuse, R139, R16 ;  /* 0x0000008b91557223 */ /* 0x040fe20000010010 */
[--C-:B------:R-:W-:Y:S01]  /*12da0*/  HADD2.F32 R139, -RZ, R63.reuse.H0_H0 ;  /* 0x2000003fff8b7230 */ /* 0x100fe20000004100 */
[----:B------:R-:W-:Y:S01]  /*12db0*/  FFMA.FTZ R145, R145, R142, R96 ;  /* 0x0000008e91917223 */ /* 0x000fe20000010060 */
[----:B------:R-:W-:Y:S01]  /*12dc0*/  HADD2.F32 R142, -RZ, R63.H1_H1 ;  /* 0x3000003fff8e7230 */ /* 0x000fe20000004100 */
[----:B------:R-:W-:Y:S01]  /*12dd0*/  FFMA.FTZ R47, R28, R47, R3 ;  /* 0x0000002f1c2f7223 */ /* 0x000fe20000010003 */
[----:B------:R-:W-:Y:S01]  /*12de0*/  F2FP.PACK_AB R37, R84, R37 ;  /* 0x000000255425723e */ /* 0x000fe200000000ff */
[----:B------:R-:W-:Y:S01]  /*12df0*/  FFMA.FTZ R139, R28, R139, R109 ;  /* 0x0000008b1c8b7223 */ /* 0x000fe2000001006d */
[----:B------:R-:W-:Y:S01]  /*12e00*/  F2FP.PACK_AB R28, R141, R46 ;  /* 0x0000002e8d1c723e */ /* 0x000fe200000000ff */
[C---:B------:R-:W-:Y:S01]  /*12e10*/  FFMA.FTZ R144, R137.reuse, R144, R2 ;  /* 0x0000009089907223 */ /* 0x040fe20000010002 */
[----:B------:R-:W-:Y:S01]  /*12e20*/  HADD2.F32 R46, -RZ, R74.H0_H0 ;  /* 0x2000004aff2e7230 */ /* 0x000fe20000004100 */
[----:B------:R-:W-:Y:S01]  /*12e30*/  FFMA.FTZ R142, R137, R142, R116 ;  /* 0x0000008e898e7223 */ /* 0x000fe20000010074 */
[----:B------:R-:W-:Y:S01]  /*12e40*/  HADD2.F32 R137, -RZ, R62.H0_H0 ;  /* 0x2000003eff897230 */ /* 0x000fe20000004100 */
[----:B------:R-:W-:Y:S01]  /*12e50*/  IADD3 R84, P0, R86, c[0x0][0x208], RZ ;  /* 0x0000820056547a10 */ /* 0x000fe20007f1e0ff */
[----:B------:R-:W-:Y:S01]  /*12e60*/  HADD2.F32 R141, -RZ, R74.H1_H1 ;  /* 0x3000004aff8d7230 */ /* 0x000fe20000004100 */
[----:B------:R-:W-:Y:S01]  /*12e70*/  FFMA.FTZ R46, R140, R46, R5 ;  /* 0x0000002e8c2e7223 */ /* 0x000fe20000010005 */
[----:B------:R-:W-:Y:S01]  /*12e80*/  IADD3 R86, P1, R86, c[0x0][0x210], RZ ;  /* 0x0000840056567a10 */ /* 0x000fe20007f3e0ff */
[----:B------:R-:W-:Y:S01]  /*12e90*/  FFMA.FTZ R137, R140, R137, R107 ;  /* 0x000000898c897223 */ /* 0x000fe2000001006b */
[----:B------:R-:W-:Y:S01]  /*12ea0*/  F2FP.PACK_AB R36, R85, R36 ;  /* 0x000000245524723e */ /* 0x000fe200000000ff */
[----:B------:R-:W-:Y:S01]  /*12eb0*/  FFMA.FTZ R141, R133, R141, R4 ;  /* 0x0000008d858d7223 */ /* 0x000fe20000010004 */
[----:B------:R-:W-:Y:S01]  /*12ec0*/  IADD3.X R85, R113, c[0x0][0x20c], RZ, P0, !PT ;  /* 0x0000830071557a10 */ /* 0x000fe200007fe4ff */
[----:B------:R-:W-:Y:S01]  /*12ed0*/  FFMA.FTZ R140, R133, R151, R108 ;  /* 0x00000097858c7223 */ /* 0x000fe2000001006c */
[--C-:B------:R-:W-:Y:S01]  /*12ee0*/  HADD2.F32 R133, -RZ, R61.reuse.H0_H0 ;  /* 0x2000003dff857230 */ /* 0x100fe20000004100 */
[----:B------:R-:W-:Y:S01]  /*12ef0*/  FFMA.FTZ R44, R114, R44, R9 ;  /* 0x0000002c722c7223 */ /* 0x000fe20000010009 */
[----:B------:R-:W-:Y:S01]  /*12f00*/  HADD2.F32 R151, -RZ, R61.H1_H1 ;  /* 0x3000003dff977230 */ /* 0x000fe20000004100 */
[C---:B------:R-:W-:Y:S01]  /*12f10*/  FFMA.FTZ R45, R136.reuse, R45, R7 ;  /* 0x0000002d882d7223 */ /* 0x040fe20000010007 */
[----:B------:R-:W-:Y:S01]  /*12f20*/  IADD3.X R87, R113, c[0x0][0x214], RZ, P1, !PT ;  /* 0x0000850071577a10 */ /* 0x000fe20000ffe4ff */
[----:B------:R-:W-:Y:S01]  /*12f30*/  FFMA.FTZ R133, R136, R133, R105 ;  /* 0x0000008588857223 */ /* 0x000fe20000010069 */
[----:B------:R-:W-:Y:S01]  /*12f40*/  F2FP.PACK_AB R46, R141, R46 ;  /* 0x0000002e8d2e723e */ /* 0x000fe200000000ff */
[----:B------:R-:W-:Y:S01]  /*12f50*/  FFMA.FTZ R114, R114, R138, R103 ;  /* 0x0000008a72727223 */ /* 0x000fe20000010067 */
[----:B------:R-:W-:Y:S01]  /*12f60*/  STG.E.128 [R84.64], R28 ;  /* 0x0000001c54007986 */ /* 0x000fe2000c101d06 */
[C---:B------:R-:W-:Y:S01]  /*12f70*/  FFMA.FTZ R146, R143.reuse, R146, R6 ;  /* 0x000000928f927223 */ /* 0x040fe20000010006 */
[----:B------:R-:W-:Y:S01]  /*12f80*/  F2FP.PACK_AB R43, R150, R43 ;  /* 0x0000002b962b723e */ /* 0x000fe200000000ff */
[----:B------:R-:W-:Y:S01]  /*12f90*/  FFMA.FTZ R136, R143, R151, R106 ;  /* 0x000000978f887223 */ /* 0x000fe2000001006a */
[----:B------:R-:W-:Y:S01]  /*12fa0*/  HADD2.F32 R143, -RZ, R72.H1_H1 ;  /* 0x30000048ff8f7230 */ /* 0x000fe20000004100 */
[----:B------:R-:W-:Y:S01]  /*12fb0*/  IMAD.MOV.U32 R138, RZ, RZ, 0x10 ;  /* 0x00000010ff8a7424 */ /* 0x000fe200078e00ff */
[----:B------:R-:W-:Y:S01]  /*12fc0*/  HADD2.F32 R151, -RZ, R60.H1_H1 ;  /* 0x3000003cff977230 */ /* 0x000fe20000004100 */
[----:B------:R-:W-:Y:S01]  /*12fd0*/  IMAD.SHL.U32 R141, R134, 0x10, RZ ;  /* 0x00000010868d7824 */ /* 0x000fe200078e00ff */
[----:B------:R0:W-:Y:S01]  /*12fe0*/  STG.E.128 [R86.64], R32 ;  /* 0x0000002056007986 */ /* 0x0001e2000c101d06 */
[----:B------:R-:W-:Y:S01]  /*12ff0*/  IMAD.WIDE.U32 R112, R135, R138, c[0x0][0x208] ;  /* 0x0000820087707625 */ /* 0x000fe200078e008a */
[----:B------:R-:W-:-:S02]  /*13000*/  SHF.R.U32.HI R134, RZ, 0x1c, R134 ;  /* 0x0000001cff867819 */ /* 0x000fc40000011686 */
[----:B------:R-:W-:Y:S01]  /*13010*/  F2FP.PACK_AB R42, R147, R42 ;  /* 0x0000002a932a723e */ /* 0x000fe200000000ff */
[C---:B------:R-:W-:Y:S01]  /*13020*/  FFMA.FTZ R143, R115.reuse, R143, R8 ;  /* 0x0000008f738f7223 */ /* 0x040fe20000010008 */
[----:B------:R1:W-:Y:S01]  /*13030*/  STG.E.128 [R112.64], R36 ;  /* 0x0000002470007986 */ /* 0x0003e2000c101d06 */
[----:B------:R-:W-:Y:S01]  /*13040*/  FFMA.FTZ R115, R115, R151, R104 ;  /* 0x0000009773737223 */ /* 0x000fe20000010068 */
[----:B------:R-:W-:Y:S02]  /*13050*/  F2FP.PACK_AB R41, R148, R41 ;  /* 0x000000299429723e */ /* 0x000fe400000000ff */
[----:B------:R-:W-:Y:S02]  /*13060*/  F2FP.PACK_AB R40, R145, R40 ;  /* 0x000000289128723e */ /* 0x000fe400000000ff */
[----:B------:R-:W-:Y:S02]  /*13070*/  F2FP.PACK_AB R44, R143, R44 ;  /* 0x0000002c8f2c723e */ /* 0x000fe400000000ff */
[----:B------:R-:W-:-:S02]  /*13080*/  F2FP.PACK_AB R45, R146, R45 ;  /* 0x0000002d922d723e */ /* 0x000fc400000000ff */
[----:B------:R-:W-:Y:S02]  /*13090*/  F2FP.PACK_AB R47, R144, R47 ;  /* 0x0000002f902f723e */ /* 0x000fe400000000ff */
[C---:B0-----:R-:W-:Y:S02]  /*130a0*/  IADD3 R34, P0, R141.reuse, c[0x0][0x208], RZ ;  /* 0x000082008d227a10 */ /* 0x041fe40007f1e0ff */
[----:B------:R-:W-:Y:S02]  /*130b0*/  IADD3 R32, P1, R141, c[0x0][0x210], RZ ;  /* 0x000084008d207a10 */ /* 0x000fe40007f3e0ff */
[----:B------:R-:W-:Y:S01]  /*130c0*/  IADD3.X R35, R134, c[0x0][0x20c], RZ, P0, !PT ;  /* 0x0000830086237a10 */ /* 0x000fe200007fe4ff */
[----:B-1----:R-:W-:Y:S01]  /*130d0*/  IMAD.WIDE.U32 R36, R135, R138, c[0x0][0x210] ;  /* 0x0000840087247625 */ /* 0x002fe200078e008a */
[----:B------:R-:W-:Y:S02]  /*130e0*/  F2FP.PACK_AB R31, R142, R139 ;  /* 0x0000008b8e1f723e */ /* 0x000fe400000000ff */
[----:B------:R-:W-:-:S02]  /*130f0*/  F2FP.PACK_AB R30, R140, R137 ;  /* 0x000000898c1e723e */ /* 0x000fc400000000ff */
[----:B------:R-:W-:Y:S01]  /*13100*/  F2FP.PACK_AB R29, R136, R133 ;  /* 0x00000085881d723e */ /* 0x000fe200000000ff */
[----:B------:R0:W-:Y:S01]  /*13110*/  STG.E.128 [R36.64], R40 ;  /* 0x0000002824007986 */ /* 0x0001e2000c101d06 */
[----:B------:R-:W-:Y:S02]  /*13120*/  IADD3.X R33, R134, c[0x0][0x214], RZ, P1, !PT ;  /* 0x0000850086217a10 */ /* 0x000fe40000ffe4ff */
[----:B------:R-:W-:Y:S01]  /*13130*/  F2FP.PACK_AB R28, R115, R114 ;  /* 0x00000072731c723e */ /* 0x000fe200000000ff */
[----:B------:R0:W-:Y:S01]  /*13140*/  STG.E.128 [R34.64], R44 ;  /* 0x0000002c22007986 */ /* 0x0001e2000c101d06 */
[----:B------:R-:W-:Y:S02]  /*13150*/  ISETP.GE.AND P0, PT, R26, c[0x0][0x164], PT ;  /* 0x000059001a007a0c */ /* 0x000fe40003f06270 */
[----:B------:R-:W-:Y:S01]  /*13160*/  LOP3.LUT P1, RZ, R121, 0xff, RZ, 0xc0, !PT ;  /* 0x000000ff79ff7812 */ /* 0x000fe2000782c0ff */
[----:B------:R0:W-:Y:S03]  /*13170*/  STG.E.128 [R32.64], R28 ;  /* 0x0000001c20007986 */ /* 0x0001e6000c101d06 */
[----:B------:R-:W-:-:S07]  /*13180*/  SEL R121, RZ, 0x1, P1 ;  /* 0x00000001ff797807 */ /* 0x000fce0000800000 */
[----:B0-----:R-:W-:Y:S01]  /*13190*/  @P0 CALL.REL.NOINC `(.L_x_13020) ;  /* 0x0000001000000944 */ /* 0x001fe20003c00000 */
[----:B------:R-:W-:Y:S05]  /*131a0*/  BRA `(.L_x_13021) ;  /* 0xfffed97000007947 */ /* 0x000fea000383ffff */
.L_x_13020:
[----:B------:R-:W-:Y:S05]  /*131b0*/  EXIT ;  /* 0x000000000000794d */ /* 0x000fea0003800000 */
.L_x_13018:
[----:B------:R-:W-:Y:S01]  /*131c0*/  HFMA2.MMA R113, -RZ, RZ, 0, 1.847743988037109375e-06 ;  /* 0x0000001fff717435 */ /* 0x000fe200000001ff */
[----:B------:R-:W-:Y:S01]  /*131d0*/  IMAD.MOV.U32 R137, RZ, RZ, 0x1 ;  /* 0x00000001ff897424 */ /* 0x000fe200078e00ff */
[----:B------:R-:W-:Y:S01]  /*131e0*/  MOV R114, 0x13210 ;  /* 0x0001321000727802 */ /* 0x000fe20000000f00 */
[----:B------:R-:W-:-:S03]  /*131f0*/  IMAD.MOV.U32 R136, RZ, RZ, -0x1 ;  /* 0xffffffffff887424 */ /* 0x000fc600078e00ff */
[----:B------:R-:W-:Y:S05]  /*13200*/  CALL.REL.NOINC `($__internal_53_$__cuda_sm70_shflsync_bfly_p) ;  /* 0x0000069000007944 */ /* 0x000fea0003c00000 */
[----:B-1----:R-:W-:Y:S01]  /*13210*/  IMAD.MOV.U32 R112, RZ, RZ, R137 ;  /* 0x000000ffff707224 */ /* 0x002fe200078e0089 */
[----:B0-----:R-:W-:Y:S05]  /*13220*/  BRA `(.L_x_13022) ;  /* 0xffffeac000007947 */ /* 0x001fea000383ffff */
.L_x_13019:
[----:B------:R-:W-:Y:S01]  /*13230*/  IMAD.MOV.U32 R137, RZ, RZ, 0x2 ;  /* 0x00000002ff897424 */ /* 0x000fe200078e00ff */
[----:B------:R-:W-:Y:S01]  /*13240*/  MOV R113, 0x1f ;  /* 0x0000001f00717802 */ /* 0x000fe20000000f00 */
[----:B------:R-:W-:Y:S01]  /*13250*/  IMAD.MOV.U32 R136, RZ, RZ, -0x1 ;  /* 0xffffffffff887424 */ /* 0x000fe200078e00ff */
[----:B------:R-:W-:Y:S02]  /*13260*/  MOV R114, 0x13280 ;  /* 0x0001328000727802 */ /* 0x000fe40000000f00 */
[----:B------:R-:W-:Y:S05]  /*13270*/  CALL.REL.NOINC `($__internal_53_$__cuda_sm70_shflsync_bfly_p) ;  /* 0x0000062000007944 */ /* 0x000fea0003c00000 */
[----:B01----:R-:W-:Y:S01]  /*13280*/  FADD.FTZ R138, R138, R137 ;  /* 0x000000898a8a7221 */ /* 0x003fe20000010000 */
[----:B------:R-:W-:Y:S01]  /*13290*/  MOV R136, 0xffffffff ;  /* 0xffffffff00887802 */ /* 0x000fe20000000f00 */
[----:B------:R-:W-:Y:S01]  /*132a0*/  IMAD.MOV.U32 R137, RZ, RZ, 0x4 ;  /* 0x00000004ff897424 */ /* 0x000fe200078e00ff */
[----:B------:R-:W-:Y:S01]  /*132b0*/  MOV R114, 0x132e0 ;  /* 0x000132e000727802 */ /* 0x000fe20000000f00 */
[----:B------:R-:W-:-:S02]  /*132c0*/  IMAD.MOV.U32 R113, RZ, RZ, 0x1f ;  /* 0x0000001fff717424 */ /* 0x000fc400078e00ff */
[----:B------:R-:W-:Y:S05]  /*132d0*/  CALL.REL.NOINC `($__internal_53_$__cuda_sm70_shflsync_bfly_p) ;  /* 0x000005c000007944 */ /* 0x000fea0003c00000 */
[----:B01----:R-:W-:Y:S01]  /*132e0*/  FADD.FTZ R138, R138, R137 ;  /* 0x000000898a8a7221 */ /* 0x003fe20000010000 */
[----:B------:R-:W-:Y:S01]  /*132f0*/  MOV R114, 0x13340 ;  /* 0x0001334000727802 */ /* 0x000fe20000000f00 */
[----:B------:R-:W-:-:S02]  /*13300*/  IMAD.MOV.U32 R137, RZ, RZ, 0x8 ;  /* 0x00000008ff897424 */ /* 0x000fc400078e00ff */
[----:B------:R-:W-:Y:S02]  /*13310*/  IMAD.MOV.U32 R113, RZ, RZ, 0x1f ;  /* 0x0000001fff717424 */ /* 0x000fe400078e00ff */
[----:B------:R-:W-:Y:S02]  /*13320*/  IMAD.MOV.U32 R136, RZ, RZ, -0x1 ;  /* 0xffffffffff887424 */ /* 0x000fe400078e00ff */
[----:B------:R-:W-:Y:S05]  /*13330*/  CALL.REL.NOINC `($__internal_53_$__cuda_sm70_shflsync_bfly_p) ;  /* 0x0000056000007944 */ /* 0x000fea0003c00000 */
[----:B01----:R-:W-:Y:S01]  /*13340*/  FADD.FTZ R138, R138, R137 ;  /* 0x000000898a8a7221 */ /* 0x003fe20000010000 */
[----:B------:R-:W-:Y:S01]  /*13350*/  HFMA2.MMA R137, -RZ, RZ, 0, 9.5367431640625e-07 ;  /* 0x00000010ff897435 */ /* 0x000fe200000001ff */
[----:B------:R-:W-:Y:S01]  /*13360*/  IMAD.MOV.U32 R113, RZ, RZ, 0x1f ;  /* 0x0000001fff717424 */ /* 0x000fe200078e00ff */
[----:B------:R-:W-:Y:S01]  /*13370*/  MOV R114, 0x133a0 ;  /* 0x000133a000727802 */ /* 0x000fe20000000f00 */
[----:B------:R-:W-:-:S03]  /*13380*/  IMAD.MOV.U32 R136, RZ, RZ, -0x1 ;  /* 0xffffffffff887424 */ /* 0x000fc600078e00ff */
[----:B------:R-:W-:Y:S05]  /*13390*/  CALL.REL.NOINC `($__internal_53_$__cuda_sm70_shflsync_bfly_p) ;  /* 0x0000050000007944 */ /* 0x000fea0003c00000 */
        /* <DEDUP_REMOVED lines=52> */
[----:B------:R-:W-:Y:S02]  /*136e0*/  MOV R113, 0x1f ;  /* 0x0000001f00717802 */ /* 0x000fe40000000f00 */
[----:B------:R-:W-:Y:S02]  /*136f0*/  MOV R114, 0x13710 ;  /* 0x0001371000727802 */ /* 0x000fe40000000f00 */
[----:B------:R-:W-:Y:S05]  /*13700*/  CALL.REL.NOINC `($__internal_53_$__cuda_sm70_shflsync_bfly_p) ;  /* 0x0000019000007944 */ /* 0x000fea0003c00000 */
[----:B01----:R-:W-:Y:S01]  /*13710*/  FADD.FTZ R138, R138, R137 ;  /* 0x000000898a8a7221 */ /* 0x003fe20000010000 */
[----:B------:R-:W-:Y:S01]  /*13720*/  MOV R136, 0xffffffff ;  /* 0xffffffff00887802 */ /* 0x000fe20000000f00 */
[----:B------:R-:W-:Y:S01]  /*13730*/  IMAD.MOV.U32 R137, RZ, RZ, 0x2 ;  /* 0x00000002ff897424 */ /* 0x000fe200078e00ff */
[----:B------:R-:W-:Y:S01]  /*13740*/  MOV R114, 0x13770 ;  /* 0x0001377000727802 */ /* 0x000fe20000000f00 */
[----:B------:R-:W-:Y:S02]  /*13750*/  IMAD.MOV.U32 R113, RZ, RZ, 0x1f ;  /* 0x0000001fff717424 */ /* 0x000fe400078e00ff */
[----:B------:R-:W-:Y:S05]  /*13760*/  CALL.REL.NOINC `($__internal_53_$__cuda_sm70_shflsync_bfly_p) ;  /* 0x0000013000007944 */ /* 0x000fea0003c00000 */
[----:B01----:R-:W-:Y:S01]  /*13770*/  FADD.FTZ R138, R138, R137 ;  /* 0x000000898a8a7221 */ /* 0x003fe20000010000 */
[----:B------:R-:W-:Y:S01]  /*13780*/  MOV R114, 0x137d0 ;  /* 0x000137d000727802 */ /* 0x000fe20000000f00 */
[----:B------:R-:W-:Y:S02]  /*13790*/  IMAD.MOV.U32 R137, RZ, RZ, 0x4 ;  /* 0x00000004ff897424 */ /* 0x000fe400078e00ff */
[----:B------:R-:W-:-:S02]  /*137a0*/  IMAD.MOV.U32 R113, RZ, RZ, 0x1f ;  /* 0x0000001fff717424 */ /* 0x000fc400078e00ff */
[----:B------:R-:W-:Y:S02]  /*137b0*/  IMAD.MOV.U32 R136, RZ, RZ, -0x1 ;  /* 0xffffffffff887424 */ /* 0x000fe400078e00ff */
[----:B------:R-:W-:Y:S05]  /*137c0*/  CALL.REL.NOINC `($__internal_53_$__cuda_sm70_shflsync_bfly_p) ;  /* 0x000000d000007944 */ /* 0x000fea0003c00000 */
[----:B01----:R-:W-:Y:S01]  /*137d0*/  FADD.FTZ R138, R138, R137 ;  /* 0x000000898a8a7221 */ /* 0x003fe20000010000 */
[----:B------:R-:W-:Y:S01]  /*137e0*/  HFMA2.MMA R137, -RZ, RZ, 0, 4.76837158203125e-07 ;  /* 0x00000008ff897435 */ /* 0x000fe200000001ff */
[----:B------:R-:W-:Y:S01]  /*137f0*/  IMAD.MOV.U32 R113, RZ, RZ, 0x1f ;  /* 0x0000001fff717424 */ /* 0x000fe200078e00ff */
[----:B------:R-:W-:Y:S01]  /*13800*/  MOV R114, 0x13830 ;  /* 0x0001383000727802 */ /* 0x000fe20000000f00 */
[----:B------:R-:W-:-:S03]  /*13810*/  IMAD.MOV.U32 R136, RZ, RZ, -0x1 ;  /* 0xffffffffff887424 */ /* 0x000fc600078e00ff */
[----:B------:R-:W-:Y:S05]  /*13820*/  CALL.REL.NOINC `($__internal_53_$__cuda_sm70_shflsync_bfly_p) ;  /* 0x0000007000007944 */ /* 0x000fea0003c00000 */
[----:B01----:R-:W-:Y:S01]  /*13830*/  FADD.FTZ R138, R138, R137 ;  /* 0x000000898a8a7221 */ /* 0x003fe20000010000 */
[----:B------:R-:W-:Y:S01]  /*13840*/  MOV R113, 0x1f ;  /* 0x0000001f00717802 */ /* 0x000fe20000000f00 */
[----:B------:R-:W-:Y:S01]  /*13850*/  IMAD.MOV.U32 R137, RZ, RZ, 0x10 ;  /* 0x00000010ff897424 */ /* 0x000fe200078e00ff */
[----:B------:R-:W-:Y:S01]  /*13860*/  MOV R114, 0x13890 ;  /* 0x0001389000727802 */ /* 0x000fe20000000f00 */
[----:B------:R-:W-:Y:S02]  /*13870*/  IMAD.MOV.U32 R136, RZ, RZ, -0x1 ;  /* 0xffffffffff887424 */ /* 0x000fe400078e00ff */
[----:B------:R-:W-:Y:S05]  /*13880*/  CALL.REL.NOINC `($__internal_53_$__cuda_sm70_shflsync_bfly_p) ;  /* 0x0000001000007944 */ /* 0x000fea0003c00000 */
[----:B01----:R-:W-:Y:S05]  /*13890*/  BRA `(.L_x_13023) ;  /* 0xffffe89000007947 */ /* 0x003fea000383ffff */
        .weak           $__internal_53_$__cuda_sm70_shflsync_bfly_p
        .type           $__internal_53_$__cuda_sm70_shflsync_bfly_p,@function
        .size           $__internal_53_$__cuda_sm70_shflsync_bfly_p,(.L_x_20033 - $__internal_53_$__cuda_sm70_shflsync_bfly_p)
$__internal_53_$__cuda_sm70_shflsync_bfly_p:
[----:B------:R-:W-:Y:S01]  /*138a0*/  IMAD.MOV.U32 R115, RZ, RZ, 0x0 ;  /* 0x00000000ff737424 */ /* 0x000fe200078e00ff */
[----:B------:R-:W-:Y:S04]  /*138b0*/  WARPSYNC R136 ;  /* 0x0000008800007348 */ /* 0x000fe80003800000 */
[----:B------:R0:W1:Y:S01]  /*138c0*/  SHFL.BFLY PT, R137, R138, R137, R113 ;  /* 0x0c0000898a897389 */ /* 0x00006200000e0071 */
[----:B------:R-:W-:Y:S05]  /*138d0*/  RET.REL.NODEC R114 `(_ZN10layer_norm31ln_parallel_residual_fwd_kernelINS_13Kernel_traitsI6__halfS2_fS2_fjLj3072ELj1ELj1ELj4ELj16ENS_18Kernel_traits_baseILj3072ES2_S2_fS2_fjLj128EEEEELb1ELb0ELb1EEEvNS_9FwdParamsE) ;  /* 0xfffec72072007950 */ /* 0x000fea0003c3ffff */
.L_x_13024:
        /* <DEDUP_REMOVED lines=10> */
.L_x_20033:


//--------------------- .text._ZN10layer_norm31ln_parallel_residual_fwd_kernelINS_13Kernel_traitsI6__halfS2_fS2_fjLj3072ELj1ELj1ELj4ELj16ENS_18Kernel_traits_baseILj3072ES2_S2_fS2_fjLj128EEEEELb1ELb1ELb0EEEvNS_9FwdParamsE --------------------------
	.section	.text._ZN10layer_norm31ln_parallel_residual_fwd_kernelINS_13Kernel_traitsI6__halfS2_fS2_fjLj3072ELj1ELj1ELj4ELj16ENS_18Kernel_traits_baseILj3072ES2_S2_fS2_fjLj128EEEEELb1ELb1ELb0EEEvNS_9FwdParamsE,"ax",@progbits
	.sectioninfo	@"SHI_REGISTERS=128"
	.align	128
        .global         _ZN10layer_norm31ln_parallel_residual_fwd_kernelINS_13Kernel_traitsI6__halfS2_fS2_fjLj3072ELj1ELj1ELj4ELj16ENS_18Kernel_traits_baseILj3072ES2_S2_fS2_fjLj128EEEEELb1ELb1ELb0EEEvNS_9FwdParamsE
        .type           _ZN10layer_norm31ln_parallel_residual_fwd_kernelINS_13Kernel_traitsI6__halfS2_fS2_fjLj3072ELj1ELj1ELj4ELj16ENS_18Kernel_traits_baseILj3072ES2_S2_fS2_fjLj128EEEEELb1ELb1ELb0EEEvNS_9FwdParamsE,@function
        .size           _ZN10layer_norm31ln_parallel_residual_fwd_kernelINS_13Kernel_traitsI6__halfS2_fS2_fjLj3072ELj1ELj1ELj4ELj16ENS_18Kernel_traits_baseILj3072ES2_S2_fS2_fjLj128EEEEELb1ELb1ELb0EEEvNS_9FwdParamsE,(.L_x_20034 - _ZN10layer_norm31ln_parallel_residual_fwd_kernelINS_13Kernel_traitsI6__halfS2_fS2_fjLj3072ELj1ELj1ELj4ELj16ENS_18Kernel_traits_baseILj3072ES2_S2_fS2_fjLj128EEEEELb1ELb1ELb0EEEvNS_9FwdParamsE)
        .other          _ZN10layer_norm31ln_parallel_residual_fwd_kernelINS_13Kernel_traitsI6__halfS2_fS2_fjLj3072ELj1ELj1ELj4ELj16ENS_18Kernel_traits_baseILj3072ES2_S2_fS2_fjLj128EEEEELb1ELb1ELb0EEEvNS_9FwdParamsE,@"STO_CUDA_ENTRY STV_DEFAULT"
_ZN10layer_norm31ln_parallel_residual_fwd_kernelINS_13Kernel_traitsI6__halfS2_fS2_fjLj3072ELj1ELj1ELj4ELj16ENS_18Kernel_traits_baseILj3072ES2_S2_fS2_fjLj128EEEEELb1ELb1ELb0EEEvNS_9FwdParamsE:
.text._ZN10layer_norm31ln_parallel_residual_fwd_kernelINS_13Kernel_traitsI6__halfS2_fS2_fjLj3072ELj1ELj1ELj4ELj16ENS_18Kernel_traits_baseILj3072ES2_S2_fS2_fjLj128EEEEELb1ELb1ELb0EEEvNS_9FwdParamsE:
        /* <DEDUP_REMOVED lines=20> */
[----:B--2---:R-:W0:Y:S01]  /*0140*/  @P0 R2UR UR4, R2 ;  /* 0x00000000020403c2 */ /* 0x004e2200000e0000 */
[----:B---3--:R-:W-:-:S07]  /*0150*/  @P0 IADD3 R44, P1, R4, c[0x0][0x240], RZ ;  /* 0x00009000042c0a10 */ /* 0x008fce0007f3e0ff */
[----:B------:R1:W2:Y:S01]  /*0160*/  @P0 R2UR UR5, R3 ;  /* 0x00000000030503c2 */ /* 0x0002a200000e0000 */
        /* <DEDUP_REMOVED lines=77> */
.L_x_13026:
[----:B0-----:R-:W-:Y:S05]  /*0640*/  BSYNC B0 ;  /* 0x0000000000007941 */ /* 0x001fea0003800000 */
.L_x_13025:
        /* <DEDUP_REMOVED lines=13> */
.L_x_13028:
[----:B0-----:R-:W-:Y:S05]  /*0720*/  BSYNC B0 ;  /* 0x0000000000007941 */ /* 0x001fea0003800000 */
.L_x_13027:
        /* <DEDUP_REMOVED lines=12> */
.L_x_13030:
[----:B0-----:R-:W-:Y:S05]  /*07f0*/  BSYNC B0 ;  /* 0x0000000000007941 */ /* 0x001fea0003800000 */
.L_x_13029:
[----:B------:R-:W-:Y:S02]  /*0800*/  ISETP.GE.AND P0, PT, R18, c[0x0][0x164], PT ;  /* 0x0000590012007a0c */ /* 0x000fe40003f06270 */
[----:B------:R-:W-:Y:S02]  /*0810*/  LOP3.LUT R112, R15, UR23, R12, 0x96, !PT ;  /* 0x000000170f707c12 */ /* 0x000fe4000f8e960c */
[----:B------:R-:W-:-:S09]  /*0820*/  LOP3.LUT R114, R7, UR24, R2, 0x96, !PT ;  /* 0x0000001807727c12 */ /* 0x000fd2000f8e9602 */
[----:B------:R-:W-:Y:S05]  /*0830*/  @P0 EXIT ;  /* 0x000000000000094d */ /* 0x000fea0003800000 */
[----:B------:R-:W-:Y:S01]  /*0840*/  SHF.R.S32.HI R45, RZ, 0x3, R45 ;  /* 0x00000003ff2d7819 */ /* 0x000fe2000001142d */
[--C-:B-----5:R-:W-:Y:S01]  /*0850*/  HADD2.F32 R0, -RZ, R32.reuse.H0_H0 ;  /* 0x20000020ff007230 */ /* 0x120fe20000004100 */
[----:B------:R-:W-:Y:S01]  /*0860*/  IMAD.HI.U32 R108, R114, -0x326172a9, RZ ;  /* 0xcd9e8d57726c7827 */ /* 0x000fe200078e00ff */
[----:B------:R-:W-:Y:S01]  /*0870*/  HADD2.F32 R68, -RZ, R32.H1_H1 ;  /* 0x30000020ff447230 */ /* 0x000fe20000004100 */
[----:B------:R-:W-:Y:S01]  /*0880*/  LOP3.LUT R32, R45, 0x7f, RZ, 0xc0, !PT ;  /* 0x0000007f2d207812 */ /* 0x000fe200078ec0ff */
[--C-:B------:R-:W-:Y:S01]  /*0890*/  HADD2.F32 R67, -RZ, R33.reuse.H0_H0 ;  /* 0x20000021ff437230 */ /* 0x100fe20000004100 */
[----:B------:R-:W-:Y:S01]  /*08a0*/  SHF.R.U32.HI R45, RZ, 0x2, R45 ;  /* 0x00000002ff2d7819 */ /* 0x000fe2000001162d */
[----:B------:R-:W-:Y:S01]  /*08b0*/  HADD2.F32 R70, -RZ, R33.H1_H1 ;  /* 0x30000021ff467230 */ /* 0x000fe20000004100 */
[----:B------:R-:W-:Y:S01]  /*08c0*/  LOP3.LUT R33, R23, 0x60, RZ, 0xc0, !PT ;  /* 0x0000006017217812 */ /* 0x000fe200078ec0ff */
[--C-:B------:R-:W-:Y:S01]  /*08d0*/  HADD2.F32 R81, -RZ, R24.reuse.H0_H0 ;  /* 0x20000018ff517230 */ /* 0x100fe20000004100 */
[----:B------:R-:W-:Y:S01]  /*08e0*/  IMAD.HI.U32 R109, R112, -0x2daee0ad, RZ ;  /* 0xd2511f53706d7827 */ /* 0x000fe200078e00ff */
[----:B------:R-:W-:Y:S01]  /*08f0*/  HADD2.F32 R84, -RZ, R24.H1_H1 ;  /* 0x30000018ff547230 */ /* 0x000fe20000004100 */
[----:B------:R-:W-:Y:S01]  /*0900*/  LOP3.LUT R24, R45, 0x3fffffe0, RZ, 0xc0, !PT ;  /* 0x3fffffe02d187812 */ /* 0x000fe200078ec0ff */
[--C-:B------:R-:W-:Y:S01]  /*0910*/  HADD2.F32 R82, -RZ, R25.reuse.H0_H0 ;  /* 0x20000019ff527230 */ /* 0x100fe20000004100 */
[----:B------:R-:W-:Y:S01]  /*0920*/  IMAD.IADD R33, R32, 0x1, -R33 ;  /* 0x0000000120217824 */ /* 0x000fe200078e0a21 */
[----:B------:R-:W-:Y:S01]  /*0930*/  HADD2.F32 R86, -RZ, R25.H1_H1 ;  /* 0x30000019ff567230 */ /* 0x000fe20000004100 */
[----:B------:R-:W-:Y:S01]  /*0940*/  SHF.L.U32 R25, R23, 0x5, RZ ;  /* 0x0000000517197819 */ /* 0x000fe200000006ff */
[--C-:B------:R-:W-:Y:S01]  /*0950*/  HADD2.F32 R85, -RZ, R26.reuse.H0_H0 ;  /* 0x2000001aff557230 */ /* 0x100fe20000004100 */
[----:B------:R-:W-:Y:S01]  /*0960*/  LOP3.LUT R111, R44, 0x3, RZ, 0xc0, !PT ;  /* 0x000000032c6f7812 */ /* 0x000fe200078ec0ff */
[----:B------:R-:W-:Y:S01]  /*0970*/  HADD2.F32 R88, -RZ, R26.H1_H1 ;  /* 0x3000001aff587230 */ /* 0x000fe20000004100 */
[----:B------:R-:W-:Y:S01]  /*0980*/  IMNMX R33, RZ, R33, !PT ;  /* 0x00000021ff217217 */ /* 0x000fe20007800200 */
[--C-:B------:R-:W-:Y:S01]  /*0990*/  HADD2.F32 R87, -RZ, R27.reuse.H0_H0 ;  /* 0x2000001bff577230 */ /* 0x100fe20000004100 */
[----:B------:R-:W-:Y:S01]  /*09a0*/  LOP3.LUT R25, R25, 0x3e0, RZ, 0xc0, !PT ;  /* 0x000003e019197812 */ /* 0x000fe200078ec0ff */
[----:B------:R-:W-:Y:S01]  /*09b0*/  HADD2.F32 R89, -RZ, R27.H1_H1 ;  /* 0x3000001bff597230 */ /* 0x000fe20000004100 */
[----:B------:R-:W-:Y:S01]  /*09c0*/  IMNMX R33, R33, 0x20, PT ;  /* 0x0000002021217817 */ /* 0x000fe20003800200 */
[----:B------:R-:W-:Y:S01]  /*09d0*/  IMAD R26, R46, -0x2daee0ad, RZ ;  /* 0xd2511f532e1a7824 */ /* 0x000fe200078e02ff */
[--C-:B------:R-:W-:Y:S01]  /*09e0*/  HADD2.F32 R12, -RZ, R10.reuse.H0_H0 ;  /* 0x2000000aff0c7230 */ /* 0x100fe20000004100 */
[----:B------:R-:W-:Y:S01]  /*09f0*/  IMAD.IADD R25, R32, 0x1, -R25 ;  /* 0x0000000120197824 */ /* 0x000fe200078e0a19 */
[----:B------:R-:W-:Y:S01]  /*0a00*/  HADD2.F32 R13, -RZ, R10.H1_H1 ;  /* 0x3000000aff0d7230 */ /* 0x000fe20000004100 */
[----:B------:R-:W-:Y:S01]  /*0a10*/  IMAD.IADD R33, R33, 0x1, R24 ;  /* 0x0000000121217824 */ /* 0x000fe200078e0218 */
[--C-:B------:R-:W-:Y:S01]  /*0a20*/  HADD2.F32 R16, -RZ, R8.reuse.H0_H0 ;  /* 0x20000008ff107230 */ /* 0x100fe20000004100 */
[----:B------:R-:W-:Y:S01]  /*0a30*/  IMAD R27, R47, -0x326172a9, RZ ;  /* 0xcd9e8d572f1b7824 */ /* 0x000fe200078e02ff */
[----:B------:R-:W-:Y:S01]  /*0a40*/  IMNMX R25, RZ, R25, !PT ;  /* 0x00000019ff197217 */ /* 0x000fe20007800200 */
[----:B------:R-:W-:Y:S01]  /*0a50*/  IMAD.SHL.U32 R33, R33, 0x8, RZ ;  /* 0x0000000821217824 */ /* 0x000fe200078e00ff */
[----:B------:R-:W-:Y:S01]  /*0a60*/  HADD2.F32 R17, -RZ, R8.H1_H1 ;  /* 0x30000008ff117230 */ /* 0x000fe20000004100 */
[----:B------:R-:W-:Y:S01]  /*0a70*/  LOP3.LUT R109, R109, UR26, R26, 0x96, !PT ;  /* 0x0000001a6d6d7c12 */ /* 0x000fe2000f8e961a */
[--C-:B------:R-:W-:Y:S01]  /*0a80*/  HADD2.F32 R14, -RZ, R9.reuse.H0_H0 ;  /* 0x20000009ff0e7230 */ /* 0x100fe20000004100 */
[----:B------:R-:W-:Y:S01]  /*0a90*/  IMNMX R25, R25, 0x20, PT ;  /* 0x0000002019197817 */ /* 0x000fe20003800200 */
[----:B------:R-:W-:Y:S01]  /*0aa0*/  HADD2.F32 R15, -RZ, R9.H1_H1 ;  /* 0x30000009ff0f7230 */ /* 0x000fe20000004100 */
[----:B------:R-:W0:Y:S01]  /*0ab0*/  I2F.U32 R33, R33 ;  /* 0x0000002100217306 */ /* 0x000e220000201000 */
[--C-:B------:R-:W-:Y:S01]  /*0ac0*/  HADD2.F32 R10, -RZ, R11.reuse.H0_H0 ;  /* 0x2000000bff0a7230 */ /* 0x100fe20000004100 */
[----:B------:R-:W-:Y:S01]  /*0ad0*/  LOP3.LUT R108, R108, UR25, R27, 0x96, !PT ;  /* 0x000000196c6c7c12 */ /* 0x000fe2000f8e961b */
[----:B------:R-:W-:Y:S01]  /*0ae0*/  IMAD.IADD R25, R24, 0x1, R25 ;  /* 0x0000000118197824 */ /* 0x000fe200078e0219 */
[----:B------:R-:W-:Y:S01]  /*0af0*/  HADD2.F32 R11, -RZ, R11.H1_H1 ;  /* 0x3000000bff0b7230 */ /* 0x000fe20000004100 */
[----:B------:R-:W-:Y:S01]  /*0b00*/  IMAD.MOV.U32 R107, RZ, RZ, 0x1 ;  /* 0x00000001ff6b7424 */ /* 0x000fe200078e00ff */
[--C-:B------:R-:W-:Y:S01]  /*0b10*/  HADD2.F32 R9, -RZ, R40.reuse.H0_H0 ;  /* 0x20000028ff097230 */ /* 0x100fe20000004100 */
[----:B------:R-:W-:Y:S01]  /*0b20*/  IMAD R114, R114, -0x326172a9, RZ ;  /* 0xcd9e8d5772727824 */ /* 0x000fe200078e02ff */
[----:B------:R-:W-:Y:S01]  /*0b30*/  HADD2.F32 R8, -RZ, R40.H1_H1 ;  /* 0x30000028ff087230 */ /* 0x000fe20000004100 */
[----:B------:R-:W-:Y:S01]  /*0b40*/  IMAD R112, R112, -0x2daee0ad, RZ ;  /* 0xd2511f5370707824 */ /* 0x000fe200078e02ff */
[--C-:B------:R-:W-:Y:S01]  /*0b50*/  HADD2.F32 R7, -RZ, R41.reuse.H0_H0 ;  /* 0x20000029ff077230 */ /* 0x100fe20000004100 */
[----:B------:R-:W-:Y:S01]  /*0b60*/  IMAD.MOV.U32 R110, RZ, RZ, RZ ;  /* 0x000000ffff6e7224 */ /* 0x000fe200078e00ff */
[----:B------:R-:W-:Y:S01]  /*0b70*/  HADD2.F32 R6, -RZ, R41.H1_H1 ;  /* 0x30000029ff067230 */ /* 0x000fe20000004100 */
[----:B------:R-:W-:Y:S01]  /*0b80*/  SHF.L.U32 R113, R25, 0x3, RZ ;  /* 0x0000000319717819 */ /* 0x000fe200000006ff */
[--C-:B------:R-:W-:Y:S01]  /*0b90*/  HADD2.F32 R5, -RZ, R42.reuse.H0_H0 ;  /* 0x2000002aff057230 */ /* 0x100fe20000004100 */
[----:B------:R-:W-:Y:S01]  /*0ba0*/  ULDC.U8 UR8, c[0x0][0x1f0] ;  /* 0x00007c0000087ab9 */ /* 0x000fe20000000000 */
[----:B0-----:R0:W1:Y:S01]  /*0bb0*/  MUFU.RCP R115, R33 ;  /* 0x0000002100737308 */ /* 0x0010620000001000 */
        /* <DEDUP_REMOVED lines=22> */
[----:B01----:R-:W-:Y:S02]  /*0d20*/  HADD2.F32 R96, -RZ, R31.H1_H1 ;  /* 0x3000001fff607230 */ /* 0x003fe40000004100 */
.L_x_13432:
        /* <DEDUP_REMOVED lines=36> */
.L_x_13034:
[----:B0-----:R-:W-:Y:S02]  /*0f70*/  IMAD.MOV.U32 R116, RZ, RZ, R114 ;  /* 0x000000ffff747224 */ /* 0x001fe400078e0072 */
.L_x_13035:
[----:B------:R-:W-:Y:S05]  /*0f80*/  BSYNC B1 ;  /* 0x0000000000017941 */ /* 0x000fea0003800000 */
.L_x_13033:
        /* <DEDUP_REMOVED lines=16> */
.L_x_13039:
[----:B------:R-:W-:Y:S05]  /*1090*/  BSYNC B2 ;  /* 0x0000000000027941 */ /* 0x000fea0003800000 */
.L_x_13038:
        /* <DEDUP_REMOVED lines=44> */
.L_x_13037:
[----:B------:R-:W-:Y:S05]  /*1360*/  BSYNC B1 ;  /* 0x0000000000017941 */ /* 0x000fea0003800000 */
.L_x_13036:
        /* <DEDUP_REMOVED lines=16> */
.L_x_13040:
        /* <DEDUP_REMOVED lines=12> */
.L_x_13043:
[----:B------:R-:W-:Y:S02]  /*1530*/  IMAD.MOV.U32 R37, RZ, RZ, R114 ;  /* 0x000000ffff257224 */ /* 0x000fe400078e0072 */
.L_x_13044:
[----:B------:R-:W-:Y:S05]  /*1540*/  BSYNC B1 ;  /* 0x0000000000017941 */ /* 0x000fea0003800000 */
.L_x_13042:
        /* <DEDUP_REMOVED lines=16> */
.L_x_13048:
[----:B------:R-:W-:Y:S05]  /*1650*/  BSYNC B2 ;  /* 0x0000000000027941 */ /* 0x000fea0003800000 */
.L_x_13047:
        /* <DEDUP_REMOVED lines=44> */
.L_x_13046:
[----:B------:R-:W-:Y:S05]  /*1920*/  BSYNC B1 ;  /* 0x0000000000017941 */ /* 0x000fea0003800000 */
.L_x_13045:
        /* <DEDUP_REMOVED lines=9> */
.L_x_13041:
        /* <DEDUP_REMOVED lines=12> */
.L_x_13050:
[----:B------:R-:W-:Y:S02]  /*1a80*/  IMAD.MOV.U32 R111, RZ, RZ, R114 ;  /* 0x000000ffff6f7224 */ /* 0x000fe400078e0072 */
.L_x_13051:
[----:B------:R-:W-:Y:S05]  /*1a90*/  BSYNC B1 ;  /* 0x0000000000017941 */ /* 0x000fea0003800000 */
.L_x_13049:
        /* <DEDUP_REMOVED lines=16> */
.L_x_13055:
[----:B------:R-:W-:Y:S05]  /*1ba0*/  BSYNC B2 ;  /* 0x0000000000027941 */ /* 0x000fea0003800000 */
.L_x_13054:
        /* <DEDUP_REMOVED lines=44> */
.L_x_13053:
[----:B------:R-:W-:Y:S05]  /*1e70*/  BSYNC B1 ;  /* 0x0000000000017941 */ /* 0x000fea0003800000 */
.L_x_13052:
        /* <DEDUP_REMOVED lines=13> */
.L_x_13056:
        /* <DEDUP_REMOVED lines=12> */
.L_x_13059:
[----:B------:R-:W-:Y:S02]  /*2010*/  IMAD.MOV.U32 R40, RZ, RZ, R114 ;  /* 0x000000ffff287224 */ /* 0x000fe400078e0072 */
.L_x_13060:
[----:B------:R-:W-:Y:S05]  /*2020*/  BSYNC B1 ;  /* 0x0000000000017941 */ /* 0x000fea0003800000 */
.L_x_13058:
        /* <DEDUP_REMOVED lines=16> */
.L_x_13064:
[----:B------:R-:W-:Y:S05]  /*2130*/  BSYNC B2 ;  /* 0x0000000000027941 */ /* 0x000fea0003800000 */
.L_x_13063:
        /* <DEDUP_REMOVED lines=44> */
.L_x_13062:
[----:B------:R-:W-:Y:S05]  /*2400*/  BSYNC B1 ;  /* 0x0000000000017941 */ /* 0x000fea0003800000 */
.L_x_13061:
        /* <DEDUP_REMOVED lines=9> */
.L_x_13057:
        /* <DEDUP_REMOVED lines=12> */
.L_x_13066:
[----:B------:R-:W-:Y:S02]  /*2560*/  IMAD.MOV.U32 R40, RZ, RZ, R114 ;  /* 0x000000ffff287224 */ /* 0x000fe400078e0072 */
.L_x_13067:
[----:B------:R-:W-:Y:S05]  /*2570*/  BSYNC B1 ;  /* 0x0000000000017941 */ /* 0x000fea0003800000 */
.L_x_13065:
        /* <DEDUP_REMOVED lines=16> */
.L_x_13071:
[----:B------:R-:W-:Y:S05]  /*2680*/  BSYNC B2 ;  /* 0x0000000000027941 */ /* 0x000fea0003800000 */
.L_x_13070:
        /* <DEDUP_REMOVED lines=44> */
.L_x_13069:
[----:B------:R-:W-:Y:S05]  /*2950*/  BSYNC B1 ;  /* 0x0000000000017941 */ /* 0x000fea0003800000 */
.L_x_13068:
        /* <DEDUP_REMOVED lines=13> */
.L_x_13072:
        /* <DEDUP_REMOVED lines=12> */
.L_x_13075:
[----:B------:R-:W-:Y:S02]  /*2af0*/  MOV R39, R114 ;  /* 0x0000007200277202 */ /* 0x000fe40000000f00 */
.L_x_13076:
[----:B------:R-:W-:Y:S05]  /*2b00*/  BSYNC B1 ;  /* 0x0000000000017941 */ /* 0x000fea0003800000 */
.L_x_13074:
        /* <DEDUP_REMOVED lines=16> */
.L_x_13080:
[----:B------:R-:W-:Y:S05]  /*2c10*/  BSYNC B2 ;  /* 0x0000000000027941 */ /* 0x000fea0003800000 */
.L_x_13079:
        /* <DEDUP_REMOVED lines=44> */
.L_x_13078:
[----:B------:R-:W-:Y:S05]  /*2ee0*/  BSYNC B1 ;  /* 0x0000000000017941 */ /* 0x000fea0003800000 */
.L_x_13077:
        /* <DEDUP_REMOVED lines=9> */
.L_x_13073:
        /* <DEDUP_REMOVED lines=12> */
.L_x_13082:
[----:B------:R-:W-:Y:S02]  /*3040*/  IMAD.MOV.U32 R40, RZ, RZ, R114 ;  /* 0x000000ffff287224 */ /* 0x000fe400078e0072 */
.L_x_13083:
[----:B------:R-:W-:Y:S05]  /*3050*/  BSYNC B1 ;  /* 0x0000000000017941 */ /* 0x000fea0003800000 */
.L_x_13081:
        /* <DEDUP_REMOVED lines=16> */
.L_x_13087:
[----:B------:R-:W-:Y:S05]  /*3160*/  BSYNC B2 ;  /* 0x0000000000027941 */ /* 0x000fea0003800000 */
.L_x_13086:
        /* <DEDUP_REMOVED lines=44> */
.L_x_13085:
[----:B------:R-:W-:Y:S05]  /*3430*/  BSYNC B1 ;  /* 0x0000000000017941 */ /* 0x000fea0003800000 */
.L_x_13084:
        /* <DEDUP_REMOVED lines=13> */
.L_x_13088:
        /* <DEDUP_REMOVED lines=12> */
.L_x_13091:
[----:B------:R-:W-:Y:S02]  /*35d0*/  IMAD.MOV.U32 R111, RZ, RZ, R114 ;  /* 0x000000ffff6f7224 */ /* 0x000fe400078e0072 */
.L_x_13092:
[----:B------:R-:W-:Y:S05]  /*35e0*/  BSYNC B1 ;  /* 0x0000000000017941 */ /* 0x000fea0003800000 */
.L_x_13090:
        /* <DEDUP_REMOVED lines=16> */
.L_x_13096:
[----:B------:R-:W-:Y:S05]  /*36f0*/  BSYNC B2 ;  /* 0x0000000000027941 */ /* 0x000fea0003800000 */
.L_x_13095:
        /* <DEDUP_REMOVED lines=44> */
.L_x_13094:
[----:B------:R-:W-:Y:S05]  /*39c0*/  BSYNC B1 ;  /* 0x0000000000017941 */ /* 0x000fea0003800000 */
.L_x_13093:
        /* <DEDUP_REMOVED lines=9> */
.L_x_13089:
        /* <DEDUP_REMOVED lines=12> */
.L_x_13098:
[----:B------:R-:W-:Y:S02]  /*3b20*/  IMAD.MOV.U32 R111, RZ, RZ, R114 ;  /* 0x000000ffff6f7224 */ /* 0x000fe400078e0072 */
.L_x_13099:
[----:B------:R-:W-:Y:S05]  /*3b30*/  BSYNC B1 ;  /* 0x0000000000017941 */ /* 0x000fea0003800000 */
.L_x_13097:
        /* <DEDUP_REMOVED lines=16> */
.L_x_13103:
[----:B------:R-:W-:Y:S05]  /*3c40*/  BSYNC B2 ;  /* 0x0000000000027941 */ /* 0x000fea0003800000 */
.L_x_13102:
        /* <DEDUP_REMOVED lines=44> */
.L_x_13101:
[----:B------:R-:W-:Y:S05]  /*3f10*/  BSYNC B1 ;  /* 0x0000000000017941 */ /* 0x000fea0003800000 */
.L_x_13100:
        /* <DEDUP_REMOVED lines=12> */
.L_x_13104:
        /* <DEDUP_REMOVED lines=12> */
.L_x_13107:
[----:B------:R-:W-:Y:S02]  /*40a0*/  IMAD.MOV.U32 R41, RZ, RZ, R114 ;  /* 0x000000ffff297224 */ /* 0x000fe400078e0072 */
.L_x_13108:
[----:B------:R-:W-:Y:S05]  /*40b0*/  BSYNC B1 ;  /* 0x0000000000017941 */ /* 0x000fea0003800000 */
.L_x_13106:
        /* <DEDUP_REMOVED lines=16> */
.L_x_13112:
[----:B------:R-:W-:Y:S05]  /*41c0*/  BSYNC B2 ;  /* 0x0000000000027941 */ /* 0x000fea0003800000 */
.L_x_13111:
        /* <DEDUP_REMOVED lines=44> */
.L_x_13110:
[----:B------:R-:W-:Y:S05]  /*4490*/  BSYNC B1 ;  /* 0x0000000000017941 */ /* 0x000fea0003800000 */
.L_x_13109:
        /* <DEDUP_REMOVED lines=9> */
.L_x_13105:
        /* <DEDUP_REMOVED lines=12> */
.L_x_13114:
[----:B------:R-:W-:Y:S02]  /*45f0*/  IMAD.MOV.U32 R111, RZ, RZ, R114 ;  /* 0x000000ffff6f7224 */ /* 0x000fe400078e0072 */
.L_x_13115:
[----:B------:R-:W-:Y:S05]  /*4600*/  BSYNC B1 ;  /* 0x0000000000017941 */ /* 0x000fea0003800000 */
.L_x_13113:
        /* <DEDUP_REMOVED lines=16> */
.L_x_13119:
[----:B------:R-:W-:Y:S05]  /*4710*/  BSYNC B2 ;  /* 0x0000000000027941 */ /* 0x000fea0003800000 */
.L_x_13118:
        /* <DEDUP_REMOVED lines=44> */
.L_x_13117:
[----:B------:R-:W-:Y:S05]  /*49e0*/  BSYNC B1 ;  /* 0x0000000000017941 */ /* 0x000fea0003800000 */
.L_x_13116:
        /* <DEDUP_REMOVED lines=12> */
.L_x_13120:
        /* <DEDUP_REMOVED lines=12> */
.L_x_13123:
[----:B------:R-:W-:Y:S02]  /*4b70*/  IMAD.MOV.U32 R42, RZ, RZ, R114 ;  /* 0x000000ffff2a7224 */ /* 0x000fe400078e0072 */
.L_x_13124:
[----:B------:R-:W-:Y:S05]  /*4b80*/  BSYNC B1 ;  /* 0x0000000000017941 */ /* 0x000fea0003800000 */
.L_x_13122:
        /* <DEDUP_REMOVED lines=16> */
.L_x_13128:
[----:B------:R-:W-:Y:S05]  /*4c90*/  BSYNC B2 ;  /* 0x0000000000027941 */ /* 0x000fea0003800000 */
.L_x_13127:
        /* <DEDUP_REMOVED lines=44> */
.L_x_13126:
[----:B------:R-:W-:Y:S05]  /*4f60*/  BSYNC B1 ;  /* 0x0000000000017941 */ /* 0x000fea0003800000 */
.L_x_13125:
        /* <DEDUP_REMOVED lines=9> */
.L_x_13121:
        /* <DEDUP_REMOVED lines=12> */
.L_x_13130:
[----:B------:R-:W-:Y:S02]  /*50c0*/  IMAD.MOV.U32 R111, RZ, RZ, R114 ;  /* 0x000000ffff6f7224 */ /* 0x000fe400078e0072 */
.L_x_13131:
[----:B------:R-:W-:Y:S05]  /*50d0*/  BSYNC B1 ;  /* 0x0000000000017941 */ /* 0x000fea0003800000 */
.L_x_13129:
        /* <DEDUP_REMOVED lines=16> */
.L_x_13135:
[----:B------:R-:W-:Y:S05]  /*51e0*/  BSYNC B2 ;  /* 0x0000000000027941 */ /* 0x000fea0003800000 */
.L_x_13134:
        /* <DEDUP_REMOVED lines=44> */
.L_x_13133:
[----:B------:R-:W-:Y:S05]  /*54b0*/  BSYNC B1 ;  /* 0x0000000000017941 */ /* 0x000fea0003800000 */
.L_x_13132:
        /* <DEDUP_REMOVED lines=12> */
.L_x_13136:
        /* <DEDUP_REMOVED lines=12> */
.L_x_13139:
[----:B------:R-:W-:Y:S02]  /*5640*/  IMAD.MOV.U32 R111, RZ, RZ, R114 ;  /* 0x000000ffff6f7224 */ /* 0x000fe400078e0072 */
.L_x_13140:
[----:B------:R-:W-:Y:S05]  /*5650*/  BSYNC B1 ;  /* 0x0000000000017941 */ /* 0x000fea0003800000 */
.L_x_13138:
        /* <DEDUP_REMOVED lines=16> */
.L_x_13144:
[----:B------:R-:W-:Y:S05]  /*5760*/  BSYNC B2 ;  /* 0x0000000000027941 */ /* 0x000fea0003800000 */
.L_x_13143:
        /* <DEDUP_REMOVED lines=44> */
.L_x_13142:
[----:B------:R-:W-:Y:S05]  /*5a30*/  BSYNC B1 ;  /* 0x0000000000017941 */ /* 0x000fea0003800000 */
.L_x_13141:
        /* <DEDUP_REMOVED lines=9> */
.L_x_13137:
        /* <DEDUP_REMOVED lines=12> */
.L_x_13146:
[----:B------:R-:W-:Y:S02]  /*5b90*/  MOV R111, R114 ;  /* 0x00000072006f7202 */ /* 0x000fe40000000f00 */
.L_x_13147:
[----:B------:R-:W-:Y:S05]  /*5ba0*/  BSYNC B1 ;  /* 0x0000000000017941 */ /* 0x000fea0003800000 */
.L_x_13145:
        /* <DEDUP_REMOVED lines=16> */
.L_x_13151:
[----:B------:R-:W-:Y:S05]  /*5cb0*/  BSYNC B2 ;  /* 0x0000000000027941 */ /* 0x000fea0003800000 */
.L_x_13150:
        /* <DEDUP_REMOVED lines=44> */
.L_x_13149:
[----:B------:R-:W-:Y:S05]  /*5f80*/  BSYNC B1 ;  /* 0x0000000000017941 */ /* 0x000fea0003800000 */
.L_x_13148:
        /* <DEDUP_REMOVED lines=12> */
.L_x_13152:
        /* <DEDUP_REMOVED lines=12> */
.L_x_13155:
[----:B------:R-:W-:Y:S02]  /*6110*/  IMAD.MOV.U32 R124, RZ, RZ, R114 ;  /* 0x000000ffff7c7224 */ /* 0x000fe400078e0072 */
.L_x_13156:
[----:B------:R-:W-:Y:S05]  /*6120*/  BSYNC B1 ;  /* 0x0000000000017941 */ /* 0x000fea0003800000 */
.L_x_13154:
        /* <DEDUP_REMOVED lines=16> */
.L_x_13160:
[----:B------:R-:W-:Y:S05]  /*6230*/  BSYNC B2 ;  /* 0x0000000000027941 */ /* 0x000fea0003800000 */
.L_x_13159:
        /* <DEDUP_REMOVED lines=44> */
.L_x_13158:
[----:B------:R-:W-:Y:S05]  /*6500*/  BSYNC B1 ;  /* 0x0000000000017941 */ /* 0x000fea0003800000 */
.L_x_13157:
        /* <DEDUP_REMOVED lines=9> */
.L_x_13153:
[----:B------:R-:W-:Y:S02]  /*65a0*/  SEL R60, RZ, 0x10000, P4 ;  /* 0x00010000ff3c7807 */ /* 0x000fe40002000000 */
[----:B------:R-:W-:Y:S02]  /*65b0*/  ISETP.NE.AND P4, PT, R123, RZ, PT ;  /* 0x000000ff7b00720c */ /* 0x000fe40003f85270 */
[----:B------:R-:W-:Y:S02]  /*65c0*/  SEL R62, RZ, 0x1000000, P5 ;  /* 0x01000000ff3e7807 */ /* 0x000fe40002800000 */
[----:B------:R-:W-:Y:S02]  /*65d0*/  SEL R116, RZ, 0x1, P4 ;  /* 0x00000001ff747807 */ /* 0x000fe40002000000 */
[----:B------:R-:W-:Y:S02]  /*65e0*/  SEL R63, RZ, 0x100, P3 ;  /* 0x00000100ff3f7807 */ /* 0x000fe40001800000 */
[----:B------:R-:W-:Y:S01]  /*65f0*/  ISETP.NE.AND P0, PT, R122, RZ, PT ;  /* 0x000000ff7a00720c */ /* 0x000fe20003f05270 */
[----:B------:R-:W-:Y:S01]  /*6600*/  IMAD.WIDE.U32 R116, R116, 0x1000000, RZ ;  /* 0x0100000074747825 */ /* 0x000fe200078e00ff */
[----:B------:R-:W-:-:S02]  /*6610*/  ISETP.NE.AND P5, PT, R121, RZ, PT ;  /* 0x000000ff7900720c */ /* 0x000fc40003fa5270 */
[----:B------:R-:W-:Y:S02]  /*6620*/  LOP3.LUT R63, R63, R62, R60, 0xfe, !PT ;  /* 0x0000003e3f3f7212 */ /* 0x000fe400078efe3c */
[----:B------:R-:W-:Y:S02]  /*6630*/  SEL R61, RZ, 0x1, P2 ;  /* 0x00000001ff3d7807 */ /* 0x000fe40001000000 */
[----:B------:R-:W-:Y:S02]  /*6640*/  SEL R60, RZ, 0x1, P5 ;  /* 0x00000001ff3c7807 */ /* 0x000fe40002800000 */
[----:B------:R-:W-:Y:S02]  /*6650*/  SEL R62, RZ, 0x1, P0 ;  /* 0x00000001ff3e7807 */ /* 0x000fe40000000000 */
[----:B------:R-:W-:Y:S01]  /*6660*/  LOP3.LUT R117, R117, R63, R61, 0xfe, !PT ;  /* 0x0000003f75757212 */ /* 0x000fe200078efe3d */
[----:B------:R-:W-:Y:S01]  /*6670*/  IMAD.WIDE.U32 R60, R60, 0x10000, RZ ;  /* 0x000100003c3c7825 */ /* 0x000fe200078e00ff */
[----:B------:R-:W-:-:S02]  /*6680*/  ISETP.NE.AND P6, PT, R119, RZ, PT ;  /* 0x000000ff7700720c */ /* 0x000fc40003fc5270 */
[----:B------:R-:W-:Y:S01]  /*6690*/  SHF.L.U64.HI R118, R106, 0x3, RZ ;  /* 0x000000036a767819 */ /* 0x000fe200000102ff */
[----:B------:R-:W-:Y:S01]  /*66a0*/  IMAD.WIDE.U32 R62, R62, 0x100, RZ ;  /* 0x000001003e3e7825 */ /* 0x000fe200078e00ff */
[----:B------:R-:W-:-:S03]  /*66b0*/  ISETP.NE.AND P1, PT, R120, RZ, PT ;  /* 0x000000ff7800720c */ /* 0x000fc60003f25270 */
[----:B------:R-:W-:Y:S01]  /*66c0*/  IMAD.SHL.U32 R119, R106, 0x8, RZ ;  /* 0x000000086a777824 */ /* 0x000fe200078e00ff */
[----:B------:R-:W-:Y:S02]  /*66d0*/  LOP3.LUT R62, R62, R116, R60, 0xfe, !PT ;  /* 0x000000743e3e7212 */ /* 0x000fe400078efe3c */
[C---:B------:R-:W-:Y:S02]  /*66e0*/  LEA R116, P0, R106.reuse, c[0x0][0x188], 0x5 ;  /* 0x000062006a747a11 */ /* 0x040fe400078028ff */
        /* <DEDUP_REMOVED lines=30> */
.L_x_13161:
[----:B0-----:R-:W-:Y:S02]  /*68d0*/  IADD3 R116, R106, 0x80, RZ ;  /* 0x000000806a747810 */ /* 0x001fe40007ffe0ff */
.L_x_13032:
[----:B------:R-:W-:Y:S05]  /*68e0*/  BSYNC B0 ;  /* 0x0000000000007941 */ /* 0x000fea0003800000 */
.L_x_13031:
[----:B------:R-:W-:Y:S01]  /*68f0*/  ISETP.NE.AND P0, PT, R65, RZ, PT ;  /* 0x000000ff4100720c */ /* 0x000fe20003f05270 */
[----:B------:R-:W-:-:S12]  /*6900*/  BSSY B0, `(.L_x_13162) ;  /* 0x00005b4000007945 */ /* 0x000fd80003800000 */
[----:B------:R-:W-:Y:S05]  /*6910*/  @!P0 BRA `(.L_x_13163) ;  /* 0x00005b2000008947 */ /* 0x000fea0003800000 */
[----:B------:R-:W-:Y:S01]  /*6920*/  ISETP.NE.U32.AND P0, PT, RZ, c[0x0][0x178], PT ;  /* 0x00005e00ff007a0c */ /* 0x000fe20003f05070 */
[----:B------:R-:W-:Y:S01]  /*6930*/  HFMA2.MMA R49, -RZ, RZ, 0, 9.5367431640625e-07 ;  /* 0x00000010ff317435 */ /* 0x000fe200000001ff */
        /* <DEDUP_REMOVED lines=25> */
.L_x_13165:
[----:B0-----:R-:W-:Y:S02]  /*6ad0*/  IMAD.MOV.U32 R62, RZ, RZ, R114 ;  /* 0x000000ffff3e7224 */ /* 0x001fe400078e0072 */
.L_x_13166:
[----:B------:R-:W-:Y:S05]  /*6ae0*/  BSYNC B1 ;  /* 0x0000000000017941 */ /* 0x000fea0003800000 */
.L_x_13164:
        /* <DEDUP_REMOVED lines=16> */
.L_x_13170:
[----:B------:R-:W-:Y:S05]  /*6bf0*/  BSYNC B2 ;  /* 0x0000000000027941 */ /* 0x000fea0003800000 */
.L_x_13169:
        /* <DEDUP_REMOVED lines=44> */
.L_x_13168:
[----:B------:R-:W-:Y:S05]  /*6ec0*/  BSYNC B1 ;  /* 0x0000000000017941 */ /* 0x000fea0003800000 */
.L_x_13167:
        /* <DEDUP_REMOVED lines=16> */
.L_x_13171:
        /* <DEDUP_REMOVED lines=12> */
.L_x_13174:
[----:B------:R-:W-:Y:S02]  /*7090*/  IMAD.MOV.U32 R45, RZ, RZ, R114 ;  /* 0x000000ffff2d7224 */ /* 0x000fe400078e0072 */
.L_x_13175:
[----:B------:R-:W-:Y:S05]  /*70a0*/  BSYNC B1 ;  /* 0x0000000000017941 */ /* 0x000fea0003800000 */
.L_x_13173:
        /* <DEDUP_REMOVED lines=16> */
.L_x_13179:
[----:B------:R-:W-:Y:S05]  /*71b0*/  BSYNC B2 ;  /* 0x0000000000027941 */ /* 0x000fea0003800000 */
.L_x_13178:
        /* <DEDUP_REMOVED lines=44> */
.L_x_13177:
[----:B------:R-:W-:Y:S05]  /*7480*/  BSYNC B1 ;  /* 0x0000000000017941 */ /* 0x000fea0003800000 */
.L_x_13176:
        /* <DEDUP_REMOVED lines=9> */
.L_x_13172:
        /* <DEDUP_REMOVED lines=12> */
.L_x_13181:
[----:B------:R-:W-:Y:S02]  /*75e0*/  IMAD.MOV.U32 R111, RZ, RZ, R114 ;  /* 0x000000ffff6f7224 */ /* 0x000fe400078e0072 */
.L_x_13182:
[----:B------:R-:W-:Y:S05]  /*75f0*/  BSYNC B1 ;  /* 0x0000000000017941 */ /* 0x000fea0003800000 */
.L_x_13180:
        /* <DEDUP_REMOVED lines=16> */
.L_x_13186:
[----:B------:R-:W-:Y:S05]  /*7700*/  BSYNC B2 ;  /* 0x0000000000027941 */ /* 0x000fea0003800000 */
.L_x_13185:
        /* <DEDUP_REMOVED lines=44> */
.L_x_13184:
[----:B------:R-:W-:Y:S05]  /*79d0*/  BSYNC B1 ;  /* 0x0000000000017941 */ /* 0x000fea0003800000 */
.L_x_13183:
        /* <DEDUP_REMOVED lines=13> */
.L_x_13187:
        /* <DEDUP_REMOVED lines=12> */
.L_x_13190:
[----:B------:R-:W-:Y:S02]  /*7b70*/  IMAD.MOV.U32 R48, RZ, RZ, R114 ;  /* 0x000000ffff307224 */ /* 0x000fe400078e0072 */
.L_x_13191:
[----:B------:R-:W-:Y:S05]  /*7b80*/  BSYNC B1 ;  /* 0x0000000000017941 */ /* 0x000fea0003800000 */
.L_x_13189:
        /* <DEDUP_REMOVED lines=16> */
.L_x_13195:
[----:B------:R-:W-:Y:S05]  /*7c90*/  BSYNC B2 ;  /* 0x0000000000027941 */ /* 0x000fea0003800000 */
.L_x_13194:
        /* <DEDUP_REMOVED lines=44> */
.L_x_13193:
[----:B------:R-:W-:Y:S05]  /*7f60*/  BSYNC B1 ;  /* 0x0000000000017941 */ /* 0x000fea0003800000 */
.L_x_13192:
        /* <DEDUP_REMOVED lines=9> */
.L_x_13188:
        /* <DEDUP_REMOVED lines=12> */
.L_x_13197:
[----:B------:R-:W-:Y:S02]  /*80c0*/  MOV R48, R114 ;  /* 0x0000007200307202 */ /* 0x000fe40000000f00 */
.L_x_13198:
[----:B------:R-:W-:Y:S05]  /*80d0*/  BSYNC B1 ;  /* 0x0000000000017941 */ /* 0x000fea0003800000 */
.L_x_13196:
        /* <DEDUP_REMOVED lines=16> */
.L_x_13202:
[----:B------:R-:W-:Y:S05]  /*81e0*/  BSYNC B2 ;  /* 0x0000000000027941 */ /* 0x000fea0003800000 */
.L_x_13201:
        /* <DEDUP_REMOVED lines=44> */
.L_x_13200:
[----:B------:R-:W-:Y:S05]  /*84b0*/  BSYNC B1 ;  /* 0x0000000000017941 */ /* 0x000fea0003800000 */
.L_x_13199:
        /* <DEDUP_REMOVED lines=13> */
.L_x_13203:
        /* <DEDUP_REMOVED lines=12> */
.L_x_13206:
[----:B------:R-:W-:Y:S02]  /*8650*/  IMAD.MOV.U32 R47, RZ, RZ, R114 ;  /* 0x000000ffff2f7224 */ /* 0x000fe400078e0072 */
.L_x_13207:
[----:B------:R-:W-:Y:S05]  /*8660*/  BSYNC B1 ;  /* 0x0000000000017941 */ /* 0x000fea0003800000 */
.L_x_13205:
        /* <DEDUP_REMOVED lines=16> */
.L_x_13211:
[----:B------:R-:W-:Y:S05]  /*8770*/  BSYNC B2 ;  /* 0x0000000000027941 */ /* 0x000fea0003800000 */
.L_x_13210:
        /* <DEDUP_REMOVED lines=44> */
.L_x_13209:
[----:B------:R-:W-:Y:S05]  /*8a40*/  BSYNC B1 ;  /* 0x0000000000017941 */ /* 0x000fea0003800000 */
.L_x_13208:
        /* <DEDUP_REMOVED lines=9> */
.L_x_13204:
        /* <DEDUP_REMOVED lines=12> */
.L_x_13213:
[----:B------:R-:W-:Y:S02]  /*8ba0*/  IMAD.MOV.U32 R48, RZ, RZ, R114 ;  /* 0x000000ffff307224 */ /* 0x000fe400078e0072 */
.L_x_13214:
[----:B------:R-:W-:Y:S05]  /*8bb0*/  BSYNC B1 ;  /* 0x0000000000017941 */ /* 0x000fea0003800000 */
.L_x_13212:
        /* <DEDUP_REMOVED lines=16> */
.L_x_13218:
[----:B------:R-:W-:Y:S05]  /*8cc0*/  BSYNC B2 ;  /* 0x0000000000027941 */ /* 0x000fea0003800000 */
.L_x_13217:
        /* <DEDUP_REMOVED lines=44> */
.L_x_13216:
[----:B------:R-:W-:Y:S05]  /*8f90*/  BSYNC B1 ;  /* 0x0000000000017941 */ /* 0x000fea0003800000 */
.L_x_13215:
        /* <DEDUP_REMOVED lines=13> */
.L_x_13219:
        /* <DEDUP_REMOVED lines=12> */
.L_x_13222:
[----:B------:R-:W-:Y:S02]  /*9130*/  IMAD.MOV.U32 R111, RZ, RZ, R114 ;  /* 0x000000ffff6f7224 */ /* 0x000fe400078e0072 */
.L_x_13223:
[----:B------:R-:W-:Y:S05]  /*9140*/  BSYNC B1 ;  /* 0x0000000000017941 */ /* 0x000fea0003800000 */
.L_x_13221:
        /* <DEDUP_REMOVED lines=16> */
.L_x_13227:
[----:B------:R-:W-:Y:S05]  /*9250*/  BSYNC B2 ;  /* 0x0000000000027941 */ /* 0x000fea0003800000 */
.L_x_13226:
        /* <DEDUP_REMOVED lines=44> */
.L_x_13225:
[----:B------:R-:W-:Y:S05]  /*9520*/  BSYNC B1 ;  /* 0x0000000000017941 */ /* 0x000fea0003800000 */
.L_x_13224:
        /* <DEDUP_REMOVED lines=9> */
.L_x_13220:
        /* <DEDUP_REMOVED lines=12> */
.L_x_13229:
[----:B------:R-:W-:Y:S02]  /*9680*/  IMAD.MOV.U32 R111, RZ, RZ, R114 ;  /* 0x000000ffff6f7224 */ /* 0x000fe400078e0072 */
.L_x_13230:
[----:B------:R-:W-:Y:S05]  /*9690*/  BSYNC B1 ;  /* 0x0000000000017941 */ /* 0x000fea0003800000 */
.L_x_13228:
        /* <DEDUP_REMOVED lines=16> */
.L_x_13234:
[----:B------:R-:W-:Y:S05]  /*97a0*/  BSYNC B2 ;  /* 0x0000000000027941 */ /* 0x000fea0003800000 */
.L_x_13233:
        /* <DEDUP_REMOVED lines=44> */
.L_x_13232:
[----:B------:R-:W-:Y:S05]  /*9a70*/  BSYNC B1 ;  /* 0x0000000000017941 */ /* 0x000fea0003800000 */
.L_x_13231:
        /* <DEDUP_REMOVED lines=12> */
.L_x_13235:
        /* <DEDUP_REMOVED lines=12> */
.L_x_13238:
[----:B------:R-:W-:Y:S02]  /*9c00*/  MOV R49, R114 ;  /* 0x0000007200317202 */ /* 0x000fe40000000f00 */
.L_x_13239:
[----:B------:R-:W-:Y:S05]  /*9c10*/  BSYNC B1 ;  /* 0x0000000000017941 */ /* 0x000fea0003800000 */
.L_x_13237:
        /* <DEDUP_REMOVED lines=16> */
.L_x_13243:
[----:B------:R-:W-:Y:S05]  /*9d20*/  BSYNC B2 ;  /* 0x0000000000027941 */ /* 0x000fea0003800000 */
.L_x_13242:
        /* <DEDUP_REMOVED lines=44> */
.L_x_13241:
[----:B------:R-:W-:Y:S05]  /*9ff0*/  BSYNC B1 ;  /* 0x0000000000017941 */ /* 0x000fea0003800000 */
.L_x_13240:
        /* <DEDUP_REMOVED lines=9> */
.L_x_13236:
        /* <DEDUP_REMOVED lines=12> */
.L_x_13245:
[----:B------:R-:W-:Y:S02]  /*a150*/  IMAD.MOV.U32 R111, RZ, RZ, R114 ;  /* 0x000000ffff6f7224 */ /* 0x000fe400078e0072 */
.L_x_13246:
[----:B------:R-:W-:Y:S05]  /*a160*/  BSYNC B1 ;  /* 0x0000000000017941 */ /* 0x000fea0003800000 */
.L_x_13244:
        /* <DEDUP_REMOVED lines=16> */
.L_x_13250:
[----:B------:R-:W-:Y:S05]  /*a270*/  BSYNC B2 ;  /* 0x0000000000027941 */ /* 0x000fea0003800000 */
.L_x_13249:
        /* <DEDUP_REMOVED lines=44> */
.L_x_13248:
[----:B------:R-:W-:Y:S05]  /*a540*/  BSYNC B1 ;  /* 0x0000000000017941 */ /* 0x000fea0003800000 */
.L_x_13247:
        /* <DEDUP_REMOVED lines=12> */
.L_x_13251:
        /* <DEDUP_REMOVED lines=12> */
.L_x_13254:
[----:B------:R-:W-:Y:S02]  /*a6d0*/  IMAD.MOV.U32 R50, RZ, RZ, R114 ;  /* 0x000000ffff327224 */ /* 0x000fe400078e0072 */
.L_x_13255:
[----:B------:R-:W-:Y:S05]  /*a6e0*/  BSYNC B1 ;  /* 0x0000000000017941 */ /* 0x000fea0003800000 */
.L_x_13253:
        /* <DEDUP_REMOVED lines=16> */
.L_x_13259:
[----:B------:R-:W-:Y:S05]  /*a7f0*/  BSYNC B2 ;  /* 0x0000000000027941 */ /* 0x000fea0003800000 */
.L_x_13258:
        /* <DEDUP_REMOVED lines=44> */
.L_x_13257:
[----:B------:R-:W-:Y:S05]  /*aac0*/  BSYNC B1 ;  /* 0x0000000000017941 */ /* 0x000fea0003800000 */
.L_x_13256:
        /* <DEDUP_REMOVED lines=9> */
.L_x_13252:
        /* <DEDUP_REMOVED lines=12> */
.L_x_13261:
[----:B------:R-:W-:Y:S02]  /*ac20*/  IMAD.MOV.U32 R111, RZ, RZ, R114 ;  /* 0x000000ffff6f7224 */ /* 0x000fe400078e0072 */
.L_x_13262:
[----:B------:R-:W-:Y:S05]  /*ac30*/  BSYNC B1 ;  /* 0x0000000000017941 */ /* 0x000fea0003800000 */
.L_x_13260:
        /* <DEDUP_REMOVED lines=16> */
.L_x_13266:
[----:B------:R-:W-:Y:S05]  /*ad40*/  BSYNC B2 ;  /* 0x0000000000027941 */ /* 0x000fea0003800000 */
.L_x_13265:
        /* <DEDUP_REMOVED lines=44> */
.L_x_13264:
[----:B------:R-:W-:Y:S05]  /*b010*/  BSYNC B1 ;  /* 0x0000000000017941 */ /* 0x000fea0003800000 */
.L_x_13263:
        /* <DEDUP_REMOVED lines=12> */
.L_x_13267:
        /* <DEDUP_REMOVED lines=12> */
.L_x_13270:
[----:B------:R-:W-:Y:S02]  /*b1a0*/  IMAD.MOV.U32 R111, RZ, RZ, R114 ;  /* 0x000000ffff6f7224 */ /* 0x000fe400078e0072 */
.L_x_13271:
[----:B------:R-:W-:Y:S05]  /*b1b0*/  BSYNC B1 ;  /* 0x0000000000017941 */ /* 0x000fea0003800000 */
.L_x_13269:
        /* <DEDUP_REMOVED lines=16> */
.L_x_13275:
[----:B------:R-:W-:Y:S05]  /*b2c0*/  BSYNC B2 ;  /* 0x0000000000027941 */ /* 0x000fea0003800000 */
.L_x_13274:
        /* <DEDUP_REMOVED lines=44> */
.L_x_13273:
[----:B------:R-:W-:Y:S05]  /*b590*/  BSYNC B1 ;  /* 0x0000000000017941 */ /* 0x000fea0003800000 */
.L_x_13272:
        /* <DEDUP_REMOVED lines=9> */
.L_x_13268:
        /* <DEDUP_REMOVED lines=12> */
.L_x_13277:
[----:B------:R-:W-:Y:S02]  /*b6f0*/  IMAD.MOV.U32 R111, RZ, RZ, R114 ;  /* 0x000000ffff6f7224 */ /* 0x000fe400078e0072 */
.L_x_13278:
[----:B------:R-:W-:Y:S05]  /*b700*/  BSYNC B1 ;  /* 0x0000000000017941 */ /* 0x000fea0003800000 */
.L_x_13276:
        /* <DEDUP_REMOVED lines=16> */
.L_x_13282:
[----:B------:R-:W-:Y:S05]  /*b810*/  BSYNC B2 ;  /* 0x0000000000027941 */ /* 0x000fea0003800000 */
.L_x_13281:
        /* <DEDUP_REMOVED lines=44> */
.L_x_13280:
[----:B------:R-:W-:Y:S05]  /*bae0*/  BSYNC B1 ;  /* 0x0000000000017941 */ /* 0x000fea0003800000 */
.L_x_13279:
        /* <DEDUP_REMOVED lines=12> */
.L_x_13283:
        /* <DEDUP_REMOVED lines=12> */
.L_x_13286:
[----:B------:R-:W-:Y:S02]  /*bc70*/  IMAD.MOV.U32 R123, RZ, RZ, R114 ;  /* 0x000000ffff7b7224 */ /* 0x000fe400078e0072 */
.L_x_13287:
[----:B------:R-:W-:Y:S05]  /*bc80*/  BSYNC B1 ;  /* 0x0000000000017941 */ /* 0x000fea0003800000 */
.L_x_13285:
        /* <DEDUP_REMOVED lines=16> */
.L_x_13291:
[----:B------:R-:W-:Y:S05]  /*bd90*/  BSYNC B2 ;  /* 0x0000000000027941 */ /* 0x000fea0003800000 */
.L_x_13290:
        /* <DEDUP_REMOVED lines=44> */
.L_x_13289:
[----:B------:R-:W-:Y:S05]  /*c060*/  BSYNC B1 ;  /* 0x0000000000017941 */ /* 0x000fea0003800000 */
.L_x_13288:
        /* <DEDUP_REMOVED lines=9> */
.L_x_13284:
[----:B------:R-:W-:Y:S02]  /*c100*/  SEL R60, RZ, 0x10000, P4 ;  /* 0x00010000ff3c7807 */ /* 0x000fe40002000000 */
[----:B------:R-:W-:Y:S02]  /*c110*/  ISETP.NE.AND P4, PT, R122, RZ, PT ;  /* 0x000000ff7a00720c */ /* 0x000fe40003f85270 */
[----:B------:R-:W-:Y:S02]  /*c120*/  ISETP.NE.AND P6, PT, R118, RZ, PT ;  /* 0x000000ff7600720c */ /* 0x000fe40003fc5270 */
[----:B------:R-:W-:Y:S02]  /*c130*/  SEL R118, RZ, 0x1, P4 ;  /* 0x00000001ff767807 */ /* 0x000fe40002000000 */
[----:B------:R-:W-:Y:S02]  /*c140*/  SEL R62, RZ, 0x1000000, P5 ;  /* 0x01000000ff3e7807 */ /* 0x000fe40002800000 */
[----:B------:R-:W-:Y:S01]  /*c150*/  SEL R61, RZ, 0x100, P3 ;  /* 0x00000100ff3d7807 */ /* 0x000fe20001800000 */
[----:B------:R-:W-:Y:S01]  /*c160*/  IMAD.WIDE.U32 R118, R118, 0x1000000, RZ ;  /* 0x0100000076767825 */ /* 0x000fe200078e00ff */
[----:B------:R-:W-:-:S02]  /*c170*/  ISETP.NE.AND P0, PT, R120, RZ, PT ;  /* 0x000000ff7800720c */ /* 0x000fc40003f05270 */
[----:B------:R-:W-:Y:S02]  /*c180*/  ISETP.NE.AND P5, PT, R121, RZ, PT ;  /* 0x000000ff7900720c */ /* 0x000fe40003fa5270 */
[----:B------:R-:W-:Y:S02]  /*c190*/  ISETP.NE.AND P1, PT, R117, RZ, PT ;  /* 0x000000ff7500720c */ /* 0x000fe40003f25270 */
[----:B------:R-:W-:Y:S02]  /*c1a0*/  LOP3.LUT R61, R61, R62, R60, 0xfe, !PT ;  /* 0x0000003e3d3d7212 */ /* 0x000fe400078efe3c */
[----:B------:R-:W-:Y:S02]  /*c1b0*/  SEL R117, RZ, 0x1, P2 ;  /* 0x00000001ff757807 */ /* 0x000fe40001000000 */
[----:B------:R-:W-:Y:S02]  /*c1c0*/  SEL R60, RZ, 0x1, P5 ;  /* 0x00000001ff3c7807 */ /* 0x000fe40002800000 */
[----:B------:R-:W-:-:S02]  /*c1d0*/  SEL R62, RZ, 0x1, P0 ;  /* 0x00000001ff3e7807 */ /* 0x000fc40000000000 */
[----:B------:R-:W-:Y:S01]  /*c1e0*/  LOP3.LUT R117, R119, R61, R117, 0xfe, !PT ;  /* 0x0000003d77757212 */ /* 0x000fe200078efe75 */
[----:B------:R-:W-:Y:S01]  /*c1f0*/  IMAD.WIDE.U32 R60, R60, 0x10000, RZ ;  /* 0x000100003c3c7825 */ /* 0x000fe200078e00ff */
[----:B------:R-:W-:-:S03]  /*c200*/  SHF.L.U32 R120, R116, 0x3, RZ ;  /* 0x0000000374787819 */ /* 0x000fc600000006ff */
        /* <DEDUP_REMOVED lines=34> */
.L_x_13292:
[----:B------:R-:W-:Y:S02]  /*c430*/  IADD3 R116, R116, 0x80, RZ ;  /* 0x0000008074747810 */ /* 0x000fe40007ffe0ff */
.L_x_13163:
[----:B------:R-:W-:Y:S05]  /*c440*/  BSYNC B0 ;  /* 0x0000000000007941 */ /* 0x000fea0003800000 */
.L_x_13162:
        /* <DEDUP_REMOVED lines=30> */
.L_x_13296:
[----:B-1----:R-:W-:Y:S02]  /*c630*/  MOV R62, R114 ;  /* 0x00000072003e7202 */ /* 0x002fe40000000f00 */
.L_x_13297:
[----:B------:R-:W-:Y:S05]  /*c640*/  BSYNC B1 ;  /* 0x0000000000017941 */ /* 0x000fea0003800000 */
.L_x_13295:
        /* <DEDUP_REMOVED lines=16> */
.L_x_13301:
[----:B------:R-:W-:Y:S05]  /*c750*/  BSYNC B2 ;  /* 0x0000000000027941 */ /* 0x000fea0003800000 */
.L_x_13300:
        /* <DEDUP_REMOVED lines=44> */
.L_x_13299:
[----:B------:R-:W-:Y:S05]  /*ca20*/  BSYNC B1 ;  /* 0x0000000000017941 */ /* 0x000fea0003800000 */
.L_x_13298:
        /* <DEDUP_REMOVED lines=16> */
.L_x_13302:
        /* <DEDUP_REMOVED lines=12> */
.L_x_13305:
[----:B------:R-:W-:Y:S02]  /*cbf0*/  IMAD.MOV.U32 R53, RZ, RZ, R114 ;  /* 0x000000ffff357224 */ /* 0x000fe400078e0072 */
.L_x_13306:
[----:B------:R-:W-:Y:S05]  /*cc00*/  BSYNC B1 ;  /* 0x0000000000017941 */ /* 0x000fea0003800000 */
.L_x_13304:
        /* <DEDUP_REMOVED lines=16> */
.L_x_13310:
[----:B------:R-:W-:Y:S05]  /*cd10*/  BSYNC B2 ;  /* 0x0000000000027941 */ /* 0x000fea0003800000 */
.L_x_13309:
        /* <DEDUP_REMOVED lines=44> */
.L_x_13308:
[----:B------:R-:W-:Y:S05]  /*cfe0*/  BSYNC B1 ;  /* 0x0000000000017941 */ /* 0x000fea0003800000 */
.L_x_13307:
        /* <DEDUP_REMOVED lines=9> */
.L_x_13303:
        /* <DEDUP_REMOVED lines=12> */
.L_x_13312:
[----:B------:R-:W-:Y:S02]  /*d140*/  IMAD.MOV.U32 R111, RZ, RZ, R114 ;  /* 0x000000ffff6f7224 */ /* 0x000fe400078e0072 */
.L_x_13313:
[----:B------:R-:W-:Y:S05]  /*d150*/  BSYNC B1 ;  /* 0x0000000000017941 */ /* 0x000fea0003800000 */
.L_x_13311:
        /* <DEDUP_REMOVED lines=16> */
.L_x_13317:
[----:B------:R-:W-:Y:S05]  /*d260*/  BSYNC B2 ;  /* 0x0000000000027941 */ /* 0x000fea0003800000 */
.L_x_13316:
        /* <DEDUP_REMOVED lines=44> */
.L_x_13315:
[----:B------:R-:W-:Y:S05]  /*d530*/  BSYNC B1 ;  /* 0x0000000000017941 */ /* 0x000fea0003800000 */
.L_x_13314:
        /* <DEDUP_REMOVED lines=13> */
.L_x_13318:
        /* <DEDUP_REMOVED lines=12> */
.L_x_13321:
[----:B------:R-:W-:Y:S02]  /*d6d0*/  IMAD.MOV.U32 R56, RZ, RZ, R114 ;  /* 0x000000ffff387224 */ /* 0x000fe400078e0072 */
.L_x_13322:
[----:B------:R-:W-:Y:S05]  /*d6e0*/  BSYNC B1 ;  /* 0x0000000000017941 */ /* 0x000fea0003800000 */
.L_x_13320:
        /* <DEDUP_REMOVED lines=16> */
.L_x_13326:
[----:B------:R-:W-:Y:S05]  /*d7f0*/  BSYNC B2 ;  /* 0x0000000000027941 */ /* 0x000fea0003800000 */
.L_x_13325:
        /* <DEDUP_REMOVED lines=44> */
.L_x_13324:
[----:B------:R-:W-:Y:S05]  /*dac0*/  BSYNC B1 ;  /* 0x0000000000017941 */ /* 0x000fea0003800000 */
.L_x_13323:
        /* <DEDUP_REMOVED lines=9> */
.L_x_13319:
        /* <DEDUP_REMOVED lines=12> */
.L_x_13328:
[----:B------:R-:W-:Y:S02]  /*dc20*/  IMAD.MOV.U32 R56, RZ, RZ, R114 ;  /* 0x000000ffff387224 */ /* 0x000fe400078e0072 */
.L_x_13329:
[----:B------:R-:W-:Y:S05]  /*dc30*/  BSYNC B1 ;  /* 0x0000000000017941 */ /* 0x000fea0003800000 */
.L_x_13327:
        /* <DEDUP_REMOVED lines=16> */
.L_x_13333:
[----:B------:R-:W-:Y:S05]  /*dd40*/  BSYNC B2 ;  /* 0x0000000000027941 */ /* 0x000fea0003800000 */
.L_x_13332:
        /* <DEDUP_REMOVED lines=44> */
.L_x_13331:
[----:B------:R-:W-:Y:S05]  /*e010*/  BSYNC B1 ;  /* 0x0000000000017941 */ /* 0x000fea0003800000 */
.L_x_13330:
        /* <DEDUP_REMOVED lines=13> */
.L_x_13334:
        /* <DEDUP_REMOVED lines=12> */
.L_x_13337:
[----:B------:R-:W-:Y:S02]  /*e1b0*/  IMAD.MOV.U32 R55, RZ, RZ, R114 ;  /* 0x000000ffff377224 */ /* 0x000fe400078e0072 */
.L_x_13338:
[----:B------:R-:W-:Y:S05]  /*e1c0*/  BSYNC B1 ;  /* 0x0000000000017941 */ /* 0x000fea0003800000 */
.L_x_13336:
        /* <DEDUP_REMOVED lines=16> */
.L_x_13342:
[----:B------:R-:W-:Y:S05]  /*e2d0*/  BSYNC B2 ;  /* 0x0000000000027941 */ /* 0x000fea0003800000 */
.L_x_13341:
        /* <DEDUP_REMOVED lines=44> */
.L_x_13340:
[----:B------:R-:W-:Y:S05]  /*e5a0*/  BSYNC B1 ;  /* 0x0000000000017941 */ /* 0x000fea0003800000 */
.L_x_13339:
        /* <DEDUP_REMOVED lines=9> */
.L_x_13335:
        /* <DEDUP_REMOVED lines=12> */
.L_x_13344:
[----:B------:R-:W-:Y:S02]  /*e700*/  IMAD.MOV.U32 R56, RZ, RZ, R114 ;  /* 0x000000ffff387224 */ /* 0x000fe400078e0072 */
.L_x_13345:
[----:B------:R-:W-:Y:S05]  /*e710*/  BSYNC B1 ;  /* 0x0000000000017941 */ /* 0x000fea0003800000 */
.L_x_13343:
        /* <DEDUP_REMOVED lines=16> */
.L_x_13349:
[----:B------:R-:W-:Y:S05]  /*e820*/  BSYNC B2 ;  /* 0x0000000000027941 */ /* 0x000fea0003800000 */
.L_x_13348:
        /* <DEDUP_REMOVED lines=44> */
.L_x_13347:
[----:B------:R-:W-:Y:S05]  /*eaf0*/  BSYNC B1 ;  /* 0x0000000000017941 */ /* 0x000fea0003800000 */
.L_x_13346:
        /* <DEDUP_REMOVED lines=13> */
.L_x_13350:
        /* <DEDUP_REMOVED lines=12> */
.L_x_13353:
[----:B------:R-:W-:Y:S02]  /*ec90*/  IMAD.MOV.U32 R111, RZ, RZ, R114 ;  /* 0x000000ffff6f7224 */ /* 0x000fe400078e0072 */
.L_x_13354:
[----:B------:R-:W-:Y:S05]  /*eca0*/  BSYNC B1 ;  /* 0x0000000000017941 */ /* 0x000fea0003800000 */
.L_x_13352:
        /* <DEDUP_REMOVED lines=16> */
.L_x_13358:
[----:B------:R-:W-:Y:S05]  /*edb0*/  BSYNC B2 ;  /* 0x0000000000027941 */ /* 0x000fea0003800000 */
.L_x_13357:
        /* <DEDUP_REMOVED lines=44> */
.L_x_13356:
[----:B------:R-:W-:Y:S05]  /*f080*/  BSYNC B1 ;  /* 0x0000000000017941 */ /* 0x000fea0003800000 */
.L_x_13355:
        /* <DEDUP_REMOVED lines=9> */
.L_x_13351:
        /* <DEDUP_REMOVED lines=12> */
.L_x_13360:
[----:B------:R-:W-:Y:S02]  /*f1e0*/  IMAD.MOV.U32 R111, RZ, RZ, R114 ;  /* 0x000000ffff6f7224 */ /* 0x000fe400078e0072 */
.L_x_13361:
[----:B------:R-:W-:Y:S05]  /*f1f0*/  BSYNC B1 ;  /* 0x0000000000017941 */ /* 0x000fea0003800000 */
.L_x_13359:
        /* <DEDUP_REMOVED lines=16> */
.L_x_13365:
[----:B------:R-:W-:Y:S05]  /*f300*/  BSYNC B2 ;  /* 0x0000000000027941 */ /* 0x000fea0003800000 */
.L_x_13364:
        /* <DEDUP_REMOVED lines=44> */
.L_x_13363:
[----:B------:R-:W-:Y:S05]  /*f5d0*/  BSYNC B1 ;  /* 0x0000000000017941 */ /* 0x000fea0003800000 */
.L_x_13362:
        /* <DEDUP_REMOVED lines=12> */
.L_x_13366:
        /* <DEDUP_REMOVED lines=12> */
.L_x_13369:
[----:B------:R-:W-:Y:S02]  /*f760*/  IMAD.MOV.U32 R57, RZ, RZ, R114 ;  /* 0x000000ffff397224 */ /* 0x000fe400078e0072 */
.L_x_13370:
[----:B------:R-:W-:Y:S05]  /*f770*/  BSYNC B1 ;  /* 0x0000000000017941 */ /* 0x000fea0003800000 */
.L_x_13368:
        /* <DEDUP_REMOVED lines=16> */
.L_x_13374:
[----:B------:R-:W-:Y:S05]  /*f880*/  BSYNC B2 ;  /* 0x0000000000027941 */ /* 0x000fea0003800000 */
.L_x_13373:
        /* <DEDUP_REMOVED lines=44> */
.L_x_13372:
[----:B------:R-:W-:Y:S05]  /*fb50*/  BSYNC B1 ;  /* 0x0000000000017941 */ /* 0x000fea0003800000 */
.L_x_13371:
        /* <DEDUP_REMOVED lines=9> */
.L_x_13367:
        /* <DEDUP_REMOVED lines=12> */
.L_x_13376:
[----:B------:R-:W-:Y:S02]  /*fcb0*/  IMAD.MOV.U32 R111, RZ, RZ, R114 ;  /* 0x000000ffff6f7224 */ /* 0x000fe400078e0072 */
.L_x_13377:
[----:B------:R-:W-:Y:S05]  /*fcc0*/  BSYNC B1 ;  /* 0x0000000000017941 */ /* 0x000fea0003800000 */
.L_x_13375:
        /* <DEDUP_REMOVED lines=16> */
.L_x_13381:
[----:B------:R-:W-:Y:S05]  /*fdd0*/  BSYNC B2 ;  /* 0x0000000000027941 */ /* 0x000fea0003800000 */
.L_x_13380:
        /* <DEDUP_REMOVED lines=44> */
.L_x_13379:
[----:B------:R-:W-:Y:S05]  /*100a0*/  BSYNC B1 ;  /* 0x0000000000017941 */ /* 0x000fea0003800000 */
.L_x_13378:
        /* <DEDUP_REMOVED lines=12> */
.L_x_13382:
        /* <DEDUP_REMOVED lines=12> */
.L_x_13385:
[----:B------:R-:W-:Y:S02]  /*10230*/  IMAD.MOV.U32 R58, RZ, RZ, R114 ;  /* 0x000000ffff3a7224 */ /* 0x000fe400078e0072 */
.L_x_13386:
[----:B------:R-:W-:Y:S05]  /*10240*/  BSYNC B1 ;  /* 0x0000000000017941 */ /* 0x000fea0003800000 */
.L_x_13384:
        /* <DEDUP_REMOVED lines=16> */
.L_x_13390:
[----:B------:R-:W-:Y:S05]  /*10350*/  BSYNC B2 ;  /* 0x0000000000027941 */ /* 0x000fea0003800000 */
.L_x_13389:
        /* <DEDUP_REMOVED lines=44> */
.L_x_13388:
[----:B------:R-:W-:Y:S05]  /*10620*/  BSYNC B1 ;  /* 0x0000000000017941 */ /* 0x000fea0003800000 */
.L_x_13387:
        /* <DEDUP_REMOVED lines=9> */
.L_x_13383:
        /* <DEDUP_REMOVED lines=12> */
.L_x_13392:
[----:B------:R-:W-:Y:S02]  /*10780*/  IMAD.MOV.U32 R111, RZ, RZ, R114 ;  /* 0x000000ffff6f7224 */ /* 0x000fe400078e0072 */
.L_x_13393:
[----:B------:R-:W-:Y:S05]  /*10790*/  BSYNC B1 ;  /* 0x0000000000017941 */ /* 0x000fea0003800000 */
.L_x_13391:
        /* <DEDUP_REMOVED lines=16> */
.L_x_13397:
[----:B------:R-:W-:Y:S05]  /*108a0*/  BSYNC B2 ;  /* 0x0000000000027941 */ /* 0x000fea0003800000 */
.L_x_13396:
        /* <DEDUP_REMOVED lines=44> */
.L_x_13395:
[----:B------:R-:W-:Y:S05]  /*10b70*/  BSYNC B1 ;  /* 0x0000000000017941 */ /* 0x000fea0003800000 */
.L_x_13394:
        /* <DEDUP_REMOVED lines=12> */
.L_x_13398:
        /* <DEDUP_REMOVED lines=12> */
.L_x_13401:
[----:B------:R-:W-:Y:S02]  /*10d00*/  IMAD.MOV.U32 R111, RZ, RZ, R114 ;  /* 0x000000ffff6f7224 */ /* 0x000fe400078e0072 */
.L_x_13402:
[----:B------:R-:W-:Y:S05]  /*10d10*/  BSYNC B1 ;  /* 0x0000000000017941 */ /* 0x000fea0003800000 */
.L_x_13400:
        /* <DEDUP_REMOVED lines=16> */
.L_x_13406:
[----:B------:R-:W-:Y:S05]  /*10e20*/  BSYNC B2 ;  /* 0x0000000000027941 */ /* 0x000fea0003800000 */
.L_x_13405:
        /* <DEDUP_REMOVED lines=44> */
.L_x_13404:
[----:B------:R-:W-:Y:S05]  /*110f0*/  BSYNC B1 ;  /* 0x0000000000017941 */ /* 0x000fea0003800000 */
.L_x_13403:
        /* <DEDUP_REMOVED lines=9> */
.L_x_13399:
        /* <DEDUP_REMOVED lines=12> */
.L_x_13408:
[----:B------:R-:W-:Y:S02]  /*11250*/  IMAD.MOV.U32 R111, RZ, RZ, R114 ;  /* 0x000000ffff6f7224 */ /* 0x000fe400078e0072 */
.L_x_13409:
[----:B------:R-:W-:Y:S05]  /*11260*/  BSYNC B1 ;  /* 0x0000000000017941 */ /* 0x000fea0003800000 */
.L_x_13407:
        /* <DEDUP_REMOVED lines=16> */
.L_x_13413:
[----:B------:R-:W-:Y:S05]  /*11370*/  BSYNC B2 ;  /* 0x0000000000027941 */ /* 0x000fea0003800000 */
.L_x_13412:
        /* <DEDUP_REMOVED lines=44> */
.L_x_13411:
[----:B------:R-:W-:Y:S05]  /*11640*/  BSYNC B1 ;  /* 0x0000000000017941 */ /* 0x000fea0003800000 */
.L_x_13410:
        /* <DEDUP_REMOVED lines=12> */
.L_x_13414:
        /* <DEDUP_REMOVED lines=12> */
.L_x_13417:
[----:B------:R-:W-:Y:S02]  /*117d0*/  IMAD.MOV.U32 R123, RZ, RZ, R114 ;  /* 0x000000ffff7b7224 */ /* 0x000fe400078e0072 */
.L_x_13418:
[----:B------:R-:W-:Y:S05]  /*117e0*/  BSYNC B1 ;  /* 0x0000000000017941 */ /* 0x000fea0003800000 */
.L_x_13416:
        /* <DEDUP_REMOVED lines=16> */
.L_x_13422:
[----:B------:R-:W-:Y:S05]  /*118f0*/  BSYNC B2 ;  /* 0x0000000000027941 */ /* 0x000fea0003800000 */
.L_x_13421:
        /* <DEDUP_REMOVED lines=44> */
.L_x_13420:
[----:B------:R-:W-:Y:S05]  /*11bc0*/  BSYNC B1 ;  /* 0x0000000000017941 */ /* 0x000fea0003800000 */
.L_x_13419:
        /* <DEDUP_REMOVED lines=9> */
.L_x_13415:
        /* <DEDUP_REMOVED lines=16> */
[C---:B------:R-:W-:Y:S02]  /*11d60*/  LEA R120, P0, R116.reuse, c[0x0][0x188], 0x5 ;  /* 0x0000620074787a11 */ /* 0x040fe400078028ff */
[----:B------:R-:W-:Y:S01]  /*11d70*/  SHF.L.U32 R119, R116, 0x3, RZ ;  /* 0x0000000374777819 */ /* 0x000fe200000006ff */
[----:B------:R-:W-:Y:S01]  /*11d80*/  IMAD.WIDE.U32 R60, R60, 0x100, RZ ;  /* 0x000001003c3c7825 */ /* 0x000fe200078e00ff */
[----:B------:R-:W-:-:S04]  /*11d90*/  LEA.HI.X R121, R116, c[0x0][0x18c], RZ, 0x5, P0 ;  /* 0x0000630074797a11 */ /* 0x000fc800000f2cff */
[----:B------:R-:W-:Y:S01]  /*11da0*/  LOP3.LUT R61, R61, R117, R63, 0xfe, !PT ;  /* 0x000000753d3d7212 */ /* 0x000fe200078efe3f */
[----:B------:R0:W-:Y:S01]  /*11db0*/  STG.E.128 [R120.64], R52 ;  /* 0x0000003478007986 */ /* 0x0001e2000c101d06 */
[----:B------:R-:W-:Y:S02]  /*11dc0*/  LOP3.LUT R60, R60, R118, R62, 0xfe, !PT ;  /* 0x000000763c3c7212 */ /* 0x000fe400078efe3e */
[----:B------:R-:W-:Y:S01]  /*11dd0*/  SEL R63, RZ, 0x1, P6 ;  /* 0x00000001ff3f7807 */ /* 0x000fe20003000000 */
[----:B------:R0:W-:Y:S01]  /*11de0*/  STG.E.128 [R120.64+0x10], R56 ;  /* 0x0000103878007986 */ /* 0x0001e2000c101d06 */
[----:B------:R-:W-:Y:S02]  /*11df0*/  SHF.R.U32.HI R118, RZ, 0x1d, R116 ;  /* 0x0000001dff767819 */ /* 0x000fe40000011674 */
[----:B------:R-:W-:Y:S02]  /*11e00*/  IADD3 R62, P0, R119, c[0x0][0x190], RZ ;  /* 0x00006400773e7a10 */ /* 0x000fe40007f1e0ff */
[----:B------:R-:W-:-:S02]  /*11e10*/  LOP3.LUT R60, R60, R63, RZ, 0xfc, !PT ;  /* 0x0000003f3c3c7212 */ /* 0x000fc400078efcff */
        /* <DEDUP_REMOVED lines=23> */
.L_x_13294:
[----:B------:R-:W-:Y:S05]  /*11f90*/  BSYNC B0 ;  /* 0x0000000000007941 */ /* 0x000fea0003800000 */
.L_x_13293:
        /* <DEDUP_REMOVED lines=34> */
.L_x_13433:
        /* <DEDUP_REMOVED lines=70> */
.L_x_13434:
        /* <DEDUP_REMOVED lines=20> */
[----:B------:R-:W-:-:S02]  /*12760*/  LOP3.LUT P0, RZ, R62, 0x1f, R23, 0xf8, !PT ;  /* 0x0000001f3eff7812 */ /* 0x000fc4000780f817 */
        /* <DEDUP_REMOVED lines=27> */
[----:B------:R-:W-:Y:S02]  /*12920*/  IMAD.MOV.U32 R63, RZ, RZ, c[0x0][0x1e0] ;  /* 0x00007800ff3f7624 */ /* 0x000fe400078e00ff */
[----:B------:R-:W-:-:S02]  /*12930*/  FMUL.FTZ R120, R120, R116 ;  /* 0x0000007478787220 */ /* 0x000fc40000410000 */
[----:B--2---:R-:W-:Y:S02]  /*12940*/  FADD.FTZ R60, R118, R119 ;  /* 0x00000077763c7221 */ /* 0x004fe40000010000 */
        /* <DEDUP_REMOVED lines=21> */
[----:B------:R-:W-:Y:S02]  /*12aa0*/  FFMA.FTZ R60, R16, R61, R9 ;  /* 0x0000003d103c7223 */ /* 0x000fe40000010009 */
[----:B------:R-:W-:Y:S02]  /*12ab0*/  FFMA.FTZ R63, R17, R63, R8 ;  /* 0x0000003f113f7223 */ /* 0x000fe40000010008 */
[--C-:B------:R-:W-:Y:S02]  /*12ac0*/  FADD.FTZ R61, R38, -R119.reuse ;  /* 0x80000077263d7221 */ /* 0x100fe40000010000 */
[--C-:B------:R-:W-:Y:S01]  /*12ad0*/  FADD.FTZ R117, R40, -R119.reuse ;  /* 0x8000007728757221 */ /* 0x100fe20000010000 */
[----:B------:R-:W-:Y:S01]  /*12ae0*/  F2FP.PACK_AB R60, R63, R60 ;  /* 0x0000003c3f3c723e */ /* 0x000fe200000000ff */
        /* <DEDUP_REMOVED lines=16> */
[----:B------:R-:W-:Y:S02]  /*12bf0*/  FFMA.FTZ R63, R10, R123, R3 ;  /* 0x0000007b0a3f7223 */ /* 0x000fe40000010003 */
[----:B------:R-:W-:Y:S02]  /*12c00*/  FFMA.FTZ R120, R11, R125, R2 ;  /* 0x0000007d0b787223 */ /* 0x000fe40000010002 */
[----:B------:R-:W-:-:S03]  /*12c10*/  IMAD.MOV.U32 R117, RZ, RZ, 0x10 ;  /* 0x00000010ff757424 */ /* 0x000fc600078e00ff */
[----:B------:R-:W-:Y:S01]  /*12c20*/  F2FP.PACK_AB R63, R120, R63 ;  /* 0x0000003f783f723e */ /* 0x000fe200000000ff */
[C---:B------:R-:W-:Y:S01]  /*12c30*/  IMAD.WIDE.U32 R116, R106.reuse, R117, c[0x0][0x208] ;  /* 0x000082006a747625 */ /* 0x040fe200078e0075 */
[----:B------:R-:W-:-:S04]  /*12c40*/  IADD3 R106, R106, 0x80, RZ ;  /* 0x000000806a6a7810 */ /* 0x000fc80007ffe0ff */
[----:B------:R0:W-:Y:S03]  /*12c50*/  STG.E.128 [R116.64], R60 ;  /* 0x0000003c74007986 */ /* 0x0001e6000c101d06 */
.L_x_13426:
[----:B------:R-:W-:Y:S05]  /*12c60*/  BSYNC B0 ;  /* 0x0000000000007941 */ /* 0x000fea0003800000 */
.L_x_13425:
        /* <DEDUP_REMOVED lines=11> */
[----:B------:R-:W-:Y:S01]  /*12d20*/  F2FP.PACK_AB R60, R63, R60 ;  /* 0x0000003c3f3c723e */ /* 0x000fe200000000ff */
[--C-:B------:R-:W-:Y:S02]  /*12d30*/  FADD.FTZ R63, R47, -R119.reuse ;  /* 0x800000772f3f7221 */ /* 0x100fe40000010000 */
[----:B------:R-:W-:Y:S02]  /*12d40*/  FADD.FTZ R121, R49, -R119 ;  /* 0x8000007731797221 */ /* 0x000fe40000010000 */
        /* <DEDUP_REMOVED lines=9> */
[----:B------:R-:W-:-:S02]  /*12de0*/  FADD.FTZ R123, R50, -R119 ;  /* 0x80000077327b7221 */ /* 0x000fc40000010000 */
[----:B------:R-:W-:Y:S01]  /*12df0*/  FADD.FTZ R125, R51, -R119 ;  /* 0x80000077337d7221 */ /* 0x000fe20000010000 */
[----:B------:R-:W-:Y:S01]  /*12e00*/  F2FP.PACK_AB R62, R116, R117 ;  /* 0x00000075743e723e */ /* 0x000fe200000000ff */
[----:B------:R-:W-:Y:S01]  /*12e10*/  HFMA2.MMA R117, -RZ, RZ, 0, 9.5367431640625e-07 ;  /* 0x00000010ff757435 */ /* 0x000fe200000001ff */
[C---:B------:R-:W-:Y:S02]  /*12e20*/  FMUL.FTZ R123, R118.reuse, R123 ;  /* 0x0000007b767b7220 */ /* 0x040fe40000410000 */
[----:B------:R-:W-:Y:S02]  /*12e30*/  FMUL.FTZ R125, R118, R125 ;  /* 0x0000007d767d7220 */ /* 0x000fe40000410000 */
[----:B------:R-:W-:Y:S02]  /*12e40*/  FFMA.FTZ R63, R71, R123, R80 ;  /* 0x0000007b473f7223 */ /* 0x000fe40000010050 */
[----:B------:R-:W-:-:S03]  /*12e50*/  FFMA.FTZ R120, R74, R125, R83 ;  /* 0x0000007d4a787223 */ /* 0x000fc60000010053 */
[C---:B------:R-:W-:Y:S01]  /*12e60*/  IMAD.WIDE.U32 R116, R106.reuse, R117, c[0x0][0x208] ;  /* 0x000082006a747625 */ /* 0x040fe200078e0075 */
[----:B------:R-:W-:Y:S02]  /*12e70*/  IADD3 R106, R106, 0x80, RZ ;  /* 0x000000806a6a7810 */ /* 0x000fe40007ffe0ff */
[----:B------:R-:W-:-:S05]  /*12e80*/  F2FP.PACK_AB R63, R120, R63 ;  /* 0x0000003f783f723e */ /* 0x000fca00000000ff */
[----:B------:R0:W-:Y:S02]  /*12e90*/  STG.E.128 [R116.64], R60 ;  /* 0x0000003c74007986 */ /* 0x0001e4000c101d06 */
.L_x_13428:
[----:B------:R-:W-:Y:S05]  /*12ea0*/  BSYNC B0 ;  /* 0x0000000000007941 */ /* 0x000fea0003800000 */
.L_x_13427:
        /* <DEDUP_REMOVED lines=23> */
[----:B------:R-:W-:Y:S01]  /*13020*/  FFMA.FTZ R118, R86, R62, R95 ;  /* 0x0000003e56767223 */ /* 0x000fe2000001005f */
[----:B------:R-:W-:Y:S01]  /*13030*/  F2FP.PACK_AB R62, R117, R120 ;  /* 0x00000078753e723e */ /* 0x000fe200000000ff */
[----:B------:R-:W-:Y:S01]  /*13040*/  FFMA.FTZ R116, R81, R116, R90 ;  /* 0x0000007451747223 */ /* 0x000fe2000001005a */
[----:B------:R-:W-:Y:S01]  /*13050*/  F2FP.PACK_AB R63, R122, R119 ;  /* 0x000000777a3f723e */ /* 0x000fe200000000ff */
[----:B------:R-:W-:Y:S02]  /*13060*/  FFMA.FTZ R117, R84, R60, R91 ;  /* 0x0000003c54757223 */ /* 0x000fe4000001005b */
[----:B------:R-:W-:-:S02]  /*13070*/  FFMA.FTZ R61, R82, R123, R93 ;  /* 0x0000007b523d7223 */ /* 0x000fc4000001005d */
[----:B------:R-:W-:Y:S01]  /*13080*/  IMAD.MOV.U32 R119, RZ, RZ, 0x10 ;  /* 0x00000010ff777424 */ /* 0x000fe200078e00ff */
[----:B------:R-:W-:Y:S02]  /*13090*/  F2FP.PACK_AB R60, R117, R116 ;  /* 0x00000074753c723e */ /* 0x000fe400000000ff */
[----:B------:R-:W-:Y:S01]  /*130a0*/  F2FP.PACK_AB R61, R118, R61 ;  /* 0x0000003d763d723e */ /* 0x000fe200000000ff */
[----:B------:R-:W-:-:S05]  /*130b0*/  IMAD.WIDE.U32 R116, R106, R119, c[0x0][0x208] ;  /* 0x000082006a747625 */ /* 0x000fca00078e0077 */
[----:B------:R0:W-:Y:S02]  /*130c0*/  STG.E.128 [R116.64], R60 ;  /* 0x0000003c74007986 */ /* 0x0001e4000c101d06 */
.L_x_13430:
[----:B------:R-:W-:Y:S05]  /*130d0*/  BSYNC B0 ;  /* 0x0000000000007941 */ /* 0x000fea0003800000 */
.L_x_13429:
[----:B------:R-:W-:Y:S02]  /*130e0*/  IADD3 R18, R18, c[0x0][0x160], RZ ;  /* 0x0000580012127a10 */ /* 0x000fe40007ffe0ff */
[----:B------:R-:W-:Y:S02]  /*130f0*/  LOP3.LUT P1, RZ, R107, 0xff, RZ, 0xc0, !PT ;  /* 0x000000ff6bff7812 */ /* 0x000fe4000782c0ff */
[----:B------:R-:W-:Y:S02]  /*13100*/  ISETP.GE.AND P0, PT, R18, c[0x0][0x164], PT ;  /* 0x0000590012007a0c */ /* 0x000fe40003f06270 */
[----:B------:R-:W-:-:S11]  /*13110*/  SEL R107, RZ, 0x1, P1 ;  /* 0x00000001ff6b7807 */ /* 0x000fd60000800000 */
[----:B01----:R-:W-:Y:S01]  /*13120*/  @P0 CALL.REL.NOINC `(.L_x_13431) ;  /* 0x0000001000000944 */ /* 0x003fe20003c00000 */
[----:B------:R-:W-:Y:S05]  /*13130*/  BRA `(.L_x_13432) ;  /* 0xfffedbf000007947 */ /* 0x000fea000383ffff */
.L_x_13431:
[----:B------:R-:W-:Y:S05]  /*13140*/  EXIT ;  /* 0x000000000000794d */ /* 0x000fea0003800000 */
.L_x_13423:
[----:B------:R-:W-:Y:S01]  /*13150*/  IMAD.MOV.U32 R118, RZ, RZ, 0x1 ;  /* 0x00000001ff767424 */ /* 0x000fe200078e00ff */
[----:B------:R-:W-:Y:S01]  /*13160*/  MOV R62, 0x131a0 ;  /* 0x000131a0003e7802 */ /* 0x000fe20000000f00 */
[----:B------:R-:W-:Y:S02]  /*13170*/  IMAD.MOV.U32 R119, RZ, RZ, 0x1f ;  /* 0x0000001fff777424 */ /* 0x000fe400078e00ff */
[----:B------:R-:W-:Y:S02]  /*13180*/  IMAD.MOV.U32 R116, RZ, RZ, -0x1 ;  /* 0xffffffffff747424 */ /* 0x000fe400078e00ff */
[----:B------:R-:W-:Y:S05]  /*13190*/  CALL.REL.NOINC `($__internal_54_$__cuda_sm70_shflsync_bfly_p) ;  /* 0x000006c000007944 */ /* 0x000fea0003c00000 */
[----:B01----:R-:W-:Y:S05]  /*131a0*/  BRA `(.L_x_13433) ;  /* 0xfffff01000007947 */ /* 0x003fea000383ffff */
.L_x_13424:
[----:B------:R-:W-:Y:S01]  /*131b0*/  IMAD.MOV.U32 R118, RZ, RZ, 0x2 ;  /* 0x00000002ff767424 */ /* 0x000fe200078e00ff */
[----:B------:R-:W-:Y:S01]  /*131c0*/  MOV R119, 0x1f ;  /* 0x0000001f00777802 */ /* 0x000fe20000000f00 */
[----:B------:R-:W-:Y:S01]  /*131d0*/  IMAD.MOV.U32 R116, RZ, RZ, -0x1 ;  /* 0xffffffffff747424 */ /* 0x000fe200078e00ff */
[----:B------:R-:W-:Y:S02]  /*131e0*/  MOV R62, 0x13200 ;  /* 0x00013200003e7802 */ /* 0x000fe40000000f00 */
[----:B------:R-:W-:Y:S05]  /*131f0*/  CALL.REL.NOINC `($__internal_54_$__cuda_sm70_shflsync_bfly_p) ;  /* 0x0000066000007944 */ /* 0x000fea0003c00000 */
[----:B01----:R-:W-:Y:S01]  /*13200*/  FADD.FTZ R61, R61, R116 ;  /* 0x000000743d3d7221 */ /* 0x003fe20000010000 */
[----:B------:R-:W-:Y:S01]  /*13210*/  MOV R62, 0x13260 ;  /* 0x00013260003e7802 */ /* 0x000fe20000000f00 */
[----:B------:R-:W-:Y:S02]  /*13220*/  IMAD.MOV.U32 R118, RZ, RZ, 0x4 ;  /* 0x00000004ff767424 */ /* 0x000fe400078e00ff */
[----:B------:R-:W-:-:S02]  /*13230*/  IMAD.MOV.U32 R119, RZ, RZ, 0x1f ;  /* 0x0000001fff777424 */ /* 0x000fc400078e00ff */
[----:B------:R-:W-:Y:S02]  /*13240*/  IMAD.MOV.U32 R116, RZ, RZ, -0x1 ;  /* 0xffffffffff747424 */ /* 0x000fe400078e00ff */
[----:B------:R-:W-:Y:S05]  /*13250*/  CALL.REL.NOINC `($__internal_54_$__cuda_sm70_shflsync_bfly_p) ;  /* 0x0000060000007944 */ /* 0x000fea0003c00000 */
[----:B0-----:R-:W-:Y:S01]  /*13260*/  HFMA2.MMA R119, -RZ, RZ, 0, 1.847743988037109375e-06 ;  /* 0x0000001fff777435 */ /* 0x001fe200000001ff */
[----:B-1----:R-:W-:Y:S01]  /*13270*/  FADD.FTZ R61, R61, R116 ;  /* 0x000000743d3d7221 */ /* 0x002fe20000010000 */
[----:B------:R-:W-:Y:S01]  /*13280*/  MOV R62, 0x132c0 ;  /* 0x000132c0003e7802 */ /* 0x000fe20000000f00 */
[----:B------:R-:W-:Y:S02]  /*13290*/  IMAD.MOV.U32 R118, RZ, RZ, 0x8 ;  /* 0x00000008ff767424 */ /* 0x000fe400078e00ff */
[----:B------:R-:W-:Y:S02]  /*132a0*/  IMAD.MOV.U32 R116, RZ, RZ, -0x1 ;  /* 0xffffffffff747424 */ /* 0x000fe400078e00ff */
[----:B------:R-:W-:Y:S05]  /*132b0*/  CALL.REL.NOINC `($__internal_54_$__cuda_sm70_shflsync_bfly_p) ;  /* 0x000005a000007944 */ /* 0x000fea0003c00000 */
[----:B01----:R-:W-:Y:S01]  /*132c0*/  FADD.FTZ R61, R61, R116 ;  /* 0x000000743d3d7221 */ /* 0x003fe20000010000 */
[----:B------:R-:W-:Y:S01]  /*132d0*/  MOV R62, 0x13320 ;  /* 0x00013320003e7802 */ /* 0x000fe20000000f00 */
[----:B------:R-:W-:Y:S02]  /*132e0*/  IMAD.MOV.U32 R118, RZ, RZ, 0x10 ;  /* 0x00000010ff767424 */ /* 0x000fe400078e00ff */
[----:B------:R-:W-:Y:S02]  /*132f0*/  IMAD.MOV.U32 R119, RZ, RZ, 0x1f ;  /* 0x0000001fff777424 */ /* 0x000fe400078e00ff */
[----:B------:R-:W-:-:S02]  /*13300*/  IMAD.MOV.U32 R116, RZ, RZ, -0x1 ;  /* 0xffffffffff747424 */ /* 0x000fc400078e00ff */
[----:B------:R-:W-:Y:S05]  /*13310*/  CALL.REL.NOINC `($__internal_54_$__cuda_sm70_shflsync_bfly_p) ;  /* 0x0000054000007944 */ /* 0x000fea0003c00000 */
[----:B-1----:R-:W-:Y:S01]  /*13320*/  FADD.FTZ R60, R61, R116 ;  /* 0x000000743d3c7221 */ /* 0x002fe20000010000 */
[----:B------:R-:W-:Y:S01]  /*13330*/  ISETP.NE.AND P0, PT, R64, RZ, PT ;  /* 0x000000ff4000720c */ /* 0x000fe20003f05270 */
[----:B0-----:R-:W-:Y:S01]  /*13340*/  IMAD.MOV.U32 R118, RZ, RZ, 0x1 ;  /* 0x00000001ff767424 */ /* 0x001fe200078e00ff */
        /* <DEDUP_REMOVED lines=53> */
[----:B------:R-:W-:Y:S05]  /*136a0*/  CALL.REL.NOINC `($__internal_54_$__cuda_sm70_shflsync_bfly_p) ;  /* 0x000001b000007944 */ /* 0x000fea0003c00000 */
[----:B01----:R-:W-:Y:S01]  /*136b0*/  FADD.FTZ R61, R61, R116 ;  /* 0x000000743d3d7221 */ /* 0x003fe20000010000 */
[----:B------:R-:W-:Y:S01]  /*136c0*/  MOV R62, 0x13710 ;  /* 0x00013710003e7802 */ /* 0x000fe20000000f00 */
[----:B------:R-:W-:Y:S02]  /*136d0*/  IMAD.MOV.U32 R118, RZ, RZ, 0x2 ;  /* 0x00000002ff767424 */ /* 0x000fe400078e00ff */
[----:B------:R-:W-:Y:S02]  /*136e0*/  IMAD.MOV.U32 R119, RZ, RZ, 0x1f ;  /* 0x0000001fff777424 */ /* 0x000fe400078e00ff */
[----:B------:R-:W-:Y:S02]  /*136f0*/  IMAD.MOV.U32 R116, RZ, RZ, -0x1 ;  /* 0xffffffffff747424 */ /* 0x000fe400078e00ff */
[----:B------:R-:W-:Y:S05]  /*13700*/  CALL.REL.NOINC `($__internal_54_$__cuda_sm70_shflsync_bfly_p) ;  /* 0x0000015000007944 */ /* 0x000fea0003c00000 */
[----:B0-----:R-:W-:Y:S01]  /*13710*/  HFMA2.MMA R119, -RZ, RZ, 0, 1.847743988037109375e-06 ;  /* 0x0000001fff777435 */ /* 0x001fe200000001ff */
[----:B-1----:R-:W-:Y:S01]  /*13720*/  FADD.FTZ R61, R61, R116 ;  /* 0x000000743d3d7221 */ /* 0x002fe20000010000 */
[----:B------:R-:W-:Y:S01]  /*13730*/  MOV R62, 0x13770 ;  /* 0x00013770003e7802 */ /* 0x000fe20000000f00 */
[----:B------:R-:W-:-:S02]  /*13740*/  IMAD.MOV.U32 R118, RZ, RZ, 0x4 ;  /* 0x00000004ff767424 */ /* 0x000fc400078e00ff */
[----:B------:R-:W-:Y:S02]  /*13750*/  IMAD.MOV.U32 R116, RZ, RZ, -0x1 ;  /* 0xffffffffff747424 */ /* 0x000fe400078e00ff */
[----:B------:R-:W-:Y:S05]  /*13760*/  CALL.REL.NOINC `($__internal_54_$__cuda_sm70_shflsync_bfly_p) ;  /* 0x000000f000007944 */ /* 0x000fea0003c00000 */
[----:B01----:R-:W-:Y:S01]  /*13770*/  FADD.FTZ R61, R61, R116 ;  /* 0x000000743d3d7221 */ /* 0x003fe20000010000 */
[----:B------:R-:W-:Y:S01]  /*13780*/  MOV R62, 0x137d0 ;  /* 0x000137d0003e7802 */ /* 0x000fe20000000f00 */
[----:B------:R-:W-:Y:S02]  /*13790*/  IMAD.MOV.U32 R118, RZ, RZ, 0x8 ;  /* 0x00000008ff767424 */ /* 0x000fe400078e00ff */
[----:B------:R-:W-:Y:S02]  /*137a0*/  IMAD.MOV.U32 R119, RZ, RZ, 0x1f ;  /* 0x0000001fff777424 */ /* 0x000fe400078e00ff */
[----:B------:R-:W-:Y:S02]  /*137b0*/  IMAD.MOV.U32 R116, RZ, RZ, -0x1 ;  /* 0xffffffffff747424 */ /* 0x000fe400078e00ff */
[----:B------:R-:W-:Y:S05]  /*137c0*/  CALL.REL.NOINC `($__internal_54_$__cuda_sm70_shflsync_bfly_p) ;  /* 0x0000009000007944 */ /* 0x000fea0003c00000 */
[----:B-1----:R-:W-:Y:S01]  /*137d0*/  FADD.FTZ R120, R61, R116 ;  /* 0x000000743d787221 */ /* 0x002fe20000010000 */
[----:B0-----:R-:W-:Y:S01]  /*137e0*/  MOV R119, 0x1f ;  /* 0x0000001f00777802 */ /* 0x001fe20000000f00 */
[----:B------:R-:W-:Y:S01]  /*137f0*/  IMAD.MOV.U32 R118, RZ, RZ, 0x10 ;  /* 0x00000010ff767424 */ /* 0x000fe200078e00ff */
[----:B------:R-:W-:Y:S01]  /*13800*/  MOV R62, 0x13840 ;  /* 0x00013840003e7802 */ /* 0x000fe20000000f00 */
[----:B------:R-:W-:-:S02]  /*13810*/  IMAD.MOV.U32 R116, RZ, RZ, -0x1 ;  /* 0xffffffffff747424 */ /* 0x000fc400078e00ff */
[----:B------:R-:W-:Y:S02]  /*13820*/  IMAD.MOV.U32 R61, RZ, RZ, R120 ;  /* 0x000000ffff3d7224 */ /* 0x000fe400078e0078 */
[----:B------:R-:W-:Y:S05]  /*13830*/  CALL.REL.NOINC `($__internal_54_$__cuda_sm70_shflsync_bfly_p) ;  /* 0x0000002000007944 */ /* 0x000fea0003c00000 */
[----:B01----:R-:W-:Y:S01]  /*13840*/  IMAD.MOV.U32 R119, RZ, RZ, R116 ;  /* 0x000000ffff777224 */ /* 0x003fe200078e0074 */
[----:B------:R-:W-:Y:S05]  /*13850*/  BRA `(.L_x_13434) ;  /* 0xffffedc000007947 */ /* 0x000fea000383ffff */
        .weak           $__internal_54_$__cuda_sm70_shflsync_bfly_p
        .type           $__internal_54_$__cuda_sm70_shflsync_bfly_p,@function
        .size           $__internal_54_$__cuda_sm70_shflsync_bfly_p,(.L_x_20034 - $__internal_54_$__cuda_sm70_shflsync_bfly_p)
$__internal_54_$__cuda_sm70_shflsync_bfly_p:
[----:B------:R-:W-:Y:S01]  /*13860*/  IMAD.MOV.U32 R63, RZ, RZ, 0x0 ;  /* 0x00000000ff3f7424 */ /* 0x000fe200078e00ff */
[----:B------:R-:W-:Y:S04]  /*13870*/  WARPSYNC R116 ;  /* 0x0000007400007348 */ /* 0x000fe80003800000 */
[----:B------:R0:W1:Y:S01]  /*13880*/  SHFL.BFLY PT, R116, R61, R118, R119 ;  /* 0x0c0000763d747389 */ /* 0x00006200000e0077 */
[----:B------:R-:W-:Y:S05]  /*13890*/  RET.REL.NODEC R62 `(_ZN10layer_norm31ln_parallel_residual_fwd_kernelINS_13Kernel_traitsI6__halfS2_fS2_fjLj3072ELj1ELj1ELj4ELj16ENS_18Kernel_traits_baseILj3072ES2_S2_fS2_fjLj128EEEEELb1ELb1ELb0EEEvNS_9FwdParamsE) ;  /* 0xfffec7603e007950 */ /* 0x000fea0003c3ffff */
.L_x_13435:
        /* <DEDUP_REMOVED lines=14> */
.L_x_20034:


//--------------------- .text._ZN10layer_norm31ln_parallel_residual_fwd_kernelINS_13Kernel_traitsI6__halfS2_fS2_fjLj3072ELj1ELj1ELj4ELj16ENS_18Kernel_traits_baseILj3072ES2_S2_fS2_fjLj128EEEEELb1ELb1ELb1EEEvNS_9FwdParamsE --------------------------
	.section	.text._ZN10layer_norm31ln_parallel_residual_fwd_kernelINS_13Kernel_traitsI6__halfS2_fS2_fjLj3072ELj1ELj1ELj4ELj16ENS_18Kernel_traits_baseILj3072ES2_S2_fS2_fjLj128EEEEELb1ELb1ELb1EEEvNS_9FwdParamsE,"ax",@progbits
	.sectioninfo	@"SHI_REGISTERS=127"
	.align	128
        .global         _ZN10layer_norm31ln_parallel_residual_fwd_kernelINS_13Kernel_traitsI6__halfS2_fS2_fjLj3072ELj1ELj1ELj4ELj16ENS_18Kernel_traits_baseILj3072ES2_S2_fS2_fjLj128EEEEELb1ELb1ELb1EEEvNS_9FwdParamsE
        .type           _ZN10layer_norm31ln_parallel_residual_fwd_kernelINS_13Kernel_traitsI6__halfS2_fS2_fjLj3072ELj1ELj1ELj4ELj16ENS_18Kernel_traits_baseILj3072ES2_S2_fS2_fjLj128EEEEELb1ELb1ELb1EEEvNS_9FwdParamsE,@function
        .size           _ZN10layer_norm31ln_parallel_residual_fwd_kernelINS_13Kernel_traitsI6__halfS2_fS2_fjLj3072ELj1ELj1ELj4ELj16ENS_18Kernel_traits_baseILj3072ES2_S2_fS2_fjLj128EEEEELb1ELb1ELb1EEEvNS_9FwdParamsE,(.L_x_20035 - _ZN10layer_norm31ln_parallel_residual_fwd_kernelINS_13Kernel_traitsI6__halfS2_fS2_fjLj3072ELj1ELj1ELj4ELj16ENS_18Kernel_traits_baseILj3072ES2_S2_fS2_fjLj128EEEEELb1ELb1ELb1EEEvNS_9FwdParamsE)
        .other          _ZN10layer_norm31ln_parallel_residual_fwd_kernelINS_13Kernel_traitsI6__halfS2_fS2_fjLj3072ELj1ELj1ELj4ELj16ENS_18Kernel_traits_baseILj3072ES2_S2_fS2_fjLj128EEEEELb1ELb1ELb1EEEvNS_9FwdParamsE,@"STO_CUDA_ENTRY STV_DEFAULT"
_ZN10layer_norm31ln_parallel_residual_fwd_kernelINS_13Kernel_traitsI6__halfS2_fS2_fjLj3072ELj1ELj1ELj4ELj16ENS_18Kernel_traits_baseILj3072ES2_S2_fS2_fjLj128EEEEELb1ELb1ELb1EEEvNS_9FwdParamsE:
.text._ZN10layer_norm31ln_parallel_residual_fwd_kernelINS_13Kernel_traitsI6__halfS2_fS2_fjLj3072ELj1ELj1ELj4ELj16ENS_18Kernel_traits_baseILj3072ES2_S2_fS2_fjLj128EEEEELb1ELb1ELb1EEEvNS_9FwdParamsE:
        /* <DEDUP_REMOVED lines=17> */
[----:B------:R-:W-:Y:S01]  /*0110*/  LEA.HI R78, R79, R78, RZ, 0x19 ;  /* 0x0000004e4f4e7211 */ /* 0x000fe200078fc8ff */
        /* <DEDUP_REMOVED lines=43> */
[----:B------:R-:W-:Y:S01]  /*03d0*/  IMAD.WIDE.U32 R12, R13, -0x2daee0ad, RZ ;  /* 0xd2511f530d0c7825 */ /* 0x000fe200078e00ff */
[----:B------:R-:W-:Y:S01]  /*03e0*/  UIADD3 UR21, UR4, 0x5384540f, URZ ;  /* 0x5384540f04157890 */ /* 0x000fe2000fffe03f */
[----:B------:R-:W-:Y:S01]  /*03f0*/  ISETP.GE.AND P1, PT, R78, c[0x0][0x164], PT ;  /* 0x000059004e007a0c */ /* 0x000fe20003f26270 */
[----:B------:R-:W-:Y:S01]  /*0400*/  UIADD3 UR22, UR5, 0x1fd5c5a3, URZ ;  /* 0x1fd5c5a305167890 */ /* 0x000fe2000fffe03f */
[----:B------:R-:W-:Y:S01]  /*0410*/  IMAD.WIDE.U32 R14, R14, -0x326172a9, RZ ;  /* 0xcd9e8d570e0e7825 */ /* 0x000fe200078e00ff */
[----:B------:R-:W-:Y:S01]  /*0420*/  LOP3.LUT R19, R13, UR18, R16, 0x96, !PT ;  /* 0x000000120d137c12 */ /* 0x000fe2000f8e9610 */
[----:B------:R0:W5:Y:S03]  /*0430*/  @P0 LDG.E.128 R8, [R2.64] ;  /* 0x0000000602080981 */ /* 0x000166000c1e1d00 */
[----:B------:R-:W-:Y:S01]  /*0440*/  LOP3.LUT R16, R15, UR17, R18, 0x96, !PT ;  /* 0x000000110f107c12 */ /* 0x000fe2000f8e9612 */
[----:B------:R-:W-:Y:S01]  /*0450*/  IMAD.WIDE.U32 R18, R19, -0x326172a9, RZ ;  /* 0xcd9e8d5713127825 */ /* 0x000fe200078e00ff */
[----:B------:R0:W5:Y:S03]  /*0460*/  @P0 LDG.E.128 R4, [R2.64+0x800] ;  /* 0x0008000602040981 */ /* 0x000166000c1e1d00 */
[----:B------:R-:W-:Y:S01]  /*0470*/  IMAD.WIDE.U32 R16, R16, -0x2daee0ad, RZ ;  /* 0xd2511f5310107825 */ /* 0x000fe200078e00ff */
[----:B------:R-:W-:Y:S01]  /*0480*/  LOP3.LUT R13, R19, UR19, R14, 0x96, !PT ;  /* 0x00000013130d7c12 */ /* 0x000fe2000f8e960e */
[----:B------:R0:W5:Y:S01]  /*0490*/  @P0 LDG.E.128 R20, [R2.64+0x1000] ;  /* 0x0010000602140981 */ /* 0x000162000c1e1d00 */
[----:B------:R-:W-:-:S02]  /*04a0*/  UIADD3 UR23, UR4, -0xe443238, URZ ;  /* 0xf1bbcdc804177890 */ /* 0x000fc4000fffe03f */
[----:B------:R-:W-:Y:S01]  /*04b0*/  LOP3.LUT R14, R17, UR20, R12, 0x96, !PT ;  /* 0x00000014110e7c12 */ /* 0x000fe2000f8e960c */
[----:B------:R-:W-:Y:S01]  /*04c0*/  IMAD.WIDE.U32 R12, R13, -0x2daee0ad, RZ ;  /* 0xd2511f530d0c7825 */ /* 0x000fe200078e00ff */
[----:B------:R-:W-:-:S03]  /*04d0*/  UIADD3 UR24, UR5, -0x24c28bd8, URZ ;  /* 0xdb3d742805187890 */ /* 0x000fc6000fffe03f */
[----:B------:R-:W-:Y:S01]  /*04e0*/  IMAD.WIDE.U32 R14, R14, -0x326172a9, RZ ;  /* 0xcd9e8d570e0e7825 */ /* 0x000fe200078e00ff */
[----:B------:R-:W-:Y:S02]  /*04f0*/  LOP3.LUT R29, R13, UR22, R16, 0x96, !PT ;  /* 0x000000160d1d7c12 */ /* 0x000fe4000f8e9610 */
[----:B0-----:R-:W-:Y:S02]  /*0500*/  IADD3 R2, P2, R25, c[0x0][0x1b0], RZ ;  /* 0x00006c0019027a10 */ /* 0x001fe40007f5e0ff */
[----:B------:R-:W-:Y:S01]  /*0510*/  LOP3.LUT R28, R15, UR21, R18, 0x96, !PT ;  /* 0x000000150f1c7c12 */ /* 0x000fe2000f8e9612 */
[----:B------:R-:W-:-:S04]  /*0520*/  IMAD.HI.U32 R15, R29, -0x326172a9, RZ ;  /* 0xcd9e8d571d0f7827 */ /* 0x000fc800078e00ff */
[----:B------:R-:W-:Y:S01]  /*0530*/  IMAD.HI.U32 R13, R28, -0x2daee0ad, RZ ;  /* 0xd2511f531c0d7827 */ /* 0x000fe200078e00ff */
[----:B------:R-:W-:-:S03]  /*0540*/  LOP3.LUT R88, R15, UR23, R14, 0x96, !PT ;  /* 0x000000170f587c12 */ /* 0x000fc6000f8e960e */
[----:B------:R-:W-:Y:S01]  /*0550*/  IMAD.X R3, RZ, RZ, c[0x0][0x1b4], P2 ;  /* 0x00006d00ff037624 */ /* 0x000fe200010e06ff */
[----:B------:R-:W-:Y:S01]  /*0560*/  LOP3.LUT R86, R13, UR24, R12, 0x96, !PT ;  /* 0x000000180d567c12 */ /* 0x000fe2000f8e960c */
[----:B------:R-:W-:Y:S06]  /*0570*/  @P1 EXIT ;  /* 0x000000000000194d */ /* 0x000fec0003800000 */
[----:B-----5:R-:W-:Y:S01]  /*0580*/  @!P0 CS2R R20, SRZ ;  /* 0x0000000000148805 */ /* 0x020fe2000001ff00 */
[----:B------:R0:W5:Y:S01]  /*0590*/  LDG.E.128 R60, [R2.64] ;  /* 0x00000006023c7981 */ /* 0x000162000c1e1d00 */
[----:B------:R-:W-:Y:S01]  /*05a0*/  @!P0 CS2R R8, SRZ ;  /* 0x0000000000088805 */ /* 0x000fe2000001ff00 */
[----:B------:R-:W-:Y:S01]  /*05b0*/  @!P0 CS2R R10, SRZ ;  /* 0x00000000000a8805 */ /* 0x000fe2000001ff00 */
[----:B------:R-:W-:Y:S01]  /*05c0*/  @!P0 CS2R R4, SRZ ;  /* 0x0000000000048805 */ /* 0x000fe2000001ff00 */
[----:B------:R0:W5:Y:S01]  /*05d0*/  LDG.E.128 R56, [R2.64+0x800] ;  /* 0x0008000602387981 */ /* 0x000162000c1e1d00 */
[----:B------:R-:W-:Y:S01]  /*05e0*/  @!P0 CS2R R6, SRZ ;  /* 0x0000000000068805 */ /* 0x000fe2000001ff00 */
[----:B------:R-:W-:Y:S01]  /*05f0*/  UIADD3 UR25, UR4, -0x700cb87f, URZ ;  /* 0x8ff3478104197890 */ /* 0x000fe2000fffe03f */
[----:B------:R-:W-:Y:S01]  /*0600*/  @!P0 CS2R R22, SRZ ;  /* 0x0000000000168805 */ /* 0x000fe2000001ff00 */
[----:B------:R0:W5:Y:S01]  /*0610*/  LDG.E.128 R52, [R2.64+0x1000] ;  /* 0x0010000602347981 */ /* 0x000162000c1e1d00 */
[----:B------:R-:W-:Y:S01]  /*0620*/  UIADD3 UR26, UR5, -0x695add53, URZ ;  /* 0x96a522ad051a7890 */ /* 0x000fe2000fffe03f */
[--C-:B------:R-:W-:Y:S01]  /*0630*/  HADD2.F32 R13, -RZ, R20.reuse.H0_H0 ;  /* 0x20000014ff0d7230 */ /* 0x100fe20000004100 */
[----:B------:R-:W-:Y:S01]  /*0640*/  IMAD.HI.U32 R87, R86, -0x326172a9, RZ ;  /* 0xcd9e8d5756577827 */ /* 0x000fe200078e00ff */
[----:B------:R-:W-:Y:S01]  /*0650*/  HADD2.F32 R12, -RZ, R20.H1_H1 ;  /* 0x30000014ff0c7230 */ /* 0x000fe20000004100 */
[----:B------:R-:W-:Y:S01]  /*0660*/  LOP3.LUT R107, R0, 0x3, RZ, 0xc0, !PT ;  /* 0x00000003006b7812 */ /* 0x000fe200078ec0ff */
[--C-:B------:R-:W-:Y:S01]  /*0670*/  HADD2.F32 R77, -RZ, R8.reuse.H0_H0 ;  /* 0x20000008ff4d7230 */ /* 0x100fe20000004100 */
[----:B------:R-:W-:Y:S01]  /*0680*/  IMAD.WIDE.U32 R88, R88, -0x2daee0ad, RZ ;  /* 0xd2511f5358587825 */ /* 0x000fe200078e00ff */
[----:B------:R-:W-:Y:S01]  /*0690*/  HADD2.F32 R76, -RZ, R8.H1_H1 ;  /* 0x30000008ff4c7230 */ /* 0x000fe20000004100 */
[----:B------:R-:W-:Y:S01]  /*06a0*/  ULDC.U8 UR8, c[0x0][0x1f0] ;  /* 0x00007c0000087ab9 */ /* 0x000fe20000000000 */
[--C-:B------:R-:W-:Y:S01]  /*06b0*/  HADD2.F32 R75, -RZ, R9.reuse.H0_H0 ;  /* 0x20000009ff4b7230 */ /* 0x100fe20000004100 */
[----:B0-----:R-:W-:Y:S01]  /*06c0*/  IMAD R3, R28, -0x2daee0ad, RZ ;  /* 0xd2511f531c037824 */ /* 0x001fe200078e02ff */
[----:B------:R-:W-:Y:S01]  /*06d0*/  HADD2.F32 R74, -RZ, R9.H1_H1 ;  /* 0x30000009ff4a7230 */ /* 0x000fe20000004100 */
[----:B------:R-:W-:Y:S01]  /*06e0*/  IMAD R2, R29, -0x326172a9, RZ ;  /* 0xcd9e8d571d027824 */ /* 0x000fe200078e02ff */
[--C-:B------:R-:W-:Y:S01]  /*06f0*/  HADD2.F32 R73, -RZ, R10.reuse.H0_H0 ;  /* 0x2000000aff497230 */ /* 0x100fe20000004100 */
[----:B------:R-:W-:Y:S01]  /*0700*/  IMAD.MOV.U32 R20, RZ, RZ, 0x1 ;  /* 0x00000001ff147424 */ /* 0x000fe200078e00ff */
[----:B------:R-:W-:Y:S01]  /*0710*/  HADD2.F32 R72, -RZ, R10.H1_H1 ;  /* 0x3000000aff487230 */ /* 0x000fe20000004100 */
[----:B------:R-:W-:Y:S01]  /*0720*/  LOP3.LUT R89, R89, UR26, R3, 0x96, !PT ;  /* 0x0000001a59597c12 */ /* 0x000fe2000f8e9603 */
[--C-:B------:R-:W-:Y:S01]  /*0730*/  HADD2.F32 R71, -RZ, R11.reuse.H0_H0 ;  /* 0x2000000bff477230 */ /* 0x100fe20000004100 */
[----:B------:R-:W-:Y:S01]  /*0740*/  LOP3.LUT R87, R87, UR25, R2, 0x96, !PT ;  /* 0x0000001957577c12 */ /* 0x000fe2000f8e9602 */
[----:B------:R-:W-:Y:S01]  /*0750*/  HADD2.F32 R70, -RZ, R11.H1_H1 ;  /* 0x3000000bff467230 */ /* 0x000fe20000004100 */
[----:B------:R-:W-:Y:S01]  /*0760*/  MOV R3, R27 ;  /* 0x0000001b00037202 */ /* 0x000fe20000000f00 */
[--C-:B------:R-:W-:Y:S01]  /*0770*/  HADD2.F32 R69, -RZ, R4.reuse.H0_H0 ;  /* 0x20000004ff457230 */ /* 0x100fe20000004100 */
[----:B------:R-:W-:Y:S01]  /*0780*/  IMAD R86, R86, -0x326172a9, RZ ;  /* 0xcd9e8d5756567824 */ /* 0x000fe200078e02ff */
[----:B------:R-:W-:Y:S01]  /*0790*/  HADD2.F32 R68, -RZ, R4.H1_H1 ;  /* 0x30000004ff447230 */ /* 0x000fe20000004100 */
[----:B------:R-:W-:Y:S01]  /*07a0*/  IMAD.MOV.U32 R4, RZ, RZ, R26 ;  /* 0x000000ffff047224 */ /* 0x000fe200078e001a */
[--C-:B------:R-:W-:Y:S01]  /*07b0*/  HADD2.F32 R19, -RZ, R5.reuse.H0_H0 ;  /* 0x20000005ff137230 */ /* 0x100fe20000004100 */
[----:B------:R-:W-:Y:S01]  /*07c0*/  IMAD.MOV.U32 R2, RZ, RZ, RZ ;  /* 0x000000ffff027224 */ /* 0x000fe200078e00ff */
[----:B------:R-:W-:Y:S01]  /*07d0*/  HADD2.F32 R18, -RZ, R5.H1_H1 ;  /* 0x30000005ff127230 */ /* 0x000fe20000004100 */
[----:B------:R-:W-:Y:S01]  /*07e0*/  IMAD.MOV.U32 R5, RZ, RZ, R24 ;  /* 0x000000ffff057224 */ /* 0x000fe200078e0018 */
[--C-:B------:R-:W-:Y:S01]  /*07f0*/  HADD2.F32 R17, -RZ, R6.reuse.H0_H0 ;  /* 0x20000006ff117230 */ /* 0x100fe20000004100 */
[----:B------:R-:W-:Y:S01]  /*0800*/  PRMT R0, R20, 0x7610, R0 ;  /* 0x0000761014007816 */ /* 0x000fe20000000000 */
        /* <DEDUP_REMOVED lines=9> */
.L_x_13826:
        /* <DEDUP_REMOVED lines=31> */
.L_x_13437:
[----:B------:R-:W-:Y:S02]  /*0a90*/  IMAD.MOV.U32 R32, RZ, RZ, R86 ;  /* 0x000000ffff207224 */ /* 0x000fe400078e0056 */
.L_x_13438:
[----:B------:R-:W-:Y:S05]  /*0aa0*/  BSYNC B0 ;  /* 0x0000000000007941 */ /* 0x000fea0003800000 */
.L_x_13436:
        /* <DEDUP_REMOVED lines=16> */
.L_x_13442:
[----:B------:R-:W-:Y:S05]  /*0bb0*/  BSYNC B1 ;  /* 0x0000000000017941 */ /* 0x000fea0003800000 */
.L_x_13441:
        /* <DEDUP_REMOVED lines=42> */
.L_x_13440:
[----:B------:R-:W-:Y:S05]  /*0e60*/  BSYNC B0 ;  /* 0x0000000000007941 */ /* 0x000fea0003800000 */
.L_x_13439:
        /* <DEDUP_REMOVED lines=16> */
.L_x_13443:
        /* <DEDUP_REMOVED lines=12> */
.L_x_13446:
[----:B------:R-:W-:Y:S02]  /*1030*/  IMAD.MOV.U32 R31, RZ, RZ, R86 ;  /* 0x000000ffff1f7224 */ /* 0x000fe400078e0056 */
.L_x_13447:
[----:B------:R-:W-:Y:S05]  /*1040*/  BSYNC B0 ;  /* 0x0000000000007941 */ /* 0x000fea0003800000 */
.L_x_13445:
        /* <DEDUP_REMOVED lines=16> */
.L_x_13451:
[----:B------:R-:W-:Y:S05]  /*1150*/  BSYNC B1 ;  /* 0x0000000000017941 */ /* 0x000fea0003800000 */
.L_x_13450:
        /* <DEDUP_REMOVED lines=42> */
.L_x_13449:
[----:B------:R-:W-:Y:S05]  /*1400*/  BSYNC B0 ;  /* 0x0000000000007941 */ /* 0x000fea0003800000 */
.L_x_13448:
        /* <DEDUP_REMOVED lines=9> */
.L_x_13444:
        /* <DEDUP_REMOVED lines=12> */
.L_x_13453:
[----:B------:R-:W-:Y:S02]  /*1560*/  IMAD.MOV.U32 R31, RZ, RZ, R86 ;  /* 0x000000ffff1f7224 */ /* 0x000fe400078e0056 */
.L_x_13454:
[----:B------:R-:W-:Y:S05]  /*1570*/  BSYNC B0 ;  /* 0x0000000000007941 */ /* 0x000fea0003800000 */
.L_x_13452:
        /* <DEDUP_REMOVED lines=16> */
.L_x_13458:
[----:B------:R-:W-:Y:S05]  /*1680*/  BSYNC B1 ;  /* 0x0000000000017941 */ /* 0x000fea0003800000 */
.L_x_13457:
        /* <DEDUP_REMOVED lines=42> */
.L_x_13456:
[----:B------:R-:W-:Y:S05]  /*1930*/  BSYNC B0 ;  /* 0x0000000000007941 */ /* 0x000fea0003800000 */
.L_x_13455:
        /* <DEDUP_REMOVED lines=13> */
.L_x_13459:
        /* <DEDUP_REMOVED lines=12> */
.L_x_13462:
[----:B------:R-:W-:Y:S02]  /*1ad0*/  IMAD.MOV.U32 R20, RZ, RZ, R86 ;  /* 0x000000ffff147224 */ /* 0x000fe400078e0056 */
.L_x_13463:
[----:B------:R-:W-:Y:S05]  /*1ae0*/  BSYNC B0 ;  /* 0x0000000000007941 */ /* 0x000fea0003800000 */
.L_x_13461:
        /* <DEDUP_REMOVED lines=16> */
.L_x_13467:
[----:B------:R-:W-:Y:S05]  /*1bf0*/  BSYNC B1 ;  /* 0x0000000000017941 */ /* 0x000fea0003800000 */
.L_x_13466:
        /* <DEDUP_REMOVED lines=42> */
.L_x_13465:
[----:B------:R-:W-:Y:S05]  /*1ea0*/  BSYNC B0 ;  /* 0x0000000000007941 */ /* 0x000fea0003800000 */
.L_x_13464:
        /* <DEDUP_REMOVED lines=9> */
.L_x_13460:
        /* <DEDUP_REMOVED lines=12> */
.L_x_13469:
[----:B------:R-:W-:Y:S02]  /*2000*/  IMAD.MOV.U32 R20, RZ, RZ, R86 ;  /* 0x000000ffff147224 */ /* 0x000fe400078e0056 */
.L_x_13470:
[----:B------:R-:W-:Y:S05]  /*2010*/  BSYNC B0 ;  /* 0x0000000000007941 */ /* 0x000fea0003800000 */
.L_x_13468:
        /* <DEDUP_REMOVED lines=16> */
.L_x_13474:
[----:B------:R-:W-:Y:S05]  /*2120*/  BSYNC B1 ;  /* 0x0000000000017941 */ /* 0x000fea0003800000 */
.L_x_13473:
        /* <DEDUP_REMOVED lines=42> */
.L_x_13472:
[----:B------:R-:W-:Y:S05]  /*23d0*/  BSYNC B0 ;  /* 0x0000000000007941 */ /* 0x000fea0003800000 */
.L_x_13471:
        /* <DEDUP_REMOVED lines=13> */
.L_x_13475:
        /* <DEDUP_REMOVED lines=12> */
.L_x_13478:
[----:B------:R-:W-:Y:S02]  /*2570*/  IMAD.MOV.U32 R20, RZ, RZ, R86 ;  /* 0x000000ffff147224 */ /* 0x000fe400078e0056 */
.L_x_13479:
[----:B------:R-:W-:Y:S05]  /*2580*/  BSYNC B0 ;  /* 0x0000000000007941 */ /* 0x000fea0003800000 */
.L_x_13477:
        /* <DEDUP_REMOVED lines=16> */
.L_x_13483:
[----:B------:R-:W-:Y:S05]  /*2690*/  BSYNC B1 ;  /* 0x0000000000017941 */ /* 0x000fea0003800000 */
.L_x_13482:
        /* <DEDUP_REMOVED lines=42> */
.L_x_13481:
[----:B------:R-:W-:Y:S05]  /*2940*/  BSYNC B0 ;  /* 0x0000000000007941 */ /* 0x000fea0003800000 */
.L_x_13480:
        /* <DEDUP_REMOVED lines=9> */
.L_x_13476:
        /* <DEDUP_REMOVED lines=12> */
.L_x_13485:
[----:B------:R-:W-:Y:S02]  /*2aa0*/  IMAD.MOV.U32 R20, RZ, RZ, R86 ;  /* 0x000000ffff147224 */ /* 0x000fe400078e0056 */
.L_x_13486:
[----:B------:R-:W-:Y:S05]  /*2ab0*/  BSYNC B0 ;  /* 0x0000000000007941 */ /* 0x000fea0003800000 */
.L_x_13484:
        /* <DEDUP_REMOVED lines=16> */
.L_x_13490:
[----:B------:R-:W-:Y:S05]  /*2bc0*/  BSYNC B1 ;  /* 0x0000000000017941 */ /* 0x000fea0003800000 */
.L_x_13489:
        /* <DEDUP_REMOVED lines=42> */
.L_x_13488:
[----:B------:R-:W-:Y:S05]  /*2e70*/  BSYNC B0 ;  /* 0x0000000000007941 */ /* 0x000fea0003800000 */
.L_x_13487:
        /* <DEDUP_REMOVED lines=13> */
.L_x_13491:
        /* <DEDUP_REMOVED lines=12> */
.L_x_13494:
[----:B------:R-:W-:Y:S02]  /*3010*/  IMAD.MOV.U32 R32, RZ, RZ, R86 ;  /* 0x000000ffff207224 */ /* 0x000fe400078e0056 */
.L_x_13495:
[----:B------:R-:W-:Y:S05]  /*3020*/  BSYNC B0 ;  /* 0x0000000000007941 */ /* 0x000fea0003800000 */
.L_x_13493:
        /* <DEDUP_REMOVED lines=16> */
.L_x_13499:
[----:B------:R-:W-:Y:S05]  /*3130*/  BSYNC B1 ;  /* 0x0000000000017941 */ /* 0x000fea0003800000 */
.L_x_13498:
        /* <DEDUP_REMOVED lines=42> */
.L_x_13497:
[----:B------:R-:W-:Y:S05]  /*33e0*/  BSYNC B0 ;  /* 0x0000000000007941 */ /* 0x000fea0003800000 */
.L_x_13496:
        /* <DEDUP_REMOVED lines=9> */
.L_x_13492:
        /* <DEDUP_REMOVED lines=12> */
.L_x_13501:
[----:B------:R-:W-:Y:S02]  /*3540*/  IMAD.MOV.U32 R33, RZ, RZ, R86 ;  /* 0x000000ffff217224 */ /* 0x000fe400078e0056 */
.L_x_13502:
[----:B------:R-:W-:Y:S05]  /*3550*/  BSYNC B0 ;  /* 0x0000000000007941 */ /* 0x000fea0003800000 */
.L_x_13500:
        /* <DEDUP_REMOVED lines=16> */
.L_x_13506:
[----:B------:R-:W-:Y:S05]  /*3660*/  BSYNC B1 ;  /* 0x0000000000017941 */ /* 0x000fea0003800000 */
.L_x_13505:
        /* <DEDUP_REMOVED lines=42> */
.L_x_13504:
[----:B------:R-:W-:Y:S05]  /*3910*/  BSYNC B0 ;  /* 0x0000000000007941 */ /* 0x000fea0003800000 */
.L_x_13503:
        /* <DEDUP_REMOVED lines=12> */
.L_x_13507:
        /* <DEDUP_REMOVED lines=12> */
.L_x_13510:
[----:B------:R-:W-:Y:S02]  /*3aa0*/  IMAD.MOV.U32 R33, RZ, RZ, R86 ;  /* 0x000000ffff217224 */ /* 0x000fe400078e0056 */
.L_x_13511:
[----:B------:R-:W-:Y:S05]  /*3ab0*/  BSYNC B0 ;  /* 0x0000000000007941 */ /* 0x000fea0003800000 */
.L_x_13509:
        /* <DEDUP_REMOVED lines=16> */
.L_x_13515:
[----:B------:R-:W-:Y:S05]  /*3bc0*/  BSYNC B1 ;  /* 0x0000000000017941 */ /* 0x000fea0003800000 */
.L_x_13514:
        /* <DEDUP_REMOVED lines=42> */
.L_x_13513:
[----:B------:R-:W-:Y:S05]  /*3e70*/  BSYNC B0 ;  /* 0x0000000000007941 */ /* 0x000fea0003800000 */
.L_x_13512:
        /* <DEDUP_REMOVED lines=9> */
.L_x_13508:
        /* <DEDUP_REMOVED lines=12> */
.L_x_13517:
[----:B------:R-:W-:Y:S02]  /*3fd0*/  IMAD.MOV.U32 R34, RZ, RZ, R86 ;  /* 0x000000ffff227224 */ /* 0x000fe400078e0056 */
.L_x_13518:
[----:B------:R-:W-:Y:S05]  /*3fe0*/  BSYNC B0 ;  /* 0x0000000000007941 */ /* 0x000fea0003800000 */
.L_x_13516:
        /* <DEDUP_REMOVED lines=16> */
.L_x_13522:
[----:B------:R-:W-:Y:S05]  /*40f0*/  BSYNC B1 ;  /* 0x0000000000017941 */ /* 0x000fea0003800000 */
.L_x_13521:
        /* <DEDUP_REMOVED lines=42> */
.L_x_13520:
[----:B------:R-:W-:Y:S05]  /*43a0*/  BSYNC B0 ;  /* 0x0000000000007941 */ /* 0x000fea0003800000 */
.L_x_13519:
        /* <DEDUP_REMOVED lines=12> */
.L_x_13523:
        /* <DEDUP_REMOVED lines=12> */
.L_x_13526:
[----:B------:R-:W-:Y:S02]  /*4530*/  IMAD.MOV.U32 R22, RZ, RZ, R86 ;  /* 0x000000ffff167224 */ /* 0x000fe400078e0056 */
.L_x_13527:
[----:B------:R-:W-:Y:S05]  /*4540*/  BSYNC B0 ;  /* 0x0000000000007941 */ /* 0x000fea0003800000 */
.L_x_13525:
        /* <DEDUP_REMOVED lines=16> */
.L_x_13531:
[----:B------:R-:W-:Y:S05]  /*4650*/  BSYNC B1 ;  /* 0x0000000000017941 */ /* 0x000fea0003800000 */
.L_x_13530:
        /* <DEDUP_REMOVED lines=42> */
.L_x_13529:
[----:B------:R-:W-:Y:S05]  /*4900*/  BSYNC B0 ;  /* 0x0000000000007941 */ /* 0x000fea0003800000 */
.L_x_13528:
        /* <DEDUP_REMOVED lines=9> */
.L_x_13524:
        /* <DEDUP_REMOVED lines=12> */
.L_x_13533:
[----:B------:R-:W-:Y:S02]  /*4a60*/  IMAD.MOV.U32 R22, RZ, RZ, R86 ;  /* 0x000000ffff167224 */ /* 0x000fe400078e0056 */
.L_x_13534:
[----:B------:R-:W-:Y:S05]  /*4a70*/  BSYNC B0 ;  /* 0x0000000000007941 */ /* 0x000fea0003800000 */
.L_x_13532:
        /* <DEDUP_REMOVED lines=16> */
.L_x_13538:
[----:B------:R-:W-:Y:S05]  /*4b80*/  BSYNC B1 ;  /* 0x0000000000017941 */ /* 0x000fea0003800000 */
.L_x_13537:
        /* <DEDUP_REMOVED lines=42> */
.L_x_13536:
[----:B------:R-:W-:Y:S05]  /*4e30*/  BSYNC B0 ;  /* 0x0000000000007941 */ /* 0x000fea0003800000 */
.L_x_13535:
        /* <DEDUP_REMOVED lines=12> */
.L_x_13539:
        /* <DEDUP_REMOVED lines=12> */
.L_x_13542:
[----:B------:R-:W-:Y:S02]  /*4fc0*/  IMAD.MOV.U32 R22, RZ, RZ, R86 ;  /* 0x000000ffff167224 */ /* 0x000fe400078e0056 */
.L_x_13543:
[----:B------:R-:W-:Y:S05]  /*4fd0*/  BSYNC B0 ;  /* 0x0000000000007941 */ /* 0x000fea0003800000 */
.L_x_13541:
        /* <DEDUP_REMOVED lines=16> */
.L_x_13547:
[----:B------:R-:W-:Y:S05]  /*50e0*/  BSYNC B1 ;  /* 0x0000000000017941 */ /* 0x000fea0003800000 */
.L_x_13546:
        /* <DEDUP_REMOVED lines=42> */
.L_x_13545:
[----:B------:R-:W-:Y:S05]  /*5390*/  BSYNC B0 ;  /* 0x0000000000007941 */ /* 0x000fea0003800000 */
.L_x_13544:
        /* <DEDUP_REMOVED lines=9> */
.L_x_13540:
        /* <DEDUP_REMOVED lines=12> */
.L_x_13549:
[----:B------:R-:W-:Y:S02]  /*54f0*/  IMAD.MOV.U32 R22, RZ, RZ, R86 ;  /* 0x000000ffff167224 */ /* 0x000fe400078e0056 */
.L_x_13550:
[----:B------:R-:W-:Y:S05]  /*5500*/  BSYNC B0 ;  /* 0x0000000000007941 */ /* 0x000fea0003800000 */
.L_x_13548:
        /* <DEDUP_REMOVED lines=16> */
.L_x_13554:
[----:B------:R-:W-:Y:S05]  /*5610*/  BSYNC B1 ;  /* 0x0000000000017941 */ /* 0x000fea0003800000 */
.L_x_13553:
        /* <DEDUP_REMOVED lines=42> */
.L_x_13552:
[----:B------:R-:W-:Y:S05]  /*58c0*/  BSYNC B0 ;  /* 0x0000000000007941 */ /* 0x000fea0003800000 */
.L_x_13551:
        /* <DEDUP_REMOVED lines=12> */
.L_x_13555:
        /* <DEDUP_REMOVED lines=12> */
.L_x_13558:
[----:B------:R-:W-:Y:S02]  /*5a50*/  IMAD.MOV.U32 R28, RZ, RZ, R86 ;  /* 0x000000ffff1c7224 */ /* 0x000fe400078e0056 */
.L_x_13559:
[----:B------:R-:W-:Y:S05]  /*5a60*/  BSYNC B0 ;  /* 0x0000000000007941 */ /* 0x000fea0003800000 */
.L_x_13557:
        /* <DEDUP_REMOVED lines=18> */
.L_x_13563:
[----:B------:R-:W-:Y:S05]  /*5b90*/  BSYNC B1 ;  /* 0x0000000000017941 */ /* 0x000fea0003800000 */
.L_x_13562:
        /* <DEDUP_REMOVED lines=42> */
.L_x_13561:
[----:B------:R-:W-:Y:S05]  /*5e40*/  BSYNC B0 ;  /* 0x0000000000007941 */ /* 0x000fea0003800000 */
.L_x_13560:
        /* <DEDUP_REMOVED lines=9> */
.L_x_13556:
[----:B------:R-:W-:Y:S01]  /*5ee0*/  P2R R20, PR, RZ, 0x2 ;  /* 0x00000002ff147803 */ /* 0x000fe20000000000 */
[----:B------:R-:W-:Y:S01]  /*5ef0*/  HFMA2.MMA R100, -RZ, RZ, 0, 1.9073486328125e-06 ;  /* 0x00000020ff647435 */ /* 0x000fe200000001ff */
        /* <DEDUP_REMOVED lines=52> */
.L_x_13564:
        /* <DEDUP_REMOVED lines=16> */
.L_x_13566:
[----:B-1----:R-:W-:Y:S02]  /*6340*/  MOV R64, R86 ;  /* 0x0000005600407202 */ /* 0x002fe40000000f00 */
.L_x_13567:
[----:B------:R-:W-:Y:S05]  /*6350*/  BSYNC B0 ;  /* 0x0000000000007941 */ /* 0x000fea0003800000 */
.L_x_13565:
        /* <DEDUP_REMOVED lines=16> */
.L_x_13571:
[----:B------:R-:W-:Y:S05]  /*6460*/  BSYNC B1 ;  /* 0x0000000000017941 */ /* 0x000fea0003800000 */
.L_x_13570:
        /* <DEDUP_REMOVED lines=42> */
.L_x_13569:
[----:B------:R-:W-:Y:S05]  /*6710*/  BSYNC B0 ;  /* 0x0000000000007941 */ /* 0x000fea0003800000 */
.L_x_13568:
        /* <DEDUP_REMOVED lines=13> */
.L_x_13572:
        /* <DEDUP_REMOVED lines=12> */
.L_x_13575:
[----:B------:R-:W-:Y:S02]  /*68b0*/  IMAD.MOV.U32 R29, RZ, RZ, R86 ;  /* 0x000000ffff1d7224 */ /* 0x000fe400078e0056 */
.L_x_13576:
[----:B------:R-:W-:Y:S05]  /*68c0*/  BSYNC B0 ;  /* 0x0000000000007941 */ /* 0x000fea0003800000 */
.L_x_13574:
        /* <DEDUP_REMOVED lines=16> */
.L_x_13580:
[----:B------:R-:W-:Y:S05]  /*69d0*/  BSYNC B1 ;  /* 0x0000000000017941 */ /* 0x000fea0003800000 */
.L_x_13579:
        /* <DEDUP_REMOVED lines=42> */
.L_x_13578:
[----:B------:R-:W-:Y:S05]  /*6c80*/  BSYNC B0 ;  /* 0x0000000000007941 */ /* 0x000fea0003800000 */
.L_x_13577:
        /* <DEDUP_REMOVED lines=9> */
.L_x_13573:
        /* <DEDUP_REMOVED lines=12> */
.L_x_13582:
[----:B------:R-:W-:Y:S02]  /*6de0*/  MOV R66, R86 ;  /* 0x0000005600427202 */ /* 0x000fe40000000f00 */
.L_x_13583:
[----:B------:R-:W-:Y:S05]  /*6df0*/  BSYNC B0 ;  /* 0x0000000000007941 */ /* 0x000fea0003800000 */
.L_x_13581:
        /* <DEDUP_REMOVED lines=16> */
.L_x_13587:
[----:B------:R-:W-:Y:S05]  /*6f00*/  BSYNC B1 ;  /* 0x0000000000017941 */ /* 0x000fea0003800000 */
.L_x_13586:
        /* <DEDUP_REMOVED lines=42> */
.L_x_13585:
[----:B------:R-:W-:Y:S05]  /*71b0*/  BSYNC B0 ;  /* 0x0000000000007941 */ /* 0x000fea0003800000 */
.L_x_13584:
        /* <DEDUP_REMOVED lines=13> */
.L_x_13588:
        /* <DEDUP_REMOVED lines=12> */
.L_x_13591:
[----:B------:R-:W-:Y:S02]  /*7350*/  IMAD.MOV.U32 R20, RZ, RZ, R86 ;  /* 0x000000ffff147224 */ /* 0x000fe400078e0056 */
.L_x_13592:
[----:B------:R-:W-:Y:S05]  /*7360*/  BSYNC B0 ;  /* 0x0000000000007941 */ /* 0x000fea0003800000 */
.L_x_13590:
        /* <DEDUP_REMOVED lines=16> */
.L_x_13596:
[----:B------:R-:W-:Y:S05]  /*7470*/  BSYNC B1 ;  /* 0x0000000000017941 */ /* 0x000fea0003800000 */
.L_x_13595:
        /* <DEDUP_REMOVED lines=42> */
.L_x_13594:
[----:B------:R-:W-:Y:S05]  /*7720*/  BSYNC B0 ;  /* 0x0000000000007941 */ /* 0x000fea0003800000 */
.L_x_13593:
        /* <DEDUP_REMOVED lines=9> */
.L_x_13589:
        /* <DEDUP_REMOVED lines=12> */
.L_x_13598:
[----:B------:R-:W-:Y:S02]  /*7880*/  MOV R20, R86 ;  /* 0x0000005600147202 */ /* 0x000fe40000000f00 */
.L_x_13599:
[----:B------:R-:W-:Y:S05]  /*7890*/  BSYNC B0 ;  /* 0x0000000000007941 */ /* 0x000fea0003800000 */
.L_x_13597:
        /* <DEDUP_REMOVED lines=16> */
.L_x_13603:
[----:B------:R-:W-:Y:S05]  /*79a0*/  BSYNC B1 ;  /* 0x0000000000017941 */ /* 0x000fea0003800000 */
.L_x_13602:
        /* <DEDUP_REMOVED lines=42> */
.L_x_13601:
[----:B------:R-:W-:Y:S05]  /*7c50*/  BSYNC B0 ;  /* 0x0000000000007941 */ /* 0x000fea0003800000 */
.L_x_13600:
        /* <DEDUP_REMOVED lines=13> */
.L_x_13604:
        /* <DEDUP_REMOVED lines=12> */
.L_x_13607:
[----:B------:R-:W-:Y:S02]  /*7df0*/  IMAD.MOV.U32 R20, RZ, RZ, R86 ;  /* 0x000000ffff147224 */ /* 0x000fe400078e0056 */
.L_x_13608:
[----:B------:R-:W-:Y:S05]  /*7e00*/  BSYNC B0 ;  /* 0x0000000000007941 */ /* 0x000fea0003800000 */
.L_x_13606:
        /* <DEDUP_REMOVED lines=16> */
.L_x_13612:
[----:B------:R-:W-:Y:S05]  /*7f10*/  BSYNC B1 ;  /* 0x0000000000017941 */ /* 0x000fea0003800000 */
.L_x_13611:
        /* <DEDUP_REMOVED lines=42> */
.L_x_13610:
[----:B------:R-:W-:Y:S05]  /*81c0*/  BSYNC B0 ;  /* 0x0000000000007941 */ /* 0x000fea0003800000 */
.L_x_13609:
        /* <DEDUP_REMOVED lines=9> */
.L_x_13605:
        /* <DEDUP_REMOVED lines=12> */
.L_x_13614:
[----:B------:R-:W-:Y:S02]  /*8320*/  MOV R20, R86 ;  /* 0x0000005600147202 */ /* 0x000fe40000000f00 */
.L_x_13615:
[----:B------:R-:W-:Y:S05]  /*8330*/  BSYNC B0 ;  /* 0x0000000000007941 */ /* 0x000fea0003800000 */
.L_x_13613:
        /* <DEDUP_REMOVED lines=16> */
.L_x_13619:
[----:B------:R-:W-:Y:S05]  /*8440*/  BSYNC B1 ;  /* 0x0000000000017941 */ /* 0x000fea0003800000 */
.L_x_13618:
        /* <DEDUP_REMOVED lines=42> */
.L_x_13617:
[----:B------:R-:W-:Y:S05]  /*86f0*/  BSYNC B0 ;  /* 0x0000000000007941 */ /* 0x000fea0003800000 */
.L_x_13616:
        /* <DEDUP_REMOVED lines=13> */
.L_x_13620:
        /* <DEDUP_REMOVED lines=12> */
.L_x_13623:
[----:B------:R-:W-:Y:S02]  /*8890*/  IMAD.MOV.U32 R66, RZ, RZ, R86 ;  /* 0x000000ffff427224 */ /* 0x000fe400078e0056 */
.L_x_13624:
[----:B------:R-:W-:Y:S05]  /*88a0*/  BSYNC B0 ;  /* 0x0000000000007941 */ /* 0x000fea0003800000 */
.L_x_13622:
        /* <DEDUP_REMOVED lines=16> */
.L_x_13628:
[----:B------:R-:W-:Y:S05]  /*89b0*/  BSYNC B1 ;  /* 0x0000000000017941 */ /* 0x000fea0003800000 */
.L_x_13627:
        /* <DEDUP_REMOVED lines=42> */
.L_x_13626:
[----:B------:R-:W-:Y:S05]  /*8c60*/  BSYNC B0 ;  /* 0x0000000000007941 */ /* 0x000fea0003800000 */
.L_x_13625:
        /* <DEDUP_REMOVED lines=9> */
.L_x_13621:
        /* <DEDUP_REMOVED lines=12> */
.L_x_13630:
[----:B------:R-:W-:Y:S02]  /*8dc0*/  MOV R66, R86 ;  /* 0x0000005600427202 */ /* 0x000fe40000000f00 */
.L_x_13631:
[----:B------:R-:W-:Y:S05]  /*8dd0*/  BSYNC B0 ;  /* 0x0000000000007941 */ /* 0x000fea0003800000 */
.L_x_13629:
        /* <DEDUP_REMOVED lines=16> */
.L_x_13635:
[----:B------:R-:W-:Y:S05]  /*8ee0*/  BSYNC B1 ;  /* 0x0000000000017941 */ /* 0x000fea0003800000 */
.L_x_13634:
        /* <DEDUP_REMOVED lines=42> */
.L_x_13633:
[----:B------:R-:W-:Y:S05]  /*9190*/  BSYNC B0 ;  /* 0x0000000000007941 */ /* 0x000fea0003800000 */
.L_x_13632:
        /* <DEDUP_REMOVED lines=12> */
.L_x_13636:
        /* <DEDUP_REMOVED lines=12> */
.L_x_13639:
[----:B------:R-:W-:Y:S02]  /*9320*/  IMAD.MOV.U32 R25, RZ, RZ, R86 ;  /* 0x000000ffff197224 */ /* 0x000fe400078e0056 */
.L_x_13640:
[----:B------:R-:W-:Y:S05]  /*9330*/  BSYNC B0 ;  /* 0x0000000000007941 */ /* 0x000fea0003800000 */
.L_x_13638:
        /* <DEDUP_REMOVED lines=16> */
.L_x_13644:
[----:B------:R-:W-:Y:S05]  /*9440*/  BSYNC B1 ;  /* 0x0000000000017941 */ /* 0x000fea0003800000 */
.L_x_13643:
        /* <DEDUP_REMOVED lines=42> */
.L_x_13642:
[----:B------:R-:W-:Y:S05]  /*96f0*/  BSYNC B0 ;  /* 0x0000000000007941 */ /* 0x000fea0003800000 */
.L_x_13641:
        /* <DEDUP_REMOVED lines=9> */
.L_x_13637:
        /* <DEDUP_REMOVED lines=12> */
.L_x_13646:
[----:B------:R-:W-:Y:S02]  /*9850*/  MOV R82, R86 ;  /* 0x0000005600527202 */ /* 0x000fe40000000f00 */
.L_x_13647:
[----:B------:R-:W-:Y:S05]  /*9860*/  BSYNC B0 ;  /* 0x0000000000007941 */ /* 0x000fea0003800000 */
.L_x_13645:
        /* <DEDUP_REMOVED lines=16> */
.L_x_13651:
[----:B------:R-:W-:Y:S05]  /*9970*/  BSYNC B1 ;  /* 0x0000000000017941 */ /* 0x000fea0003800000 */
.L_x_13650:
        /* <DEDUP_REMOVED lines=42> */
.L_x_13649:
[----:B------:R-:W-:Y:S05]  /*9c20*/  BSYNC B0 ;  /* 0x0000000000007941 */ /* 0x000fea0003800000 */
.L_x_13648:
        /* <DEDUP_REMOVED lines=12> */
.L_x_13652:
        /* <DEDUP_REMOVED lines=12> */
.L_x_13655:
[----:B------:R-:W-:Y:S02]  /*9db0*/  IMAD.MOV.U32 R22, RZ, RZ, R86 ;  /* 0x000000ffff167224 */ /* 0x000fe400078e0056 */
.L_x_13656:
[----:B------:R-:W-:Y:S05]  /*9dc0*/  BSYNC B0 ;  /* 0x0000000000007941 */ /* 0x000fea0003800000 */
.L_x_13654:
        /* <DEDUP_REMOVED lines=16> */
.L_x_13660:
[----:B------:R-:W-:Y:S05]  /*9ed0*/  BSYNC B1 ;  /* 0x0000000000017941 */ /* 0x000fea0003800000 */
.L_x_13659:
        /* <DEDUP_REMOVED lines=42> */
.L_x_13658:
[----:B------:R-:W-:Y:S05]  /*a180*/  BSYNC B0 ;  /* 0x0000000000007941 */ /* 0x000fea0003800000 */
.L_x_13657:
        /* <DEDUP_REMOVED lines=9> */
.L_x_13653:
        /* <DEDUP_REMOVED lines=12> */
.L_x_13662:
[----:B------:R-:W-:Y:S02]  /*a2e0*/  MOV R22, R86 ;  /* 0x0000005600167202 */ /* 0x000fe40000000f00 */
.L_x_13663:
[----:B------:R-:W-:Y:S05]  /*a2f0*/  BSYNC B0 ;  /* 0x0000000000007941 */ /* 0x000fea0003800000 */
.L_x_13661:
        /* <DEDUP_REMOVED lines=16> */
.L_x_13667:
[----:B------:R-:W-:Y:S05]  /*a400*/  BSYNC B1 ;  /* 0x0000000000017941 */ /* 0x000fea0003800000 */
.L_x_13666:
        /* <DEDUP_REMOVED lines=42> */
.L_x_13665:
[----:B------:R-:W-:Y:S05]  /*a6b0*/  BSYNC B0 ;  /* 0x0000000000007941 */ /* 0x000fea0003800000 */
.L_x_13664:
        /* <DEDUP_REMOVED lines=12> */
.L_x_13668:
        /* <DEDUP_REMOVED lines=12> */
.L_x_13671:
[----:B------:R-:W-:Y:S02]  /*a840*/  IMAD.MOV.U32 R22, RZ, RZ, R86 ;  /* 0x000000ffff167224 */ /* 0x000fe400078e0056 */
.L_x_13672:
[----:B------:R-:W-:Y:S05]  /*a850*/  BSYNC B0 ;  /* 0x0000000000007941 */ /* 0x000fea0003800000 */
.L_x_13670:
        /* <DEDUP_REMOVED lines=16> */
.L_x_13676:
[----:B------:R-:W-:Y:S05]  /*a960*/  BSYNC B1 ;  /* 0x0000000000017941 */ /* 0x000fea0003800000 */
.L_x_13675:
        /* <DEDUP_REMOVED lines=42> */
.L_x_13674:
[----:B------:R-:W-:Y:S05]  /*ac10*/  BSYNC B0 ;  /* 0x0000000000007941 */ /* 0x000fea0003800000 */
.L_x_13673:
        /* <DEDUP_REMOVED lines=9> */
.L_x_13669:
        /* <DEDUP_REMOVED lines=12> */
.L_x_13678:
[----:B------:R-:W-:Y:S02]  /*ad70*/  MOV R22, R86 ;  /* 0x0000005600167202 */ /* 0x000fe40000000f00 */
.L_x_13679:
[----:B------:R-:W-:Y:S05]  /*ad80*/  BSYNC B0 ;  /* 0x0000000000007941 */ /* 0x000fea0003800000 */
.L_x_13677:
        /* <DEDUP_REMOVED lines=16> */
.L_x_13683:
[----:B------:R-:W-:Y:S05]  /*ae90*/  BSYNC B1 ;  /* 0x0000000000017941 */ /* 0x000fea0003800000 */
.L_x_13682:
        /* <DEDUP_REMOVED lines=42> */
.L_x_13681:
[----:B------:R-:W-:Y:S05]  /*b140*/  BSYNC B0 ;  /* 0x0000000000007941 */ /* 0x000fea0003800000 */
.L_x_13680:
        /* <DEDUP_REMOVED lines=12> */
.L_x_13684:
        /* <DEDUP_REMOVED lines=12> */
.L_x_13687:
[----:B------:R-:W-:Y:S02]  /*b2d0*/  IMAD.MOV.U32 R82, RZ, RZ, R86 ;  /* 0x000000ffff527224 */ /* 0x000fe400078e0056 */
.L_x_13688:
[----:B------:R-:W-:Y:S05]  /*b2e0*/  BSYNC B0 ;  /* 0x0000000000007941 */ /* 0x000fea0003800000 */
.L_x_13686:
        /* <DEDUP_REMOVED lines=18> */
.L_x_13692:
[----:B------:R-:W-:Y:S05]  /*b410*/  BSYNC B1 ;  /* 0x0000000000017941 */ /* 0x000fea0003800000 */
.L_x_13691:
        /* <DEDUP_REMOVED lines=42> */
.L_x_13690:
[----:B------:R-:W-:Y:S05]  /*b6c0*/  BSYNC B0 ;  /* 0x0000000000007941 */ /* 0x000fea0003800000 */
.L_x_13689:
        /* <DEDUP_REMOVED lines=9> */
.L_x_13685:
        /* <DEDUP_REMOVED lines=52> */
.L_x_13693:
        /* <DEDUP_REMOVED lines=16> */
.L_x_13695:
[----:B-1----:R-:W-:Y:S02]  /*bba0*/  IMAD.MOV.U32 R102, RZ, RZ, R86 ;  /* 0x000000ffff667224 */ /* 0x002fe400078e0056 */
.L_x_13696:
[----:B------:R-:W-:Y:S05]  /*bbb0*/  BSYNC B0 ;  /* 0x0000000000007941 */ /* 0x000fea0003800000 */
.L_x_13694:
        /* <DEDUP_REMOVED lines=16> */
.L_x_13700:
[----:B------:R-:W-:Y:S05]  /*bcc0*/  BSYNC B1 ;  /* 0x0000000000017941 */ /* 0x000fea0003800000 */
.L_x_13699:
        /* <DEDUP_REMOVED lines=42> */
.L_x_13698:
[----:B------:R-:W-:Y:S05]  /*bf70*/  BSYNC B0 ;  /* 0x0000000000007941 */ /* 0x000fea0003800000 */
.L_x_13697:
        /* <DEDUP_REMOVED lines=13> */
.L_x_13701:
        /* <DEDUP_REMOVED lines=12> */
.L_x_13704:
[----:B------:R-:W-:Y:S02]  /*c110*/  IMAD.MOV.U32 R21, RZ, RZ, R86 ;  /* 0x000000ffff157224 */ /* 0x000fe400078e0056 */
.L_x_13705:
[----:B------:R-:W-:Y:S05]  /*c120*/  BSYNC B0 ;  /* 0x0000000000007941 */ /* 0x000fea0003800000 */
.L_x_13703:
        /* <DEDUP_REMOVED lines=16> */
.L_x_13709:
[----:B------:R-:W-:Y:S05]  /*c230*/  BSYNC B1 ;  /* 0x0000000000017941 */ /* 0x000fea0003800000 */
.L_x_13708:
        /* <DEDUP_REMOVED lines=42> */
.L_x_13707:
[----:B------:R-:W-:Y:S05]  /*c4e0*/  BSYNC B0 ;  /* 0x0000000000007941 */ /* 0x000fea0003800000 */
.L_x_13706:
        /* <DEDUP_REMOVED lines=9> */
.L_x_13702:
        /* <DEDUP_REMOVED lines=12> */
.L_x_13711:
[----:B------:R-:W-:Y:S02]  /*c640*/  IMAD.MOV.U32 R103, RZ, RZ, R86 ;  /* 0x000000ffff677224 */ /* 0x000fe400078e0056 */
.L_x_13712:
[----:B------:R-:W-:Y:S05]  /*c650*/  BSYNC B0 ;  /* 0x0000000000007941 */ /* 0x000fea0003800000 */
.L_x_13710:
        /* <DEDUP_REMOVED lines=16> */
.L_x_13716:
[----:B------:R-:W-:Y:S05]  /*c760*/  BSYNC B1 ;  /* 0x0000000000017941 */ /* 0x000fea0003800000 */
.L_x_13715:
        /* <DEDUP_REMOVED lines=42> */
.L_x_13714:
[----:B------:R-:W-:Y:S05]  /*ca10*/  BSYNC B0 ;  /* 0x0000000000007941 */ /* 0x000fea0003800000 */
.L_x_13713:
        /* <DEDUP_REMOVED lines=13> */
.L_x_13717:
        /* <DEDUP_REMOVED lines=12> */
.L_x_13720:
[----:B------:R-:W-:Y:S02]  /*cbb0*/  IMAD.MOV.U32 R64, RZ, RZ, R86 ;  /* 0x000000ffff407224 */ /* 0x000fe400078e0056 */
.L_x_13721:
[----:B------:R-:W-:Y:S05]  /*cbc0*/  BSYNC B0 ;  /* 0x0000000000007941 */ /* 0x000fea0003800000 */
.L_x_13719:
        /* <DEDUP_REMOVED lines=16> */
.L_x_13725:
[----:B------:R-:W-:Y:S05]  /*ccd0*/  BSYNC B1 ;  /* 0x0000000000017941 */ /* 0x000fea0003800000 */
.L_x_13724:
        /* <DEDUP_REMOVED lines=42> */
.L_x_13723:
[----:B------:R-:W-:Y:S05]  /*cf80*/  BSYNC B0 ;  /* 0x0000000000007941 */ /* 0x000fea0003800000 */
.L_x_13722:
        /* <DEDUP_REMOVED lines=9> */
.L_x_13718:
        /* <DEDUP_REMOVED lines=12> */
.L_x_13727:
[----:B------:R-:W-:Y:S02]  /*d0e0*/  IMAD.MOV.U32 R64, RZ, RZ, R86 ;  /* 0x000000ffff407224 */ /* 0x000fe400078e0056 */
.L_x_13728:
[----:B------:R-:W-:Y:S05]  /*d0f0*/  BSYNC B0 ;  /* 0x0000000000007941 */ /* 0x000fea0003800000 */
.L_x_13726:
        /* <DEDUP_REMOVED lines=16> */
.L_x_13732:
[----:B------:R-:W-:Y:S05]  /*d200*/  BSYNC B1 ;  /* 0x0000000000017941 */ /* 0x000fea0003800000 */
.L_x_13731:
        /* <DEDUP_REMOVED lines=42> */
.L_x_13730:
[----:B------:R-:W-:Y:S05]  /*d4b0*/  BSYNC B0 ;  /* 0x0000000000007941 */ /* 0x000fea0003800000 */
.L_x_13729:
        /* <DEDUP_REMOVED lines=13> */
.L_x_13733:
        /* <DEDUP_REMOVED lines=12> */
.L_x_13736:
[----:B------:R-:W-:Y:S02]  /*d650*/  IMAD.MOV.U32 R23, RZ, RZ, R86 ;  /* 0x000000ffff177224 */ /* 0x000fe400078e0056 */
.L_x_13737:
[----:B------:R-:W-:Y:S05]  /*d660*/  BSYNC B0 ;  /* 0x0000000000007941 */ /* 0x000fea0003800000 */
.L_x_13735:
        /* <DEDUP_REMOVED lines=16> */
.L_x_13741:
[----:B------:R-:W-:Y:S05]  /*d770*/  BSYNC B1 ;  /* 0x0000000000017941 */ /* 0x000fea0003800000 */
.L_x_13740:
        /* <DEDUP_REMOVED lines=42> */
.L_x_13739:
[----:B------:R-:W-:Y:S05]  /*da20*/  BSYNC B0 ;  /* 0x0000000000007941 */ /* 0x000fea0003800000 */
.L_x_13738:
        /* <DEDUP_REMOVED lines=9> */
.L_x_13734:
        /* <DEDUP_REMOVED lines=12> */
.L_x_13743:
[----:B------:R-:W-:Y:S02]  /*db80*/  IMAD.MOV.U32 R64, RZ, RZ, R86 ;  /* 0x000000ffff407224 */ /* 0x000fe400078e0056 */
.L_x_13744:
[----:B------:R-:W-:Y:S05]  /*db90*/  BSYNC B0 ;  /* 0x0000000000007941 */ /* 0x000fea0003800000 */
.L_x_13742:
        /* <DEDUP_REMOVED lines=16> */
.L_x_13748:
[----:B------:R-:W-:Y:S05]  /*dca0*/  BSYNC B1 ;  /* 0x0000000000017941 */ /* 0x000fea0003800000 */
.L_x_13747:
        /* <DEDUP_REMOVED lines=42> */
.L_x_13746:
[----:B------:R-:W-:Y:S05]  /*df50*/  BSYNC B0 ;  /* 0x0000000000007941 */ /* 0x000fea0003800000 */
.L_x_13745:
        /* <DEDUP_REMOVED lines=13> */
.L_x_13749:
        /* <DEDUP_REMOVED lines=12> */
.L_x_13752:
[----:B------:R-:W-:Y:S02]  /*e0f0*/  IMAD.MOV.U32 R106, RZ, RZ, R86 ;  /* 0x000000ffff6a7224 */ /* 0x000fe400078e0056 */
.L_x_13753:
[----:B------:R-:W-:Y:S05]  /*e100*/  BSYNC B0 ;  /* 0x0000000000007941 */ /* 0x000fea0003800000 */
.L_x_13751:
        /* <DEDUP_REMOVED lines=16> */
.L_x_13757:
[----:B------:R-:W-:Y:S05]  /*e210*/  BSYNC B1 ;  /* 0x0000000000017941 */ /* 0x000fea0003800000 */
.L_x_13756:
        /* <DEDUP_REMOVED lines=42> */
.L_x_13755:
[----:B------:R-:W-:Y:S05]  /*e4c0*/  BSYNC B0 ;  /* 0x0000000000007941 */ /* 0x000fea0003800000 */
.L_x_13754:
        /* <DEDUP_REMOVED lines=9> */
.L_x_13750:
        /* <DEDUP_REMOVED lines=12> */
.L_x_13759:
[----:B------:R-:W-:Y:S02]  /*e620*/  IMAD.MOV.U32 R106, RZ, RZ, R86 ;  /* 0x000000ffff6a7224 */ /* 0x000fe400078e0056 */
.L_x_13760:
[----:B------:R-:W-:Y:S05]  /*e630*/  BSYNC B0 ;  /* 0x0000000000007941 */ /* 0x000fea0003800000 */
.L_x_13758:
        /* <DEDUP_REMOVED lines=16> */
.L_x_13764:
[----:B------:R-:W-:Y:S05]  /*e740*/  BSYNC B1 ;  /* 0x0000000000017941 */ /* 0x000fea0003800000 */
.L_x_13763:
        /* <DEDUP_REMOVED lines=42> */
.L_x_13762:
[----:B------:R-:W-:Y:S05]  /*e9f0*/  BSYNC B0 ;  /* 0x0000000000007941 */ /* 0x000fea0003800000 */
.L_x_13761:
        /* <DEDUP_REMOVED lines=12> */
.L_x_13765:
        /* <DEDUP_REMOVED lines=12> */
.L_x_13768:
[----:B------:R-:W-:Y:S02]  /*eb80*/  IMAD.MOV.U32 R65, RZ, RZ, R86 ;  /* 0x000000ffff417224 */ /* 0x000fe400078e0056 */
.L_x_13769:
[----:B------:R-:W-:Y:S05]  /*eb90*/  BSYNC B0 ;  /* 0x0000000000007941 */ /* 0x000fea0003800000 */
.L_x_13767:
        /* <DEDUP_REMOVED lines=16> */
.L_x_13773:
[----:B------:R-:W-:Y:S05]  /*eca0*/  BSYNC B1 ;  /* 0x0000000000017941 */ /* 0x000fea0003800000 */
.L_x_13772:
        /* <DEDUP_REMOVED lines=42> */
.L_x_13771:
[----:B------:R-:W-:Y:S05]  /*ef50*/  BSYNC B0 ;  /* 0x0000000000007941 */ /* 0x000fea0003800000 */
.L_x_13770:
        /* <DEDUP_REMOVED lines=9> */
.L_x_13766:
        /* <DEDUP_REMOVED lines=12> */
.L_x_13775:
[----:B------:R-:W-:Y:S02]  /*f0b0*/  IMAD.MOV.U32 R106, RZ, RZ, R86 ;  /* 0x000000ffff6a7224 */ /* 0x000fe400078e0056 */
.L_x_13776:
[----:B------:R-:W-:Y:S05]  /*f0c0*/  BSYNC B0 ;  /* 0x0000000000007941 */ /* 0x000fea0003800000 */
.L_x_13774:
        /* <DEDUP_REMOVED lines=16> */
.L_x_13780:
[----:B------:R-:W-:Y:S05]  /*f1d0*/  BSYNC B1 ;  /* 0x0000000000017941 */ /* 0x000fea0003800000 */
.L_x_13779:
        /* <DEDUP_REMOVED lines=42> */
.L_x_13778:
[----:B------:R-:W-:Y:S05]  /*f480*/  BSYNC B0 ;  /* 0x0000000000007941 */ /* 0x000fea0003800000 */
.L_x_13777:
        /* <DEDUP_REMOVED lines=12> */
.L_x_13781:
        /* <DEDUP_REMOVED lines=12> */
.L_x_13784:
[----:B------:R-:W-:Y:S02]  /*f610*/  IMAD.MOV.U32 R66, RZ, RZ, R86 ;  /* 0x000000ffff427224 */ /* 0x000fe400078e0056 */
.L_x_13785:
[----:B------:R-:W-:Y:S05]  /*f620*/  BSYNC B0 ;  /* 0x0000000000007941 */ /* 0x000fea0003800000 */
.L_x_13783:
        /* <DEDUP_REMOVED lines=16> */
.L_x_13789:
[----:B------:R-:W-:Y:S05]  /*f730*/  BSYNC B1 ;  /* 0x0000000000017941 */ /* 0x000fea0003800000 */
.L_x_13788:
        /* <DEDUP_REMOVED lines=42> */
.L_x_13787:
[----:B------:R-:W-:Y:S05]  /*f9e0*/  BSYNC B0 ;  /* 0x0000000000007941 */ /* 0x000fea0003800000 */
.L_x_13786:
        /* <DEDUP_REMOVED lines=9> */
.L_x_13782:
        /* <DEDUP_REMOVED lines=12> */
.L_x_13791:
[----:B------:R-:W-:Y:S02]  /*fb40*/  IMAD.MOV.U32 R106, RZ, RZ, R86 ;  /* 0x000000ffff6a7224 */ /* 0x000fe400078e0056 */
.L_x_13792:
[----:B------:R-:W-:Y:S05]  /*fb50*/  BSYNC B0 ;  /* 0x0000000000007941 */ /* 0x000fea0003800000 */
.L_x_13790:
        /* <DEDUP_REMOVED lines=16> */
.L_x_13796:
[----:B------:R-:W-:Y:S05]  /*fc60*/  BSYNC B1 ;  /* 0x0000000000017941 */ /* 0x000fea0003800000 */
.L_x_13795:
        /* <DEDUP_REMOVED lines=42> */
.L_x_13794:
[----:B------:R-:W-:Y:S05]  /*ff10*/  BSYNC B0 ;  /* 0x0000000000007941 */ /* 0x000fea0003800000 */
.L_x_13793:
        /* <DEDUP_REMOVED lines=12> */
.L_x_13797:
        /* <DEDUP_REMOVED lines=12> */
.L_x_13800:
[----:B------:R-:W-:Y:S02]  /*100a0*/  IMAD.MOV.U32 R106, RZ, RZ, R86 ;  /* 0x000000ffff6a7224 */ /* 0x000fe400078e0056 */
.L_x_13801:
[----:B------:R-:W-:Y:S05]  /*100b0*/  BSYNC B0 ;  /* 0x0000000000007941 */ /* 0x000fea0003800000 */
.L_x_13799:
        /* <DEDUP_REMOVED lines=16> */
.L_x_13805:
[----:B------:R-:W-:Y:S05]  /*101c0*/  BSYNC B1 ;  /* 0x0000000000017941 */ /* 0x000fea0003800000 */
.L_x_13804:
        /* <DEDUP_REMOVED lines=42> */
.L_x_13803:
[----:B------:R-:W-:Y:S05]  /*10470*/  BSYNC B0 ;  /* 0x0000000000007941 */ /* 0x000fea0003800000 */
.L_x_13802:
        /* <DEDUP_REMOVED lines=9> */
.L_x_13798:
        /* <DEDUP_REMOVED lines=12> */
.L_x_13807:
[----:B------:R-:W-:Y:S02]  /*105d0*/  IMAD.MOV.U32 R106, RZ, RZ, R86 ;  /* 0x000000ffff6a7224 */ /* 0x000fe400078e0056 */
.L_x_13808:
[----:B------:R-:W-:Y:S05]  /*105e0*/  BSYNC B0 ;  /* 0x0000000000007941 */ /* 0x000fea0003800000 */
.L_x_13806:
        /* <DEDUP_REMOVED lines=16> */
.L_x_13812:
[----:B------:R-:W-:Y:S05]  /*106f0*/  BSYNC B1 ;  /* 0x0000000000017941 */ /* 0x000fea0003800000 */
.L_x_13811:
        /* <DEDUP_REMOVED lines=42> */
.L_x_13810:
[----:B------:R-:W-:Y:S05]  /*109a0*/  BSYNC B0 ;  /* 0x0000000000007941 */ /* 0x000fea0003800000 */
.L_x_13809:
        /* <DEDUP_REMOVED lines=12> */
.L_x_13813:
        /* <DEDUP_REMOVED lines=12> */
.L_x_13816:
[----:B------:R-:W-:Y:S02]  /*10b30*/  IMAD.MOV.U32 R106, RZ, RZ, R86 ;  /* 0x000000ffff6a7224 */ /* 0x000fe400078e0056 */
.L_x_13817:
[----:B------:R-:W-:Y:S05]  /*10b40*/  BSYNC B0 ;  /* 0x0000000000007941 */ /* 0x000fea0003800000 */
.L_x_13815:
        /* <DEDUP_REMOVED lines=16> */
.L_x_13821:
[----:B------:R-:W-:Y:S05]  /*10c50*/  BSYNC B1 ;  /* 0x0000000000017941 */ /* 0x000fea0003800000 */
.L_x_13820:
        /* <DEDUP_REMOVED lines=42> */
.L_x_13819:
[----:B------:R-:W-:Y:S05]  /*10f00*/  BSYNC B0 ;  /* 0x0000000000007941 */ /* 0x000fea0003800000 */
.L_x_13818:
        /* <DEDUP_REMOVED lines=9> */
.L_x_13814:
[----:B------:R-:W-:Y:S01]  /*10fa0*/  FADD.FTZ R82, RZ, R36 ;  /* 0x00000024ff527221 */ /* 0x000fe20000010000 */
[----:B------:R-:W-:Y:S02]  /*10fb0*/  SEL R84, RZ, 0x1000000, P5 ;  /* 0x01000000ff547807 */ /* 0x000fe40002800000 */
[----:B------:R-:W-:Y:S01]  /*10fc0*/  ISETP.NE.AND P5, PT, R104, RZ, PT ;  /* 0x000000ff6800720c */ /* 0x000fe20003fa5270 */
[----:B------:R-:W-:Y:S01]  /*10fd0*/  FADD.FTZ R83, R82, R37 ;  /* 0x0000002552537221 */ /* 0x000fe20000010000 */
[----:B------:R-:W-:Y:S02]  /*10fe0*/  ISETP.NE.AND P6, PT, R105, RZ, PT ;  /* 0x000000ff6900720c */ /* 0x000fe40003fc5270 */
[----:B------:R-:W-:Y:S01]  /*10ff0*/  SEL R85, RZ, 0x10000, P4 ;  /* 0x00010000ff557807 */ /* 0x000fe20002000000 */
[----:B------:R-:W-:Y:S01]  /*11000*/  FADD.FTZ R82, R83, R38 ;  /* 0x0000002653527221 */ /* 0x000fe20000010000 */
[----:B------:R-:W-:Y:S02]  /*11010*/  SEL R104, RZ, 0x100, P3 ;  /* 0x00000100ff687807 */ /* 0x000fe40001800000 */
[----:B------:R-:W-:Y:S01]  /*11020*/  ISETP.NE.AND P1, PT, R103, RZ, PT ;  /* 0x000000ff6700720c */ /* 0x000fe20003f25270 */
[----:B------:R-:W-:Y:S01]  /*11030*/  FADD.FTZ R83, R82, R39 ;  /* 0x0000002752537221 */ /* 0x000fe20000010000 */
[----:B------:R-:W-:-:S02]  /*11040*/  SEL R98, RZ, 0x1, P6 ;  /* 0x00000001ff627807 */ /* 0x000fc40003000000 */
[----:B------:R-:W-:Y:S01]  /*11050*/  LOP3.LUT R104, R104, R84, R85, 0xfe, !PT ;  /* 0x0000005468687212 */ /* 0x000fe200078efe55 */
        /* <DEDUP_REMOVED lines=11> */
[----:B------:R-:W-:-:S03]  /*11110*/  LOP3.LUT P0, RZ, R79, 0x1f, RZ, 0xc0, !PT ;  /* 0x0000001f4fff7812 */ /* 0x000fc6000780c0ff */
        /* <DEDUP_REMOVED lines=49> */
.L_x_13822:
[----:B0-----:R-:W-:Y:S01]  /*11430*/  @!P1 IADD3 R100, R100, 0x4, RZ ;  /* 0x0000000464649810 */ /* 0x001fe20007ffe0ff */
[----:B------:R-:W-:Y:S01]  /*11440*/  FADD.FTZ R102, R102, R67 ;  /* 0x0000004366667221 */ /* 0x000fe20000010000 */
[----:B------:R-:W-:Y:S05]  /*11450*/  BRA.DIV ~URZ, `(.L_x_13823) ;  /* 0x000010227f007947 */ /* 0x000fea000b800000 */
[----:B------:R0:W1:Y:S02]  /*11460*/  SHFL.BFLY PT, R82, R102, 0x1, 0x1f ;  /* 0x0c201f0066527f89 */ /* 0x00006400000e0000 */
.L_x_13827:
        /* <DEDUP_REMOVED lines=68> */
.L_x_13828:
        /* <DEDUP_REMOVED lines=9> */
[----:B------:R-:W-:Y:S01]  /*11940*/  @!P1 IADD3 R101, R100, R85, RZ ;  /* 0x0000005564659210 */ /* 0x000fe20007ffe0ff */
[----:B------:R-:W-:Y:S01]  /*11950*/  IMAD.MOV.U32 R100, RZ, RZ, RZ ;  /* 0x000000ffff647224 */ /* 0x000fe200078e00ff */
[----:B------:R-:W-:Y:S01]  /*11960*/  CS2R R84, SRZ ;  /* 0x0000000000547805 */ /* 0x000fe2000001ff00 */
[----:B------:R-:W-:Y:S01]  /*11970*/  @!P1 IMAD.MOV.U32 R100, RZ, RZ, 0x300 ;  /* 0x00000300ff649424 */ /* 0x000fe200078e00ff */
[----:B------:R-:W-:-:S03]  /*11980*/  LOP3.LUT P0, RZ, R98, 0x1f, R79, 0xf8, !PT ;  /* 0x0000001f62ff7812 */ /* 0x000fc6000780f84f */
[----:B------:R-:W-:Y:S01]  /*11990*/  I2F R106, R100 ;  /* 0x00000064006a7306 */ /* 0x000fe20000201400 */
[----:B------:R-:W1:Y:S04]  /*119a0*/  SHFL.DOWN PT, R103, R100, 0x2, 0x1f ;  /* 0x08401f0064677f89 */ /* 0x000e6800000e0000 */
[----:B------:R-:W-:Y:S01]  /*119b0*/  @!P1 LDS.64 R84, [R101.X8] ;  /* 0x0000000065549984 */ /* 0x000fe20000008a00 */
[----:B------:R-:W-:Y:S01]  /*119c0*/  ISETP.NE.AND P1, PT, RZ, UR8, PT ;  /* 0x00000008ff007c0c */ /* 0x000fe2000bf25270 */
[----:B01----:R-:W-:Y:S01]  /*119d0*/  IMAD.IADD R102, R103, 0x1, R100 ;  /* 0x0000000167667824 */ /* 0x003fe200078e0264 */
[----:B------:R-:W-:Y:S04]  /*119e0*/  I2F R108, R103 ;  /* 0x00000067006c7306 */ /* 0x000fe80000201400 */
[----:B------:R-:W0:Y:S04]  /*119f0*/  SHFL.DOWN PT, R109, R102, 0x1, 0x1f ;  /* 0x08201f00666d7f89 */ /* 0x000e2800000e0000 */
[----:B------:R-:W1:Y:S08]  /*11a00*/  I2F R104, R102 ;  /* 0x0000006600687306 */ /* 0x000e700000201400 */
[----:B-1----:R-:W1:Y:S01]  /*11a10*/  MUFU.RCP R83, R104 ;  /* 0x0000006800537308 */ /* 0x002e620000001000 */
[----:B0-----:R-:W-:Y:S01]  /*11a20*/  IMAD.IADD R100, R102, 0x1, R109 ;  /* 0x0000000166647824 */ /* 0x001fe200078e026d */
[----:B------:R-:W-:Y:S01]  /*11a30*/  MOV R102, c[0x0][0x1e0] ;  /* 0x0000780000667a02 */ /* 0x000fe20000000f00 */
[----:B------:R-:W0:Y:S05]  /*11a40*/  SHFL.DOWN PT, R105, R84, 0x2, 0x1f ;  /* 0x08401f0054697f89 */ /* 0x000e2a00000e0000 */
        /* <DEDUP_REMOVED lines=24> */
[----:B------:R-:W-:Y:S02]  /*11bd0*/  @!P0 IMAD.MOV.U32 R83, RZ, RZ, 0x4 ;  /* 0x00000004ff538424 */ /* 0x000fe400078e00ff */
[----:B------:R-:W-:Y:S02]  /*11be0*/  FFMA.FTZ R101, R85, R101, R84 ;  /* 0x0000006555657223 */ /* 0x000fe40000010054 */
[----:B------:R-:W-:-:S04]  /*11bf0*/  @!P0 IMAD.WIDE R82, R78, R83, c[0x0][0x1a0] ;  /* 0x000068004e528625 */ /* 0x000fc800078e0253 */
[----:B------:R-:W1:Y:S01]  /*11c00*/  SHFL.IDX PT, R101, R101, RZ, 0x1f ;  /* 0x00001fff65657589 */ /* 0x000e6200000e0000 */
[C---:B0-----:R-:W-:Y:S01]  /*11c10*/  FSEL R85, R99.reuse, RZ, !P1 ;  /* 0x000000ff63557208 */ /* 0x041fe20004800000 */
[----:B------:R-:W-:Y:S02]  /*11c20*/  FMUL.FTZ R100, R99, R99 ;  /* 0x0000006363647220 */ /* 0x000fe40000410000 */
[----:B------:R0:W-:Y:S02]  /*11c30*/  @!P0 STG.E [R82.64], R99 ;  /* 0x0000006352008986 */ /* 0x0001e4000c101906 */
[C---:B------:R-:W-:Y:S02]  /*11c40*/  FADD.FTZ R84, -R85.reuse, R37 ;  /* 0x0000002555547221 */ /* 0x040fe40000010100 */
[----:B------:R-:W-:Y:S02]  /*11c50*/  FADD.FTZ R98, -R85, R36 ;  /* 0x0000002455627221 */ /* 0x000fe40000010100 */
[----:B-1----:R-:W-:Y:S01]  /*11c60*/  FFMA.FTZ R37, R101, R102, c[0x0][0x228] ;  /* 0x00008a0065257623 */ /* 0x002fe20000010066 */
[----:B------:R-:W-:Y:S01]  /*11c70*/  FSEL R102, R100, RZ, P1 ;  /* 0x000000ff64667208 */ /* 0x000fe20000800000 */
[C---:B------:R-:W-:Y:S01]  /*11c80*/  FADD.FTZ R36, -R85.reuse, R39 ;  /* 0x0000002755247221 */ /* 0x040fe20000010100 */
[----:B------:R-:W-:Y:S01]  /*11c90*/  HADD2.F32 R39, -RZ, R62.H1_H1 ;  /* 0x3000003eff277230 */ /* 0x000fe20000004100 */
[----:B------:R-:W-:-:S02]  /*11ca0*/  FADD.FTZ R38, -R85, R38 ;  /* 0x0000002655267221 */ /* 0x000fc40000010100 */
[----:B------:R-:W-:Y:S02]  /*11cb0*/  FADD.FTZ R37, R37, R102 ;  /* 0x0000006625257221 */ /* 0x000fe40000010000 */
[C---:B------:R-:W-:Y:S02]  /*11cc0*/  FADD.FTZ R102, -R85.reuse, R29 ;  /* 0x0000001d55667221 */ /* 0x040fe40000010100 */
[----:B------:R1:W2:Y:S01]  /*11cd0*/  MUFU.RSQ R29, R37 ;  /* 0x00000025001d7308 */ /* 0x0002a20000001400 */
[C---:B0-----:R-:W-:Y:S02]  /*11ce0*/  FADD.FTZ R82, -R85.reuse, R34 ;  /* 0x0000002255527221 */ /* 0x041fe40000010100 */
[C---:B------:R-:W-:Y:S02]  /*11cf0*/  FADD.FTZ R34, -R85.reuse, R35 ;  /* 0x0000002355227221 */ /* 0x040fe40000010100 */
[C---:B------:R-:W-:Y:S02]  /*11d00*/  FADD.FTZ R110, -R85.reuse, R24 ;  /* 0x00000018556e7221 */ /* 0x040fe40000010100 */
[----:B------:R-:W-:-:S02]  /*11d10*/  FADD.FTZ R122, -R85, R65 ;  /* 0x00000041557a7221 */ /* 0x000fc40000010100 */
[C---:B------:R-:W-:Y:S01]  /*11d20*/  FADD.FTZ R32, -R85.reuse, R32 ;  /* 0x0000002055207221 */ /* 0x040fe20000010100 */
[----:B-1----:R-:W-:Y:S01]  /*11d30*/  HADD2.F32 R37, -RZ, R63.H0_H0 ;  /* 0x2000003fff257230 */ /* 0x002fe20000004100 */
        /* <DEDUP_REMOVED lines=12> */
[C---:B------:R-:W-:Y:S01]  /*11e00*/  FADD.FTZ R124, -R85.reuse, R66 ;  /* 0x00000042557c7221 */ /* 0x040fe20000010100 */
[----:B------:R-:W-:Y:S01]  /*11e10*/  HADD2.F32 R66, -RZ, R62.H0_H0 ;  /* 0x2000003eff427230 */ /* 0x000fe20000004100 */
[----:B------:R-:W-:Y:S01]  /*11e20*/  FADD.FTZ R99, -R85, R67 ;  /* 0x0000004355637221 */ /* 0x000fe20000010100 */
[----:B------:R-:W-:Y:S01]  /*11e30*/  HADD2.F32 R85, -RZ, R63.H1_H1 ;  /* 0x3000003fff557230 */ /* 0x000fe20000004100 */
[C---:B--2---:R-:W-:Y:S02]  /*11e40*/  FMUL.FTZ R65, R29.reuse, R36 ;  /* 0x000000241d417220 */ /* 0x044fe40000410000 */
[C---:B------:R-:W-:Y:S01]  /*11e50*/  FMUL.FTZ R36, R29.reuse, R82 ;  /* 0x000000521d247220 */ /* 0x040fe20000410000 */
[----:B------:R-:W-:Y:S01]  /*11e60*/  HADD2.F32 R82, -RZ, R61.H0_H0 ;  /* 0x2000003dff527230 */ /* 0x000fe20000004100 */
[----:B------:R-:W-:-:S02]  /*11e70*/  FMUL.FTZ R67, R29, R34 ;  /* 0x000000221d437220 */ /* 0x000fc40000410000 */
[C---:B------:R-:W-:Y:S02]  /*11e80*/  FMUL.FTZ R64, R29.reuse, R38 ;  /* 0x000000261d407220 */ /* 0x040fe40000410000 */
[----:B------:R-:W-:Y:S02]  /*11e90*/  FMUL.FTZ R38, R29, R32 ;  /* 0x000000201d267220 */ /* 0x000fe40000410000 */
[----:B------:R-:W-:Y:S02]  /*11ea0*/  FFMA.FTZ R36, R36, R37, R71 ;  /* 0x0000002524247223 */ /* 0x000fe40000010047 */
[----:B------:R-:W-:Y:S01]  /*11eb0*/  FFMA.FTZ R37, R67, R85, R70 ;  /* 0x0000005543257223 */ /* 0x000fe20000010046 */
[----:B------:R-:W-:Y:S01]  /*11ec0*/  HADD2.F32 R85, -RZ, R59.H0_H0 ;  /* 0x2000003bff557230 */ /* 0x000fe20000004100 */
[C---:B------:R-:W-:Y:S01]  /*11ed0*/  FMUL.FTZ R22, R29.reuse, R98 ;  /* 0x000000621d167220 */ /* 0x040fe20000410000 */
[----:B------:R-:W-:Y:S01]  /*11ee0*/  HADD2.F32 R67, -RZ, R60.H1_H1 ;  /* 0x3000003cff437230 */ /* 0x000fe20000004100 */
[C---:B------:R-:W-:Y:S01]  /*11ef0*/  FMUL.FTZ R23, R29.reuse, R84 ;  /* 0x000000541d177220 */ /* 0x040fe20000410000 */
[----:B------:R-:W-:Y:S01]  /*11f00*/  HADD2.F32 R84, -RZ, R61.H1_H1 ;  /* 0x3000003dff547230 */ /* 0x000fe20000004100 */
[----:B------:R-:W-:-:S02]  /*11f10*/  FMUL.FTZ R98, R29, R24 ;  /* 0x000000181d627220 */ /* 0x000fc40000410000 */
[----:B------:R-:W-:Y:S01]  /*11f20*/  FFMA.FTZ R38, R38, R66, R73 ;  /* 0x0000004226267223 */ /* 0x000fe20000010049 */
[----:B------:R-:W-:Y:S01]  /*11f30*/  HADD2.F32 R66, -RZ, R60.H0_H0 ;  /* 0x2000003cff427230 */ /* 0x000fe20000004100 */
[----:B------:R-:W-:Y:S02]  /*11f40*/  FFMA.FTZ R64, R64, R82, R75 ;  /* 0x0000005240407223 */ /* 0x000fe4000001004b */
[----:B------:R-:W-:Y:S02]  /*11f50*/  @!P0 IMAD.MOV.U32 R25, RZ, RZ, 0x4 ;  /* 0x00000004ff198424 */ /* 0x000fe400078e00ff */
[----:B------:R-:W-:Y:S01]  /*11f60*/  FFMA.FTZ R82, R98, R85, R15 ;  /* 0x0000005562527223 */ /* 0x000fe2000001000f */
[----:B------:R-:W-:Y:S01]  /*11f70*/  HADD2.F32 R85, -RZ, R59.H1_H1 ;  /* 0x3000003bff557230 */ /* 0x000fe20000004100 */
[----:B------:R-:W-:Y:S01]  /*11f80*/  FFMA.FTZ R65, R65, R84, R74 ;  /* 0x0000005441417223 */ /* 0x000fe2000001004a */
[--C-:B------:R-:W-:Y:S01]  /*11f90*/  HADD2.F32 R84, -RZ, R58.reuse.H0_H0 ;  /* 0x2000003aff547230 */ /* 0x100fe20000004100 */
[C---:B------:R-:W-:Y:S01]  /*11fa0*/  FMUL.FTZ R83, R29.reuse, R104 ;  /* 0x000000681d537220 */ /* 0x040fe20000410000 */
[----:B------:R-:W-:Y:S01]  /*11fb0*/  HADD2.F32 R98, -RZ, R58.H1_H1 ;  /* 0x3000003aff627230 */ /* 0x000fe20000004100 */
[----:B------:R-:W-:Y:S01]  /*11fc0*/  FFMA.FTZ R66, R22, R66, R77 ;  /* 0x0000004216427223 */ /* 0x000fe2000001004d */
[----:B------:R-:W-:Y:S01]  /*11fd0*/  HADD2.F32 R22, -RZ, R57.H0_H0 ;  /* 0x20000039ff167230 */ /* 0x000fe20000004100 */
[----:B------:R-:W-:-:S02]  /*11fe0*/  FMUL.FTZ R34, R29, R110 ;  /* 0x0000006e1d227220 */ /* 0x000fc40000410000 */
[----:B------:R-:W-:Y:S01]  /*11ff0*/  FFMA.FTZ R67, R23, R67, R76 ;  /* 0x0000004317437223 */ /* 0x000fe2000001004c */
[----:B------:R-:W-:Y:S01]  /*12000*/  HADD2.F32 R23, -RZ, R57.H1_H1 ;  /* 0x30000039ff177230 */ /* 0x000fe20000004100 */
[C---:B------:R-:W-:Y:S01]  /*12010*/  @!P0 IMAD.WIDE R20, R78.reuse, R25, c[0x0][0x1a8] ;  /* 0x00006a004e148625 */ /* 0x040fe200078e0219 */
[----:B------:R-:W-:-:S03]  /*12020*/  IADD3 R78, R78, c[0x0][0x160], RZ ;  /* 0x000058004e4e7a10 */ /* 0x000fc60007ffe0ff */
[C---:B------:R-:W-:Y:S01]  /*12030*/  FMUL.FTZ R26, R29.reuse, R30 ;  /* 0x0000001e1d1a7220 */ /* 0x040fe20000410000 */
[----:B------:R0:W-:Y:S01]  /*12040*/  @!P0 STG.E [R20.64], R29 ;  /* 0x0000001d14008986 */ /* 0x0001e2000c101906 */
[----:B------:R-:W-:Y:S02]  /*12050*/  FMUL.FTZ R25, R29, R106 ;  /* 0x0000006a1d197220 */ /* 0x000fe40000410000 */
[----:B------:R-:W-:Y:S02]  /*12060*/  FFMA.FTZ R83, R83, R85, R14 ;  /* 0x0000005553537223 */ /* 0x000fe4000001000e */
[----:B------:R-:W-:Y:S02]  /*12070*/  FFMA.FTZ R85, R34, R84, R17 ;  /* 0x0000005422557223 */ /* 0x000fe40000010011 */
[----:B------:R-:W-:Y:S01]  /*12080*/  FFMA.FTZ R84, R26, R22, R19 ;  /* 0x000000161a547223 */ /* 0x000fe20000010013 */
[----:B------:R-:W-:Y:S01]  /*12090*/  HADD2.F32 R22, -RZ, R56.H0_H0 ;  /* 0x20000038ff167230 */ /* 0x000fe20000004100 */
[----:B------:R-:W-:Y:S01]  /*120a0*/  FMUL.FTZ R100, R29, R100 ;  /* 0x000000641d647220 */ /* 0x000fe20000410000 */
[----:B------:R-:W-:Y:S01]  /*120b0*/  HADD2.F32 R26, -RZ, R54.H0_H0 ;  /* 0x20000036ff1a7230 */ /* 0x000fe20000004100 */
[----:B------:R-:W-:Y:S01]  /*120c0*/  FFMA.FTZ R25, R25, R23, R18 ;  /* 0x0000001719197223 */ /* 0x000fe20000010012 */
[----:B------:R-:W-:Y:S01]  /*120d0*/  HADD2.F32 R23, -RZ, R56.H1_H1 ;  /* 0x30000038ff177230 */ /* 0x000fe20000004100 */
[----:B0-----:R-:W-:-:S02]  /*120e0*/  FMUL.FTZ R20, R29, R28 ;  /* 0x0000001c1d147220 */ /* 0x001fc40000410000 */
[----:B------:R-:W-:Y:S01]  /*120f0*/  FMUL.FTZ R35, R29, R108 ;  /* 0x0000006c1d237220 */ /* 0x000fe20000410000 */
[----:B------:R-:W-:Y:S01]  /*12100*/  F2FP.PACK_AB R25, R25, R84 ;  /* 0x000000541919723e */ /* 0x000fe200000000ff */
        /* <DEDUP_REMOVED lines=9> */
[--C-:B------:R-:W-:Y:S01]  /*121a0*/  HADD2.F32 R99, -RZ, R55.reuse.H0_H0 ;  /* 0x20000037ff637230 */ /* 0x100fe20000004100 */
[----:B------:R-:W-:Y:S01]  /*121b0*/  FFMA.FTZ R39, R100, R39, R72 ;  /* 0x0000002764277223 */ /* 0x000fe20000010048 */
[----:B------:R-:W-:Y:S01]  /*121c0*/  HADD2.F32 R100, -RZ, R55.H1_H1 ;  /* 0x30000037ff647230 */ /* 0x000fe20000004100 */
[----:B------:R-:W-:-:S02]  /*121d0*/  FFMA.FTZ R98, R35, R98, R16 ;  /* 0x0000006223627223 */ /* 0x000fc40000010010 */
[----:B------:R-:W-:Y:S01]  /*121e0*/  FFMA.FTZ R34, R20, R22, R69 ;  /* 0x0000001614227223 */ /* 0x000fe20000010045 */
[--C-:B------:R-:W-:Y:S01]  /*121f0*/  HADD2.F32 R22, -RZ, R53.reuse.H0_H0 ;  /* 0x20000035ff167230 */ /* 0x100fe20000004100 */
[----:B------:R-:W-:Y:S01]  /*12200*/  FFMA.FTZ R35, R21, R23, R68 ;  /* 0x0000001715237223 */ /* 0x000fe20000010044 */
[----:B------:R-:W-:Y:S01]  /*12210*/  HADD2.F32 R23, -RZ, R53.H1_H1 ;  /* 0x30000035ff177230 */ /* 0x000fe20000004100 */
[----:B------:R-:W-:Y:S01]  /*12220*/  FFMA.FTZ R30, R30, R26, R9 ;  /* 0x0000001a1e1e7223 */ /* 0x000fe20000010009 */
[----:B------:R-:W-:Y:S01]  /*12230*/  HADD2.F32 R20, -RZ, R52.H0_H0 ;  /* 0x20000034ff147230 */ /* 0x000fe20000004100 */
        /* <DEDUP_REMOVED lines=9> */
[----:B------:R-:W-:Y:S01]  /*122d0*/  F2FP.PACK_AB R24, R35, R34 ;  /* 0x000000222318723e */ /* 0x000fe200000000ff */
[----:B------:R-:W-:Y:S01]  /*122e0*/  FFMA.FTZ R33, R33, R26, R8 ;  /* 0x0000001a21217223 */ /* 0x000fe20000010008 */
[C---:B------:R-:W-:Y:S01]  /*122f0*/  IADD3 R36, R96.reuse, 0x80, RZ ;  /* 0x0000008060247810 */ /* 0x040fe20007ffe0ff */
[----:B------:R-:W-:Y:S01]  /*12300*/  FFMA.FTZ R99, R27, R21, R12 ;  /* 0x000000151b637223 */ /* 0x000fe2000001000c */
[----:B------:R-:W-:Y:S01]  /*12310*/  LEA R34, P0, R96, c[0x0][0x208], 0x4 ;  /* 0x0000820060227a11 */ /* 0x000fe200078020ff */
[----:B------:R-:W-:Y:S01]  /*12320*/  IMAD.MOV.U32 R37, RZ, RZ, 0x10 ;  /* 0x00000010ff257424 */ /* 0x000fe200078e00ff */
[----:B------:R-:W-:-:S02]  /*12330*/  F2FP.PACK_AB R31, R101, R32 ;  /* 0x00000020651f723e */ /* 0x000fc400000000ff */
[----:B------:R-:W-:Y:S01]  /*12340*/  LEA R32, P1, R97, c[0x0][0x208], 0x4 ;  /* 0x0000820061207a11 */ /* 0x000fe200078220ff */
[----:B------:R-:W-:Y:S01]  /*12350*/  IMAD.WIDE.U32 R36, R36, R37, c[0x0][0x208] ;  /* 0x0000820024247625 */ /* 0x000fe200078e0025 */
[----:B------:R-:W-:Y:S02]  /*12360*/  F2FP.PACK_AB R21, R65, R64 ;  /* 0x000000404115723e */ /* 0x000fe400000000ff */
[----:B------:R-:W-:Y:S02]  /*12370*/  F2FP.PACK_AB R20, R67, R66 ;  /* 0x000000424314723e */ /* 0x000fe400000000ff */
[----:B------:R-:W-:Y:S02]  /*12380*/  LEA.HI.X R35, R96, c[0x0][0x20c], RZ, 0x4, P0 ;  /* 0x0000830060237a11 */ /* 0x000fe400000f24ff */
[----:B------:R-:W-:Y:S02]  /*12390*/  F2FP.PACK_AB R27, R83, R82 ;  /* 0x00000052531b723e */ /* 0x000fe400000000ff */
[----:B------:R-:W-:Y:S01]  /*123a0*/  F2FP.PACK_AB R26, R98, R85 ;  /* 0x00000055621a723e */ /* 0x000fe200000000ff */
[----:B------:R0:W-:Y:S01]  /*123b0*/  STG.E.128 [R34.64], R20 ;  /* 0x0000001422007986 */ /* 0x0001e2000c101d06 */
[----:B------:R-:W-:-:S02]  /*123c0*/  F2FP.PACK_AB R30, R33, R30 ;  /* 0x0000001e211e723e */ /* 0x000fc400000000ff */
[----:B------:R-:W-:Y:S01]  /*123d0*/  F2FP.PACK_AB R29, R100, R29 ;  /* 0x0000001d641d723e */ /* 0x000fe200000000ff */
[----:B------:R0:W-:Y:S01]  /*123e0*/  STG.E.128 [R36.64], R24 ;  /* 0x0000001824007986 */ /* 0x0001e2000c101d06 */
[----:B------:R-:W-:Y:S02]  /*123f0*/  LEA.HI.X R33, R97, c[0x0][0x20c], RZ, 0x4, P1 ;  /* 0x0000830061217a11 */ /* 0x000fe400008f24ff */
[----:B------:R-:W-:Y:S02]  /*12400*/  F2FP.PACK_AB R28, R99, R28 ;  /* 0x0000001c631c723e */ /* 0x000fe400000000ff */
[----:B------:R-:W-:Y:S02]  /*12410*/  ISETP.GE.AND P0, PT, R78, c[0x0][0x164], PT ;  /* 0x000059004e007a0c */ /* 0x000fe40003f06270 */
[----:B------:R-:W-:Y:S01]  /*12420*/  LOP3.LUT P1, RZ, R0, 0xff, RZ, 0xc0, !PT ;  /* 0x000000ff00ff7812 */ /* 0x000fe2000782c0ff */
[----:B------:R0:W-:Y:S03]  /*12430*/  STG.E.128 [R32.64], R28 ;  /* 0x0000001c20007986 */ /* 0x0001e6000c101d06 */
[----:B------:R-:W-:-:S07]  /*12440*/  SEL R0, RZ, 0x1, P1 ;  /* 0x00000001ff007807 */ /* 0x000fce0000800000 */
[----:B0-----:R-:W-:Y:S01]  /*12450*/  @P0 CALL.REL.NOINC `(.L_x_13825) ;  /* 0x0000001000000944 */ /* 0x001fe20003c00000 */
[----:B------:R-:W-:Y:S05]  /*12460*/  BRA `(.L_x_13826) ;  /* 0xfffee43000007947 */ /* 0x000fea000383ffff */
.L_x_13825:
[----:B------:R-:W-:Y:S05]  /*12470*/  EXIT ;  /* 0x000000000000794d */ /* 0x000fea0003800000 */
.L_x_13823:
[----:B------:R-:W-:Y:S01]  /*12480*/  IMAD.MOV.U32 R99, RZ, RZ, 0x1 ;  /* 0x00000001ff637424 */ /* 0x000fe200078e00ff */
[----:B------:R-:W-:Y:S01]  /*12490*/  MOV R84, 0x124d0 ;  /* 0x000124d000547802 */ /* 0x000fe20000000f00 */
[----:B------:R-:W-:Y:S02]  /*124a0*/  IMAD.MOV.U32 R83, RZ, RZ, 0x1f ;  /* 0x0000001fff537424 */ /* 0x000fe400078e00ff */
[----:B------:R-:W-:Y:S02]  /*124b0*/  IMAD.MOV.U32 R98, RZ, RZ, -0x1 ;  /* 0xffffffffff627424 */ /* 0x000fe400078e00ff */
[----:B------:R-:W-:Y:S05]  /*124c0*/  CALL.REL.NOINC `($__internal_55_$__cuda_sm70_shflsync_bfly_p) ;  /* 0x0000069000007944 */ /* 0x000fea0003c00000 */
[----:B-1----:R-:W-:Y:S01]  /*124d0*/  MOV R82, R99 ;  /* 0x0000006300527202 */ /* 0x002fe20000000f00 */
[----:B0-----:R-:W-:Y:S05]  /*124e0*/  BRA `(.L_x_13827) ;  /* 0xffffef8000007947 */ /* 0x001fea000383ffff */
.L_x_13824:
[----:B------:R-:W-:Y:S01]  /*124f0*/  IMAD.MOV.U32 R99, RZ, RZ, 0x2 ;  /* 0x00000002ff637424 */ /* 0x000fe200078e00ff */
[----:B------:R-:W-:Y:S01]  /*12500*/  MOV R84, 0x12540 ;  /* 0x0001254000547802 */ /* 0x000fe20000000f00 */
[----:B------:R-:W-:Y:S02]  /*12510*/  IMAD.MOV.U32 R83, RZ, RZ, 0x1f ;  /* 0x0000001fff537424 */ /* 0x000fe400078e00ff */
[----:B------:R-:W-:Y:S02]  /*12520*/  IMAD.MOV.U32 R98, RZ, RZ, -0x1 ;  /* 0xffffffffff627424 */ /* 0x000fe400078e00ff */
[----:B------:R-:W-:Y:S05]  /*12530*/  CALL.REL.NOINC `($__internal_55_$__cuda_sm70_shflsync_bfly_p) ;  /* 0x0000062000007944 */ /* 0x000fea0003c00000 */
[----:B01----:R-:W-:Y:S01]  /*12540*/  FADD.FTZ R102, R102, R99 ;  /* 0x0000006366667221 */ /* 0x003fe20000010000 */
[----:B------:R-:W-:Y:S01]  /*12550*/  MOV R98, 0xffffffff ;  /* 0xffffffff00627802 */ /* 0x000fe20000000f00 */
[----:B------:R-:W-:Y:S01]  /*12560*/  IMAD.MOV.U32 R99, RZ, RZ, 0x4 ;  /* 0x00000004ff637424 */ /* 0x000fe200078e00ff */
[----:B------:R-:W-:Y:S01]  /*12570*/  MOV R84, 0x125a0 ;  /* 0x000125a000547802 */ /* 0x000fe20000000f00 */
[----:B------:R-:W-:-:S02]  /*12580*/  IMAD.MOV.U32 R83, RZ, RZ, 0x1f ;  /* 0x0000001fff537424 */ /* 0x000fc400078e00ff */
[----:B------:R-:W-:Y:S05]  /*12590*/  CALL.REL.NOINC `($__internal_55_$__cuda_sm70_shflsync_bfly_p) ;  /* 0x000005c000007944 */ /* 0x000fea0003c00000 */
[----:B01----:R-:W-:Y:S01]  /*125a0*/  FADD.FTZ R102, R102, R99 ;  /* 0x0000006366667221 */ /* 0x003fe20000010000 */
[----:B------:R-:W-:Y:S01]  /*125b0*/  MOV R84, 0x12600 ;  /* 0x0001260000547802 */ /* 0x000fe20000000f00 */
[----:B------:R-:W-:-:S02]  /*125c0*/  IMAD.MOV.U32 R99, RZ, RZ, 0x8 ;  /* 0x00000008ff637424 */ /* 0x000fc400078e00ff */
[----:B------:R-:W-:Y:S02]  /*125d0*/  IMAD.MOV.U32 R83, RZ, RZ, 0x1f ;  /* 0x0000001fff537424 */ /* 0x000fe400078e00ff */
[----:B------:R-:W-:Y:S02]  /*125e0*/  IMAD.MOV.U32 R98, RZ, RZ, -0x1 ;  /* 0xffffffffff627424 */ /* 0x000fe400078e00ff */
[----:B------:R-:W-:Y:S05]  /*125f0*/  CALL.REL.NOINC `($__internal_55_$__cuda_sm70_shflsync_bfly_p) ;  /* 0x0000056000007944 */ /* 0x000fea0003c00000 */
[----:B01----:R-:W-:Y:S01]  /*12600*/  FADD.FTZ R102, R102, R99 ;  /* 0x0000006366667221 */ /* 0x003fe20000010000 */
[----:B------:R-:W-:Y:S01]  /*12610*/  MOV R98, 0xffffffff ;  /* 0xffffffff00627802 */ /* 0x000fe20000000f00 */
[----:B------:R-:W-:Y:S01]  /*12620*/  IMAD.MOV.U32 R99, RZ, RZ, 0x10 ;  /* 0x00000010ff637424 */ /* 0x000fe200078e00ff */
[----:B------:R-:W-:Y:S01]  /*12630*/  MOV R84, 0x12660 ;  /* 0x0001266000547802 */ /* 0x000fe20000000f00 */
[----:B------:R-:W-:Y:S02]  /*12640*/  IMAD.MOV.U32 R83, RZ, RZ, 0x1f ;  /* 0x0000001fff537424 */ /* 0x000fe400078e00ff */
[----:B------:R-:W-:Y:S05]  /*12650*/  CALL.REL.NOINC `($__internal_55_$__cuda_sm70_shflsync_bfly_p) ;  /* 0x0000050000007944 */ /* 0x000fea0003c00000 */
        /* <DEDUP_REMOVED lines=54> */
[----:B------:R-:W-:Y:S05]  /*129c0*/  CALL.REL.NOINC `($__internal_55_$__cuda_sm70_shflsync_bfly_p) ;  /* 0x0000019000007944 */ /* 0x000fea0003c00000 */
[----:B01----:R-:W-:Y:S01]  /*129d0*/  FADD.FTZ R102, R102, R99 ;  /* 0x0000006366667221 */ /* 0x003fe20000010000 */
[----:B------:R-:W-:Y:S01]  /*129e0*/  MOV R98, 0xffffffff ;  /* 0xffffffff00627802 */ /* 0x000fe20000000f00 */
[----:B------:R-:W-:Y:S01]  /*129f0*/  IMAD.MOV.U32 R99, RZ, RZ, 0x2 ;  /* 0x00000002ff637424 */ /* 0x000fe200078e00ff */
[----:B------:R-:W-:Y:S01]  /*12a00*/  MOV R84, 0x12a30 ;  /* 0x00012a3000547802 */ /* 0x000fe20000000f00 */
[----:B------:R-:W-:Y:S02]  /*12a10*/  IMAD.MOV.U32 R83, RZ, RZ, 0x1f ;  /* 0x0000001fff537424 */ /* 0x000fe400078e00ff */
[----:B------:R-:W-:Y:S05]  /*12a20*/  CALL.REL.NOINC `($__internal_55_$__cuda_sm70_shflsync_bfly_p) ;  /* 0x0000013000007944 */ /* 0x000fea0003c00000 */
[----:B01----:R-:W-:Y:S01]  /*12a30*/  FADD.FTZ R102, R102, R99 ;  /* 0x0000006366667221 */ /* 0x003fe20000010000 */
[----:B------:R-:W-:Y:S01]  /*12a40*/  MOV R84, 0x12a90 ;  /* 0x00012a9000547802 */ /* 0x000fe20000000f00 */
[----:B------:R-:W-:Y:S02]  /*12a50*/  IMAD.MOV.U32 R99, RZ, RZ, 0x4 ;  /* 0x00000004ff637424 */ /* 0x000fe400078e00ff */
[----:B------:R-:W-:-:S02]  /*12a60*/  IMAD.MOV.U32 R83, RZ, RZ, 0x1f ;  /* 0x0000001fff537424 */ /* 0x000fc400078e00ff */
        /* <DEDUP_REMOVED lines=11> */
[----:B------:R-:W-:Y:S02]  /*12b20*/  IMAD.MOV.U32 R83, RZ, RZ, 0x1f ;  /* 0x0000001fff537424 */ /* 0x000fe400078e00ff */
[----:B------:R-:W-:-:S02]  /*12b30*/  IMAD.MOV.U32 R98, RZ, RZ, -0x1 ;  /* 0xffffffffff627424 */ /* 0x000fc400078e00ff */
[----:B------:R-:W-:Y:S05]  /*12b40*/  CALL.REL.NOINC `($__internal_55_$__cuda_sm70_shflsync_bfly_p) ;  /* 0x0000001000007944 */ /* 0x000fea0003c00000 */
[----:B01----:R-:W-:Y:S05]  /*12b50*/  BRA `(.L_x_13828) ;  /* 0xffffed5000007947 */ /* 0x003fea000383ffff */
        .weak           $__internal_55_$__cuda_sm70_shflsync_bfly_p
        .type           $__internal_55_$__cuda_sm70_shflsync_bfly_p,@function
        .size           $__internal_55_$__cuda_sm70_shflsync_bfly_p,(.L_x_20035 - $__internal_55_$__cuda_sm70_shflsync_bfly_p)
$__internal_55_$__cuda_sm70_shflsync_bfly_p:
[----:B------:R-:W-:Y:S01]  /*12b60*/  IMAD.MOV.U32 R85, RZ, RZ, 0x0 ;  /* 0x00000000ff557424 */ /* 0x000fe200078e00ff */
[----:B------:R-:W-:Y:S04]  /*12b70*/  WARPSYNC R98 ;  /* 0x0000006200007348 */ /* 0x000fe80003800000 */
[----:B------:R0:W1:Y:S01]  /*12b80*/  SHFL.BFLY PT, R99, R102, R99, R83 ;  /* 0x0c00006366637389 */ /* 0x00006200000e0053 */
[----:B------:R-:W-:Y:S05]  /*12b90*/  RET.REL.NODEC R84 `(_ZN10layer_norm31ln_parallel_residual_fwd_kernelINS_13Kernel_traitsI6__halfS2_fS2_fjLj3072ELj1ELj1ELj4ELj16ENS_18Kernel_traits_baseILj3072ES2_S2_fS2_fjLj128EEEEELb1ELb1ELb1EEEvNS_9FwdParamsE) ;  /* 0xfffed46054007950 */ /* 0x000fea0003c3ffff */
.L_x_13829:
        /* <DEDUP_REMOVED lines=14> */
.L_x_20035:


//--------------------- .text._ZN10layer_norm31ln_parallel_residual_fwd_kernelINS_13Kernel_traitsIf6__halffS2_fjLj3072ELj1ELj1ELj4ELj16ENS_18Kernel_traits_baseILj3072EfS2_fS2_fjLj128EEEEELb0ELb0ELb0EEEvNS_9FwdParamsE --------------------------
	.section	.text._ZN10layer_norm31ln_parallel_residual_fwd_kernelINS_13Kernel_traitsIf6__halffS2_fjLj3072ELj1ELj1ELj4ELj16ENS_18Kernel_traits_baseILj3072EfS2_fS2_fjLj128EEEEELb0ELb0ELb0EEEvNS_9FwdParamsE,"ax",@progbits
	.sectioninfo	@"SHI_REGISTERS=161"
	.align	128
        .global         _ZN10layer_norm31ln_parallel_residual_fwd_kernelINS_13Kernel_traitsIf6__halffS2_fjLj3072ELj1ELj1ELj4ELj16ENS_18Kernel_traits_baseILj3072EfS2_fS2_fjLj128EEEEELb0ELb0ELb0EEEvNS_9FwdParamsE
        .type           _ZN10layer_norm31ln_parallel_residual_fwd_kernelINS_13Kernel_traitsIf6__halffS2_fjLj3072ELj1ELj1ELj4ELj16ENS_18Kernel_traits_baseILj3072EfS2_fS2_fjLj128EEEEELb0ELb0ELb0EEEvNS_9FwdParamsE,@function
        .size           _ZN10layer_norm31ln_parallel_residual_fwd_kernelINS_13Kernel_traitsIf6__halffS2_fjLj3072ELj1ELj1ELj4ELj16ENS_18Kernel_traits_baseILj3072EfS2_fS2_fjLj128EEEEELb0ELb0ELb0EEEvNS_9FwdParamsE,(.L_x_20036 - _ZN10layer_norm31ln_parallel_residual_fwd_kernelINS_13Kernel_traitsIf6__halffS2_fjLj3072ELj1ELj1ELj4ELj16ENS_18Kernel_traits_baseILj3072EfS2_fS2_fjLj128EEEEELb0ELb0ELb0EEEvNS_9FwdParamsE)
        .other          _ZN10layer_norm31ln_parallel_residual_fwd_kernelINS_13Kernel_traitsIf6__halffS2_fjLj3072ELj1ELj1ELj4ELj16ENS_18Kernel_traits_baseILj3072EfS2_fS2_fjLj128EEEEELb0ELb0ELb0EEEvNS_9FwdParamsE,@"STO_CUDA_ENTRY STV_DEFAULT"
_ZN10layer_norm31ln_parallel_residual_fwd_kernelINS_13Kernel_traitsIf6__halffS2_fjLj3072ELj1ELj1ELj4ELj16ENS_18Kernel_traits_baseILj3072EfS2_fS2_fjLj128EEEEELb0ELb0ELb0EEEvNS_9FwdParamsE:
.text._ZN10layer_norm31ln_parallel_residual_fwd_kernelINS_13Kernel_traitsIf6__halffS2_fjLj3072ELj1ELj1ELj4ELj16ENS_18Kernel_traits_baseILj3072EfS2_fS2_fjLj128EEEEELb0ELb0ELb0EEEvNS_9FwdParamsE:
        /* <DEDUP_REMOVED lines=45> */
.L_x_13831:
[----:B------:R-:W-:Y:S05]  /*02d0*/  BSYNC B0 ;  /* 0x0000000000007941 */ /* 0x000fea0003800000 */
.L_x_13830:
        /* <DEDUP_REMOVED lines=33> */
.L_x_13833:
[----:B------:R-:W-:Y:S05]  /*04f0*/  BSYNC B0 ;  /* 0x0000000000007941 */ /* 0x000fea0003800000 */
.L_x_13832:
        /* <DEDUP_REMOVED lines=32> */
.L_x_13835:
[----:B------:R-:W-:Y:S05]  /*0700*/  BSYNC B0 ;  /* 0x0000000000007941 */ /* 0x000fea0003800000 */
.L_x_13834:
        /* <DEDUP_REMOVED lines=25> */
.L_x_13899:
        /* <DEDUP_REMOVED lines=26> */
[----:B-1----:R-:W-:Y:S05]  /*0a40*/  @!P0 BRA `(.L_x_13839) ;  /* 0x0000005000008947 */ /* 0x002fea0003800000 */
[----:B-----5:R-:W-:Y:S01]  /*0a50*/  FADD.FTZ R112, R104, R112 ;  /* 0x0000007068707221 */ /* 0x020fe20000010000 */
[----:B------:R-:W-:Y:S05]  /*0a60*/  BRA `(.L_x_13839) ;  /* 0x0000003000007947 */ /* 0x000fea0003800000 */
.L_x_13838:
[----:B-1---5:R-:W-:-:S05]  /*0a70*/  HADD2.F32 R113, -RZ, R100.H0_H0 ;  /* 0x20000064ff717230 */ /* 0x022fca0000004100 */
[----:B------:R-:W-:-:S04]  /*0a80*/  FADD.FTZ R112, R113, R112 ;  /* 0x0000007071707221 */ /* 0x000fc80000010000 */
[----:B------:R-:W-:Y:S02]  /*0a90*/  @P0 FADD.FTZ R112, R104, R112 ;  /* 0x0000007068700221 */ /* 0x000fe40000010000 */
.L_x_13839:
[----:B------:R-:W-:Y:S01]  /*0aa0*/  HADD2.F32 R113, -RZ, R116.H1_H1 ;  /* 0x30000074ff717230 */ /* 0x000fe20000004100 */
[----:B------:R-:W-:Y:S05]  /*0ab0*/  @P1 BRA `(.L_x_13840) ;  /* 0x0000003000001947 */ /* 0x000fea0003800000 */
[----:B------:R-:W-:Y:S05]  /*0ac0*/  @!P0 BRA `(.L_x_13841) ;  /* 0x0000005000008947 */ /* 0x000fea0003800000 */
[----:B-----5:R-:W-:Y:S01]  /*0ad0*/  FADD.FTZ R113, R105, R113 ;  /* 0x0000007169717221 */ /* 0x020fe20000010000 */
[----:B------:R-:W-:Y:S05]  /*0ae0*/  BRA `(.L_x_13841) ;  /* 0x0000003000007947 */ /* 0x000fea0003800000 */
.L_x_13840:
[----:B-----5:R-:W-:-:S05]  /*0af0*/  HADD2.F32 R114, -RZ, R100.H1_H1 ;  /* 0x30000064ff727230 */ /* 0x020fca0000004100 */
[----:B------:R-:W-:-:S04]  /*0b00*/  FADD.FTZ R113, R114, R113 ;  /* 0x0000007172717221 */ /* 0x000fc80000010000 */
[----:B------:R-:W-:Y:S02]  /*0b10*/  @P0 FADD.FTZ R113, R105, R113 ;  /* 0x0000007169710221 */ /* 0x000fe40000010000 */
.L_x_13841:
[----:B------:R-:W-:Y:S01]  /*0b20*/  HADD2.F32 R114, -RZ, R117.H0_H0 ;  /* 0x20000075ff727230 */ /* 0x000fe20000004100 */
[----:B------:R-:W-:Y:S05]  /*0b30*/  @P1 BRA `(.L_x_13842) ;  /* 0x0000003000001947 */ /* 0x000fea0003800000 */
[----:B------:R-:W-:Y:S05]  /*0b40*/  @!P0 BRA `(.L_x_13843) ;  /* 0x0000005000008947 */ /* 0x000fea0003800000 */
[----:B-----5:R-:W-:Y:S01]  /*0b50*/  FADD.FTZ R114, R106, R114 ;  /* 0x000000726a727221 */ /* 0x020fe20000010000 */
[----:B------:R-:W-:Y:S05]  /*0b60*/  BRA `(.L_x_13843) ;  /* 0x0000003000007947 */ /* 0x000fea0003800000 */
.L_x_13842:
[----:B-----5:R-:W-:-:S05]  /*0b70*/  HADD2.F32 R115, -RZ, R101.H0_H0 ;  /* 0x20000065ff737230 */ /* 0x020fca0000004100 */
[----:B------:R-:W-:-:S04]  /*0b80*/  FADD.FTZ R114, R115, R114 ;  /* 0x0000007273727221 */ /* 0x000fc80000010000 */
[----:B------:R-:W-:Y:S02]  /*0b90*/  @P0 FADD.FTZ R114, R106, R114 ;  /* 0x000000726a720221 */ /* 0x000fe40000010000 */
.L_x_13843:
[----:B------:R-:W-:Y:S01]  /*0ba0*/  HADD2.F32 R115, -RZ, R117.H1_H1 ;  /* 0x30000075ff737230 */ /* 0x000fe20000004100 */
[----:B------:R-:W-:Y:S05]  /*0bb0*/  @P1 BRA `(.L_x_13844) ;  /* 0x0000003000001947 */ /* 0x000fea0003800000 */
[----:B------:R-:W-:Y:S05]  /*0bc0*/  @!P0 BRA `(.L_x_13845) ;  /* 0x0000005000008947 */ /* 0x000fea0003800000 */
[----:B-----5:R-:W-:Y:S01]  /*0bd0*/  FADD.FTZ R115, R107, R115 ;  /* 0x000000736b737221 */ /* 0x020fe20000010000 */
[----:B------:R-:W-:Y:S05]  /*0be0*/  BRA `(.L_x_13845) ;  /* 0x0000003000007947 */ /* 0x000fea0003800000 */
.L_x_13844:
[----:B-----5:R-:W-:-:S05]  /*0bf0*/  HADD2.F32 R116, -RZ, R101.H1_H1 ;  /* 0x30000065ff747230 */ /* 0x020fca0000004100 */
[----:B------:R-:W-:-:S04]  /*0c00*/  FADD.FTZ R115, R116, R115 ;  /* 0x0000007374737221 */ /* 0x000fc80000010000 */
[----:B------:R-:W-:Y:S02]  /*0c10*/  @P0 FADD.FTZ R115, R107, R115 ;  /* 0x000000736b730221 */ /* 0x000fe40000010000 */
.L_x_13845:
[----:B------:R-:W-:Y:S01]  /*0c20*/  HADD2.F32 R116, -RZ, R118.H0_H0 ;  /* 0x20000076ff747230 */ /* 0x000fe20000004100 */
[----:B------:R-:W-:Y:S05]  /*0c30*/  @P1 BRA `(.L_x_13846) ;  /* 0x0000003000001947 */ /* 0x000fea0003800000 */
[----:B------:R-:W-:Y:S05]  /*0c40*/  @!P0 BRA `(.L_x_13847) ;  /* 0x0000005000008947 */ /* 0x000fea0003800000 */
[----:B-----5:R-:W-:Y:S01]  /*0c50*/  FADD.FTZ R116, R108, R116 ;  /* 0x000000746c747221 */ /* 0x020fe20000010000 */
[----:B------:R-:W-:Y:S05]  /*0c60*/  BRA `(.L_x_13847) ;  /* 0x0000003000007947 */ /* 0x000fea0003800000 */
.L_x_13846:
[----:B-----5:R-:W-:-:S05]  /*0c70*/  HADD2.F32 R117, -RZ, R102.H0_H0 ;  /* 0x20000066ff757230 */ /* 0x020fca0000004100 */
[----:B------:R-:W-:-:S04]  /*0c80*/  FADD.FTZ R116, R117, R116 ;  /* 0x0000007475747221 */ /* 0x000fc80000010000 */
[----:B------:R-:W-:Y:S02]  /*0c90*/  @P0 FADD.FTZ R116, R108, R116 ;  /* 0x000000746c740221 */ /* 0x000fe40000010000 */
.L_x_13847:
[----:B------:R-:W-:Y:S01]  /*0ca0*/  HADD2.F32 R117, -RZ, R118.H1_H1 ;  /* 0x30000076ff757230 */ /* 0x000fe20000004100 */
[----:B------:R-:W-:Y:S05]  /*0cb0*/  @P1 BRA `(.L_x_13848) ;  /* 0x0000003000001947 */ /* 0x000fea0003800000 */
[----:B------:R-:W-:Y:S05]  /*0cc0*/  @!P0 BRA `(.L_x_13849) ;  /* 0x0000005000008947 */ /* 0x000fea0003800000 */
[----:B-----5:R-:W-:Y:S01]  /*0cd0*/  FADD.FTZ R117, R109, R117 ;  /* 0x000000756d757221 */ /* 0x020fe20000010000 */
[----:B------:R-:W-:Y:S05]  /*0ce0*/  BRA `(.L_x_13849) ;  /* 0x0000003000007947 */ /* 0x000fea0003800000 */
.L_x_13848:
[----:B-----5:R-:W-:-:S05]  /*0cf0*/  HADD2.F32 R118, -RZ, R102.H1_H1 ;  /* 0x30000066ff767230 */ /* 0x020fca0000004100 */
[----:B------:R-:W-:-:S04]  /*0d00*/  FADD.FTZ R117, R118, R117 ;  /* 0x0000007576757221 */ /* 0x000fc80000010000 */
[----:B------:R-:W-:Y:S02]  /*0d10*/  @P0 FADD.FTZ R117, R109, R117 ;  /* 0x000000756d750221 */ /* 0x000fe40000010000 */
.L_x_13849:
[----:B------:R-:W-:Y:S01]  /*0d20*/  HADD2.F32 R118, -RZ, R119.H0_H0 ;  /* 0x20000077ff767230 */ /* 0x000fe20000004100 */
[----:B------:R-:W-:Y:S05]  /*0d30*/  @P1 BRA `(.L_x_13850) ;  /* 0x0000003000001947 */ /* 0x000fea0003800000 */
[----:B------:R-:W-:Y:S05]  /*0d40*/  @!P0 BRA `(.L_x_13851) ;  /* 0x0000005000008947 */ /* 0x000fea0003800000 */
[----:B-----5:R-:W-:Y:S01]  /*0d50*/  FADD.FTZ R118, R110, R118 ;  /* 0x000000766e767221 */ /* 0x020fe20000010000 */
[----:B------:R-:W-:Y:S05]  /*0d60*/  BRA `(.L_x_13851) ;  /* 0x0000003000007947 */ /* 0x000fea0003800000 */
.L_x_13850:
[----:B-----5:R-:W-:-:S05]  /*0d70*/  HADD2.F32 R137, -RZ, R103.H0_H0 ;  /* 0x20000067ff897230 */ /* 0x020fca0000004100 */
[----:B------:R-:W-:-:S04]  /*0d80*/  FADD.FTZ R118, R137, R118 ;  /* 0x0000007689767221 */ /* 0x000fc80000010000 */
[----:B------:R-:W-:Y:S02]  /*0d90*/  @P0 FADD.FTZ R118, R110, R118 ;  /* 0x000000766e760221 */ /* 0x000fe40000010000 */
.L_x_13851:
[----:B------:R-:W-:Y:S01]  /*0da0*/  HADD2.F32 R119, -RZ, R119.H1_H1 ;  /* 0x30000077ff777230 */ /* 0x000fe20000004100 */
[----:B------:R-:W-:Y:S05]  /*0db0*/  @P1 BRA `(.L_x_13852) ;  /* 0x0000003000001947 */ /* 0x000fea0003800000 */
[----:B------:R-:W-:Y:S05]  /*0dc0*/  @!P0 BRA `(.L_x_13853) ;  /* 0x0000005000008947 */ /* 0x000fea0003800000 */
[----:B-----5:R-:W-:Y:S01]  /*0dd0*/  FADD.FTZ R119, R111, R119 ;  /* 0x000000776f777221 */ /* 0x020fe20000010000 */
[----:B------:R-:W-:Y:S05]  /*0de0*/  BRA `(.L_x_13853) ;  /* 0x0000003000007947 */ /* 0x000fea0003800000 */
.L_x_13852:
[----:B-----5:R-:W-:-:S05]  /*0df0*/  HADD2.F32 R136, -RZ, R103.H1_H1 ;  /* 0x30000067ff887230 */ /* 0x020fca0000004100 */
[----:B------:R-:W-:-:S04]  /*0e00*/  FADD.FTZ R119, R136, R119 ;  /* 0x0000007788777221 */ /* 0x000fc80000010000 */
[----:B------:R-:W-:Y:S02]  /*0e10*/  @P0 FADD.FTZ R119, R111, R119 ;  /* 0x000000776f770221 */ /* 0x000fe40000010000 */
.L_x_13853:
[C---:B------:R-:W-:Y:S02]  /*0e20*/  LEA R138, P0, R147.reuse, c[0x0][0x188], 0x5 ;  /* 0x00006200938a7a11 */ /* 0x040fe400078028ff */
[C---:B------:R-:W-:Y:S02]  /*0e30*/  IADD3 R136, R147.reuse, 0x80, RZ ;  /* 0x0000008093887810 */ /* 0x040fe40007ffe0ff */
[----:B------:R-:W-:-:S05]  /*0e40*/  LEA.HI.X R139, R147, c[0x0][0x18c], RZ, 0x5, P0 ;  /* 0x00006300938b7a11 */ /* 0x000fca00000f2cff */
[----:B------:R1:W-:Y:S04]  /*0e50*/  STG.E.128 [R138.64], R112 ;  /* 0x000000708a007986 */ /* 0x0003e8000c101d04 */
[----:B------:R1:W-:Y:S02]  /*0e60*/  STG.E.128 [R138.64+0x10], R116 ;  /* 0x000010748a007986 */ /* 0x0003e4000c101d04 */
.L_x_13837:
[----:B------:R-:W-:Y:S05]  /*0e70*/  BSYNC B0 ;  /* 0x0000000000007941 */ /* 0x000fea0003800000 */
.L_x_13836:
        /* <DEDUP_REMOVED lines=11> */
[----:B-1----:R-:W-:-:S03]  /*0f30*/  @P1 LEA R138, P5, R136, c[0x0][0x178], 0x4 ;  /* 0x00005e00888a1a11 */ /* 0x002fc600078a20ff */
        /* <DEDUP_REMOVED lines=11> */
.L_x_13856:
[----:B-1---5:R-:W-:-:S05]  /*0ff0*/  HADD2.F32 R121, -RZ, R100.H0_H0 ;  /* 0x20000064ff797230 */ /* 0x022fca0000004100 */
[----:B------:R-:W-:-:S04]  /*1000*/  FADD.FTZ R120, R121, R120 ;  /* 0x0000007879787221 */ /* 0x000fc80000010000 */
[----:B------:R-:W-:Y:S02]  /*1010*/  @P0 FADD.FTZ R120, R104, R120 ;  /* 0x0000007868780221 */ /* 0x000fe40000010000 */
.L_x_13857:
[----:B------:R-:W-:Y:S01]  /*1020*/  HADD2.F32 R121, -RZ, R124.H1_H1 ;  /* 0x3000007cff797230 */ /* 0x000fe20000004100 */
[----:B------:R-:W-:Y:S05]  /*1030*/  @P1 BRA `(.L_x_13858) ;  /* 0x0000003000001947 */ /* 0x000fea0003800000 */
[----:B------:R-:W-:Y:S05]  /*1040*/  @!P0 BRA `(.L_x_13859) ;  /* 0x0000005000008947 */ /* 0x000fea0003800000 */
[----:B-----5:R-:W-:Y:S01]  /*1050*/  FADD.FTZ R121, R105, R121 ;  /* 0x0000007969797221 */ /* 0x020fe20000010000 */
[----:B------:R-:W-:Y:S05]  /*1060*/  BRA `(.L_x_13859) ;  /* 0x0000003000007947 */ /* 0x000fea0003800000 */
.L_x_13858:
[----:B-----5:R-:W-:-:S05]  /*1070*/  HADD2.F32 R122, -RZ, R100.H1_H1 ;  /* 0x30000064ff7a7230 */ /* 0x020fca0000004100 */
[----:B------:R-:W-:-:S04]  /*1080*/  FADD.FTZ R121, R122, R121 ;  /* 0x000000797a797221 */ /* 0x000fc80000010000 */
[----:B------:R-:W-:Y:S02]  /*1090*/  @P0 FADD.FTZ R121, R105, R121 ;  /* 0x0000007969790221 */ /* 0x000fe40000010000 */
.L_x_13859:
[----:B------:R-:W-:Y:S01]  /*10a0*/  HADD2.F32 R122, -RZ, R125.H0_H0 ;  /* 0x2000007dff7a7230 */ /* 0x000fe20000004100 */
[----:B------:R-:W-:Y:S05]  /*10b0*/  @P1 BRA `(.L_x_13860) ;  /* 0x0000003000001947 */ /* 0x000fea0003800000 */
[----:B------:R-:W-:Y:S05]  /*10c0*/  @!P0 BRA `(.L_x_13861) ;  /* 0x0000005000008947 */ /* 0x000fea0003800000 */
[----:B-----5:R-:W-:Y:S01]  /*10d0*/  FADD.FTZ R122, R106, R122 ;  /* 0x0000007a6a7a7221 */ /* 0x020fe20000010000 */
[----:B------:R-:W-:Y:S05]  /*10e0*/  BRA `(.L_x_13861) ;  /* 0x0000003000007947 */ /* 0x000fea0003800000 */
.L_x_13860:
[----:B-----5:R-:W-:-:S05]  /*10f0*/  HADD2.F32 R123, -RZ, R101.H0_H0 ;  /* 0x20000065ff7b7230 */ /* 0x020fca0000004100 */
[----:B------:R-:W-:-:S04]  /*1100*/  FADD.FTZ R122, R123, R122 ;  /* 0x0000007a7b7a7221 */ /* 0x000fc80000010000 */
[----:B------:R-:W-:Y:S02]  /*1110*/  @P0 FADD.FTZ R122, R106, R122 ;  /* 0x0000007a6a7a0221 */ /* 0x000fe40000010000 */
.L_x_13861:
[----:B------:R-:W-:Y:S01]  /*1120*/  HADD2.F32 R123, -RZ, R125.H1_H1 ;  /* 0x3000007dff7b7230 */ /* 0x000fe20000004100 */
[----:B------:R-:W-:Y:S05]  /*1130*/  @P1 BRA `(.L_x_13862) ;  /* 0x0000003000001947 */ /* 0x000fea0003800000 */
[----:B------:R-:W-:Y:S05]  /*1140*/  @!P0 BRA `(.L_x_13863) ;  /* 0x0000005000008947 */ /* 0x000fea0003800000 */
[----:B-----5:R-:W-:Y:S01]  /*1150*/  FADD.FTZ R123, R107, R123 ;  /* 0x0000007b6b7b7221 */ /* 0x020fe20000010000 */
[----:B------:R-:W-:Y:S05]  /*1160*/  BRA `(.L_x_13863) ;  /* 0x0000003000007947 */ /* 0x000fea0003800000 */
.L_x_13862:
[----:B-----5:R-:W-:-:S05]  /*1170*/  HADD2.F32 R124, -RZ, R101.H1_H1 ;  /* 0x30000065ff7c7230 */ /* 0x020fca0000004100 */
[----:B------:R-:W-:-:S04]  /*1180*/  FADD.FTZ R123, R124, R123 ;  /* 0x0000007b7c7b7221 */ /* 0x000fc80000010000 */
[----:B------:R-:W-:Y:S02]  /*1190*/  @P0 FADD.FTZ R123, R107, R123 ;  /* 0x0000007b6b7b0221 */ /* 0x000fe40000010000 */
.L_x_13863:
[----:B------:R-:W-:Y:S01]  /*11a0*/  HADD2.F32 R124, -RZ, R126.H0_H0 ;  /* 0x2000007eff7c7230 */ /* 0x000fe20000004100 */
[----:B------:R-:W-:Y:S05]  /*11b0*/  @P1 BRA `(.L_x_13864) ;  /* 0x0000003000001947 */ /* 0x000fea0003800000 */
[----:B------:R-:W-:Y:S05]  /*11c0*/  @!P0 BRA `(.L_x_13865) ;  /* 0x0000005000008947 */ /* 0x000fea0003800000 */
[----:B-----5:R-:W-:Y:S01]  /*11d0*/  FADD.FTZ R124, R108, R124 ;  /* 0x0000007c6c7c7221 */ /* 0x020fe20000010000 */
[----:B------:R-:W-:Y:S05]  /*11e0*/  BRA `(.L_x_13865) ;  /* 0x0000003000007947 */ /* 0x000fea0003800000 */
.L_x_13864:
[----:B-----5:R-:W-:-:S05]  /*11f0*/  HADD2.F32 R125, -RZ, R102.H0_H0 ;  /* 0x20000066ff7d7230 */ /* 0x020fca0000004100 */
[----:B------:R-:W-:-:S04]  /*1200*/  FADD.FTZ R124, R125, R124 ;  /* 0x0000007c7d7c7221 */ /* 0x000fc80000010000 */
[----:B------:R-:W-:Y:S02]  /*1210*/  @P0 FADD.FTZ R124, R108, R124 ;  /* 0x0000007c6c7c0221 */ /* 0x000fe40000010000 */
.L_x_13865:
[----:B------:R-:W-:Y:S01]  /*1220*/  HADD2.F32 R125, -RZ, R126.H1_H1 ;  /* 0x3000007eff7d7230 */ /* 0x000fe20000004100 */
[----:B------:R-:W-:Y:S05]  /*1230*/  @P1 BRA `(.L_x_13866) ;  /* 0x0000003000001947 */ /* 0x000fea0003800000 */
[----:B------:R-:W-:Y:S05]  /*1240*/  @!P0 BRA `(.L_x_13867) ;  /* 0x0000005000008947 */ /* 0x000fea0003800000 */
[----:B-----5:R-:W-:Y:S01]  /*1250*/  FADD.FTZ R125, R109, R125 ;  /* 0x0000007d6d7d7221 */ /* 0x020fe20000010000 */
[----:B------:R-:W-:Y:S05]  /*1260*/  BRA `(.L_x_13867) ;  /* 0x0000003000007947 */ /* 0x000fea0003800000 */
.L_x_13866:
[----:B-----5:R-:W-:-:S05]  /*1270*/  HADD2.F32 R126, -RZ, R102.H1_H1 ;  /* 0x30000066ff7e7230 */ /* 0x020fca0000004100 */
[----:B------:R-:W-:-:S04]  /*1280*/  FADD.FTZ R125, R126, R125 ;  /* 0x0000007d7e7d7221 */ /* 0x000fc80000010000 */
[----:B------:R-:W-:Y:S02]  /*1290*/  @P0 FADD.FTZ R125, R109, R125 ;  /* 0x0000007d6d7d0221 */ /* 0x000fe40000010000 */
.L_x_13867:
[----:B------:R-:W-:Y:S01]  /*12a0*/  HADD2.F32 R126, -RZ, R127.H0_H0 ;  /* 0x2000007fff7e7230 */ /* 0x000fe20000004100 */
[----:B------:R-:W-:Y:S05]  /*12b0*/  @P1 BRA `(.L_x_13868) ;  /* 0x0000003000001947 */ /* 0x000fea0003800000 */
[----:B------:R-:W-:Y:S05]  /*12c0*/  @!P0 BRA `(.L_x_13869) ;  /* 0x0000005000008947 */ /* 0x000fea0003800000 */
[----:B-----5:R-:W-:Y:S01]  /*12d0*/  FADD.FTZ R126, R110, R126 ;  /* 0x0000007e6e7e7221 */ /* 0x020fe20000010000 */
[----:B------:R-:W-:Y:S05]  /*12e0*/  BRA `(.L_x_13869) ;  /* 0x0000003000007947 */ /* 0x000fea0003800000 */
.L_x_13868:
[----:B-----5:R-:W-:-:S05]  /*12f0*/  HADD2.F32 R137, -RZ, R103.H0_H0 ;  /* 0x20000067ff897230 */ /* 0x020fca0000004100 */
[----:B------:R-:W-:-:S04]  /*1300*/  FADD.FTZ R126, R137, R126 ;  /* 0x0000007e897e7221 */ /* 0x000fc80000010000 */
[----:B------:R-:W-:Y:S02]  /*1310*/  @P0 FADD.FTZ R126, R110, R126 ;  /* 0x0000007e6e7e0221 */ /* 0x000fe40000010000 */
.L_x_13869:
[----:B------:R-:W-:Y:S01]  /*1320*/  HADD2.F32 R127, -RZ, R127.H1_H1 ;  /* 0x3000007fff7f7230 */ /* 0x000fe20000004100 */
[----:B------:R-:W-:Y:S05]  /*1330*/  @P1 BRA `(.L_x_13870) ;  /* 0x0000003000001947 */ /* 0x000fea0003800000 */
[----:B------:R-:W-:Y:S05]  /*1340*/  @!P0 BRA `(.L_x_13871) ;  /* 0x0000005000008947 */ /* 0x000fea0003800000 */
[----:B-----5:R-:W-:Y:S01]  /*1350*/  FADD.FTZ R127, R111, R127 ;  /* 0x0000007f6f7f7221 */ /* 0x020fe20000010000 */
[----:B------:R-:W-:Y:S05]  /*1360*/  BRA `(.L_x_13871) ;  /* 0x0000003000007947 */ /* 0x000fea0003800000 */
.L_x_13870:
[----:B-----5:R-:W-:-:S05]  /*1370*/  HADD2.F32 R138, -RZ, R103.H1_H1 ;  /* 0x30000067ff8a7230 */ /* 0x020fca0000004100 */
[----:B------:R-:W-:-:S04]  /*1380*/  FADD.FTZ R127, R138, R127 ;  /* 0x0000007f8a7f7221 */ /* 0x000fc80000010000 */
[----:B------:R-:W-:Y:S02]  /*1390*/  @P0 FADD.FTZ R127, R111, R127 ;  /* 0x0000007f6f7f0221 */ /* 0x000fe40000010000 */
.L_x_13871:
[----:B------:R-:W-:-:S04]  /*13a0*/  LEA R138, P0, R136, c[0x0][0x188], 0x5 ;  /* 0x00006200888a7a11 */ /* 0x000fc800078028ff */
[C---:B------:R-:W-:Y:S02]  /*13b0*/  LEA.HI.X R139, R136.reuse, c[0x0][0x18c], RZ, 0x5, P0 ;  /* 0x00006300888b7a11 */ /* 0x040fe400000f2cff */
[----:B------:R-:W-:-:S03]  /*13c0*/  IADD3 R136, R136, 0x80, RZ ;  /* 0x0000008088887810 */ /* 0x000fc60007ffe0ff */
[----:B------:R1:W-:Y:S04]  /*13d0*/  STG.E.128 [R138.64], R120 ;  /* 0x000000788a007986 */ /* 0x0003e8000c101d04 */
[----:B------:R1:W-:Y:S02]  /*13e0*/  STG.E.128 [R138.64+0x10], R124 ;  /* 0x0000107c8a007986 */ /* 0x0003e4000c101d04 */
.L_x_13855:
[----:B------:R-:W-:Y:S05]  /*13f0*/  BSYNC B0 ;  /* 0x0000000000007941 */ /* 0x000fea0003800000 */
.L_x_13854:
        /* <DEDUP_REMOVED lines=10> */
[C---:B-1----:R-:W-:Y:S02]  /*14a0*/  @P1 LEA R138, P5, R136.reuse, c[0x0][0x178], 0x4 ;  /* 0x00005e00888a1a11 */ /* 0x042fe400078a20ff */
        /* <DEDUP_REMOVED lines=12> */
.L_x_13874:
[----:B-1---5:R-:W-:-:S05]  /*1570*/  HADD2.F32 R129, -RZ, R100.H0_H0 ;  /* 0x20000064ff817230 */ /* 0x022fca0000004100 */
[----:B------:R-:W-:-:S04]  /*1580*/  FADD.FTZ R128, R129, R128 ;  /* 0x0000008081807221 */ /* 0x000fc80000010000 */
[----:B------:R-:W-:Y:S02]  /*1590*/  @P0 FADD.FTZ R128, R104, R128 ;  /* 0x0000008068800221 */ /* 0x000fe40000010000 */
.L_x_13875:
[----:B------:R-:W-:Y:S01]  /*15a0*/  HADD2.F32 R129, -RZ, R132.H1_H1 ;  /* 0x30000084ff817230 */ /* 0x000fe20000004100 */
[----:B------:R-:W-:Y:S05]  /*15b0*/  @P1 BRA `(.L_x_13876) ;  /* 0x0000003000001947 */ /* 0x000fea0003800000 */
[----:B------:R-:W-:Y:S05]  /*15c0*/  @!P0 BRA `(.L_x_13877) ;  /* 0x0000005000008947 */ /* 0x000fea0003800000 */
[----:B-----5:R-:W-:Y:S01]  /*15d0*/  FADD.FTZ R129, R105, R129 ;  /* 0x0000008169817221 */ /* 0x020fe20000010000 */
[----:B------:R-:W-:Y:S05]  /*15e0*/  BRA `(.L_x_13877) ;  /* 0x0000003000007947 */ /* 0x000fea0003800000 */
.L_x_13876:
[----:B-----5:R-:W-:-:S05]  /*15f0*/  HADD2.F32 R130, -RZ, R100.H1_H1 ;  /* 0x30000064ff827230 */ /* 0x020fca0000004100 */
[----:B------:R-:W-:-:S04]  /*1600*/  FADD.FTZ R129, R130, R129 ;  /* 0x0000008182817221 */ /* 0x000fc80000010000 */
[----:B------:R-:W-:Y:S02]  /*1610*/  @P0 FADD.FTZ R129, R105, R129 ;  /* 0x0000008169810221 */ /* 0x000fe40000010000 */
.L_x_13877:
[----:B------:R-:W-:Y:S01]  /*1620*/  HADD2.F32 R130, -RZ, R133.H0_H0 ;  /* 0x20000085ff827230 */ /* 0x000fe20000004100 */
[----:B------:R-:W-:Y:S05]  /*1630*/  @P1 BRA `(.L_x_13878) ;  /* 0x0000003000001947 */ /* 0x000fea0003800000 */
[----:B------:R-:W-:Y:S05]  /*1640*/  @!P0 BRA `(.L_x_13879) ;  /* 0x0000005000008947 */ /* 0x000fea0003800000 */
[----:B-----5:R-:W-:Y:S01]  /*1650*/  FADD.FTZ R130, R106, R130 ;  /* 0x000000826a827221 */ /* 0x020fe20000010000 */
[----:B------:R-:W-:Y:S05]  /*1660*/  BRA `(.L_x_13879) ;  /* 0x0000003000007947 */ /* 0x000fea0003800000 */
.L_x_13878:
[----:B-----5:R-:W-:-:S05]  /*1670*/  HADD2.F32 R131, -RZ, R101.H0_H0 ;  /* 0x20000065ff837230 */ /* 0x020fca0000004100 */
[----:B------:R-:W-:-:S04]  /*1680*/  FADD.FTZ R130, R131, R130 ;  /* 0x0000008283827221 */ /* 0x000fc80000010000 */
[----:B------:R-:W-:Y:S02]  /*1690*/  @P0 FADD.FTZ R130, R106, R130 ;  /* 0x000000826a820221 */ /* 0x000fe40000010000 */
.L_x_13879:
[----:B------:R-:W-:Y:S01]  /*16a0*/  HADD2.F32 R131, -RZ, R133.H1_H1 ;  /* 0x30000085ff837230 */ /* 0x000fe20000004100 */
[----:B------:R-:W-:Y:S05]  /*16b0*/  @P1 BRA `(.L_x_13880) ;  /* 0x0000003000001947 */ /* 0x000fea0003800000 */
[----:B------:R-:W-:Y:S05]  /*16c0*/  @!P0 BRA `(.L_x_13881) ;  /* 0x0000005000008947 */ /* 0x000fea0003800000 */
[----:B-----5:R-:W-:Y:S01]  /*16d0*/  FADD.FTZ R131, R107, R131 ;  /* 0x000000836b837221 */ /* 0x020fe20000010000 */
[----:B------:R-:W-:Y:S05]  /*16e0*/  BRA `(.L_x_13881) ;  /* 0x0000003000007947 */ /* 0x000fea0003800000 */
.L_x_13880:
[----:B-----5:R-:W-:-:S05]  /*16f0*/  HADD2.F32 R132, -RZ, R101.H1_H1 ;  /* 0x30000065ff847230 */ /* 0x020fca0000004100 */
[----:B------:R-:W-:-:S04]  /*1700*/  FADD.FTZ R131, R132, R131 ;  /* 0x0000008384837221 */ /* 0x000fc80000010000 */
[----:B------:R-:W-:Y:S02]  /*1710*/  @P0 FADD.FTZ R131, R107, R131 ;  /* 0x000000836b830221 */ /* 0x000fe40000010000 */
.L_x_13881:
[----:B------:R-:W-:Y:S01]  /*1720*/  HADD2.F32 R132, -RZ, R134.H0_H0 ;  /* 0x20000086ff847230 */ /* 0x000fe20000004100 */
[----:B------:R-:W-:Y:S05]  /*1730*/  @P1 BRA `(.L_x_13882) ;  /* 0x0000003000001947 */ /* 0x000fea0003800000 */
[----:B------:R-:W-:Y:S05]  /*1740*/  @!P0 BRA `(.L_x_13883) ;  /* 0x0000005000008947 */ /* 0x000fea0003800000 */
[----:B-----5:R-:W-:Y:S01]  /*1750*/  FADD.FTZ R132, R108, R132 ;  /* 0x000000846c847221 */ /* 0x020fe20000010000 */
[----:B------:R-:W-:Y:S05]  /*1760*/  BRA `(.L_x_13883) ;  /* 0x0000003000007947 */ /* 0x000fea0003800000 */
.L_x_13882:
[----:B-----5:R-:W-:-:S05]  /*1770*/  HADD2.F32 R133, -RZ, R102.H0_H0 ;  /* 0x20000066ff857230 */ /* 0x020fca0000004100 */
[----:B------:R-:W-:-:S04]  /*1780*/  FADD.FTZ R132, R133, R132 ;  /* 0x0000008485847221 */ /* 0x000fc80000010000 */
[----:B------:R-:W-:Y:S02]  /*1790*/  @P0 FADD.FTZ R132, R108, R132 ;  /* 0x000000846c840221 */ /* 0x000fe40000010000 */
.L_x_13883:
[----:B------:R-:W-:Y:S01]  /*17a0*/  HADD2.F32 R133, -RZ, R134.H1_H1 ;  /* 0x30000086ff857230 */ /* 0x000fe20000004100 */
[----:B------:R-:W-:Y:S05]  /*17b0*/  @P1 BRA `(.L_x_13884) ;  /* 0x0000003000001947 */ /* 0x000fea0003800000 */
[----:B------:R-:W-:Y:S05]  /*17c0*/  @!P0 BRA `(.L_x_13885) ;  /* 0x0000005000008947 */ /* 0x000fea0003800000 */
[----:B-----5:R-:W-:Y:S01]  /*17d0*/  FADD.FTZ R133, R109, R133 ;  /* 0x000000856d857221 */ /* 0x020fe20000010000 */
[----:B------:R-:W-:Y:S05]  /*17e0*/  BRA `(.L_x_13885) ;  /* 0x0000003000007947 */ /* 0x000fea0003800000 */
.L_x_13884:
[----:B-----5:R-:W-:-:S05]  /*17f0*/  HADD2.F32 R134, -RZ, R102.H1_H1 ;  /* 0x30000066ff867230 */ /* 0x020fca0000004100 */
[----:B------:R-:W-:-:S04]  /*1800*/  FADD.FTZ R133, R134, R133 ;  /* 0x0000008586857221 */ /* 0x000fc80000010000 */
[----:B------:R-:W-:Y:S02]  /*1810*/  @P0 FADD.FTZ R133, R109, R133 ;  /* 0x000000856d850221 */ /* 0x000fe40000010000 */
.L_x_13885:
[----:B------:R-:W-:Y:S01]  /*1820*/  HADD2.F32 R134, -RZ, R135.H0_H0 ;  /* 0x20000087ff867230 */ /* 0x000fe20000004100 */
[----:B------:R-:W-:Y:S05]  /*1830*/  @P1 BRA `(.L_x_13886) ;  /* 0x0000003000001947 */ /* 0x000fea0003800000 */
[----:B------:R-:W-:Y:S05]  /*1840*/  @!P0 BRA `(.L_x_13887) ;  /* 0x0000005000008947 */ /* 0x000fea0003800000 */
[----:B-----5:R-:W-:Y:S01]  /*1850*/  FADD.FTZ R134, R110, R134 ;  /* 0x000000866e867221 */ /* 0x020fe20000010000 */
[----:B------:R-:W-:Y:S05]  /*1860*/  BRA `(.L_x_13887) ;  /* 0x0000003000007947 */ /* 0x000fea0003800000 */
.L_x_13886:
[----:B-----5:R-:W-:-:S05]  /*1870*/  HADD2.F32 R137, -RZ, R103.H0_H0 ;  /* 0x20000067ff897230 */ /* 0x020fca0000004100 */
[----:B------:R-:W-:-:S04]  /*1880*/  FADD.FTZ R134, R137, R134 ;  /* 0x0000008689867221 */ /* 0x000fc80000010000 */
[----:B------:R-:W-:Y:S02]  /*1890*/  @P0 FADD.FTZ R134, R110, R134 ;  /* 0x000000866e860221 */ /* 0x000fe40000010000 */
.L_x_13887:
[----:B------:R-:W-:Y:S01]  /*18a0*/  HADD2.F32 R135, -RZ, R135.H1_H1 ;  /* 0x30000087ff877230 */ /* 0x000fe20000004100 */
[----:B------:R-:W-:Y:S05]  /*18b0*/  @P1 BRA `(.L_x_13888) ;  /* 0x0000003000001947 */ /* 0x000fea0003800000 */
[----:B------:R-:W-:Y:S05]  /*18c0*/  @!P0 BRA `(.L_x_13889) ;  /* 0x0000005000008947 */ /* 0x000fea0003800000 */
[----:B-----5:R-:W-:Y:S01]  /*18d0*/  FADD.FTZ R135, R111, R135 ;  /* 0x000000876f877221 */ /* 0x020fe20000010000 */
[----:B------:R-:W-:Y:S05]  /*18e0*/  BRA `(.L_x_13889) ;  /* 0x0000003000007947 */ /* 0x000fea0003800000 */
.L_x_13888:
[----:B-----5:R-:W-:-:S05]  /*18f0*/  HADD2.F32 R138, -RZ, R103.H1_H1 ;  /* 0x30000067ff8a7230 */ /* 0x020fca0000004100 */
[----:B------:R-:W-:-:S04]  /*1900*/  FADD.FTZ R135, R138, R135 ;  /* 0x000000878a877221 */ /* 0x000fc80000010000 */
[----:B------:R-:W-:Y:S02]  /*1910*/  @P0 FADD.FTZ R135, R111, R135 ;  /* 0x000000876f870221 */ /* 0x000fe40000010000 */
.L_x_13889:
[----:B------:R-:W-:-:S04]  /*1920*/  LEA R138, P0, R136, c[0x0][0x188], 0x5 ;  /* 0x00006200888a7a11 */ /* 0x000fc800078028ff */
[----:B------:R-:W-:-:S05]  /*1930*/  LEA.HI.X R139, R136, c[0x0][0x18c], RZ, 0x5, P0 ;  /* 0x00006300888b7a11 */ /* 0x000fca00000f2cff */
[----:B------:R1:W-:Y:S04]  /*1940*/  STG.E.128 [R138.64], R128 ;  /* 0x000000808a007986 */ /* 0x0003e8000c101d04 */
[----:B------:R1:W-:Y:S02]  /*1950*/  STG.E.128 [R138.64+0x10], R132 ;  /* 0x000010848a007986 */ /* 0x0003e4000c101d04 */
.L_x_13873:
[----:B------:R-:W-:Y:S05]  /*1960*/  BSYNC B0 ;  /* 0x0000000000007941 */ /* 0x000fea0003800000 */
.L_x_13872:
        /* <DEDUP_REMOVED lines=33> */
.L_x_13900:
        /* <DEDUP_REMOVED lines=69> */
.L_x_13901:
        /* <DEDUP_REMOVED lines=81> */
[----:B------:R-:W-:Y:S01]  /*24e0*/  F2FP.PACK_AB R136, R137, R136 ;  /* 0x000000888988723e */ /* 0x000fe200000000ff */
[C---:B------:R-:W-:Y:S02]  /*24f0*/  FMUL.FTZ R155, R149.reuse, R140 ;  /* 0x0000008c959b7220 */ /* 0x040fe40000410000 */
[----:B------:R-:W-:Y:S01]  /*2500*/  FMUL.FTZ R154, R149, R154 ;  /* 0x0000009a959a7220 */ /* 0x000fe20000410000 */
[----:B------:R-:W-:Y:S01]  /*2510*/  F2FP.PACK_AB R137, R139, R138 ;  /* 0x0000008a8b89723e */ /* 0x000fe200000000ff */
[----:B------:R-:W-:-:S02]  /*2520*/  FADD.FTZ R152, R119, -R148 ;  /* 0x8000009477987221 */ /* 0x000fc40000010000 */
        /* <DEDUP_REMOVED lines=20> */
[----:B------:R-:W-:Y:S02]  /*2670*/  F2FP.PACK_AB R142, R156, R155 ;  /* 0x0000009b9c8e723e */ /* 0x000fe400000000ff */
[----:B------:R-:W-:Y:S02]  /*2680*/  F2FP.PACK_AB R143, R158, R143 ;  /* 0x0000008f9e8f723e */ /* 0x000fe400000000ff */
[----:B0-----:R-:W-:Y:S01]  /*2690*/  F2FP.PACK_AB R140, R150, R153 ;  /* 0x00000099968c723e */ /* 0x001fe200000000ff */
[C---:B------:R-:W-:Y:S01]  /*26a0*/  IMAD.WIDE.U32 R152, R147.reuse, R152, c[0x0][0x210] ;  /* 0x0000840093987625 */ /* 0x040fe200078e0098 */
[----:B------:R-:W-:Y:S02]  /*26b0*/  F2FP.PACK_AB R141, R154, R151 ;  /* 0x000000979a8d723e */ /* 0x000fe400000000ff */
[----:B------:R-:W-:-:S03]  /*26c0*/  IADD3 R147, R147, 0x80, RZ ;  /* 0x0000008093937810 */ /* 0x000fc60007ffe0ff */
[----:B------:R0:W-:Y:S04]  /*26d0*/  STG.E.128 [R152.64], R140 ;  /* 0x0000008c98007986 */ /* 0x0001e8000c101d04 */
.L_x_13893:
[----:B------:R-:W-:Y:S05]  /*26e0*/  BSYNC B0 ;  /* 0x0000000000007941 */ /* 0x000fea0003800000 */
.L_x_13892:
        /* <DEDUP_REMOVED lines=48> */
.L_x_13895:
[----:B------:R-:W-:Y:S05]  /*29f0*/  BSYNC B0 ;  /* 0x0000000000007941 */ /* 0x000fea0003800000 */
.L_x_13894:
        /* <DEDUP_REMOVED lines=18> */
[----:B------:R-:W-:Y:S01]  /*2b20*/  F2FP.PACK_AB R138, R139, R136 ;  /* 0x000000888b8a723e */ /* 0x000fe200000000ff */
[----:B------:R-:W-:Y:S02]  /*2b30*/  FMUL.FTZ R148, R149, R142 ;  /* 0x0000008e95947220 */ /* 0x000fe40000410000 */
[----:B------:R-:W-:-:S02]  /*2b40*/  FFMA.FTZ R142, R96, R137, R80 ;  /* 0x00000089608e7223 */ /* 0x000fc40000010050 */
[----:B------:R-:W-:Y:S02]  /*2b50*/  FFMA.FTZ R139, R90, R143, R74 ;  /* 0x0000008f5a8b7223 */ /* 0x000fe4000001004a */
[----:B------:R-:W-:Y:S02]  /*2b60*/  FFMA.FTZ R136, R91, R156, R75 ;  /* 0x0000009c5b887223 */ /* 0x000fe4000001004b */
[----:B------:R-:W-:Y:S02]  /*2b70*/  FFMA.FTZ R137, R97, R152, R81 ;  /* 0x0000009861897223 */ /* 0x000fe40000010051 */
[----:B------:R-:W-:Y:S01]  /*2b80*/  FMUL.FTZ R140, R149, R140 ;  /* 0x0000008c958c7220 */ /* 0x000fe20000410000 */
[----:B------:R-:W-:Y:S01]  /*2b90*/  F2FP.PACK_AB R139, R136, R139 ;  /* 0x0000008b888b723e */ /* 0x000fe200000000ff */
[----:B------:R-:W-:Y:S01]  /*2ba0*/  FFMA.FTZ R136, R84, R141, R68 ;  /* 0x0000008d54887223 */ /* 0x000fe20000010044 */
[----:B------:R-:W-:Y:S01]  /*2bb0*/  F2FP.PACK_AB R142, R137, R142 ;  /* 0x0000008e898e723e */ /* 0x000fe200000000ff */
[----:B------:R-:W-:-:S02]  /*2bc0*/  FFMA.FTZ R137, R85, R140, R69 ;  /* 0x0000008c55897223 */ /* 0x000fc40000010045 */
[----:B------:R-:W-:Y:S02]  /*2bd0*/  FFMA.FTZ R149, R86, R151, R70 ;  /* 0x0000009756957223 */ /* 0x000fe40000010046 */
[----:B------:R-:W-:Y:S01]  /*2be0*/  FFMA.FTZ R150, R87, R148, R71 ;  /* 0x0000009457967223 */ /* 0x000fe20000010047 */
[----:B------:R-:W-:Y:S01]  /*2bf0*/  F2FP.PACK_AB R136, R137, R136 ;  /* 0x000000888988723e */ /* 0x000fe200000000ff */
[----:B------:R-:W-:Y:S02]  /*2c00*/  FFMA.FTZ R148, R95, R148, R79 ;  /* 0x000000945f947223 */ /* 0x000fe4000001004f */
[----:B------:R-:W-:Y:S01]  /*2c10*/  FFMA.FTZ R140, R93, R140, R77 ;  /* 0x0000008c5d8c7223 */ /* 0x000fe2000001004d */
[----:B------:R-:W-:Y:S01]  /*2c20*/  F2FP.PACK_AB R137, R150, R149 ;  /* 0x000000959689723e */ /* 0x000fe200000000ff */
[----:B------:R-:W-:Y:S01]  /*2c30*/  HFMA2.MMA R150, -RZ, RZ, 0, 9.5367431640625e-07 ;  /* 0x00000010ff967435 */ /* 0x000fe200000001ff */
[----:B------:R-:W-:Y:S02]  /*2c40*/  FFMA.FTZ R149, R92, R141, R76 ;  /* 0x0000008d5c957223 */ /* 0x000fe4000001004c */
[----:B------:R-:W-:-:S02]  /*2c50*/  FFMA.FTZ R141, R94, R151, R78 ;  /* 0x000000975e8d7223 */ /* 0x000fc4000001004e */
[----:B------:R-:W-:Y:S01]  /*2c60*/  FFMA.FTZ R143, R98, R143, R82 ;  /* 0x0000008f628f7223 */ /* 0x000fe20000010052 */
[----:B------:R-:W-:Y:S01]  /*2c70*/  F2FP.PACK_AB R140, R140, R149 ;  /* 0x000000958c8c723e */ /* 0x000fe200000000ff */
[----:B------:R-:W-:Y:S01]  /*2c80*/  FFMA.FTZ R156, R99, R156, R83 ;  /* 0x0000009c639c7223 */ /* 0x000fe20000010053 */
[----:B------:R-:W-:Y:S02]  /*2c90*/  F2FP.PACK_AB R141, R148, R141 ;  /* 0x0000008d948d723e */ /* 0x000fe400000000ff */
[CC--:B------:R-:W-:Y:S02]  /*2ca0*/  IMAD.WIDE.U32 R148, R147.reuse, R150.reuse, c[0x0][0x208] ;  /* 0x0000820093947625 */ /* 0x0c0fe400078e0096 */
[----:B------:R-:W-:Y:S02]  /*2cb0*/  F2FP.PACK_AB R143, R156, R143 ;  /* 0x0000008f9c8f723e */ /* 0x000fe400000000ff */
[----:B------:R-:W-:Y:S01]  /*2cc0*/  IMAD.WIDE.U32 R150, R147, R150, c[0x0][0x210] ;  /* 0x0000840093967625 */ /* 0x000fe200078e0096 */
[----:B------:R0:W-:Y:S04]  /*2cd0*/  STG.E.128 [R148.64], R136 ;  /* 0x0000008894007986 */ /* 0x0001e8000c101d04 */
[----:B------:R0:W-:Y:S02]  /*2ce0*/  STG.E.128 [R150.64], R140 ;  /* 0x0000008c96007986 */ /* 0x0001e4000c101d04 */
.L_x_13897:
[----:B------:R-:W-:Y:S05]  /*2cf0*/  BSYNC B0 ;  /* 0x0000000000007941 */ /* 0x000fea0003800000 */
.L_x_13896:
[----:B------:R-:W-:Y:S02]  /*2d00*/  IADD3 R144, R144, c[0x0][0x160], RZ ;  /* 0x0000580090907a10 */ /* 0x000fe40007ffe0ff */
[----:B------:R-:W-:-:S02]  /*2d10*/  LOP3.LUT P1, RZ, R145, 0xff, RZ, 0xc0, !PT ;  /* 0x000000ff91ff7812 */ /* 0x000fc4000782c0ff */
[----:B------:R-:W-:Y:S02]  /*2d20*/  ISETP.GE.AND P0, PT, R144, c[0x0][0x164], PT ;  /* 0x0000590090007a0c */ /* 0x000fe40003f06270 */
[----:B------:R-:W-:-:S11]  /*2d30*/  SEL R145, RZ, 0x1, P1 ;  /* 0x00000001ff917807 */ /* 0x000fd60000800000 */
[----:B01---5:R-:W-:Y:S01]  /*2d40*/  @P0 CALL.REL.NOINC `(.L_x_13898) ;  /* 0x0000001000000944 */ /* 0x023fe20003c00000 */
[----:B------:R-:W-:Y:S05]  /*2d50*/  BRA `(.L_x_13899) ;  /* 0xffffdb4000007947 */ /* 0x000fea000383ffff */
.L_x_13898:
[----:B------:R-:W-:Y:S05]  /*2d60*/  EXIT ;  /* 0x000000000000794d */ /* 0x000fea0003800000 */
.L_x_13890:
[----:B------:R-:W-:Y:S01]  /*2d70*/  HFMA2.MMA R139, -RZ, RZ, 0, 1.847743988037109375e-06 ;  /* 0x0000001fff8b7435 */ /* 0x000fe200000001ff */
[----:B------:R-:W-:Y:S02]  /*2d80*/  MOV R148, 0x1 ;  /* 0x0000000100947802 */ /* 0x000fe40000000f00 */
[----:B------:R-:W-:Y:S02]  /*2d90*/  MOV R142, 0xffffffff ;  /* 0xffffffff008e7802 */ /* 0x000fe40000000f00 */
[----:B------:R-:W-:Y:S02]  /*2da0*/  MOV R140, 0x2dc0 ;  /* 0x00002dc0008c7802 */ /* 0x000fe40000000f00 */
[----:B0----5:R-:W-:Y:S05]  /*2db0*/  CALL.REL.NOINC `($__internal_56_$__cuda_sm70_shflsync_bfly_p) ;  /* 0x000006b000007944 */ /* 0x021fea0003c00000 */
[----:B-1----:R-:W-:Y:S01]  /*2dc0*/  MOV R136, R148 ;  /* 0x0000009400887202 */ /* 0x002fe20000000f00 */
[----:B0-----:R-:W-:Y:S05]  /*2dd0*/  BRA `(.L_x_13900) ;  /* 0xffffeda000007947 */ /* 0x001fea000383ffff */
.L_x_13891:
[----:B------:R-:W-:Y:S01]  /*2de0*/  HFMA2.MMA R148, -RZ, RZ, 0, 1.1920928955078125e-07 ;  /* 0x00000002ff947435 */ /* 0x000fe200000001ff */
[----:B------:R-:W-:Y:S02]  /*2df0*/  MOV R139, 0x1f ;  /* 0x0000001f008b7802 */ /* 0x000fe40000000f00 */
[----:B------:R-:W-:Y:S02]  /*2e00*/  MOV R142, 0xffffffff ;  /* 0xffffffff008e7802 */ /* 0x000fe40000000f00 */
[----:B------:R-:W-:-:S02]  /*2e10*/  MOV R140, 0x2e30 ;  /* 0x00002e30008c7802 */ /* 0x000fc40000000f00 */
[----:B0----5:R-:W-:Y:S05]  /*2e20*/  CALL.REL.NOINC `($__internal_56_$__cuda_sm70_shflsync_bfly_p) ;  /* 0x0000064000007944 */ /* 0x021fea0003c00000 */
[----:B01----:R-:W-:Y:S01]  /*2e30*/  FADD.FTZ R137, R137, R148 ;  /* 0x0000009489897221 */ /* 0x003fe20000010000 */
[----:B------:R-:W-:Y:S01]  /*2e40*/  HFMA2.MMA R148, -RZ, RZ, 0, 2.384185791015625e-07 ;  /* 0x00000004ff947435 */ /* 0x000fe200000001ff */
[----:B------:R-:W-:-:S02]  /*2e50*/  MOV R139, 0x1f ;  /* 0x0000001f008b7802 */ /* 0x000fc40000000f00 */
[----:B------:R-:W-:Y:S02]  /*2e60*/  MOV R142, 0xffffffff ;  /* 0xffffffff008e7802 */ /* 0x000fe40000000f00 */
[----:B------:R-:W-:Y:S02]  /*2e70*/  MOV R140, 0x2e90 ;  /* 0x00002e90008c7802 */ /* 0x000fe40000000f00 */
[----:B------:R-:W-:Y:S05]  /*2e80*/  CALL.REL.NOINC `($__internal_56_$__cuda_sm70_shflsync_bfly_p) ;  /* 0x000005e000007944 */ /* 0x000fea0003c00000 */
[----:B01----:R-:W-:Y:S01]  /*2e90*/  FADD.FTZ R137, R137, R148 ;  /* 0x0000009489897221 */ /* 0x003fe20000010000 */
[----:B------:R-:W-:Y:S01]  /*2ea0*/  HFMA2.MMA R148, -RZ, RZ, 0, 4.76837158203125e-07 ;  /* 0x00000008ff947435 */ /* 0x000fe200000001ff */
[----:B------:R-:W-:Y:S02]  /*2eb0*/  MOV R139, 0x1f ;  /* 0x0000001f008b7802 */ /* 0x000fe40000000f00 */
[----:B------:R-:W-:Y:S02]  /*2ec0*/  MOV R142, 0xffffffff ;  /* 0xffffffff008e7802 */ /* 0x000fe40000000f00 */
[----:B------:R-:W-:Y:S02]  /*2ed0*/  MOV R140, 0x2ef0 ;  /* 0x00002ef0008c7802 */ /* 0x000fe40000000f00 */
[----:B------:R-:W-:Y:S05]  /*2ee0*/  CALL.REL.NOINC `($__internal_56_$__cuda_sm70_shflsync_bfly_p) ;  /* 0x0000058000007944 */ /* 0x000fea0003c00000 */
[----:B01----:R-:W-:Y:S01]  /*2ef0*/  FADD.FTZ R137, R137, R148 ;  /* 0x0000009489897221 */ /* 0x003fe20000010000 */
[----:B------:R-:W-:Y:S01]  /*2f00*/  HFMA2.MMA R148, -RZ, RZ, 0, 9.5367431640625e-07 ;  /* 0x00000010ff947435 */ /* 0x000fe200000001ff */
[----:B------:R-:W-:-:S02]  /*2f10*/  MOV R139, 0x1f ;  /* 0x0000001f008b7802 */ /* 0x000fc40000000f00 */
[----:B------:R-:W-:Y:S02]  /*2f20*/  MOV R142, 0xffffffff ;  /* 0xffffffff008e7802 */ /* 0x000fe40000000f00 */
[----:B------:R-:W-:Y:S02]  /*2f30*/  MOV R140, 0x2f50 ;  /* 0x00002f50008c7802 */ /* 0x000fe40000000f00 */
[----:B------:R-:W-:Y:S05]  /*2f40*/  CALL.REL.NOINC `($__internal_56_$__cuda_sm70_shflsync_bfly_p) ;  /* 0x0000052000007944 */ /* 0x000fea0003c00000 */
        /* <DEDUP_REMOVED lines=55> */
[----:B------:R-:W-:Y:S05]  /*32c0*/  CALL.REL.NOINC `($__internal_56_$__cuda_sm70_shflsync_bfly_p) ;  /* 0x000001a000007944 */ /* 0x000fea0003c00000 */
[----:B01----:R-:W-:Y:S01]  /*32d0*/  FADD.FTZ R137, R137, R148 ;  /* 0x0000009489897221 */ /* 0x003fe20000010000 */
[----:B------:R-:W-:Y:S01]  /*32e0*/  HFMA2.MMA R148, -RZ, RZ, 0, 1.1920928955078125e-07 ;  /* 0x00000002ff947435 */ /* 0x000fe200000001ff */
[----:B------:R-:W-:Y:S02]  /*32f0*/  MOV R139, 0x1f ;  /* 0x0000001f008b7802 */ /* 0x000fe40000000f00 */
[----:B------:R-:W-:Y:S02]  /*3300*/  MOV R142, 0xffffffff ;  /* 0xffffffff008e7802 */ /* 0x000fe40000000f00 */
[----:B------:R-:W-:Y:S02]  /*3310*/  MOV R140, 0x3330 ;  /* 0x00003330008c7802 */ /* 0x000fe40000000f00 */
[----:B------:R-:W-:Y:S05]  /*3320*/  CALL.REL.NOINC `($__internal_56_$__cuda_sm70_shflsync_bfly_p) ;  /* 0x0000014000007944 */ /* 0x000fea0003c00000 */
        /* <DEDUP_REMOVED lines=12> */
[----:B-1----:R-:W-:Y:S01]  /*33f0*/  FADD.FTZ R143, R137, R148 ;  /* 0x00000094898f7221 */ /* 0x002fe20000010000 */
[----:B------:R-:W-:Y:S01]  /*3400*/  HFMA2.MMA R148, -RZ, RZ, 0, 9.5367431640625e-07 ;  /* 0x00000010ff947435 */ /* 0x000fe200000001ff */
[----:B0-----:R-:W-:-:S02]  /*3410*/  MOV R139, 0x1f ;  /* 0x0000001f008b7802 */ /* 0x001fc40000000f00 */
[----:B------:R-:W-:Y:S02]  /*3420*/  MOV R142, 0xffffffff ;  /* 0xffffffff008e7802 */ /* 0x000fe40000000f00 */
[----:B------:R-:W-:Y:S02]  /*3430*/  MOV R137, R143 ;  /* 0x0000008f00897202 */ /* 0x000fe40000000f00 */
[----:B------:R-:W-:Y:S02]  /*3440*/  MOV R140, 0x3460 ;  /* 0x00003460008c7802 */ /* 0x000fe40000000f00 */
[----:B------:R-:W-:Y:S05]  /*3450*/  CALL.REL.NOINC `($__internal_56_$__cuda_sm70_shflsync_bfly_p) ;  /* 0x0000001000007944 */ /* 0x000fea0003c00000 */
[----:B01----:R-:W-:Y:S05]  /*3460*/  BRA `(.L_x_13901) ;  /* 0xffffeb6000007947 */ /* 0x003fea000383ffff */
        .weak           $__internal_56_$__cuda_sm70_shflsync_bfly_p
        .type           $__internal_56_$__cuda_sm70_shflsync_bfly_p,@function
        .size           $__internal_56_$__cuda_sm70_shflsync_bfly_p,(.L_x_20036 - $__internal_56_$__cuda_sm70_shflsync_bfly_p)
$__internal_56_$__cuda_sm70_shflsync_bfly_p:
[----:B------:R-:W-:Y:S01]  /*3470*/  HFMA2.MMA R141, -RZ, RZ, 0, 0 ;  /* 0x00000000ff8d7435 */ /* 0x000fe200000001ff */
[----:B------:R-:W-:Y:S04]  /*3480*/  WARPSYNC R142 ;  /* 0x0000008e00007348 */ /* 0x000fe80003800000 */
[----:B------:R0:W1:Y:S01]  /*3490*/  SHFL.BFLY PT, R148, R137, R148, R139 ;  /* 0x0c00009489947389 */ /* 0x00006200000e008b */
[----:B------:R-:W-:Y:S05]  /*34a0*/  RET.REL.NODEC R140 `(_ZN10layer_norm31ln_parallel_residual_fwd_kernelINS_13Kernel_traitsIf6__halffS2_fjLj3072ELj1ELj1ELj4ELj16ENS_18Kernel_traits_baseILj3072EfS2_fS2_fjLj128EEEEELb0ELb0ELb0EEEvNS_9FwdParamsE) ;  /* 0xffffcb508c007950 */ /* 0x000fea0003c3ffff */
.L_x_13902:
        /* <DEDUP_REMOVED lines=13> */
.L_x_20036:


//--------------------- .text._ZN10layer_norm31ln_parallel_residual_fwd_kernelINS_13Kernel_traitsIf6__halffS2_fjLj3072ELj1ELj1ELj4ELj16ENS_18Kernel_traits_baseILj3072EfS2_fS2_fjLj128EEEEELb0ELb0ELb1EEEvNS_9FwdParamsE --------------------------
	.section	.text._ZN10layer_norm31ln_parallel_residual_fwd_kernelINS_13Kernel_traitsIf6__halffS2_fjLj3072ELj1ELj1ELj4ELj16ENS_18Kernel_traits_baseILj3072EfS2_fS2_fjLj128EEEEELb0ELb0ELb1EEEvNS_9FwdParamsE,"ax",@progbits
	.sectioninfo	@"SHI_REGISTERS=168"
	.align	128
        .global         _ZN10layer_norm31ln_parallel_residual_fwd_kernelINS_13Kernel_traitsIf6__halffS2_fjLj3072ELj1ELj1ELj4ELj16ENS_18Kernel_traits_baseILj3072EfS2_fS2_fjLj128EEEEELb0ELb0ELb1EEEvNS_9FwdParamsE
        .type           _ZN10layer_norm31ln_parallel_residual_fwd_kernelINS_13Kernel_traitsIf6__halffS2_fjLj3072ELj1ELj1ELj4ELj16ENS_18Kernel_traits_baseILj3072EfS2_fS2_fjLj128EEEEELb0ELb0ELb1EEEvNS_9FwdParamsE,@function
        .size           _ZN10layer_norm31ln_parallel_residual_fwd_kernelINS_13Kernel_traitsIf6__halffS2_fjLj3072ELj1ELj1ELj4ELj16ENS_18Kernel_traits_baseILj3072EfS2_fS2_fjLj128EEEEELb0ELb0ELb1EEEvNS_9FwdParamsE,(.L_x_20037 - _ZN10layer_norm31ln_parallel_residual_fwd_kernelINS_13Kernel_traitsIf6__halffS2_fjLj3072ELj1ELj1ELj4ELj16ENS_18Kernel_traits_baseILj3072EfS2_fS2_fjLj128EEEEELb0ELb0ELb1EEEvNS_9FwdParamsE)
        .other          _ZN10layer_norm31ln_parallel_residual_fwd_kernelINS_13Kernel_traitsIf6__halffS2_fjLj3072ELj1ELj1ELj4ELj16ENS_18Kernel_traits_baseILj3072EfS2_fS2_fjLj128EEEEELb0ELb0ELb1EEEvNS_9FwdParamsE,@"STO_CUDA_ENTRY STV_DEFAULT"
_ZN10layer_norm31ln_parallel_residual_fwd_kernelINS_13Kernel_traitsIf6__halffS2_fjLj3072ELj1ELj1ELj4ELj16ENS_18Kernel_traits_baseILj3072EfS2_fS2_fjLj128EEEEELb0ELb0ELb1EEEvNS_9FwdParamsE:
.text._ZN10layer_norm31ln_parallel_residual_fwd_kernelINS_13Kernel_traitsIf6__halffS2_fjLj3072ELj1ELj1ELj4ELj16ENS_18Kernel_traits_baseILj3072EfS2_fS2_fjLj128EEEEELb0ELb0ELb1EEEvNS_9FwdParamsE:
        /* <DEDUP_REMOVED lines=79> */
.L_x_13954:
        /* <DEDUP_REMOVED lines=25> */
.L_x_13903:
[----:B0----5:R-:W-:-:S05]  /*0680*/  HADD2.F32 R113, -RZ, R100.H0_H0 ;  /* 0x20000064ff717230 */ /* 0x021fca0000004100 */
[----:B------:R-:W-:-:S04]  /*0690*/  FADD.FTZ R124, R124, R113 ;  /* 0x000000717c7c7221 */ /* 0x000fc80000010000 */
[----:B------:R-:W-:Y:S02]  /*06a0*/  @P1 FADD.FTZ R124, R104, R124 ;  /* 0x0000007c687c1221 */ /* 0x000fe40000010000 */
.L_x_13904:
[----:B------:R-:W-:Y:S01]  /*06b0*/  HADD2.F32 R125, -RZ, R128.H1_H1 ;  /* 0x30000080ff7d7230 */ /* 0x000fe20000004100 */
[----:B------:R-:W-:Y:S05]  /*06c0*/  @P2 BRA `(.L_x_13905) ;  /* 0x0000003000002947 */ /* 0x000fea0003800000 */
[----:B------:R-:W-:Y:S05]  /*06d0*/  @!P1 BRA `(.L_x_13906) ;  /* 0x0000005000009947 */ /* 0x000fea0003800000 */
[----:B-----5:R-:W-:Y:S01]  /*06e0*/  FADD.FTZ R125, R105, R125 ;  /* 0x0000007d697d7221 */ /* 0x020fe20000010000 */
[----:B------:R-:W-:Y:S05]  /*06f0*/  BRA `(.L_x_13906) ;  /* 0x0000003000007947 */ /* 0x000fea0003800000 */
.L_x_13905:
[----:B-----5:R-:W-:-:S05]  /*0700*/  HADD2.F32 R112, -RZ, R100.H1_H1 ;  /* 0x30000064ff707230 */ /* 0x020fca0000004100 */
[----:B------:R-:W-:-:S04]  /*0710*/  FADD.FTZ R125, R125, R112 ;  /* 0x000000707d7d7221 */ /* 0x000fc80000010000 */
[----:B------:R-:W-:Y:S02]  /*0720*/  @P1 FADD.FTZ R125, R105, R125 ;  /* 0x0000007d697d1221 */ /* 0x000fe40000010000 */
.L_x_13906:
[----:B------:R-:W-:Y:S01]  /*0730*/  HADD2.F32 R126, -RZ, R129.H0_H0 ;  /* 0x20000081ff7e7230 */ /* 0x000fe20000004100 */
[----:B------:R-:W-:Y:S05]  /*0740*/  @P2 BRA `(.L_x_13907) ;  /* 0x0000003000002947 */ /* 0x000fea0003800000 */
[----:B------:R-:W-:Y:S05]  /*0750*/  @!P1 BRA `(.L_x_13908) ;  /* 0x0000005000009947 */ /* 0x000fea0003800000 */
[----:B-----5:R-:W-:Y:S01]  /*0760*/  FADD.FTZ R126, R106, R126 ;  /* 0x0000007e6a7e7221 */ /* 0x020fe20000010000 */
[----:B------:R-:W-:Y:S05]  /*0770*/  BRA `(.L_x_13908) ;  /* 0x0000003000007947 */ /* 0x000fea0003800000 */
.L_x_13907:
[----:B-----5:R-:W-:-:S05]  /*0780*/  HADD2.F32 R113, -RZ, R101.H0_H0 ;  /* 0x20000065ff717230 */ /* 0x020fca0000004100 */
[----:B------:R-:W-:-:S04]  /*0790*/  FADD.FTZ R126, R126, R113 ;  /* 0x000000717e7e7221 */ /* 0x000fc80000010000 */
[----:B------:R-:W-:Y:S02]  /*07a0*/  @P1 FADD.FTZ R126, R106, R126 ;  /* 0x0000007e6a7e1221 */ /* 0x000fe40000010000 */
.L_x_13908:
[----:B------:R-:W-:Y:S01]  /*07b0*/  HADD2.F32 R127, -RZ, R129.H1_H1 ;  /* 0x30000081ff7f7230 */ /* 0x000fe20000004100 */
[----:B------:R-:W-:Y:S05]  /*07c0*/  @P2 BRA `(.L_x_13909) ;  /* 0x0000003000002947 */ /* 0x000fea0003800000 */
[----:B------:R-:W-:Y:S05]  /*07d0*/  @!P1 BRA `(.L_x_13910) ;  /* 0x0000005000009947 */ /* 0x000fea0003800000 */
[----:B-----5:R-:W-:Y:S01]  /*07e0*/  FADD.FTZ R127, R107, R127 ;  /* 0x0000007f6b7f7221 */ /* 0x020fe20000010000 */
[----:B------:R-:W-:Y:S05]  /*07f0*/  BRA `(.L_x_13910) ;  /* 0x0000003000007947 */ /* 0x000fea0003800000 */
.L_x_13909:
[----:B-----5:R-:W-:-:S05]  /*0800*/  HADD2.F32 R112, -RZ, R101.H1_H1 ;  /* 0x30000065ff707230 */ /* 0x020fca0000004100 */
[----:B------:R-:W-:-:S04]  /*0810*/  FADD.FTZ R127, R127, R112 ;  /* 0x000000707f7f7221 */ /* 0x000fc80000010000 */
[----:B------:R-:W-:Y:S02]  /*0820*/  @P1 FADD.FTZ R127, R107, R127 ;  /* 0x0000007f6b7f1221 */ /* 0x000fe40000010000 */
.L_x_13910:
[----:B------:R-:W-:Y:S01]  /*0830*/  HADD2.F32 R128, -RZ, R130.H0_H0 ;  /* 0x20000082ff807230 */ /* 0x000fe20000004100 */
[----:B------:R-:W-:Y:S05]  /*0840*/  @P2 BRA `(.L_x_13911) ;  /* 0x0000003000002947 */ /* 0x000fea0003800000 */
[----:B------:R-:W-:Y:S05]  /*0850*/  @!P1 BRA `(.L_x_13912) ;  /* 0x0000005000009947 */ /* 0x000fea0003800000 */
[----:B-----5:R-:W-:Y:S01]  /*0860*/  FADD.FTZ R128, R108, R128 ;  /* 0x000000806c807221 */ /* 0x020fe20000010000 */
[----:B------:R-:W-:Y:S05]  /*0870*/  BRA `(.L_x_13912) ;  /* 0x0000003000007947 */ /* 0x000fea0003800000 */
.L_x_13911:
[----:B-----5:R-:W-:-:S05]  /*0880*/  HADD2.F32 R113, -RZ, R102.H0_H0 ;  /* 0x20000066ff717230 */ /* 0x020fca0000004100 */
[----:B------:R-:W-:-:S04]  /*0890*/  FADD.FTZ R128, R128, R113 ;  /* 0x0000007180807221 */ /* 0x000fc80000010000 */
[----:B------:R-:W-:Y:S02]  /*08a0*/  @P1 FADD.FTZ R128, R108, R128 ;  /* 0x000000806c801221 */ /* 0x000fe40000010000 */
.L_x_13912:
[----:B------:R-:W-:Y:S01]  /*08b0*/  HADD2.F32 R129, -RZ, R130.H1_H1 ;  /* 0x30000082ff817230 */ /* 0x000fe20000004100 */
[----:B------:R-:W-:Y:S05]  /*08c0*/  @P2 BRA `(.L_x_13913) ;  /* 0x0000003000002947 */ /* 0x000fea0003800000 */
[----:B------:R-:W-:Y:S05]  /*08d0*/  @!P1 BRA `(.L_x_13914) ;  /* 0x0000005000009947 */ /* 0x000fea0003800000 */
[----:B-----5:R-:W-:Y:S01]  /*08e0*/  FADD.FTZ R129, R109, R129 ;  /* 0x000000816d817221 */ /* 0x020fe20000010000 */
[----:B------:R-:W-:Y:S05]  /*08f0*/  BRA `(.L_x_13914) ;  /* 0x0000003000007947 */ /* 0x000fea0003800000 */
.L_x_13913:
[----:B-----5:R-:W-:-:S05]  /*0900*/  HADD2.F32 R112, -RZ, R102.H1_H1 ;  /* 0x30000066ff707230 */ /* 0x020fca0000004100 */
[----:B------:R-:W-:-:S04]  /*0910*/  FADD.FTZ R129, R129, R112 ;  /* 0x0000007081817221 */ /* 0x000fc80000010000 */
[----:B------:R-:W-:Y:S02]  /*0920*/  @P1 FADD.FTZ R129, R109, R129 ;  /* 0x000000816d811221 */ /* 0x000fe40000010000 */
.L_x_13914:
[----:B------:R-:W-:Y:S01]  /*0930*/  HADD2.F32 R130, -RZ, R131.H0_H0 ;  /* 0x20000083ff827230 */ /* 0x000fe20000004100 */
[----:B------:R-:W-:Y:S05]  /*0940*/  @P2 BRA `(.L_x_13915) ;  /* 0x0000003000002947 */ /* 0x000fea0003800000 */
[----:B------:R-:W-:Y:S05]  /*0950*/  @!P1 BRA `(.L_x_13916) ;  /* 0x0000005000009947 */ /* 0x000fea0003800000 */
[----:B-----5:R-:W-:Y:S01]  /*0960*/  FADD.FTZ R130, R110, R130 ;  /* 0x000000826e827221 */ /* 0x020fe20000010000 */
[----:B------:R-:W-:Y:S05]  /*0970*/  BRA `(.L_x_13916) ;  /* 0x0000003000007947 */ /* 0x000fea0003800000 */
.L_x_13915:
[----:B-----5:R-:W-:-:S05]  /*0980*/  HADD2.F32 R113, -RZ, R103.H0_H0 ;  /* 0x20000067ff717230 */ /* 0x020fca0000004100 */
[----:B------:R-:W-:-:S04]  /*0990*/  FADD.FTZ R130, R130, R113 ;  /* 0x0000007182827221 */ /* 0x000fc80000010000 */
[----:B------:R-:W-:Y:S02]  /*09a0*/  @P1 FADD.FTZ R130, R110, R130 ;  /* 0x000000826e821221 */ /* 0x000fe40000010000 */
.L_x_13916:
[----:B------:R-:W-:Y:S01]  /*09b0*/  HADD2.F32 R131, -RZ, R131.H1_H1 ;  /* 0x30000083ff837230 */ /* 0x000fe20000004100 */
[----:B------:R-:W-:Y:S05]  /*09c0*/  @P2 BRA `(.L_x_13917) ;  /* 0x0000003000002947 */ /* 0x000fea0003800000 */
[----:B------:R-:W-:Y:S05]  /*09d0*/  @!P1 BRA `(.L_x_13918) ;  /* 0x0000005000009947 */ /* 0x000fea0003800000 */
[----:B-----5:R-:W-:Y:S01]  /*09e0*/  FADD.FTZ R131, R111, R131 ;  /* 0x000000836f837221 */ /* 0x020fe20000010000 */
[----:B------:R-:W-:Y:S05]  /*09f0*/  BRA `(.L_x_13918) ;  /* 0x0000003000007947 */ /* 0x000fea0003800000 */
.L_x_13917:
[----:B-----5:R-:W-:-:S05]  /*0a00*/  HADD2.F32 R112, -RZ, R103.H1_H1 ;  /* 0x30000067ff707230 */ /* 0x020fca0000004100 */
[----:B------:R-:W-:-:S04]  /*0a10*/  FADD.FTZ R131, R131, R112 ;  /* 0x0000007083837221 */ /* 0x000fc80000010000 */
[----:B------:R-:W-:Y:S02]  /*0a20*/  @P1 FADD.FTZ R131, R111, R131 ;  /* 0x000000836f831221 */ /* 0x000fe40000010000 */
.L_x_13918:
        /* <DEDUP_REMOVED lines=19> */
.L_x_13919:
[----:B0----5:R-:W-:-:S05]  /*0b60*/  HADD2.F32 R113, -RZ, R100.H0_H0 ;  /* 0x20000064ff717230 */ /* 0x021fca0000004100 */
[----:B------:R-:W-:-:S04]  /*0b70*/  FADD.FTZ R112, R113, R112 ;  /* 0x0000007071707221 */ /* 0x000fc80000010000 */
[----:B------:R-:W-:Y:S02]  /*0b80*/  @P1 FADD.FTZ R112, R104, R112 ;  /* 0x0000007068701221 */ /* 0x000fe40000010000 */
.L_x_13920:
[----:B------:R-:W-:Y:S01]  /*0b90*/  HADD2.F32 R113, -RZ, R116.H1_H1 ;  /* 0x30000074ff717230 */ /* 0x000fe20000004100 */
[----:B------:R-:W-:Y:S05]  /*0ba0*/  @P2 BRA `(.L_x_13921) ;  /* 0x0000003000002947 */ /* 0x000fea0003800000 */
[----:B------:R-:W-:Y:S05]  /*0bb0*/  @!P1 BRA `(.L_x_13922) ;  /* 0x0000005000009947 */ /* 0x000fea0003800000 */
[----:B-----5:R-:W-:Y:S01]  /*0bc0*/  FADD.FTZ R113, R105, R113 ;  /* 0x0000007169717221 */ /* 0x020fe20000010000 */
[----:B------:R-:W-:Y:S05]  /*0bd0*/  BRA `(.L_x_13922) ;  /* 0x0000003000007947 */ /* 0x000fea0003800000 */
.L_x_13921:
[----:B-----5:R-:W-:-:S05]  /*0be0*/  HADD2.F32 R114, -RZ, R100.H1_H1 ;  /* 0x30000064ff727230 */ /* 0x020fca0000004100 */
[----:B------:R-:W-:-:S04]  /*0bf0*/  FADD.FTZ R113, R114, R113 ;  /* 0x0000007172717221 */ /* 0x000fc80000010000 */
[----:B------:R-:W-:Y:S02]  /*0c00*/  @P1 FADD.FTZ R113, R105, R113 ;  /* 0x0000007169711221 */ /* 0x000fe40000010000 */
.L_x_13922:
[----:B------:R-:W-:Y:S01]  /*0c10*/  HADD2.F32 R114, -RZ, R117.H0_H0 ;  /* 0x20000075ff727230 */ /* 0x000fe20000004100 */
[----:B------:R-:W-:Y:S05]  /*0c20*/  @P2 BRA `(.L_x_13923) ;  /* 0x0000003000002947 */ /* 0x000fea0003800000 */
[----:B------:R-:W-:Y:S05]  /*0c30*/  @!P1 BRA `(.L_x_13924) ;  /* 0x0000005000009947 */ /* 0x000fea0003800000 */
[----:B-----5:R-:W-:Y:S01]  /*0c40*/  FADD.FTZ R114, R106, R114 ;  /* 0x000000726a727221 */ /* 0x020fe20000010000 */
[----:B------:R-:W-:Y:S05]  /*0c50*/  BRA `(.L_x_13924) ;  /* 0x0000003000007947 */ /* 0x000fea0003800000 */
.L_x_13923:
[----:B-----5:R-:W-:-:S05]  /*0c60*/  HADD2.F32 R115, -RZ, R101.H0_H0 ;  /* 0x20000065ff737230 */ /* 0x020fca0000004100 */
[----:B------:R-:W-:-:S04]  /*0c70*/  FADD.FTZ R114, R115, R114 ;  /* 0x0000007273727221 */ /* 0x000fc80000010000 */
[----:B------:R-:W-:Y:S02]  /*0c80*/  @P1 FADD.FTZ R114, R106, R114 ;  /* 0x000000726a721221 */ /* 0x000fe40000010000 */
.L_x_13924:
[----:B------:R-:W-:Y:S01]  /*0c90*/  HADD2.F32 R115, -RZ, R117.H1_H1 ;  /* 0x30000075ff737230 */ /* 0x000fe20000004100 */
[----:B------:R-:W-:Y:S05]  /*0ca0*/  @P2 BRA `(.L_x_13925) ;  /* 0x0000003000002947 */ /* 0x000fea0003800000 */
[----:B------:R-:W-:Y:S05]  /*0cb0*/  @!P1 BRA `(.L_x_13926) ;  /* 0x0000005000009947 */ /* 0x000fea0003800000 */
[----:B-----5:R-:W-:Y:S01]  /*0cc0*/  FADD.FTZ R115, R107, R115 ;  /* 0x000000736b737221 */ /* 0x020fe20000010000 */
[----:B------:R-:W-:Y:S05]  /*0cd0*/  BRA `(.L_x_13926) ;  /* 0x0000003000007947 */ /* 0x000fea0003800000 */
.L_x_13925:
[----:B-----5:R-:W-:-:S05]  /*0ce0*/  HADD2.F32 R116, -RZ, R101.H1_H1 ;  /* 0x30000065ff747230 */ /* 0x020fca0000004100 */
[----:B------:R-:W-:-:S04]  /*0cf0*/  FADD.FTZ R115, R116, R115 ;  /* 0x0000007374737221 */ /* 0x000fc80000010000 */
[----:B------:R-:W-:Y:S02]  /*0d00*/  @P1 FADD.FTZ R115, R107, R115 ;  /* 0x000000736b731221 */ /* 0x000fe40000010000 */
.L_x_13926:
[----:B------:R-:W-:Y:S01]  /*0d10*/  HADD2.F32 R116, -RZ, R118.H0_H0 ;  /* 0x20000076ff747230 */ /* 0x000fe20000004100 */
[----:B------:R-:W-:Y:S05]  /*0d20*/  @P2 BRA `(.L_x_13927) ;  /* 0x0000003000002947 */ /* 0x000fea0003800000 */
[----:B------:R-:W-:Y:S05]  /*0d30*/  @!P1 BRA `(.L_x_13928) ;  /* 0x0000005000009947 */ /* 0x000fea0003800000 */
[----:B-----5:R-:W-:Y:S01]  /*0d40*/  FADD.FTZ R116, R108, R116 ;  /* 0x000000746c747221 */ /* 0x020fe20000010000 */
[----:B------:R-:W-:Y:S05]  /*0d50*/  BRA `(.L_x_13928) ;  /* 0x0000003000007947 */ /* 0x000fea0003800000 */
.L_x_13927:
[----:B-----5:R-:W-:-:S05]  /*0d60*/  HADD2.F32 R117, -RZ, R102.H0_H0 ;  /* 0x20000066ff757230 */ /* 0x020fca0000004100 */
[----:B------:R-:W-:-:S04]  /*0d70*/  FADD.FTZ R116, R117, R116 ;  /* 0x0000007475747221 */ /* 0x000fc80000010000 */
[----:B------:R-:W-:Y:S02]  /*0d80*/  @P1 FADD.FTZ R116, R108, R116 ;  /* 0x000000746c741221 */ /* 0x000fe40000010000 */
.L_x_13928:
[----:B------:R-:W-:Y:S01]  /*0d90*/  HADD2.F32 R117, -RZ, R118.H1_H1 ;  /* 0x30000076ff757230 */ /* 0x000fe20000004100 */
[----:B------:R-:W-:Y:S05]  /*0da0*/  @P2 BRA `(.L_x_13929) ;  /* 0x0000003000002947 */ /* 0x000fea0003800000 */
[----:B------:R-:W-:Y:S05]  /*0db0*/  @!P1 BRA `(.L_x_13930) ;  /* 0x0000005000009947 */ /* 0x000fea0003800000 */
[----:B-----5:R-:W-:Y:S01]  /*0dc0*/  FADD.FTZ R117, R109, R117 ;  /* 0x000000756d757221 */ /* 0x020fe20000010000 */
[----:B------:R-:W-:Y:S05]  /*0dd0*/  BRA `(.L_x_13930) ;  /* 0x0000003000007947 */ /* 0x000fea0003800000 */
.L_x_13929:
[----:B-----5:R-:W-:-:S05]  /*0de0*/  HADD2.F32 R118, -RZ, R102.H1_H1 ;  /* 0x30000066ff767230 */ /* 0x020fca0000004100 */
[----:B------:R-:W-:-:S04]  /*0df0*/  FADD.FTZ R117, R118, R117 ;  /* 0x0000007576757221 */ /* 0x000fc80000010000 */
[----:B------:R-:W-:Y:S02]  /*0e00*/  @P1 FADD.FTZ R117, R109, R117 ;  /* 0x000000756d751221 */ /* 0x000fe40000010000 */
.L_x_13930:
[----:B------:R-:W-:Y:S01]  /*0e10*/  HADD2.F32 R118, -RZ, R119.H0_H0 ;  /* 0x20000077ff767230 */ /* 0x000fe20000004100 */
[----:B------:R-:W-:Y:S05]  /*0e20*/  @P2 BRA `(.L_x_13931) ;  /* 0x0000003000002947 */ /* 0x000fea0003800000 */
[----:B------:R-:W-:Y:S05]  /*0e30*/  @!P1 BRA `(.L_x_13932) ;  /* 0x0000005000009947 */ /* 0x000fea0003800000 */
[----:B-----5:R-:W-:Y:S01]  /*0e40*/  FADD.FTZ R118, R110, R118 ;  /* 0x000000766e767221 */ /* 0x020fe20000010000 */
[----:B------:R-:W-:Y:S05]  /*0e50*/  BRA `(.L_x_13932) ;  /* 0x0000003000007947 */ /* 0x000fea0003800000 */
.L_x_13931:
[----:B-----5:R-:W-:-:S05]  /*0e60*/  HADD2.F32 R121, -RZ, R103.H0_H0 ;  /* 0x20000067ff797230 */ /* 0x020fca0000004100 */
[----:B------:R-:W-:-:S04]  /*0e70*/  FADD.FTZ R118, R121, R118 ;  /* 0x0000007679767221 */ /* 0x000fc80000010000 */
[----:B------:R-:W-:Y:S02]  /*0e80*/  @P1 FADD.FTZ R118, R110, R118 ;  /* 0x000000766e761221 */ /* 0x000fe40000010000 */
.L_x_13932:
[----:B------:R-:W-:Y:S01]  /*0e90*/  HADD2.F32 R119, -RZ, R119.H1_H1 ;  /* 0x30000077ff777230 */ /* 0x000fe20000004100 */
[----:B------:R-:W-:Y:S05]  /*0ea0*/  @P2 BRA `(.L_x_13933) ;  /* 0x0000003000002947 */ /* 0x000fea0003800000 */
[----:B------:R-:W-:Y:S05]  /*0eb0*/  @!P1 BRA `(.L_x_13934) ;  /* 0x0000005000009947 */ /* 0x000fea0003800000 */
[----:B-----5:R-:W-:Y:S01]  /*0ec0*/  FADD.FTZ R119, R111, R119 ;  /* 0x000000776f777221 */ /* 0x020fe20000010000 */
[----:B------:R-:W-:Y:S05]  /*0ed0*/  BRA `(.L_x_13934) ;  /* 0x0000003000007947 */ /* 0x000fea0003800000 */
.L_x_13933:
[----:B-----5:R-:W-:-:S05]  /*0ee0*/  HADD2.F32 R122, -RZ, R103.H1_H1 ;  /* 0x30000067ff7a7230 */ /* 0x020fca0000004100 */
[----:B------:R-:W-:-:S04]  /*0ef0*/  FADD.FTZ R119, R122, R119 ;  /* 0x000000777a777221 */ /* 0x000fc80000010000 */
[----:B------:R-:W-:Y:S02]  /*0f00*/  @P1 FADD.FTZ R119, R111, R119 ;  /* 0x000000776f771221 */ /* 0x000fe40000010000 */
.L_x_13934:
        /* <DEDUP_REMOVED lines=19> */
.L_x_13935:
[----:B0----5:R-:W-:-:S05]  /*1040*/  HADD2.F32 R121, -RZ, R100.H0_H0 ;  /* 0x20000064ff797230 */ /* 0x021fca0000004100 */
[----:B------:R-:W-:-:S04]  /*1050*/  FADD.FTZ R120, R121, R120 ;  /* 0x0000007879787221 */ /* 0x000fc80000010000 */
[----:B------:R-:W-:Y:S02]  /*1060*/  @P1 FADD.FTZ R120, R104, R120 ;  /* 0x0000007868781221 */ /* 0x000fe40000010000 */
.L_x_13936:
[----:B------:R-:W-:Y:S01]  /*1070*/  HADD2.F32 R121, -RZ, R132.H1_H1 ;  /* 0x30000084ff797230 */ /* 0x000fe20000004100 */
[----:B------:R-:W-:Y:S05]  /*1080*/  @P2 BRA `(.L_x_13937) ;  /* 0x0000003000002947 */ /* 0x000fea0003800000 */
[----:B------:R-:W-:Y:S05]  /*1090*/  @!P1 BRA `(.L_x_13938) ;  /* 0x0000005000009947 */ /* 0x000fea0003800000 */
[----:B-----5:R-:W-:Y:S01]  /*10a0*/  FADD.FTZ R121, R105, R121 ;  /* 0x0000007969797221 */ /* 0x020fe20000010000 */
[----:B------:R-:W-:Y:S05]  /*10b0*/  BRA `(.L_x_13938) ;  /* 0x0000003000007947 */ /* 0x000fea0003800000 */
.L_x_13937:
[----:B-----5:R-:W-:-:S05]  /*10c0*/  HADD2.F32 R122, -RZ, R100.H1_H1 ;  /* 0x30000064ff7a7230 */ /* 0x020fca0000004100 */
[----:B------:R-:W-:-:S04]  /*10d0*/  FADD.FTZ R121, R122, R121 ;  /* 0x000000797a797221 */ /* 0x000fc80000010000 */
[----:B------:R-:W-:Y:S02]  /*10e0*/  @P1 FADD.FTZ R121, R105, R121 ;  /* 0x0000007969791221 */ /* 0x000fe40000010000 */
.L_x_13938:
[----:B------:R-:W-:Y:S01]  /*10f0*/  HADD2.F32 R122, -RZ, R133.H0_H0 ;  /* 0x20000085ff7a7230 */ /* 0x000fe20000004100 */
[----:B------:R-:W-:Y:S05]  /*1100*/  @P2 BRA `(.L_x_13939) ;  /* 0x0000003000002947 */ /* 0x000fea0003800000 */
[----:B------:R-:W-:Y:S05]  /*1110*/  @!P1 BRA `(.L_x_13940) ;  /* 0x0000005000009947 */ /* 0x000fea0003800000 */
[----:B-----5:R-:W-:Y:S01]  /*1120*/  FADD.FTZ R122, R106, R122 ;  /* 0x0000007a6a7a7221 */ /* 0x020fe20000010000 */
[----:B------:R-:W-:Y:S05]  /*1130*/  BRA `(.L_x_13940) ;  /* 0x0000003000007947 */ /* 0x000fea0003800000 */
.L_x_13939:
[----:B-----5:R-:W-:-:S05]  /*1140*/  HADD2.F32 R123, -RZ, R101.H0_H0 ;  /* 0x20000065ff7b7230 */ /* 0x020fca0000004100 */
[----:B------:R-:W-:-:S04]  /*1150*/  FADD.FTZ R122, R123, R122 ;  /* 0x0000007a7b7a7221 */ /* 0x000fc80000010000 */
[----:B------:R-:W-:Y:S02]  /*1160*/  @P1 FADD.FTZ R122, R106, R122 ;  /* 0x0000007a6a7a1221 */ /* 0x000fe40000010000 */
.L_x_13940:
[----:B------:R-:W-:Y:S01]  /*1170*/  HADD2.F32 R123, -RZ, R133.H1_H1 ;  /* 0x30000085ff7b7230 */ /* 0x000fe20000004100 */
[----:B------:R-:W-:Y:S05]  /*1180*/  @P2 BRA `(.L_x_13941) ;  /* 0x0000003000002947 */ /* 0x000fea0003800000 */
[----:B------:R-:W-:Y:S05]  /*1190*/  @!P1 BRA `(.L_x_13942) ;  /* 0x0000005000009947 */ /* 0x000fea0003800000 */
[----:B-----5:R-:W-:Y:S01]  /*11a0*/  FADD.FTZ R123, R107, R123 ;  /* 0x0000007b6b7b7221 */ /* 0x020fe20000010000 */
[----:B------:R-:W-:Y:S05]  /*11b0*/  BRA `(.L_x_13942) ;  /* 0x0000003000007947 */ /* 0x000fea0003800000 */
.L_x_13941:
[----:B-----5:R-:W-:-:S05]  /*11c0*/  HADD2.F32 R132, -RZ, R101.H1_H1 ;  /* 0x30000065ff847230 */ /* 0x020fca0000004100 */
[----:B------:R-:W-:-:S04]  /*11d0*/  FADD.FTZ R123, R132, R123 ;  /* 0x0000007b847b7221 */ /* 0x000fc80000010000 */
[----:B------:R-:W-:Y:S02]  /*11e0*/  @P1 FADD.FTZ R123, R107, R123 ;  /* 0x0000007b6b7b1221 */ /* 0x000fe40000010000 */
.L_x_13942:
[----:B------:R-:W-:Y:S01]  /*11f0*/  HADD2.F32 R132, -RZ, R134.H0_H0 ;  /* 0x20000086ff847230 */ /* 0x000fe20000004100 */
[----:B------:R-:W-:Y:S05]  /*1200*/  @P2 BRA `(.L_x_13943) ;  /* 0x0000003000002947 */ /* 0x000fea0003800000 */
[----:B------:R-:W-:Y:S05]  /*1210*/  @!P1 BRA `(.L_x_13944) ;  /* 0x0000005000009947 */ /* 0x000fea0003800000 */
[----:B-----5:R-:W-:Y:S01]  /*1220*/  FADD.FTZ R132, R108, R132 ;  /* 0x000000846c847221 */ /* 0x020fe20000010000 */
[----:B------:R-:W-:Y:S05]  /*1230*/  BRA `(.L_x_13944) ;  /* 0x0000003000007947 */ /* 0x000fea0003800000 */
.L_x_13943:
[----:B-----5:R-:W-:-:S05]  /*1240*/  HADD2.F32 R133, -RZ, R102.H0_H0 ;  /* 0x20000066ff857230 */ /* 0x020fca0000004100 */
[----:B------:R-:W-:-:S04]  /*1250*/  FADD.FTZ R132, R133, R132 ;  /* 0x0000008485847221 */ /* 0x000fc80000010000 */
[----:B------:R-:W-:Y:S02]  /*1260*/  @P1 FADD.FTZ R132, R108, R132 ;  /* 0x000000846c841221 */ /* 0x000fe40000010000 */
.L_x_13944:
[----:B------:R-:W-:Y:S01]  /*1270*/  HADD2.F32 R133, -RZ, R134.H1_H1 ;  /* 0x30000086ff857230 */ /* 0x000fe20000004100 */
[----:B------:R-:W-:Y:S05]  /*1280*/  @P2 BRA `(.L_x_13945) ;  /* 0x0000003000002947 */ /* 0x000fea0003800000 */
[----:B------:R-:W-:Y:S05]  /*1290*/  @!P1 BRA `(.L_x_13946) ;  /* 0x0000005000009947 */ /* 0x000fea0003800000 */
[----:B-----5:R-:W-:Y:S01]  /*12a0*/  FADD.FTZ R133, R109, R133 ;  /* 0x000000856d857221 */ /* 0x020fe20000010000 */
[----:B------:R-:W-:Y:S05]  /*12b0*/  BRA `(.L_x_13946) ;  /* 0x0000003000007947 */ /* 0x000fea0003800000 */
.L_x_13945:
[----:B-----5:R-:W-:-:S05]  /*12c0*/  HADD2.F32 R134, -RZ, R102.H1_H1 ;  /* 0x30000066ff867230 */ /* 0x020fca0000004100 */
[----:B------:R-:W-:-:S04]  /*12d0*/  FADD.FTZ R133, R134, R133 ;  /* 0x0000008586857221 */ /* 0x000fc80000010000 */
[----:B------:R-:W-:Y:S02]  /*12e0*/  @P1 FADD.FTZ R133, R109, R133 ;  /* 0x000000856d851221 */ /* 0x000fe40000010000 */
.L_x_13946:
[----:B------:R-:W-:Y:S01]  /*12f0*/  HADD2.F32 R134, -RZ, R135.H0_H0 ;  /* 0x20000087ff867230 */ /* 0x000fe20000004100 */
[----:B------:R-:W-:Y:S05]  /*1300*/  @P2 BRA `(.L_x_13947) ;  /* 0x0000003000002947 */ /* 0x000fea0003800000 */
[----:B------:R-:W-:Y:S05]  /*1310*/  @!P1 BRA `(.L_x_13948) ;  /* 0x0000005000009947 */ /* 0x000fea0003800000 */
[----:B-----5:R-:W-:Y:S01]  /*1320*/  FADD.FTZ R134, R110, R134 ;  /* 0x000000866e867221 */ /* 0x020fe20000010000 */
[----:B------:R-:W-:Y:S05]  /*1330*/  BRA `(.L_x_13948) ;  /* 0x0000003000007947 */ /* 0x000fea0003800000 */
.L_x_13947:
[----:B-----5:R-:W-:-:S05]  /*1340*/  HADD2.F32 R145, -RZ, R103.H0_H0 ;  /* 0x20000067ff917230 */ /* 0x020fca0000004100 */
[----:B------:R-:W-:-:S04]  /*1350*/  FADD.FTZ R134, R145, R134 ;  /* 0x0000008691867221 */ /* 0x000fc80000010000 */
[----:B------:R-:W-:Y:S02]  /*1360*/  @P1 FADD.FTZ R134, R110, R134 ;  /* 0x000000866e861221 */ /* 0x000fe40000010000 */
.L_x_13948:
[----:B------:R-:W-:Y:S01]  /*1370*/  HADD2.F32 R135, -RZ, R135.H1_H1 ;  /* 0x30000087ff877230 */ /* 0x000fe20000004100 */
[----:B------:R-:W-:Y:S05]  /*1380*/  @P2 BRA `(.L_x_13949) ;  /* 0x0000003000002947 */ /* 0x000fea0003800000 */
[----:B------:R-:W-:Y:S05]  /*1390*/  @!P1 BRA `(.L_x_13950) ;  /* 0x0000005000009947 */ /* 0x000fea0003800000 */
[----:B-----5:R-:W-:Y:S01]  /*13a0*/  FADD.FTZ R135, R111, R135 ;  /* 0x000000876f877221 */ /* 0x020fe20000010000 */
[----:B------:R-:W-:Y:S05]  /*13b0*/  BRA `(.L_x_13950) ;  /* 0x0000003000007947 */ /* 0x000fea0003800000 */
.L_x_13949:
[----:B-----5:R-:W-:-:S05]  /*13c0*/  HADD2.F32 R144, -RZ, R103.H1_H1 ;  /* 0x30000067ff907230 */ /* 0x020fca0000004100 */
[----:B------:R-:W-:-:S04]  /*13d0*/  FADD.FTZ R135, R144, R135 ;  /* 0x0000008790877221 */ /* 0x000fc80000010000 */
[----:B------:R-:W-:Y:S02]  /*13e0*/  @P1 FADD.FTZ R135, R111, R135 ;  /* 0x000000876f871221 */ /* 0x000fe40000010000 */
.L_x_13950:
        /* <DEDUP_REMOVED lines=32> */
.L_x_13955:
        /* <DEDUP_REMOVED lines=68> */
.L_x_13956:
        /* <DEDUP_REMOVED lines=86> */
[----:B------:R-:W-:Y:S01]  /*1f90*/  F2FP.PACK_AB R124, R125, R124 ;  /* 0x0000007c7d7c723e */ /* 0x000fe200000000ff */
[----:B------:R-:W-:Y:S01]  /*1fa0*/  FFMA.FTZ R127, R51, R148, R99 ;  /* 0x00000094337f7223 */ /* 0x000fe20000010063 */
[----:B------:R-:W-:Y:S01]  /*1fb0*/  SHF.R.U32.HI R143, RZ, 0x1c, R143 ;  /* 0x0000001cff8f7819 */ /* 0x000fe2000001168f */
[C---:B------:R-:W-:Y:S02]  /*1fc0*/  FMUL.FTZ R131, R144.reuse, R155 ;  /* 0x0000009b90837220 */ /* 0x040fe40000410000 */
[C---:B------:R-:W-:Y:S01]  /*1fd0*/  FMUL.FTZ R150, R144.reuse, R129 ;  /* 0x0000008190967220 */ /* 0x040fe20000410000 */
[----:B------:R-:W-:Y:S01]  /*1fe0*/  F2FP.PACK_AB R125, R127, R126 ;  /* 0x0000007e7f7d723e */ /* 0x000fe200000000ff */
[----:B------:R-:W-:-:S02]  /*1ff0*/  FMUL.FTZ R151, R144, R151 ;  /* 0x0000009790977220 */ /* 0x000fc40000410000 */
[----:B------:R-:W-:Y:S02]  /*2000*/  FMUL.FTZ R152, R144, R153 ;  /* 0x0000009990987220 */ /* 0x000fe40000410000 */
[----:B------:R-:W-:Y:S02]  /*2010*/  FFMA.FTZ R126, R44, R131, R92 ;  /* 0x000000832c7e7223 */ /* 0x000fe4000001005c */
[----:B------:R-:W-:Y:S02]  /*2020*/  FFMA.FTZ R127, R45, R150, R93 ;  /* 0x000000962d7f7223 */ /* 0x000fe4000001005d */
[----:B------:R-:W-:Y:S02]  /*2030*/  FFMA.FTZ R128, R46, R151, R94 ;  /* 0x000000972e807223 */ /* 0x000fe4000001005e */
[----:B------:R-:W-:Y:S01]  /*2040*/  FFMA.FTZ R129, R47, R152, R95 ;  /* 0x000000982f817223 */ /* 0x000fe2000001005f */
[----:B------:R-:W-:Y:S01]  /*2050*/  F2FP.PACK_AB R126, R127, R126 ;  /* 0x0000007e7f7e723e */ /* 0x000fe200000000ff */
[----:B------:R-:W-:-:S02]  /*2060*/  FADD.FTZ R153, -R149, R112 ;  /* 0x0000007095997221 */ /* 0x000fc40000010100 */
[----:B------:R-:W-:Y:S01]  /*2070*/  FADD.FTZ R155, -R149, R114 ;  /* 0x00000072959b7221 */ /* 0x000fe20000010100 */
[----:B------:R-:W-:Y:S01]  /*2080*/  F2FP.PACK_AB R127, R129, R128 ;  /* 0x00000080817f723e */ /* 0x000fe200000000ff */
        /* <DEDUP_REMOVED lines=35> */
[----:B------:R-:W-:Y:S01]  /*22c0*/  F2FP.PACK_AB R112, R117, R112 ;  /* 0x000000707570723e */ /* 0x000fe200000000ff */
[----:B------:R-:W-:Y:S01]  /*22d0*/  FFMA.FTZ R116, R40, R153, R88 ;  /* 0x0000009928747223 */ /* 0x000fe20000010058 */
[----:B------:R-:W-:Y:S01]  /*22e0*/  F2FP.PACK_AB R114, R119, R114 ;  /* 0x000000727772723e */ /* 0x000fe200000000ff */
[----:B------:R-:W-:Y:S01]  /*22f0*/  FFMA.FTZ R121, R41, R122, R89 ;  /* 0x0000007a29797223 */ /* 0x000fe20000010059 */
[----:B------:R-:W-:Y:S01]  /*2300*/  F2FP.PACK_AB R117, R131, R118 ;  /* 0x000000768375723e */ /* 0x000fe200000000ff */
[----:B------:R-:W-:Y:S01]  /*2310*/  FFMA.FTZ R115, R22, R151, R70 ;  /* 0x0000009716737223 */ /* 0x000fe20000010046 */
[----:B------:R-:W-:Y:S01]  /*2320*/  IADD3.X R131, R143, c[0x0][0x214], RZ, P0, !PT ;  /* 0x000085008f837a10 */ /* 0x000fe200007fe4ff */
[----:B------:R-:W-:Y:S01]  /*2330*/  FFMA.FTZ R152, R23, R152, R71 ;  /* 0x0000009817987223 */ /* 0x000fe20000010047 */
[----:B------:R-:W-:Y:S01]  /*2340*/  F2FP.PACK_AB R116, R121, R116 ;  /* 0x000000747974723e */ /* 0x000fe200000000ff */
[----:B------:R-:W-:Y:S01]  /*2350*/  FFMA.FTZ R113, R26, R147, R74 ;  /* 0x000000931a717223 */ /* 0x000fe2000001004a */
[----:B------:R-:W-:Y:S01]  /*2360*/  IADD3 R120, P1, R145, c[0x0][0x208], RZ ;  /* 0x0000820091787a10 */ /* 0x000fe20007f3e0ff */
        /* <DEDUP_REMOVED lines=8> */
[----:B------:R0:W-:Y:S01]  /*23f0*/  STG.E.128 [R130.64], R112 ;  /* 0x0000007082007986 */ /* 0x0001e2000c101d04 */
[----:B------:R-:W-:Y:S02]  /*2400*/  FFMA.FTZ R143, R13, R134, R61 ;  /* 0x000000860d8f7223 */ /* 0x000fe4000001003d */
[----:B------:R-:W-:Y:S01]  /*2410*/  F2FP.PACK_AB R119, R146, R121 ;  /* 0x000000799277723e */ /* 0x000fe200000000ff */
[----:B------:R-:W-:Y:S01]  /*2420*/  FFMA.FTZ R146, R17, R122, R65 ;  /* 0x0000007a11927223 */ /* 0x000fe20000010041 */
[----:B------:R-:W-:Y:S01]  /*2430*/  IADD3.X R121, R142, c[0x0][0x20c], RZ, P1, !PT ;  /* 0x000083008e797a10 */ /* 0x000fe20000ffe4ff */
[----:B------:R-:W-:-:S02]  /*2440*/  FFMA.FTZ R123, R14, R123, R62 ;  /* 0x0000007b0e7b7223 */ /* 0x000fc4000001003e */
[----:B------:R-:W-:Y:S02]  /*2450*/  FFMA.FTZ R154, R15, R154, R63 ;  /* 0x0000009a0f9a7223 */ /* 0x000fe4000001003f */
[----:B------:R1:W-:Y:S01]  /*2460*/  STG.E.128 [R120.64], R116 ;  /* 0x0000007478007986 */ /* 0x0003e2000c101d04 */
[----:B------:R-:W-:Y:S02]  /*2470*/  FFMA.FTZ R153, R16, R153, R64 ;  /* 0x0000009910997223 */ /* 0x000fe40000010040 */
[----:B------:R-:W-:Y:S01]  /*2480*/  FFMA.FTZ R135, R18, R135, R66 ;  /* 0x0000008712877223 */ /* 0x000fe20000010042 */
[----:B------:R-:W-:Y:S01]  /*2490*/  F2FP.PACK_AB R123, R154, R123 ;  /* 0x0000007b9a7b723e */ /* 0x000fe200000000ff */
[----:B------:R-:W-:Y:S02]  /*24a0*/  FFMA.FTZ R132, R19, R132, R67 ;  /* 0x0000008413847223 */ /* 0x000fe40000010043 */
[----:B------:R-:W-:Y:S02]  /*24b0*/  FFMA.FTZ R122, R12, R149, R60 ;  /* 0x000000950c7a7223 */ /* 0x000fe4000001003c */
[----:B0-----:R-:W-:-:S02]  /*24c0*/  FFMA.FTZ R113, R34, R127, R82 ;  /* 0x0000007f22717223 */ /* 0x001fc40000010052 */
[----:B------:R-:W-:Y:S01]  /*24d0*/  FFMA.FTZ R114, R35, R126, R83 ;  /* 0x0000007e23727223 */ /* 0x000fe20000010053 */
[----:B------:R-:W-:Y:S01]  /*24e0*/  F2FP.PACK_AB R122, R143, R122 ;  /* 0x0000007a8f7a723e */ /* 0x000fe200000000ff */
[----:B------:R-:W-:Y:S02]  /*24f0*/  FFMA.FTZ R115, R29, R128, R77 ;  /* 0x000000801d737223 */ /* 0x000fe4000001004d */
[----:B------:R-:W-:Y:S01]  /*2500*/  FFMA.FTZ R134, R32, R125, R80 ;  /* 0x0000007d20867223 */ /* 0x000fe20000010050 */
[----:B------:R-:W-:Y:S01]  /*2510*/  F2FP.PACK_AB R113, R114, R113 ;  /* 0x000000717271723e */ /* 0x000fe200000000ff */
[----:B------:R-:W-:Y:S01]  /*2520*/  FFMA.FTZ R114, R28, R133, R76 ;  /* 0x000000851c727223 */ /* 0x000fe2000001004c */
[----:B-1----:R-:W-:Y:S01]  /*2530*/  F2FP.PACK_AB R121, R132, R135 ;  /* 0x000000878479723e */ /* 0x002fe200000000ff */
[----:B------:R-:W-:Y:S01]  /*2540*/  FFMA.FTZ R116, R30, R129, R78 ;  /* 0x000000811e747223 */ /* 0x000fe2000001004e */
[----:B------:R-:W-:Y:S01]  /*2550*/  F2FP.PACK_AB R120, R146, R153 ;  /* 0x000000999278723e */ /* 0x000fe200000000ff */
[----:B------:R-:W-:Y:S01]  /*2560*/  FFMA.FTZ R119, R6, R129, R54 ;  /* 0x0000008106777223 */ /* 0x000fe20000010036 */
[----:B------:R-:W-:Y:S01]  /*2570*/  F2FP.PACK_AB R114, R115, R114 ;  /* 0x000000727372723e */ /* 0x000fe200000000ff */
[----:B------:R-:W-:-:S02]  /*2580*/  FFMA.FTZ R129, R31, R144, R79 ;  /* 0x000000901f817223 */ /* 0x000fc4000001004f */
[----:B------:R-:W-:Y:S02]  /*2590*/  FFMA.FTZ R118, R4, R133, R52 ;  /* 0x0000008504767223 */ /* 0x000fe40000010034 */
[----:B------:R-:W-:Y:S01]  /*25a0*/  FFMA.FTZ R117, R5, R128, R53 ;  /* 0x0000008005757223 */ /* 0x000fe20000010035 */
[----:B------:R-:W-:Y:S01]  /*25b0*/  F2FP.PACK_AB R115, R129, R116 ;  /* 0x000000748173723e */ /* 0x000fe200000000ff */
[----:B------:R-:W-:Y:S01]  /*25c0*/  FFMA.FTZ R116, R8, R125, R56 ;  /* 0x0000007d08747223 */ /* 0x000fe20000010038 */
[----:B------:R-:W-:Y:S01]  /*25d0*/  SHF.L.U32 R129, R141, 0x4, RZ ;  /* 0x000000048d817819 */ /* 0x000fe200000006ff */
[----:B------:R-:W-:Y:S01]  /*25e0*/  FFMA.FTZ R147, R33, R124, R81 ;  /* 0x0000007c21937223 */ /* 0x000fe20000010051 */
[----:B------:R-:W-:Y:S01]  /*25f0*/  F2FP.PACK_AB R118, R117, R118 ;  /* 0x000000767576723e */ /* 0x000fe200000000ff */
        /* <DEDUP_REMOVED lines=9> */
[----:B------:R-:W-:Y:S02]  /*2690*/  F2FP.PACK_AB R112, R147, R134 ;  /* 0x000000869370723e */ /* 0x000fe400000000ff */
[----:B------:R-:W-:Y:S01]  /*26a0*/  IADD3.X R131, R141, c[0x0][0x20c], RZ, P1, !PT ;  /* 0x000083008d837a10 */ /* 0x000fe20000ffe4ff */
        /* <DEDUP_REMOVED lines=12> */
.L_x_13953:
[----:B------:R-:W-:Y:S05]  /*2770*/  EXIT ;  /* 0x000000000000794d */ /* 0x000fea0003800000 */
.L_x_13951:
[----:B0-----:R-:W-:Y:S01]  /*2780*/  HFMA2.MMA R152, -RZ, RZ, 0, 5.9604644775390625e-08 ;  /* 0x00000001ff987435 */ /* 0x001fe200000001ff */
[----:B------:R-:W-:Y:S02]  /*2790*/  MOV R145, 0x1f ;  /* 0x0000001f00917802 */ /* 0x000fe40000000f00 */
[----:B------:R-:W-:Y:S02]  /*27a0*/  MOV R150, 0xffffffff ;  /* 0xffffffff00967802 */ /* 0x000fe40000000f00 */
[----:B------:R-:W-:Y:S02]  /*27b0*/  MOV R148, 0x27d0 ;  /* 0x000027d000947802 */ /* 0x000fe40000000f00 */
[----:B-----5:R-:W-:Y:S05]  /*27c0*/  CALL.REL.NOINC `($__internal_57_$__cuda_sm70_shflsync_bfly_p) ;  /* 0x0000069000007944 */ /* 0x020fea0003c00000 */
[----:B-1----:R-:W-:Y:S01]  /*27d0*/  MOV R144, R152 ;  /* 0x0000009800907202 */ /* 0x002fe20000000f00 */
[----:B0-----:R-:W-:Y:S05]  /*27e0*/  BRA `(.L_x_13955) ;  /* 0xffffee0000007947 */ /* 0x001fea000383ffff */
.L_x_13952:
[----:B------:R-:W-:Y:S01]  /*27f0*/  HFMA2.MMA R152, -RZ, RZ, 0, 1.1920928955078125e-07 ;  /* 0x00000002ff987435 */ /* 0x000fe200000001ff */
[----:B------:R-:W-:Y:S02]  /*2800*/  MOV R145, 0x1f ;  /* 0x0000001f00917802 */ /* 0x000fe40000000f00 */
[----:B------:R-:W-:Y:S02]  /*2810*/  MOV R150, 0xffffffff ;  /* 0xffffffff00967802 */ /* 0x000fe40000000f00 */
[----:B------:R-:W-:-:S02]  /*2820*/  MOV R148, 0x2840 ;  /* 0x0000284000947802 */ /* 0x000fc40000000f00 */
[----:B-----5:R-:W-:Y:S05]  /*2830*/  CALL.REL.NOINC `($__internal_57_$__cuda_sm70_shflsync_bfly_p) ;  /* 0x0000062000007944 */ /* 0x020fea0003c00000 */
[----:B01----:R-:W-:Y:S01]  /*2840*/  FADD.FTZ R147, R147, R152 ;  /* 0x0000009893937221 */ /* 0x003fe20000010000 */
[----:B------:R-:W-:Y:S01]  /*2850*/  HFMA2.MMA R152, -RZ, RZ, 0, 2.384185791015625e-07 ;  /* 0x00000004ff987435 */ /* 0x000fe200000001ff */
[----:B------:R-:W-:-:S02]  /*2860*/  MOV R145, 0x1f ;  /* 0x0000001f00917802 */ /* 0x000fc40000000f00 */
[----:B------:R-:W-:Y:S02]  /*2870*/  MOV R150, 0xffffffff ;  /* 0xffffffff00967802 */ /* 0x000fe40000000f00 */
[----:B------:R-:W-:Y:S02]  /*2880*/  MOV R148, 0x28a0 ;  /* 0x000028a000947802 */ /* 0x000fe40000000f00 */
[----:B------:R-:W-:Y:S05]  /*2890*/  CALL.REL.NOINC `($__internal_57_$__cuda_sm70_shflsync_bfly_p) ;  /* 0x000005c000007944 */ /* 0x000fea0003c00000 */
[----:B01----:R-:W-:Y:S01]  /*28a0*/  FADD.FTZ R147, R147, R152 ;  /* 0x0000009893937221 */ /* 0x003fe20000010000 */
[----:B------:R-:W-:Y:S01]  /*28b0*/  HFMA2.MMA R152, -RZ, RZ, 0, 4.76837158203125e-07 ;  /* 0x00000008ff987435 */ /* 0x000fe200000001ff */
[----:B------:R-:W-:Y:S02]  /*28c0*/  MOV R145, 0x1f ;  /* 0x0000001f00917802 */ /* 0x000fe40000000f00 */
[----:B------:R-:W-:Y:S02]  /*28d0*/  MOV R150, 0xffffffff ;  /* 0xffffffff00967802 */ /* 0x000fe40000000f00 */
[----:B------:R-:W-:Y:S02]  /*28e0*/  MOV R148, 0x2900 ;  /* 0x0000290000947802 */ /* 0x000fe40000000f00 */
[----:B------:R-:W-:Y:S05]  /*28f0*/  CALL.REL.NOINC `($__internal_57_$__cuda_sm70_shflsync_bfly_p) ;  /* 0x0000056000007944 */ /* 0x000fea0003c00000 */
[----:B01----:R-:W-:Y:S01]  /*2900*/  FADD.FTZ R147, R147, R152 ;  /* 0x0000009893937221 */ /* 0x003fe20000010000 */
[----:B------:R-:W-:Y:S01]  /*2910*/  HFMA2.MMA R152, -RZ, RZ, 0, 9.5367431640625e-07 ;  /* 0x00000010ff987435 */ /* 0x000fe200000001ff */
[----:B------:R-:W-:-:S02]  /*2920*/  MOV R145, 0x1f ;  /* 0x0000001f00917802 */ /* 0x000fc40000000f00 */
[----:B------:R-:W-:Y:S02]  /*2930*/  MOV R150, 0xffffffff ;  /* 0xffffffff00967802 */ /* 0x000fe40000000f00 */
[----:B------:R-:W-:Y:S02]  /*2940*/  MOV R148, 0x2960 ;  /* 0x0000296000947802 */ /* 0x000fe40000000f00 */
[----:B------:R-:W-:Y:S05]  /*2950*/  CALL.REL.NOINC `($__internal_57_$__cuda_sm70_shflsync_bfly_p) ;  /* 0x0000050000007944 */ /* 0x000fea0003c00000 */
        /* <DEDUP_REMOVED lines=54> */
[----:B------:R-:W-:Y:S05]  /*2cc0*/  CALL.REL.NOINC `($__internal_57_$__cuda_sm70_shflsync_bfly_p) ;  /* 0x0000019000007944 */ /* 0x000fea0003c00000 */
[----:B01----:R-:W-:Y:S01]  /*2cd0*/  FADD.FTZ R147, R147, R152 ;  /* 0x0000009893937221 */ /* 0x003fe20000010000 */
[----:B------:R-:W-:Y:S01]  /*2ce0*/  HFMA2.MMA R152, -RZ, RZ, 0, 1.1920928955078125e-07 ;  /* 0x00000002ff987435 */ /* 0x000fe200000001ff */
[----:B------:R-:W-:Y:S02]  /*2cf0*/  MOV R145, 0x1f ;  /* 0x0000001f00917802 */ /* 0x000fe40000000f00 */
[----:B------:R-:W-:Y:S02]  /*2d00*/  MOV R150, 0xffffffff ;  /* 0xffffffff00967802 */ /* 0x000fe40000000f00 */
[----:B------:R-:W-:Y:S02]  /*2d10*/  MOV R148, 0x2d30 ;  /* 0x00002d3000947802 */ /* 0x000fe40000000f00 */
[----:B------:R-:W-:Y:S05]  /*2d20*/  CALL.REL.NOINC `($__internal_57_$__cuda_sm70_shflsync_bfly_p) ;  /* 0x0000013000007944 */ /* 0x000fea0003c00000 */
        /* <DEDUP_REMOVED lines=18> */
[----:B01----:R-:W-:Y:S05]  /*2e50*/  BRA `(.L_x_13956) ;  /* 0xffffebd000007947 */ /* 0x003fea000383ffff */
        .weak           $__internal_57_$__cuda_sm70_shflsync_bfly_p
        .type           $__internal_57_$__cuda_sm70_shflsync_bfly_p,@function
        .size           $__internal_57_$__cuda_sm70_shflsync_bfly_p,(.L_x_20037 - $__internal_57_$__cuda_sm70_shflsync_bfly_p)
$__internal_57_$__cuda_sm70_shflsync_bfly_p:
[----:B------:R-:W-:Y:S01]  /*2e60*/  HFMA2.MMA R149, -RZ, RZ, 0, 0 ;  /* 0x00000000ff957435 */ /* 0x000fe200000001ff */
[----:B------:R-:W-:Y:S04]  /*2e70*/  WARPSYNC R150 ;  /* 0x0000009600007348 */ /* 0x000fe80003800000 */
[----:B------:R0:W1:Y:S01]  /*2e80*/  SHFL.BFLY PT, R152, R147, R152, R145 ;  /* 0x0c00009893987389 */ /* 0x00006200000e0091 */
[----:B------:R-:W-:Y:S05]  /*2e90*/  RET.REL.NODEC R148 `(_ZN10layer_norm31ln_parallel_residual_fwd_kernelINS_13Kernel_traitsIf6__halffS2_fjLj3072ELj1ELj1ELj4ELj16ENS_18Kernel_traits_baseILj3072EfS2_fS2_fjLj128EEEEELb0ELb0ELb1EEEvNS_9FwdParamsE) ;  /* 0xffffd16094007950 */ /* 0x000fea0003c3ffff */
.L_x_13957:
        /* <DEDUP_REMOVED lines=14> */
.L_x_20037:


//--------------------- .text._ZN10layer_norm31ln_parallel_residual_fwd_kernelINS_13Kernel_traitsIf6__halffS2_fjLj3072ELj1ELj1ELj4ELj16ENS_18Kernel_traits_baseILj3072EfS2_fS2_fjLj128EEEEELb0ELb1ELb0EEEvNS_9FwdParamsE --------------------------
	.section	.text._ZN10layer_norm31ln_parallel_residual_fwd_kernelINS_13Kernel_traitsIf6__halffS2_fjLj3072ELj1ELj1ELj4ELj16ENS_18Kernel_traits_baseILj3072EfS2_fS2_fjLj128EEEEELb0ELb1ELb0EEEvNS_9FwdParamsE,"ax",@progbits
	.sectioninfo	@"SHI_REGISTERS=112"
	.align	128
        .global         _ZN10layer_norm31ln_parallel_residual_fwd_kernelINS_13Kernel_traitsIf6__halffS2_fjLj3072ELj1ELj1ELj4ELj16ENS_18Kernel_traits_baseILj3072EfS2_fS2_fjLj128EEEEELb0ELb1ELb0EEEvNS_9FwdParamsE
        .type           _ZN10layer_norm31ln_parallel_residual_fwd_kernelINS_13Kernel_traitsIf6__halffS2_fjLj3072ELj1ELj1ELj4ELj16ENS_18Kernel_traits_baseILj3072EfS2_fS2_fjLj128EEEEELb0ELb1ELb0EEEvNS_9FwdParamsE,@function
        .size           _ZN10layer_norm31ln_parallel_residual_fwd_kernelINS_13Kernel_traitsIf6__halffS2_fjLj3072ELj1ELj1ELj4ELj16ENS_18Kernel_traits_baseILj3072EfS2_fS2_fjLj128EEEEELb0ELb1ELb0EEEvNS_9FwdParamsE,(.L_x_20038 - _ZN10layer_norm31ln_parallel_residual_fwd_kernelINS_13Kernel_traitsIf6__halffS2_fjLj3072ELj1ELj1ELj4ELj16ENS_18Kernel_traits_baseILj3072EfS2_fS2_fjLj128EEEEELb0ELb1ELb0EEEvNS_9FwdParamsE)
        .other          _ZN10layer_norm31ln_parallel_residual_fwd_kernelINS_13Kernel_traitsIf6__halffS2_fjLj3072ELj1ELj1ELj4ELj16ENS_18Kernel_traits_baseILj3072EfS2_fS2_fjLj128EEEEELb0ELb1ELb0EEEvNS_9FwdParamsE,@"STO_CUDA_ENTRY STV_DEFAULT"
_ZN10layer_norm31ln_parallel_residual_fwd_kernelINS_13Kernel_traitsIf6__halffS2_fjLj3072ELj1ELj1ELj4ELj16ENS_18Kernel_traits_baseILj3072EfS2_fS2_fjLj128EEEEELb0ELb1ELb0EEEvNS_9FwdParamsE:
.text._ZN10layer_norm31ln_parallel_residual_fwd_kernelINS_13Kernel_traitsIf6__halffS2_fjLj3072ELj1ELj1ELj4ELj16ENS_18Kernel_traits_baseILj3072EfS2_fS2_fjLj128EEEEELb0ELb1ELb0EEEvNS_9FwdParamsE:
        /* <DEDUP_REMOVED lines=29> */
.L_x_13959:
[----:B------:R-:W-:Y:S05]  /*01d0*/  BSYNC B0 ;  /* 0x0000000000007941 */ /* 0x000fea0003800000 */
.L_x_13958:
        /* <DEDUP_REMOVED lines=17> */
.L_x_13961:
[----:B------:R-:W-:Y:S05]  /*02f0*/  BSYNC B0 ;  /* 0x0000000000007941 */ /* 0x000fea0003800000 */
.L_x_13960:
        /* <DEDUP_REMOVED lines=16> */
.L_x_13963:
[----:B------:R-:W-:Y:S05]  /*0400*/  BSYNC B0 ;  /* 0x0000000000007941 */ /* 0x000fea0003800000 */
.L_x_13962:
        /* <DEDUP_REMOVED lines=25> */
.L_x_14027:
        /* <DEDUP_REMOVED lines=29> */
.L_x_13966:
[----:B-1---5:R-:W-:-:S05]  /*0770*/  HADD2.F32 R9, -RZ, R20.H0_H0 ;  /* 0x20000014ff097230 */ /* 0x022fca0000004100 */
[----:B------:R-:W-:-:S04]  /*0780*/  FADD.FTZ R8, R9, R8 ;  /* 0x0000000809087221 */ /* 0x000fc80000010000 */
[----:B------:R-:W-:Y:S02]  /*0790*/  @P0 FADD.FTZ R8, R16, R8 ;  /* 0x0000000810080221 */ /* 0x000fe40000010000 */
.L_x_13967:
[----:B------:R-:W-:Y:S01]  /*07a0*/  HADD2.F32 R9, -RZ, R4.H1_H1 ;  /* 0x30000004ff097230 */ /* 0x000fe20000004100 */
[----:B------:R-:W-:Y:S05]  /*07b0*/  @P1 BRA `(.L_x_13968) ;  /* 0x0000003000001947 */ /* 0x000fea0003800000 */
[----:B------:R-:W-:Y:S05]  /*07c0*/  @!P0 BRA `(.L_x_13969) ;  /* 0x0000005000008947 */ /* 0x000fea0003800000 */
[----:B-----5:R-:W-:Y:S01]  /*07d0*/  FADD.FTZ R9, R17, R9 ;  /* 0x0000000911097221 */ /* 0x020fe20000010000 */
[----:B------:R-:W-:Y:S05]  /*07e0*/  BRA `(.L_x_13969) ;  /* 0x0000003000007947 */ /* 0x000fea0003800000 */
.L_x_13968:
[----:B-----5:R-:W-:-:S05]  /*07f0*/  HADD2.F32 R4, -RZ, R20.H1_H1 ;  /* 0x30000014ff047230 */ /* 0x020fca0000004100 */
[----:B------:R-:W-:-:S04]  /*0800*/  FADD.FTZ R9, R4, R9 ;  /* 0x0000000904097221 */ /* 0x000fc80000010000 */
[----:B------:R-:W-:Y:S02]  /*0810*/  @P0 FADD.FTZ R9, R17, R9 ;  /* 0x0000000911090221 */ /* 0x000fe40000010000 */
.L_x_13969:
[----:B------:R-:W-:Y:S01]  /*0820*/  HADD2.F32 R10, -RZ, R5.H0_H0 ;  /* 0x20000005ff0a7230 */ /* 0x000fe20000004100 */
[----:B------:R-:W-:Y:S05]  /*0830*/  @P1 BRA `(.L_x_13970) ;  /* 0x0000003000001947 */ /* 0x000fea0003800000 */
[----:B------:R-:W-:Y:S05]  /*0840*/  @!P0 BRA `(.L_x_13971) ;  /* 0x0000005000008947 */ /* 0x000fea0003800000 */
[----:B-----5:R-:W-:Y:S01]  /*0850*/  FADD.FTZ R10, R18, R10 ;  /* 0x0000000a120a7221 */ /* 0x020fe20000010000 */
[----:B------:R-:W-:Y:S05]  /*0860*/  BRA `(.L_x_13971) ;  /* 0x0000003000007947 */ /* 0x000fea0003800000 */
.L_x_13970:
[----:B-----5:R-:W-:-:S05]  /*0870*/  HADD2.F32 R11, -RZ, R21.H0_H0 ;  /* 0x20000015ff0b7230 */ /* 0x020fca0000004100 */
[----:B------:R-:W-:-:S04]  /*0880*/  FADD.FTZ R10, R11, R10 ;  /* 0x0000000a0b0a7221 */ /* 0x000fc80000010000 */
[----:B------:R-:W-:Y:S02]  /*0890*/  @P0 FADD.FTZ R10, R18, R10 ;  /* 0x0000000a120a0221 */ /* 0x000fe40000010000 */
.L_x_13971:
[----:B------:R-:W-:Y:S01]  /*08a0*/  HADD2.F32 R11, -RZ, R5.H1_H1 ;  /* 0x30000005ff0b7230 */ /* 0x000fe20000004100 */
[----:B------:R-:W-:Y:S05]  /*08b0*/  @P1 BRA `(.L_x_13972) ;  /* 0x0000003000001947 */ /* 0x000fea0003800000 */
[----:B------:R-:W-:Y:S05]  /*08c0*/  @!P0 BRA `(.L_x_13973) ;  /* 0x0000005000008947 */ /* 0x000fea0003800000 */
[----:B-----5:R-:W-:Y:S01]  /*08d0*/  FADD.FTZ R11, R19, R11 ;  /* 0x0000000b130b7221 */ /* 0x020fe20000010000 */
[----:B------:R-:W-:Y:S05]  /*08e0*/  BRA `(.L_x_13973) ;  /* 0x0000003000007947 */ /* 0x000fea0003800000 */
.L_x_13972:
[----:B-----5:R-:W-:-:S05]  /*08f0*/  HADD2.F32 R4, -RZ, R21.H1_H1 ;  /* 0x30000015ff047230 */ /* 0x020fca0000004100 */
[----:B------:R-:W-:-:S04]  /*0900*/  FADD.FTZ R11, R4, R11 ;  /* 0x0000000b040b7221 */ /* 0x000fc80000010000 */
[----:B------:R-:W-:Y:S02]  /*0910*/  @P0 FADD.FTZ R11, R19, R11 ;  /* 0x0000000b130b0221 */ /* 0x000fe40000010000 */
.L_x_13973:
[----:B------:R-:W-:Y:S01]  /*0920*/  HADD2.F32 R4, -RZ, R6.H0_H0 ;  /* 0x20000006ff047230 */ /* 0x000fe20000004100 */
[----:B------:R-:W-:Y:S05]  /*0930*/  @P1 BRA `(.L_x_13974) ;  /* 0x0000003000001947 */ /* 0x000fea0003800000 */
[----:B------:R-:W-:Y:S05]  /*0940*/  @!P0 BRA `(.L_x_13975) ;  /* 0x0000005000008947 */ /* 0x000fea0003800000 */
[----:B-----5:R-:W-:Y:S01]  /*0950*/  FADD.FTZ R4, R12, R4 ;  /* 0x000000040c047221 */ /* 0x020fe20000010000 */
[----:B------:R-:W-:Y:S05]  /*0960*/  BRA `(.L_x_13975) ;  /* 0x0000003000007947 */ /* 0x000fea0003800000 */
.L_x_13974:
[----:B-----5:R-:W-:-:S05]  /*0970*/  HADD2.F32 R5, -RZ, R22.H0_H0 ;  /* 0x20000016ff057230 */ /* 0x020fca0000004100 */
[----:B------:R-:W-:-:S04]  /*0980*/  FADD.FTZ R4, R5, R4 ;  /* 0x0000000405047221 */ /* 0x000fc80000010000 */
[----:B------:R-:W-:Y:S02]  /*0990*/  @P0 FADD.FTZ R4, R12, R4 ;  /* 0x000000040c040221 */ /* 0x000fe40000010000 */
.L_x_13975:
[----:B------:R-:W-:Y:S01]  /*09a0*/  HADD2.F32 R5, -RZ, R6.H1_H1 ;  /* 0x30000006ff057230 */ /* 0x000fe20000004100 */
[----:B------:R-:W-:Y:S05]  /*09b0*/  @P1 BRA `(.L_x_13976) ;  /* 0x0000003000001947 */ /* 0x000fea0003800000 */
[----:B------:R-:W-:Y:S05]  /*09c0*/  @!P0 BRA `(.L_x_13977) ;  /* 0x0000005000008947 */ /* 0x000fea0003800000 */
[----:B-----5:R-:W-:Y:S01]  /*09d0*/  FADD.FTZ R5, R13, R5 ;  /* 0x000000050d057221 */ /* 0x020fe20000010000 */
[----:B------:R-:W-:Y:S05]  /*09e0*/  BRA `(.L_x_13977) ;  /* 0x0000003000007947 */ /* 0x000fea0003800000 */
.L_x_13976:
[----:B-----5:R-:W-:-:S05]  /*09f0*/  HADD2.F32 R6, -RZ, R22.H1_H1 ;  /* 0x30000016ff067230 */ /* 0x020fca0000004100 */
[----:B------:R-:W-:-:S04]  /*0a00*/  FADD.FTZ R5, R6, R5 ;  /* 0x0000000506057221 */ /* 0x000fc80000010000 */
[----:B------:R-:W-:Y:S02]  /*0a10*/  @P0 FADD.FTZ R5, R13, R5 ;  /* 0x000000050d050221 */ /* 0x000fe40000010000 */
.L_x_13977:
[----:B------:R-:W-:Y:S01]  /*0a20*/  HADD2.F32 R6, -RZ, R7.H0_H0 ;  /* 0x20000007ff067230 */ /* 0x000fe20000004100 */
[----:B------:R-:W-:Y:S05]  /*0a30*/  @P1 BRA `(.L_x_13978) ;  /* 0x0000003000001947 */ /* 0x000fea0003800000 */
[----:B------:R-:W-:Y:S05]  /*0a40*/  @!P0 BRA `(.L_x_13979) ;  /* 0x0000005000008947 */ /* 0x000fea0003800000 */
[----:B-----5:R-:W-:Y:S01]  /*0a50*/  FADD.FTZ R6, R14, R6 ;  /* 0x000000060e067221 */ /* 0x020fe20000010000 */
[----:B------:R-:W-:Y:S05]  /*0a60*/  BRA `(.L_x_13979) ;  /* 0x0000003000007947 */ /* 0x000fea0003800000 */
.L_x_13978:
[----:B-----5:R-:W-:-:S05]  /*0a70*/  HADD2.F32 R89, -RZ, R23.H0_H0 ;  /* 0x20000017ff597230 */ /* 0x020fca0000004100 */
[----:B------:R-:W-:-:S04]  /*0a80*/  FADD.FTZ R6, R89, R6 ;  /* 0x0000000659067221 */ /* 0x000fc80000010000 */
[----:B------:R-:W-:Y:S02]  /*0a90*/  @P0 FADD.FTZ R6, R14, R6 ;  /* 0x000000060e060221 */ /* 0x000fe40000010000 */
.L_x_13979:
[----:B------:R-:W-:Y:S01]  /*0aa0*/  HADD2.F32 R7, -RZ, R7.H1_H1 ;  /* 0x30000007ff077230 */ /* 0x000fe20000004100 */
[----:B------:R-:W-:Y:S05]  /*0ab0*/  @P1 BRA `(.L_x_13980) ;  /* 0x0000003000001947 */ /* 0x000fea0003800000 */
[----:B------:R-:W-:Y:S05]  /*0ac0*/  @!P0 BRA `(.L_x_13981) ;  /* 0x0000005000008947 */ /* 0x000fea0003800000 */
[----:B-----5:R-:W-:Y:S01]  /*0ad0*/  FADD.FTZ R7, R15, R7 ;  /* 0x000000070f077221 */ /* 0x020fe20000010000 */
[----:B------:R-:W-:Y:S05]  /*0ae0*/  BRA `(.L_x_13981) ;  /* 0x0000003000007947 */ /* 0x000fea0003800000 */
.L_x_13980:
[----:B-----5:R-:W-:-:S05]  /*0af0*/  HADD2.F32 R88, -RZ, R23.H1_H1 ;  /* 0x30000017ff587230 */ /* 0x020fca0000004100 */
[----:B------:R-:W-:-:S04]  /*0b00*/  FADD.FTZ R7, R88, R7 ;  /* 0x0000000758077221 */ /* 0x000fc80000010000 */
[----:B------:R-:W-:Y:S02]  /*0b10*/  @P0 FADD.FTZ R7, R15, R7 ;  /* 0x000000070f070221 */ /* 0x000fe40000010000 */
.L_x_13981:
[C---:B------:R-:W-:Y:S02]  /*0b20*/  LEA R90, P0, R95.reuse, c[0x0][0x188], 0x5 ;  /* 0x000062005f5a7a11 */ /* 0x040fe400078028ff */
[C---:B------:R-:W-:Y:S02]  /*0b30*/  IADD3 R88, R95.reuse, 0x80, RZ ;  /* 0x000000805f587810 */ /* 0x040fe40007ffe0ff */
[----:B------:R-:W-:-:S05]  /*0b40*/  LEA.HI.X R91, R95, c[0x0][0x18c], RZ, 0x5, P0 ;  /* 0x000063005f5b7a11 */ /* 0x000fca00000f2cff */
[----:B------:R1:W-:Y:S04]  /*0b50*/  STG.E.128 [R90.64], R8 ;  /* 0x000000085a007986 */ /* 0x0003e8000c101d04 */
[----:B------:R1:W-:Y:S02]  /*0b60*/  STG.E.128 [R90.64+0x10], R4 ;  /* 0x000010045a007986 */ /* 0x0003e4000c101d04 */
.L_x_13965:
[----:B------:R-:W-:Y:S05]  /*0b70*/  BSYNC B0 ;  /* 0x0000000000007941 */ /* 0x000fea0003800000 */
.L_x_13964:
        /* <DEDUP_REMOVED lines=23> */
.L_x_13984:
[----:B-1---5:R-:W-:-:S05]  /*0cf0*/  HADD2.F32 R73, -RZ, R20.H0_H0 ;  /* 0x20000014ff497230 */ /* 0x022fca0000004100 */
[----:B------:R-:W-:-:S04]  /*0d00*/  FADD.FTZ R72, R73, R72 ;  /* 0x0000004849487221 */ /* 0x000fc80000010000 */
[----:B------:R-:W-:Y:S02]  /*0d10*/  @P0 FADD.FTZ R72, R16, R72 ;  /* 0x0000004810480221 */ /* 0x000fe40000010000 */
.L_x_13985:
[----:B------:R-:W-:Y:S01]  /*0d20*/  HADD2.F32 R73, -RZ, R84.H1_H1 ;  /* 0x30000054ff497230 */ /* 0x000fe20000004100 */
[----:B------:R-:W-:Y:S05]  /*0d30*/  @P1 BRA `(.L_x_13986) ;  /* 0x0000003000001947 */ /* 0x000fea0003800000 */
[----:B------:R-:W-:Y:S05]  /*0d40*/  @!P0 BRA `(.L_x_13987) ;  /* 0x0000005000008947 */ /* 0x000fea0003800000 */
[----:B-----5:R-:W-:Y:S01]  /*0d50*/  FADD.FTZ R73, R17, R73 ;  /* 0x0000004911497221 */ /* 0x020fe20000010000 */
[----:B------:R-:W-:Y:S05]  /*0d60*/  BRA `(.L_x_13987) ;  /* 0x0000003000007947 */ /* 0x000fea0003800000 */
.L_x_13986:
[----:B-----5:R-:W-:-:S05]  /*0d70*/  HADD2.F32 R74, -RZ, R20.H1_H1 ;  /* 0x30000014ff4a7230 */ /* 0x020fca0000004100 */
[----:B------:R-:W-:-:S04]  /*0d80*/  FADD.FTZ R73, R74, R73 ;  /* 0x000000494a497221 */ /* 0x000fc80000010000 */
[----:B------:R-:W-:Y:S02]  /*0d90*/  @P0 FADD.FTZ R73, R17, R73 ;  /* 0x0000004911490221 */ /* 0x000fe40000010000 */
.L_x_13987:
[----:B------:R-:W-:Y:S01]  /*0da0*/  HADD2.F32 R74, -RZ, R85.H0_H0 ;  /* 0x20000055ff4a7230 */ /* 0x000fe20000004100 */
[----:B------:R-:W-:Y:S05]  /*0db0*/  @P1 BRA `(.L_x_13988) ;  /* 0x0000003000001947 */ /* 0x000fea0003800000 */
[----:B------:R-:W-:Y:S05]  /*0dc0*/  @!P0 BRA `(.L_x_13989) ;  /* 0x0000005000008947 */ /* 0x000fea0003800000 */
[----:B-----5:R-:W-:Y:S01]  /*0dd0*/  FADD.FTZ R74, R18, R74 ;  /* 0x0000004a124a7221 */ /* 0x020fe20000010000 */
[----:B------:R-:W-:Y:S05]  /*0de0*/  BRA `(.L_x_13989) ;  /* 0x0000003000007947 */ /* 0x000fea0003800000 */
.L_x_13988:
[----:B-----5:R-:W-:-:S05]  /*0df0*/  HADD2.F32 R75, -RZ, R21.H0_H0 ;  /* 0x20000015ff4b7230 */ /* 0x020fca0000004100 */
[----:B------:R-:W-:-:S04]  /*0e00*/  FADD.FTZ R74, R75, R74 ;  /* 0x0000004a4b4a7221 */ /* 0x000fc80000010000 */
[----:B------:R-:W-:Y:S02]  /*0e10*/  @P0 FADD.FTZ R74, R18, R74 ;  /* 0x0000004a124a0221 */ /* 0x000fe40000010000 */
.L_x_13989:
[----:B------:R-:W-:Y:S01]  /*0e20*/  HADD2.F32 R75, -RZ, R85.H1_H1 ;  /* 0x30000055ff4b7230 */ /* 0x000fe20000004100 */
[----:B------:R-:W-:Y:S05]  /*0e30*/  @P1 BRA `(.L_x_13990) ;  /* 0x0000003000001947 */ /* 0x000fea0003800000 */
[----:B------:R-:W-:Y:S05]  /*0e40*/  @!P0 BRA `(.L_x_13991) ;  /* 0x0000005000008947 */ /* 0x000fea0003800000 */
[----:B-----5:R-:W-:Y:S01]  /*0e50*/  FADD.FTZ R75, R19, R75 ;  /* 0x0000004b134b7221 */ /* 0x020fe20000010000 */
[----:B------:R-:W-:Y:S05]  /*0e60*/  BRA `(.L_x_13991) ;  /* 0x0000003000007947 */ /* 0x000fea0003800000 */
.L_x_13990:
[----:B-----5:R-:W-:-:S05]  /*0e70*/  HADD2.F32 R84, -RZ, R21.H1_H1 ;  /* 0x30000015ff547230 */ /* 0x020fca0000004100 */
[----:B------:R-:W-:-:S04]  /*0e80*/  FADD.FTZ R75, R84, R75 ;  /* 0x0000004b544b7221 */ /* 0x000fc80000010000 */
[----:B------:R-:W-:Y:S02]  /*0e90*/  @P0 FADD.FTZ R75, R19, R75 ;  /* 0x0000004b134b0221 */ /* 0x000fe40000010000 */
.L_x_13991:
[----:B------:R-:W-:Y:S01]  /*0ea0*/  HADD2.F32 R84, -RZ, R86.H0_H0 ;  /* 0x20000056ff547230 */ /* 0x000fe20000004100 */
[----:B------:R-:W-:Y:S05]  /*0eb0*/  @P1 BRA `(.L_x_13992) ;  /* 0x0000003000001947 */ /* 0x000fea0003800000 */
[----:B------:R-:W-:Y:S05]  /*0ec0*/  @!P0 BRA `(.L_x_13993) ;  /* 0x0000005000008947 */ /* 0x000fea0003800000 */
[----:B-----5:R-:W-:Y:S01]  /*0ed0*/  FADD.FTZ R84, R12, R84 ;  /* 0x000000540c547221 */ /* 0x020fe20000010000 */
[----:B------:R-:W-:Y:S05]  /*0ee0*/  BRA `(.L_x_13993) ;  /* 0x0000003000007947 */ /* 0x000fea0003800000 */
.L_x_13992:
[----:B-----5:R-:W-:-:S05]  /*0ef0*/  HADD2.F32 R85, -RZ, R22.H0_H0 ;  /* 0x20000016ff557230 */ /* 0x020fca0000004100 */
[----:B------:R-:W-:-:S04]  /*0f00*/  FADD.FTZ R84, R85, R84 ;  /* 0x0000005455547221 */ /* 0x000fc80000010000 */
[----:B------:R-:W-:Y:S02]  /*0f10*/  @P0 FADD.FTZ R84, R12, R84 ;  /* 0x000000540c540221 */ /* 0x000fe40000010000 */
.L_x_13993:
[----:B------:R-:W-:Y:S01]  /*0f20*/  HADD2.F32 R85, -RZ, R86.H1_H1 ;  /* 0x30000056ff557230 */ /* 0x000fe20000004100 */
[----:B------:R-:W-:Y:S05]  /*0f30*/  @P1 BRA `(.L_x_13994) ;  /* 0x0000003000001947 */ /* 0x000fea0003800000 */
[----:B------:R-:W-:Y:S05]  /*0f40*/  @!P0 BRA `(.L_x_13995) ;  /* 0x0000005000008947 */ /* 0x000fea0003800000 */
[----:B-----5:R-:W-:Y:S01]  /*0f50*/  FADD.FTZ R85, R13, R85 ;  /* 0x000000550d557221 */ /* 0x020fe20000010000 */
[----:B------:R-:W-:Y:S05]  /*0f60*/  BRA `(.L_x_13995) ;  /* 0x0000003000007947 */ /* 0x000fea0003800000 */
.L_x_13994:
[----:B-----5:R-:W-:-:S05]  /*0f70*/  HADD2.F32 R86, -RZ, R22.H1_H1 ;  /* 0x30000016ff567230 */ /* 0x020fca0000004100 */
[----:B------:R-:W-:-:S04]  /*0f80*/  FADD.FTZ R85, R86, R85 ;  /* 0x0000005556557221 */ /* 0x000fc80000010000 */
[----:B------:R-:W-:Y:S02]  /*0f90*/  @P0 FADD.FTZ R85, R13, R85 ;  /* 0x000000550d550221 */ /* 0x000fe40000010000 */
.L_x_13995:
[----:B------:R-:W-:Y:S01]  /*0fa0*/  HADD2.F32 R86, -RZ, R87.H0_H0 ;  /* 0x20000057ff567230 */ /* 0x000fe20000004100 */
[----:B------:R-:W-:Y:S05]  /*0fb0*/  @P1 BRA `(.L_x_13996) ;  /* 0x0000003000001947 */ /* 0x000fea0003800000 */
[----:B------:R-:W-:Y:S05]  /*0fc0*/  @!P0 BRA `(.L_x_13997) ;  /* 0x0000005000008947 */ /* 0x000fea0003800000 */
[----:B-----5:R-:W-:Y:S01]  /*0fd0*/  FADD.FTZ R86, R14, R86 ;  /* 0x000000560e567221 */ /* 0x020fe20000010000 */
[----:B------:R-:W-:Y:S05]  /*0fe0*/  BRA `(.L_x_13997) ;  /* 0x0000003000007947 */ /* 0x000fea0003800000 */
.L_x_13996:
[----:B-----5:R-:W-:-:S05]  /*0ff0*/  HADD2.F32 R89, -RZ, R23.H0_H0 ;  /* 0x20000017ff597230 */ /* 0x020fca0000004100 */
[----:B------:R-:W-:-:S04]  /*1000*/  FADD.FTZ R86, R89, R86 ;  /* 0x0000005659567221 */ /* 0x000fc80000010000 */
[----:B------:R-:W-:Y:S02]  /*1010*/  @P0 FADD.FTZ R86, R14, R86 ;  /* 0x000000560e560221 */ /* 0x000fe40000010000 */
.L_x_13997:
[----:B------:R-:W-:Y:S01]  /*1020*/  HADD2.F32 R87, -RZ, R87.H1_H1 ;  /* 0x30000057ff577230 */ /* 0x000fe20000004100 */
[----:B------:R-:W-:Y:S05]  /*1030*/  @P1 BRA `(.L_x_13998) ;  /* 0x0000003000001947 */ /* 0x000fea0003800000 */
[----:B------:R-:W-:Y:S05]  /*1040*/  @!P0 BRA `(.L_x_13999) ;  /* 0x0000005000008947 */ /* 0x000fea0003800000 */
[----:B-----5:R-:W-:Y:S01]  /*1050*/  FADD.FTZ R87, R15, R87 ;  /* 0x000000570f577221 */ /* 0x020fe20000010000 */
[----:B------:R-:W-:Y:S05]  /*1060*/  BRA `(.L_x_13999) ;  /* 0x0000003000007947 */ /* 0x000fea0003800000 */
.L_x_13998:
[----:B-----5:R-:W-:-:S05]  /*1070*/  HADD2.F32 R90, -RZ, R23.H1_H1 ;  /* 0x30000017ff5a7230 */ /* 0x020fca0000004100 */
[----:B------:R-:W-:-:S04]  /*1080*/  FADD.FTZ R87, R90, R87 ;  /* 0x000000575a577221 */ /* 0x000fc80000010000 */
[----:B------:R-:W-:Y:S02]  /*1090*/  @P0 FADD.FTZ R87, R15, R87 ;  /* 0x000000570f570221 */ /* 0x000fe40000010000 */
.L_x_13999:
[----:B------:R-:W-:-:S04]  /*10a0*/  LEA R90, P0, R88, c[0x0][0x188], 0x5 ;  /* 0x00006200585a7a11 */ /* 0x000fc800078028ff */
[C---:B------:R-:W-:Y:S02]  /*10b0*/  LEA.HI.X R91, R88.reuse, c[0x0][0x18c], RZ, 0x5, P0 ;  /* 0x00006300585b7a11 */ /* 0x040fe400000f2cff */
[----:B------:R-:W-:-:S03]  /*10c0*/  IADD3 R88, R88, 0x80, RZ ;  /* 0x0000008058587810 */ /* 0x000fc60007ffe0ff */
[----:B------:R1:W-:Y:S04]  /*10d0*/  STG.E.128 [R90.64], R72 ;  /* 0x000000485a007986 */ /* 0x0003e8000c101d04 */
[----:B------:R1:W-:Y:S02]  /*10e0*/  STG.E.128 [R90.64+0x10], R84 ;  /* 0x000010545a007986 */ /* 0x0003e4000c101d04 */
.L_x_13983:
[----:B------:R-:W-:Y:S05]  /*10f0*/  BSYNC B0 ;  /* 0x0000000000007941 */ /* 0x000fea0003800000 */
.L_x_13982:
        /* <DEDUP_REMOVED lines=23> */
.L_x_14002:
[----:B-1---5:R-:W-:-:S05]  /*1270*/  HADD2.F32 R77, -RZ, R20.H0_H0 ;  /* 0x20000014ff4d7230 */ /* 0x022fca0000004100 */
[----:B------:R-:W-:-:S04]  /*1280*/  FADD.FTZ R76, R77, R76 ;  /* 0x0000004c4d4c7221 */ /* 0x000fc80000010000 */
[----:B------:R-:W-:Y:S02]  /*1290*/  @P0 FADD.FTZ R76, R16, R76 ;  /* 0x0000004c104c0221 */ /* 0x000fe40000010000 */
.L_x_14003:
[----:B------:R-:W-:Y:S01]  /*12a0*/  HADD2.F32 R77, -RZ, R80.H1_H1 ;  /* 0x30000050ff4d7230 */ /* 0x000fe20000004100 */
[----:B------:R-:W-:Y:S05]  /*12b0*/  @P1 BRA `(.L_x_14004) ;  /* 0x0000003000001947 */ /* 0x000fea0003800000 */
[----:B------:R-:W-:Y:S05]  /*12c0*/  @!P0 BRA `(.L_x_14005) ;  /* 0x0000005000008947 */ /* 0x000fea0003800000 */
[----:B-----5:R-:W-:Y:S01]  /*12d0*/  FADD.FTZ R77, R17, R77 ;  /* 0x0000004d114d7221 */ /* 0x020fe20000010000 */
[----:B------:R-:W-:Y:S05]  /*12e0*/  BRA `(.L_x_14005) ;  /* 0x0000003000007947 */ /* 0x000fea0003800000 */
.L_x_14004:
[----:B-----5:R-:W-:-:S05]  /*12f0*/  HADD2.F32 R78, -RZ, R20.H1_H1 ;  /* 0x30000014ff4e7230 */ /* 0x020fca0000004100 */
[----:B------:R-:W-:-:S04]  /*1300*/  FADD.FTZ R77, R78, R77 ;  /* 0x0000004d4e4d7221 */ /* 0x000fc80000010000 */
[----:B------:R-:W-:Y:S02]  /*1310*/  @P0 FADD.FTZ R77, R17, R77 ;  /* 0x0000004d114d0221 */ /* 0x000fe40000010000 */
.L_x_14005:
[----:B------:R-:W-:Y:S01]  /*1320*/  HADD2.F32 R78, -RZ, R81.H0_H0 ;  /* 0x20000051ff4e7230 */ /* 0x000fe20000004100 */
[----:B------:R-:W-:Y:S05]  /*1330*/  @P1 BRA `(.L_x_14006) ;  /* 0x0000003000001947 */ /* 0x000fea0003800000 */
[----:B------:R-:W-:Y:S05]  /*1340*/  @!P0 BRA `(.L_x_14007) ;  /* 0x0000005000008947 */ /* 0x000fea0003800000 */
[----:B-----5:R-:W-:Y:S01]  /*1350*/  FADD.FTZ R78, R18, R78 ;  /* 0x0000004e124e7221 */ /* 0x020fe20000010000 */
[----:B------:R-:W-:Y:S05]  /*1360*/  BRA `(.L_x_14007) ;  /* 0x0000003000007947 */ /* 0x000fea0003800000 */
.L_x_14006:
[----:B-----5:R-:W-:-:S05]  /*1370*/  HADD2.F32 R79, -RZ, R21.H0_H0 ;  /* 0x20000015ff4f7230 */ /* 0x020fca0000004100 */
[----:B------:R-:W-:-:S04]  /*1380*/  FADD.FTZ R78, R79, R78 ;  /* 0x0000004e4f4e7221 */ /* 0x000fc80000010000 */
[----:B------:R-:W-:Y:S02]  /*1390*/  @P0 FADD.FTZ R78, R18, R78 ;  /* 0x0000004e124e0221 */ /* 0x000fe40000010000 */
.L_x_14007:
[----:B------:R-:W-:Y:S01]  /*13a0*/  HADD2.F32 R79, -RZ, R81.H1_H1 ;  /* 0x30000051ff4f7230 */ /* 0x000fe20000004100 */
[----:B------:R-:W-:Y:S05]  /*13b0*/  @P1 BRA `(.L_x_14008) ;  /* 0x0000003000001947 */ /* 0x000fea0003800000 */
[----:B------:R-:W-:Y:S05]  /*13c0*/  @!P0 BRA `(.L_x_14009) ;  /* 0x0000005000008947 */ /* 0x000fea0003800000 */
[----:B-----5:R-:W-:Y:S01]  /*13d0*/  FADD.FTZ R79, R19, R79 ;  /* 0x0000004f134f7221 */ /* 0x020fe20000010000 */
[----:B------:R-:W-:Y:S05]  /*13e0*/  BRA `(.L_x_14009) ;  /* 0x0000003000007947 */ /* 0x000fea0003800000 */
.L_x_14008:
[----:B-----5:R-:W-:-:S05]  /*13f0*/  HADD2.F32 R80, -RZ, R21.H1_H1 ;  /* 0x30000015ff507230 */ /* 0x020fca0000004100 */
[----:B------:R-:W-:-:S04]  /*1400*/  FADD.FTZ R79, R80, R79 ;  /* 0x0000004f504f7221 */ /* 0x000fc80000010000 */
[----:B------:R-:W-:Y:S02]  /*1410*/  @P0 FADD.FTZ R79, R19, R79 ;  /* 0x0000004f134f0221 */ /* 0x000fe40000010000 */
.L_x_14009:
[----:B------:R-:W-:Y:S01]  /*1420*/  HADD2.F32 R80, -RZ, R82.H0_H0 ;  /* 0x20000052ff507230 */ /* 0x000fe20000004100 */
[----:B------:R-:W-:Y:S05]  /*1430*/  @P1 BRA `(.L_x_14010) ;  /* 0x0000003000001947 */ /* 0x000fea0003800000 */
[----:B------:R-:W-:Y:S05]  /*1440*/  @!P0 BRA `(.L_x_14011) ;  /* 0x0000005000008947 */ /* 0x000fea0003800000 */
[----:B-----5:R-:W-:Y:S01]  /*1450*/  FADD.FTZ R80, R12, R80 ;  /* 0x000000500c507221 */ /* 0x020fe20000010000 */
[----:B------:R-:W-:Y:S05]  /*1460*/  BRA `(.L_x_14011) ;  /* 0x0000003000007947 */ /* 0x000fea0003800000 */
.L_x_14010:
[----:B-----5:R-:W-:-:S05]  /*1470*/  HADD2.F32 R81, -RZ, R22.H0_H0 ;  /* 0x20000016ff517230 */ /* 0x020fca0000004100 */
[----:B------:R-:W-:-:S04]  /*1480*/  FADD.FTZ R80, R81, R80 ;  /* 0x0000005051507221 */ /* 0x000fc80000010000 */
[----:B------:R-:W-:Y:S02]  /*1490*/  @P0 FADD.FTZ R80, R12, R80 ;  /* 0x000000500c500221 */ /* 0x000fe40000010000 */
.L_x_14011:
[----:B------:R-:W-:Y:S01]  /*14a0*/  HADD2.F32 R81, -RZ, R82.H1_H1 ;  /* 0x30000052ff517230 */ /* 0x000fe20000004100 */
[----:B------:R-:W-:Y:S05]  /*14b0*/  @P1 BRA `(.L_x_14012) ;  /* 0x0000003000001947 */ /* 0x000fea0003800000 */
[----:B------:R-:W-:Y:S05]  /*14c0*/  @!P0 BRA `(.L_x_14013) ;  /* 0x0000005000008947 */ /* 0x000fea0003800000 */
[----:B-----5:R-:W-:Y:S01]  /*14d0*/  FADD.FTZ R81, R13, R81 ;  /* 0x000000510d517221 */ /* 0x020fe20000010000 */
[----:B------:R-:W-:Y:S05]  /*14e0*/  BRA `(.L_x_14013) ;  /* 0x0000003000007947 */ /* 0x000fea0003800000 */
.L_x_14012:
[----:B-----5:R-:W-:-:S05]  /*14f0*/  HADD2.F32 R82, -RZ, R22.H1_H1 ;  /* 0x30000016ff527230 */ /* 0x020fca0000004100 */
[----:B------:R-:W-:-:S04]  /*1500*/  FADD.FTZ R81, R82, R81 ;  /* 0x0000005152517221 */ /* 0x000fc80000010000 */
[----:B------:R-:W-:Y:S02]  /*1510*/  @P0 FADD.FTZ R81, R13, R81 ;  /* 0x000000510d510221 */ /* 0x000fe40000010000 */
.L_x_14013:
[----:B------:R-:W-:Y:S01]  /*1520*/  HADD2.F32 R82, -RZ, R83.H0_H0 ;  /* 0x20000053ff527230 */ /* 0x000fe20000004100 */
[----:B------:R-:W-:Y:S05]  /*1530*/  @P1 BRA `(.L_x_14014) ;  /* 0x0000003000001947 */ /* 0x000fea0003800000 */
[----:B------:R-:W-:Y:S05]  /*1540*/  @!P0 BRA `(.L_x_14015) ;  /* 0x0000005000008947 */ /* 0x000fea0003800000 */
[----:B-----5:R-:W-:Y:S01]  /*1550*/  FADD.FTZ R82, R14, R82 ;  /* 0x000000520e527221 */ /* 0x020fe20000010000 */
[----:B------:R-:W-:Y:S05]  /*1560*/  BRA `(.L_x_14015) ;  /* 0x0000003000007947 */ /* 0x000fea0003800000 */
.L_x_14014:
[----:B-----5:R-:W-:-:S05]  /*1570*/  HADD2.F32 R89, -RZ, R23.H0_H0 ;  /* 0x20000017ff597230 */ /* 0x020fca0000004100 */
[----:B------:R-:W-:-:S04]  /*1580*/  FADD.FTZ R82, R89, R82 ;  /* 0x0000005259527221 */ /* 0x000fc80000010000 */
[----:B------:R-:W-:Y:S02]  /*1590*/  @P0 FADD.FTZ R82, R14, R82 ;  /* 0x000000520e520221 */ /* 0x000fe40000010000 */
.L_x_14015:
[----:B------:R-:W-:Y:S01]  /*15a0*/  HADD2.F32 R83, -RZ, R83.H1_H1 ;  /* 0x30000053ff537230 */ /* 0x000fe20000004100 */
[----:B------:R-:W-:Y:S05]  /*15b0*/  @P1 BRA `(.L_x_14016) ;  /* 0x0000003000001947 */ /* 0x000fea0003800000 */
[----:B------:R-:W-:Y:S05]  /*15c0*/  @!P0 BRA `(.L_x_14017) ;  /* 0x0000005000008947 */ /* 0x000fea0003800000 */
[----:B-----5:R-:W-:Y:S01]  /*15d0*/  FADD.FTZ R83, R15, R83 ;  /* 0x000000530f537221 */ /* 0x020fe20000010000 */
[----:B------:R-:W-:Y:S05]  /*15e0*/  BRA `(.L_x_14017) ;  /* 0x0000003000007947 */ /* 0x000fea0003800000 */
.L_x_14016:
[----:B-----5:R-:W-:-:S05]  /*15f0*/  HADD2.F32 R90, -RZ, R23.H1_H1 ;  /* 0x30000017ff5a7230 */ /* 0x020fca0000004100 */
[----:B------:R-:W-:-:S04]  /*1600*/  FADD.FTZ R83, R90, R83 ;  /* 0x000000535a537221 */ /* 0x000fc80000010000 */
[----:B------:R-:W-:Y:S02]  /*1610*/  @P0 FADD.FTZ R83, R15, R83 ;  /* 0x000000530f530221 */ /* 0x000fe40000010000 */
.L_x_14017:
[----:B------:R-:W-:-:S04]  /*1620*/  LEA R90, P0, R88, c[0x0][0x188], 0x5 ;  /* 0x00006200585a7a11 */ /* 0x000fc800078028ff */
[----:B------:R-:W-:-:S05]  /*1630*/  LEA.HI.X R91, R88, c[0x0][0x18c], RZ, 0x5, P0 ;  /* 0x00006300585b7a11 */ /* 0x000fca00000f2cff */
[----:B------:R1:W-:Y:S04]  /*1640*/  STG.E.128 [R90.64], R76 ;  /* 0x0000004c5a007986 */ /* 0x0003e8000c101d04 */
[----:B------:R1:W-:Y:S02]  /*1650*/  STG.E.128 [R90.64+0x10], R80 ;  /* 0x000010505a007986 */ /* 0x0003e4000c101d04 */
.L_x_14001:
[----:B------:R-:W-:Y:S05]  /*1660*/  BSYNC B0 ;  /* 0x0000000000007941 */ /* 0x000fea0003800000 */
.L_x_14000:
        /* <DEDUP_REMOVED lines=33> */
.L_x_14028:
        /* <DEDUP_REMOVED lines=69> */
.L_x_14029:
        /* <DEDUP_REMOVED lines=99> */
.L_x_14021:
[----:B------:R-:W-:Y:S05]  /*2300*/  BSYNC B0 ;  /* 0x0000000000007941 */ /* 0x000fea0003800000 */
.L_x_14020:
        /* <DEDUP_REMOVED lines=24> */
[----:B------:R-:W-:Y:S01]  /*2490*/  FFMA.FTZ R91, R41, R100, R49 ;  /* 0x00000064295b7223 */ /* 0x000fe20000010031 */
[----:B------:R-:W-:Y:S01]  /*24a0*/  MOV R100, 0x10 ;  /* 0x0000001000647802 */ /* 0x000fe20000000f00 */
        /* <DEDUP_REMOVED lines=8> */
.L_x_14023:
[----:B------:R-:W-:Y:S05]  /*2530*/  BSYNC B0 ;  /* 0x0000000000007941 */ /* 0x000fea0003800000 */
.L_x_14022:
        /* <DEDUP_REMOVED lines=29> */
[----:B------:R-:W-:Y:S01]  /*2710*/  IMAD.WIDE.U32 R96, R95, R102, c[0x0][0x208] ;  /* 0x000082005f607625 */ /* 0x000fe200078e0066 */
[----:B------:R-:W-:Y:S02]  /*2720*/  F2FP.PACK_AB R90, R100, R103 ;  /* 0x00000067645a723e */ /* 0x000fe400000000ff */
[----:B------:R-:W-:-:S05]  /*2730*/  F2FP.PACK_AB R89, R98, R89 ;  /* 0x000000596259723e */ /* 0x000fca00000000ff */
[----:B------:R0:W-:Y:S02]  /*2740*/  STG.E.128 [R96.64], R88 ;  /* 0x0000005860007986 */ /* 0x0001e4000c101d04 */
.L_x_14025:
[----:B------:R-:W-:Y:S05]  /*2750*/  BSYNC B0 ;  /* 0x0000000000007941 */ /* 0x000fea0003800000 */
.L_x_14024:
[----:B------:R-:W-:Y:S02]  /*2760*/  IADD3 R92, R92, c[0x0][0x160], RZ ;  /* 0x000058005c5c7a10 */ /* 0x000fe40007ffe0ff */
[----:B------:R-:W-:Y:S02]  /*2770*/  LOP3.LUT P1, RZ, R93, 0xff, RZ, 0xc0, !PT ;  /* 0x000000ff5dff7812 */ /* 0x000fe4000782c0ff */
[----:B------:R-:W-:Y:S02]  /*2780*/  ISETP.GE.AND P0, PT, R92, c[0x0][0x164], PT ;  /* 0x000059005c007a0c */ /* 0x000fe40003f06270 */
[----:B------:R-:W-:-:S11]  /*2790*/  SEL R93, RZ, 0x1, P1 ;  /* 0x00000001ff5d7807 */ /* 0x000fd60000800000 */
[----:B01---5:R-:W-:Y:S01]  /*27a0*/  @P0 CALL.REL.NOINC `(.L_x_14026) ;  /* 0x0000001000000944 */ /* 0x023fe20003c00000 */
[----:B------:R-:W-:Y:S05]  /*27b0*/  BRA `(.L_x_14027) ;  /* 0xffffdde000007947 */ /* 0x000fea000383ffff */
.L_x_14026:
[----:B------:R-:W-:Y:S05]  /*27c0*/  EXIT ;  /* 0x000000000000794d */ /* 0x000fea0003800000 */
.L_x_14018:
[----:B------:R-:W-:Y:S01]  /*27d0*/  HFMA2.MMA R91, -RZ, RZ, 0, 1.847743988037109375e-06 ;  /* 0x0000001fff5b7435 */ /* 0x000fe200000001ff */
[----:B------:R-:W-:Y:S02]  /*27e0*/  MOV R100, 0x1 ;  /* 0x0000000100647802 */ /* 0x000fe40000000f00 */
[----:B------:R-:W-:Y:S02]  /*27f0*/  MOV R98, 0xffffffff ;  /* 0xffffffff00627802 */ /* 0x000fe40000000f00 */
[----:B------:R-:W-:Y:S02]  /*2800*/  MOV R96, 0x2820 ;  /* 0x0000282000607802 */ /* 0x000fe40000000f00 */
[----:B0----5:R-:W-:Y:S05]  /*2810*/  CALL.REL.NOINC `($__internal_58_$__cuda_sm70_shflsync_bfly_p) ;  /* 0x000006b000007944 */ /* 0x021fea0003c00000 */
[----:B-1----:R-:W-:Y:S01]  /*2820*/  MOV R88, R100 ;  /* 0x0000006400587202 */ /* 0x002fe20000000f00 */
[----:B0-----:R-:W-:Y:S05]  /*2830*/  BRA `(.L_x_14028) ;  /* 0xfffff04000007947 */ /* 0x001fea000383ffff */
.L_x_14019:
[----:B------:R-:W-:Y:S01]  /*2840*/  HFMA2.MMA R100, -RZ, RZ, 0, 1.1920928955078125e-07 ;  /* 0x00000002ff647435 */ /* 0x000fe200000001ff */
[----:B------:R-:W-:Y:S02]  /*2850*/  MOV R91, 0x1f ;  /* 0x0000001f005b7802 */ /* 0x000fe40000000f00 */
[----:B------:R-:W-:Y:S02]  /*2860*/  MOV R98, 0xffffffff ;  /* 0xffffffff00627802 */ /* 0x000fe40000000f00 */
[----:B------:R-:W-:-:S02]  /*2870*/  MOV R96, 0x2890 ;  /* 0x0000289000607802 */ /* 0x000fc40000000f00 */
[----:B0----5:R-:W-:Y:S05]  /*2880*/  CALL.REL.NOINC `($__internal_58_$__cuda_sm70_shflsync_bfly_p) ;  /* 0x0000064000007944 */ /* 0x021fea0003c00000 */
[----:B01----:R-:W-:Y:S01]  /*2890*/  FADD.FTZ R89, R89, R100 ;  /* 0x0000006459597221 */ /* 0x003fe20000010000 */
[----:B------:R-:W-:Y:S01]  /*28a0*/  HFMA2.MMA R100, -RZ, RZ, 0, 2.384185791015625e-07 ;  /* 0x00000004ff647435 */ /* 0x000fe200000001ff */
[----:B------:R-:W-:-:S02]  /*28b0*/  MOV R91, 0x1f ;  /* 0x0000001f005b7802 */ /* 0x000fc40000000f00 */
[----:B------:R-:W-:Y:S02]  /*28c0*/  MOV R98, 0xffffffff ;  /* 0xffffffff00627802 */ /* 0x000fe40000000f00 */
[----:B------:R-:W-:Y:S02]  /*28d0*/  MOV R96, 0x28f0 ;  /* 0x000028f000607802 */ /* 0x000fe40000000f00 */
[----:B------:R-:W-:Y:S05]  /*28e0*/  CALL.REL.NOINC `($__internal_58_$__cuda_sm70_shflsync_bfly_p) ;  /* 0x000005e000007944 */ /* 0x000fea0003c00000 */
[----:B01----:R-:W-:Y:S01]  /*28f0*/  FADD.FTZ R89, R89, R100 ;  /* 0x0000006459597221 */ /* 0x003fe20000010000 */
[----:B------:R-:W-:Y:S01]  /*2900*/  HFMA2.MMA R100, -RZ, RZ, 0, 4.76837158203125e-07 ;  /* 0x00000008ff647435 */ /* 0x000fe200000001ff */
[----:B------:R-:W-:Y:S02]  /*2910*/  MOV R91, 0x1f ;  /* 0x0000001f005b7802 */ /* 0x000fe40000000f00 */
[----:B------:R-:W-:Y:S02]  /*2920*/  MOV R98, 0xffffffff ;  /* 0xffffffff00627802 */ /* 0x000fe40000000f00 */
[----:B------:R-:W-:Y:S02]  /*2930*/  MOV R96, 0x2950 ;  /* 0x0000295000607802 */ /* 0x000fe40000000f00 */
[----:B------:R-:W-:Y:S05]  /*2940*/  CALL.REL.NOINC `($__internal_58_$__cuda_sm70_shflsync_bfly_p) ;  /* 0x0000058000007944 */ /* 0x000fea0003c00000 */
[----:B01----:R-:W-:Y:S01]  /*2950*/  FADD.FTZ R89, R89, R100 ;  /* 0x0000006459597221 */ /* 0x003fe20000010000 */
[----:B------:R-:W-:Y:S01]  /*2960*/  HFMA2.MMA R100, -RZ, RZ, 0, 9.5367431640625e-07 ;  /* 0x00000010ff647435 */ /* 0x000fe200000001ff */
[----:B------:R-:W-:-:S02]  /*2970*/  MOV R91, 0x1f ;  /* 0x0000001f005b7802 */ /* 0x000fc40000000f00 */
[----:B------:R-:W-:Y:S02]  /*2980*/  MOV R98, 0xffffffff ;  /* 0xffffffff00627802 */ /* 0x000fe40000000f00 */
[----:B------:R-:W-:Y:S02]  /*2990*/  MOV R96, 0x29b0 ;  /* 0x000029b000607802 */ /* 0x000fe40000000f00 */
[----:B------:R-:W-:Y:S05]  /*29a0*/  CALL.REL.NOINC `($__internal_58_$__cuda_sm70_shflsync_bfly_p) ;  /* 0x0000052000007944 */ /* 0x000fea0003c00000 */
        /* <DEDUP_REMOVED lines=55> */
[----:B------:R-:W-:Y:S05]  /*2d20*/  CALL.REL.NOINC `($__internal_58_$__cuda_sm70_shflsync_bfly_p) ;  /* 0x000001a000007944 */ /* 0x000fea0003c00000 */
[----:B01----:R-:W-:Y:S01]  /*2d30*/  FADD.FTZ R89, R89, R100 ;  /* 0x0000006459597221 */ /* 0x003fe20000010000 */
[----:B------:R-:W-:Y:S01]  /*2d40*/  HFMA2.MMA R100, -RZ, RZ, 0, 1.1920928955078125e-07 ;  /* 0x00000002ff647435 */ /* 0x000fe200000001ff */
[----:B------:R-:W-:Y:S02]  /*2d50*/  MOV R91, 0x1f ;  /* 0x0000001f005b7802 */ /* 0x000fe40000000f00 */
[----:B------:R-:W-:Y:S02]  /*2d60*/  MOV R98, 0xffffffff ;  /* 0xffffffff00627802 */ /* 0x000fe40000000f00 */
[----:B------:R-:W-:Y:S02]  /*2d70*/  MOV R96, 0x2d90 ;  /* 0x00002d9000607802 */ /* 0x000fe40000000f00 */
[----:B------:R-:W-:Y:S05]  /*2d80*/  CALL.REL.NOINC `($__internal_58_$__cuda_sm70_shflsync_bfly_p) ;  /* 0x0000014000007944 */ /* 0x000fea0003c00000 */
        /* <DEDUP_REMOVED lines=12> */
[----:B-1----:R-:W-:Y:S01]  /*2e50*/  FADD.FTZ R99, R89, R100 ;  /* 0x0000006459637221 */ /* 0x002fe20000010000 */
[----:B------:R-:W-:Y:S01]  /*2e60*/  HFMA2.MMA R100, -RZ, RZ, 0, 9.5367431640625e-07 ;  /* 0x00000010ff647435 */ /* 0x000fe200000001ff */
[----:B0-----:R-:W-:-:S02]  /*2e70*/  MOV R91, 0x1f ;  /* 0x0000001f005b7802 */ /* 0x001fc40000000f00 */
[----:B------:R-:W-:Y:S02]  /*2e80*/  MOV R98, 0xffffffff ;  /* 0xffffffff00627802 */ /* 0x000fe40000000f00 */
[----:B------:R-:W-:Y:S02]  /*2e90*/  MOV R89, R99 ;  /* 0x0000006300597202 */ /* 0x000fe40000000f00 */
[----:B------:R-:W-:Y:S02]  /*2ea0*/  MOV R96, 0x2ec0 ;  /* 0x00002ec000607802 */ /* 0x000fe40000000f00 */
[----:B------:R-:W-:Y:S05]  /*2eb0*/  CALL.REL.NOINC `($__internal_58_$__cuda_sm70_shflsync_bfly_p) ;  /* 0x0000001000007944 */ /* 0x000fea0003c00000 */
[----:B01----:R-:W-:Y:S05]  /*2ec0*/  BRA `(.L_x_14029) ;  /* 0xffffee0000007947 */ /* 0x003fea000383ffff */
        .weak           $__internal_58_$__cuda_sm70_shflsync_bfly_p
        .type           $__internal_58_$__cuda_sm70_shflsync_bfly_p,@function
        .size           $__internal_58_$__cuda_sm70_shflsync_bfly_p,(.L_x_20038 - $__internal_58_$__cuda_sm70_shflsync_bfly_p)
$__internal_58_$__cuda_sm70_shflsync_bfly_p:
[----:B------:R-:W-:Y:S01]  /*2ed0*/  HFMA2.MMA R97, -RZ, RZ, 0, 0 ;  /* 0x00000000ff617435 */ /* 0x000fe200000001ff */
[----:B------:R-:W-:Y:S04]  /*2ee0*/  WARPSYNC R98 ;  /* 0x0000006200007348 */ /* 0x000fe80003800000 */
[----:B------:R0:W1:Y:S01]  /*2ef0*/  SHFL.BFLY PT, R100, R89, R100, R91 ;  /* 0x0c00006459647389 */ /* 0x00006200000e005b */
[----:B------:R-:W-:Y:S05]  /*2f00*/  RET.REL.NODEC R96 `(_ZN10layer_norm31ln_parallel_residual_fwd_kernelINS_13Kernel_traitsIf6__halffS2_fjLj3072ELj1ELj1ELj4ELj16ENS_18Kernel_traits_baseILj3072EfS2_fS2_fjLj128EEEEELb0ELb1ELb0EEEvNS_9FwdParamsE) ;  /* 0xffffd0f060007950 */ /* 0x000fea0003c3ffff */
.L_x_14030:
        /* <DEDUP_REMOVED lines=15> */
.L_x_20038:


//--------------------- .text._ZN10layer_norm31ln_parallel_residual_fwd_kernelINS_13Kernel_traitsIf6__halffS2_fjLj3072ELj1ELj1ELj4ELj16ENS_18Kernel_traits_baseILj3072EfS2_fS2_fjLj128EEEEELb0ELb1ELb1EEEvNS_9FwdParamsE --------------------------
	.section	.text._ZN10layer_norm31ln_parallel_residual_fwd_kernelINS_13Kernel_traitsIf6__halffS2_fjLj3072ELj1ELj1ELj4ELj16ENS_18Kernel_traits_baseILj3072EfS2_fS2_fjLj128EEEEELb0ELb1ELb1EEEvNS_9FwdParamsE,"ax",@progbits
	.sectioninfo	@"SHI_REGISTERS=123"
	.align	128
        .global         _ZN10layer_norm31ln_parallel_residual_fwd_kernelINS_13Kernel_traitsIf6__halffS2_fjLj3072ELj1ELj1ELj4ELj16ENS_18Kernel_traits_baseILj3072EfS2_fS2_fjLj128EEEEELb0ELb1ELb1EEEvNS_9FwdParamsE
        .type           _ZN10layer_norm31ln_parallel_residual_fwd_kernelINS_13Kernel_traitsIf6__halffS2_fjLj3072ELj1ELj1ELj4ELj16ENS_18Kernel_traits_baseILj3072EfS2_fS2_fjLj128EEEEELb0ELb1ELb1EEEvNS_9FwdParamsE,@function
        .size           _ZN10layer_norm31ln_parallel_residual_fwd_kernelINS_13Kernel_traitsIf6__halffS2_fjLj3072ELj1ELj1ELj4ELj16ENS_18Kernel_traits_baseILj3072EfS2_fS2_fjLj128EEEEELb0ELb1ELb1EEEvNS_9FwdParamsE,(.L_x_20039 - _ZN10layer_norm31ln_parallel_residual_fwd_kernelINS_13Kernel_traitsIf6__halffS2_fjLj3072ELj1ELj1ELj4ELj16ENS_18Kernel_traits_baseILj3072EfS2_fS2_fjLj128EEEEELb0ELb1ELb1EEEvNS_9FwdParamsE)
        .other          _ZN10layer_norm31ln_parallel_residual_fwd_kernelINS_13Kernel_traitsIf6__halffS2_fjLj3072ELj1ELj1ELj4ELj16ENS_18Kernel_traits_baseILj3072EfS2_fS2_fjLj128EEEEELb0ELb1ELb1EEEvNS_9FwdParamsE,@"STO_CUDA_ENTRY STV_DEFAULT"
_ZN10layer_norm31ln_parallel_residual_fwd_kernelINS_13Kernel_traitsIf6__halffS2_fjLj3072ELj1ELj1ELj4ELj16ENS_18Kernel_traits_baseILj3072EfS2_fS2_fjLj128EEEEELb0ELb1ELb1EEEvNS_9FwdParamsE:
.text._ZN10layer_norm31ln_parallel_residual_fwd_kernelINS_13Kernel_traitsIf6__halffS2_fjLj3072ELj1ELj1ELj4ELj16ENS_18Kernel_traits_baseILj3072EfS2_fS2_fjLj128EEEEELb0ELb1ELb1EEEvNS_9FwdParamsE:
        /* <DEDUP_REMOVED lines=48> */
.L_x_14082:
        /* <DEDUP_REMOVED lines=15> */
[----:B-----5:R0:W5:Y:S04]  /*03f0*/  @P0 LDG.E.128 R52, [R72.64] ;  /* 0x0000000448340981 */ /* 0x020168000c1e1d00 */
        /* <DEDUP_REMOVED lines=9> */
.L_x_14031:
[----:B0----5:R-:W-:-:S05]  /*0490*/  HADD2.F32 R65, -RZ, R52.H0_H0 ;  /* 0x20000034ff417230 */ /* 0x021fca0000004100 */
[----:B------:R-:W-:-:S04]  /*04a0*/  FADD.FTZ R64, R64, R65 ;  /* 0x0000004140407221 */ /* 0x000fc80000010000 */
[----:B------:R-:W-:Y:S02]  /*04b0*/  @P1 FADD.FTZ R64, R56, R64 ;  /* 0x0000004038401221 */ /* 0x000fe40000010000 */
.L_x_14032:
[----:B------:R-:W-:Y:S01]  /*04c0*/  HADD2.F32 R65, -RZ, R68.H1_H1 ;  /* 0x30000044ff417230 */ /* 0x000fe20000004100 */
[----:B------:R-:W-:Y:S05]  /*04d0*/  @P2 BRA `(.L_x_14033) ;  /* 0x0000003000002947 */ /* 0x000fea0003800000 */
[----:B------:R-:W-:Y:S05]  /*04e0*/  @!P1 BRA `(.L_x_14034) ;  /* 0x0000005000009947 */ /* 0x000fea0003800000 */
[----:B-----5:R-:W-:Y:S01]  /*04f0*/  FADD.FTZ R65, R57, R65 ;  /* 0x0000004139417221 */ /* 0x020fe20000010000 */
[----:B------:R-:W-:Y:S05]  /*0500*/  BRA `(.L_x_14034) ;  /* 0x0000003000007947 */ /* 0x000fea0003800000 */
.L_x_14033:
[----:B-----5:R-:W-:-:S05]  /*0510*/  HADD2.F32 R66, -RZ, R52.H1_H1 ;  /* 0x30000034ff427230 */ /* 0x020fca0000004100 */
[----:B------:R-:W-:-:S04]  /*0520*/  FADD.FTZ R65, R65, R66 ;  /* 0x0000004241417221 */ /* 0x000fc80000010000 */
[----:B------:R-:W-:Y:S02]  /*0530*/  @P1 FADD.FTZ R65, R57, R65 ;  /* 0x0000004139411221 */ /* 0x000fe40000010000 */
.L_x_14034:
[----:B------:R-:W-:Y:S01]  /*0540*/  HADD2.F32 R66, -RZ, R69.H0_H0 ;  /* 0x20000045ff427230 */ /* 0x000fe20000004100 */
[----:B------:R-:W-:Y:S05]  /*0550*/  @P2 BRA `(.L_x_14035) ;  /* 0x0000003000002947 */ /* 0x000fea0003800000 */
[----:B------:R-:W-:Y:S05]  /*0560*/  @!P1 BRA `(.L_x_14036) ;  /* 0x0000005000009947 */ /* 0x000fea0003800000 */
[----:B-----5:R-:W-:Y:S01]  /*0570*/  FADD.FTZ R66, R58, R66 ;  /* 0x000000423a427221 */ /* 0x020fe20000010000 */
[----:B------:R-:W-:Y:S05]  /*0580*/  BRA `(.L_x_14036) ;  /* 0x0000003000007947 */ /* 0x000fea0003800000 */
.L_x_14035:
[----:B-----5:R-:W-:-:S05]  /*0590*/  HADD2.F32 R67, -RZ, R53.H0_H0 ;  /* 0x20000035ff437230 */ /* 0x020fca0000004100 */
[----:B------:R-:W-:-:S04]  /*05a0*/  FADD.FTZ R66, R66, R67 ;  /* 0x0000004342427221 */ /* 0x000fc80000010000 */
[----:B------:R-:W-:Y:S02]  /*05b0*/  @P1 FADD.FTZ R66, R58, R66 ;  /* 0x000000423a421221 */ /* 0x000fe40000010000 */
.L_x_14036:
[----:B------:R-:W-:Y:S01]  /*05c0*/  HADD2.F32 R67, -RZ, R69.H1_H1 ;  /* 0x30000045ff437230 */ /* 0x000fe20000004100 */
[----:B------:R-:W-:Y:S05]  /*05d0*/  @P2 BRA `(.L_x_14037) ;  /* 0x0000003000002947 */ /* 0x000fea0003800000 */
[----:B------:R-:W-:Y:S05]  /*05e0*/  @!P1 BRA `(.L_x_14038) ;  /* 0x0000005000009947 */ /* 0x000fea0003800000 */
[----:B-----5:R-:W-:Y:S01]  /*05f0*/  FADD.FTZ R67, R59, R67 ;  /* 0x000000433b437221 */ /* 0x020fe20000010000 */
[----:B------:R-:W-:Y:S05]  /*0600*/  BRA `(.L_x_14038) ;  /* 0x0000003000007947 */ /* 0x000fea0003800000 */
.L_x_14037:
[----:B-----5:R-:W-:-:S05]  /*0610*/  HADD2.F32 R68, -RZ, R53.H1_H1 ;  /* 0x30000035ff447230 */ /* 0x020fca0000004100 */
[----:B------:R-:W-:-:S04]  /*0620*/  FADD.FTZ R67, R67, R68 ;  /* 0x0000004443437221 */ /* 0x000fc80000010000 */
[----:B------:R-:W-:Y:S02]  /*0630*/  @P1 FADD.FTZ R67, R59, R67 ;  /* 0x000000433b431221 */ /* 0x000fe40000010000 */
.L_x_14038:
[----:B------:R-:W-:Y:S01]  /*0640*/  HADD2.F32 R68, -RZ, R70.H0_H0 ;  /* 0x20000046ff447230 */ /* 0x000fe20000004100 */
[----:B------:R-:W-:Y:S05]  /*0650*/  @P2 BRA `(.L_x_14039) ;  /* 0x0000003000002947 */ /* 0x000fea0003800000 */
[----:B------:R-:W-:Y:S05]  /*0660*/  @!P1 BRA `(.L_x_14040) ;  /* 0x0000005000009947 */ /* 0x000fea0003800000 */
[----:B-----5:R-:W-:Y:S01]  /*0670*/  FADD.FTZ R68, R60, R68 ;  /* 0x000000443c447221 */ /* 0x020fe20000010000 */
[----:B------:R-:W-:Y:S05]  /*0680*/  BRA `(.L_x_14040) ;  /* 0x0000003000007947 */ /* 0x000fea0003800000 */
.L_x_14039:
[----:B-----5:R-:W-:-:S05]  /*0690*/  HADD2.F32 R69, -RZ, R54.H0_H0 ;  /* 0x20000036ff457230 */ /* 0x020fca0000004100 */
[----:B------:R-:W-:-:S04]  /*06a0*/  FADD.FTZ R68, R68, R69 ;  /* 0x0000004544447221 */ /* 0x000fc80000010000 */
[----:B------:R-:W-:Y:S02]  /*06b0*/  @P1 FADD.FTZ R68, R60, R68 ;  /* 0x000000443c441221 */ /* 0x000fe40000010000 */
.L_x_14040:
[----:B------:R-:W-:Y:S01]  /*06c0*/  HADD2.F32 R69, -RZ, R70.H1_H1 ;  /* 0x30000046ff457230 */ /* 0x000fe20000004100 */
[----:B------:R-:W-:Y:S05]  /*06d0*/  @P2 BRA `(.L_x_14041) ;  /* 0x0000003000002947 */ /* 0x000fea0003800000 */
[----:B------:R-:W-:Y:S05]  /*06e0*/  @!P1 BRA `(.L_x_14042) ;  /* 0x0000005000009947 */ /* 0x000fea0003800000 */
[----:B-----5:R-:W-:Y:S01]  /*06f0*/  FADD.FTZ R69, R61, R69 ;  /* 0x000000453d457221 */ /* 0x020fe20000010000 */
[----:B------:R-:W-:Y:S05]  /*0700*/  BRA `(.L_x_14042) ;  /* 0x0000003000007947 */ /* 0x000fea0003800000 */
.L_x_14041:
[----:B-----5:R-:W-:-:S05]  /*0710*/  HADD2.F32 R70, -RZ, R54.H1_H1 ;  /* 0x30000036ff467230 */ /* 0x020fca0000004100 */
[----:B------:R-:W-:-:S04]  /*0720*/  FADD.FTZ R69, R69, R70 ;  /* 0x0000004645457221 */ /* 0x000fc80000010000 */
[----:B------:R-:W-:Y:S02]  /*0730*/  @P1 FADD.FTZ R69, R61, R69 ;  /* 0x000000453d451221 */ /* 0x000fe40000010000 */
.L_x_14042:
[----:B------:R-:W-:Y:S01]  /*0740*/  HADD2.F32 R70, -RZ, R71.H0_H0 ;  /* 0x20000047ff467230 */ /* 0x000fe20000004100 */
[----:B------:R-:W-:Y:S05]  /*0750*/  @P2 BRA `(.L_x_14043) ;  /* 0x0000003000002947 */ /* 0x000fea0003800000 */
[----:B------:R-:W-:Y:S05]  /*0760*/  @!P1 BRA `(.L_x_14044) ;  /* 0x0000005000009947 */ /* 0x000fea0003800000 */
[----:B-----5:R-:W-:Y:S01]  /*0770*/  FADD.FTZ R70, R62, R70 ;  /* 0x000000463e467221 */ /* 0x020fe20000010000 */
[----:B------:R-:W-:Y:S05]  /*0780*/  BRA `(.L_x_14044) ;  /* 0x0000003000007947 */ /* 0x000fea0003800000 */
.L_x_14043:
[----:B-----5:R-:W-:-:S05]  /*0790*/  HADD2.F32 R73, -RZ, R55.H0_H0 ;  /* 0x20000037ff497230 */ /* 0x020fca0000004100 */
[----:B------:R-:W-:-:S04]  /*07a0*/  FADD.FTZ R70, R70, R73 ;  /* 0x0000004946467221 */ /* 0x000fc80000010000 */
[----:B------:R-:W-:Y:S02]  /*07b0*/  @P1 FADD.FTZ R70, R62, R70 ;  /* 0x000000463e461221 */ /* 0x000fe40000010000 */
.L_x_14044:
[----:B------:R-:W-:Y:S01]  /*07c0*/  HADD2.F32 R71, -RZ, R71.H1_H1 ;  /* 0x30000047ff477230 */ /* 0x000fe20000004100 */
[----:B------:R-:W-:Y:S05]  /*07d0*/  @P2 BRA `(.L_x_14045) ;  /* 0x0000003000002947 */ /* 0x000fea0003800000 */
[----:B------:R-:W-:Y:S05]  /*07e0*/  @!P1 BRA `(.L_x_14046) ;  /* 0x0000005000009947 */ /* 0x000fea0003800000 */
[----:B-----5:R-:W-:Y:S01]  /*07f0*/  FADD.FTZ R71, R63, R71 ;  /* 0x000000473f477221 */ /* 0x020fe20000010000 */
[----:B------:R-:W-:Y:S05]  /*0800*/  BRA `(.L_x_14046) ;  /* 0x0000003000007947 */ /* 0x000fea0003800000 */
.L_x_14045:
[----:B-----5:R-:W-:-:S05]  /*0810*/  HADD2.F32 R72, -RZ, R55.H1_H1 ;  /* 0x30000037ff487230 */ /* 0x020fca0000004100 */
[----:B------:R-:W-:-:S04]  /*0820*/  FADD.FTZ R71, R71, R72 ;  /* 0x0000004847477221 */ /* 0x000fc80000010000 */
[----:B------:R-:W-:Y:S02]  /*0830*/  @P1 FADD.FTZ R71, R63, R71 ;  /* 0x000000473f471221 */ /* 0x000fe40000010000 */
.L_x_14046:
        /* <DEDUP_REMOVED lines=19> */
.L_x_14047:
[----:B0----5:R-:W-:-:S05]  /*0970*/  HADD2.F32 R73, -RZ, R52.H0_H0 ;  /* 0x20000034ff497230 */ /* 0x021fca0000004100 */
[----:B------:R-:W-:-:S04]  /*0980*/  FADD.FTZ R72, R73, R72 ;  /* 0x0000004849487221 */ /* 0x000fc80000010000 */
[----:B------:R-:W-:Y:S02]  /*0990*/  @P1 FADD.FTZ R72, R56, R72 ;  /* 0x0000004838481221 */ /* 0x000fe40000010000 */
.L_x_14048:
[----:B------:R-:W-:Y:S01]  /*09a0*/  HADD2.F32 R73, -RZ, R76.H1_H1 ;  /* 0x3000004cff497230 */ /* 0x000fe20000004100 */
[----:B------:R-:W-:Y:S05]  /*09b0*/  @P2 BRA `(.L_x_14049) ;  /* 0x0000003000002947 */ /* 0x000fea0003800000 */
[----:B------:R-:W-:Y:S05]  /*09c0*/  @!P1 BRA `(.L_x_14050) ;  /* 0x0000005000009947 */ /* 0x000fea0003800000 */
[----:B-----5:R-:W-:Y:S01]  /*09d0*/  FADD.FTZ R73, R57, R73 ;  /* 0x0000004939497221 */ /* 0x020fe20000010000 */
[----:B------:R-:W-:Y:S05]  /*09e0*/  BRA `(.L_x_14050) ;  /* 0x0000003000007947 */ /* 0x000fea0003800000 */
.L_x_14049:
[----:B-----5:R-:W-:-:S05]  /*09f0*/  HADD2.F32 R74, -RZ, R52.H1_H1 ;  /* 0x30000034ff4a7230 */ /* 0x020fca0000004100 */
[----:B------:R-:W-:-:S04]  /*0a00*/  FADD.FTZ R73, R74, R73 ;  /* 0x000000494a497221 */ /* 0x000fc80000010000 */
[----:B------:R-:W-:Y:S02]  /*0a10*/  @P1 FADD.FTZ R73, R57, R73 ;  /* 0x0000004939491221 */ /* 0x000fe40000010000 */
.L_x_14050:
[----:B------:R-:W-:Y:S01]  /*0a20*/  HADD2.F32 R74, -RZ, R77.H0_H0 ;  /* 0x2000004dff4a7230 */ /* 0x000fe20000004100 */
[----:B------:R-:W-:Y:S05]  /*0a30*/  @P2 BRA `(.L_x_14051) ;  /* 0x0000003000002947 */ /* 0x000fea0003800000 */
[----:B------:R-:W-:Y:S05]  /*0a40*/  @!P1 BRA `(.L_x_14052) ;  /* 0x0000005000009947 */ /* 0x000fea0003800000 */
[----:B-----5:R-:W-:Y:S01]  /*0a50*/  FADD.FTZ R74, R58, R74 ;  /* 0x0000004a3a4a7221 */ /* 0x020fe20000010000 */
[----:B------:R-:W-:Y:S05]  /*0a60*/  BRA `(.L_x_14052) ;  /* 0x0000003000007947 */ /* 0x000fea0003800000 */
.L_x_14051:
[----:B-----5:R-:W-:-:S05]  /*0a70*/  HADD2.F32 R75, -RZ, R53.H0_H0 ;  /* 0x20000035ff4b7230 */ /* 0x020fca0000004100 */
[----:B------:R-:W-:-:S04]  /*0a80*/  FADD.FTZ R74, R75, R74 ;  /* 0x0000004a4b4a7221 */ /* 0x000fc80000010000 */
[----:B------:R-:W-:Y:S02]  /*0a90*/  @P1 FADD.FTZ R74, R58, R74 ;  /* 0x0000004a3a4a1221 */ /* 0x000fe40000010000 */
.L_x_14052:
[----:B------:R-:W-:Y:S01]  /*0aa0*/  HADD2.F32 R75, -RZ, R77.H1_H1 ;  /* 0x3000004dff4b7230 */ /* 0x000fe20000004100 */
[----:B------:R-:W-:Y:S05]  /*0ab0*/  @P2 BRA `(.L_x_14053) ;  /* 0x0000003000002947 */ /* 0x000fea0003800000 */
[----:B------:R-:W-:Y:S05]  /*0ac0*/  @!P1 BRA `(.L_x_14054) ;  /* 0x0000005000009947 */ /* 0x000fea0003800000 */
[----:B-----5:R-:W-:Y:S01]  /*0ad0*/  FADD.FTZ R75, R59, R75 ;  /* 0x0000004b3b4b7221 */ /* 0x020fe20000010000 */
[----:B------:R-:W-:Y:S05]  /*0ae0*/  BRA `(.L_x_14054) ;  /* 0x0000003000007947 */ /* 0x000fea0003800000 */
.L_x_14053:
[----:B-----5:R-:W-:-:S05]  /*0af0*/  HADD2.F32 R76, -RZ, R53.H1_H1 ;  /* 0x30000035ff4c7230 */ /* 0x020fca0000004100 */
[----:B------:R-:W-:-:S04]  /*0b00*/  FADD.FTZ R75, R76, R75 ;  /* 0x0000004b4c4b7221 */ /* 0x000fc80000010000 */
[----:B------:R-:W-:Y:S02]  /*0b10*/  @P1 FADD.FTZ R75, R59, R75 ;  /* 0x0000004b3b4b1221 */ /* 0x000fe40000010000 */
.L_x_14054:
[----:B------:R-:W-:Y:S01]  /*0b20*/  HADD2.F32 R76, -RZ, R78.H0_H0 ;  /* 0x2000004eff4c7230 */ /* 0x000fe20000004100 */
[----:B------:R-:W-:Y:S05]  /*0b30*/  @P2 BRA `(.L_x_14055) ;  /* 0x0000003000002947 */ /* 0x000fea0003800000 */
[----:B------:R-:W-:Y:S05]  /*0b40*/  @!P1 BRA `(.L_x_14056) ;  /* 0x0000005000009947 */ /* 0x000fea0003800000 */
[----:B-----5:R-:W-:Y:S01]  /*0b50*/  FADD.FTZ R76, R60, R76 ;  /* 0x0000004c3c4c7221 */ /* 0x020fe20000010000 */
[----:B------:R-:W-:Y:S05]  /*0b60*/  BRA `(.L_x_14056) ;  /* 0x0000003000007947 */ /* 0x000fea0003800000 */
.L_x_14055:
[----:B-----5:R-:W-:-:S05]  /*0b70*/  HADD2.F32 R77, -RZ, R54.H0_H0 ;  /* 0x20000036ff4d7230 */ /* 0x020fca0000004100 */
[----:B------:R-:W-:-:S04]  /*0b80*/  FADD.FTZ R76, R77, R76 ;  /* 0x0000004c4d4c7221 */ /* 0x000fc80000010000 */
[----:B------:R-:W-:Y:S02]  /*0b90*/  @P1 FADD.FTZ R76, R60, R76 ;  /* 0x0000004c3c4c1221 */ /* 0x000fe40000010000 */
.L_x_14056:
[----:B------:R-:W-:Y:S01]  /*0ba0*/  HADD2.F32 R77, -RZ, R78.H1_H1 ;  /* 0x3000004eff4d7230 */ /* 0x000fe20000004100 */
[----:B------:R-:W-:Y:S05]  /*0bb0*/  @P2 BRA `(.L_x_14057) ;  /* 0x0000003000002947 */ /* 0x000fea0003800000 */
[----:B------:R-:W-:Y:S05]  /*0bc0*/  @!P1 BRA `(.L_x_14058) ;  /* 0x0000005000009947 */ /* 0x000fea0003800000 */
[----:B-----5:R-:W-:Y:S01]  /*0bd0*/  FADD.FTZ R77, R61, R77 ;  /* 0x0000004d3d4d7221 */ /* 0x020fe20000010000 */
[----:B------:R-:W-:Y:S05]  /*0be0*/  BRA `(.L_x_14058) ;  /* 0x0000003000007947 */ /* 0x000fea0003800000 */
.L_x_14057:
[----:B-----5:R-:W-:-:S05]  /*0bf0*/  HADD2.F32 R78, -RZ, R54.H1_H1 ;  /* 0x30000036ff4e7230 */ /* 0x020fca0000004100 */
[----:B------:R-:W-:-:S04]  /*0c00*/  FADD.FTZ R77, R78, R77 ;  /* 0x0000004d4e4d7221 */ /* 0x000fc80000010000 */
[----:B------:R-:W-:Y:S02]  /*0c10*/  @P1 FADD.FTZ R77, R61, R77 ;  /* 0x0000004d3d4d1221 */ /* 0x000fe40000010000 */
.L_x_14058:
[----:B------:R-:W-:Y:S01]  /*0c20*/  HADD2.F32 R78, -RZ, R79.H0_H0 ;  /* 0x2000004fff4e7230 */ /* 0x000fe20000004100 */
[----:B------:R-:W-:Y:S05]  /*0c30*/  @P2 BRA `(.L_x_14059) ;  /* 0x0000003000002947 */ /* 0x000fea0003800000 */
[----:B------:R-:W-:Y:S05]  /*0c40*/  @!P1 BRA `(.L_x_14060) ;  /* 0x0000005000009947 */ /* 0x000fea0003800000 */
[----:B-----5:R-:W-:Y:S01]  /*0c50*/  FADD.FTZ R78, R62, R78 ;  /* 0x0000004e3e4e7221 */ /* 0x020fe20000010000 */
[----:B------:R-:W-:Y:S05]  /*0c60*/  BRA `(.L_x_14060) ;  /* 0x0000003000007947 */ /* 0x000fea0003800000 */
.L_x_14059:
[----:B-----5:R-:W-:-:S05]  /*0c70*/  HADD2.F32 R83, -RZ, R55.H0_H0 ;  /* 0x20000037ff537230 */ /* 0x020fca0000004100 */
[----:B------:R-:W-:-:S04]  /*0c80*/  FADD.FTZ R78, R83, R78 ;  /* 0x0000004e534e7221 */ /* 0x000fc80000010000 */
[----:B------:R-:W-:Y:S02]  /*0c90*/  @P1 FADD.FTZ R78, R62, R78 ;  /* 0x0000004e3e4e1221 */ /* 0x000fe40000010000 */
.L_x_14060:
[----:B------:R-:W-:Y:S01]  /*0ca0*/  HADD2.F32 R79, -RZ, R79.H1_H1 ;  /* 0x3000004fff4f7230 */ /* 0x000fe20000004100 */
[----:B------:R-:W-:Y:S05]  /*0cb0*/  @P2 BRA `(.L_x_14061) ;  /* 0x0000003000002947 */ /* 0x000fea0003800000 */
[----:B------:R-:W-:Y:S05]  /*0cc0*/  @!P1 BRA `(.L_x_14062) ;  /* 0x0000005000009947 */ /* 0x000fea0003800000 */
[----:B-----5:R-:W-:Y:S01]  /*0cd0*/  FADD.FTZ R79, R63, R79 ;  /* 0x0000004f3f4f7221 */ /* 0x020fe20000010000 */
[----:B------:R-:W-:Y:S05]  /*0ce0*/  BRA `(.L_x_14062) ;  /* 0x0000003000007947 */ /* 0x000fea0003800000 */
.L_x_14061:
[----:B-----5:R-:W-:-:S05]  /*0cf0*/  HADD2.F32 R80, -RZ, R55.H1_H1 ;  /* 0x30000037ff507230 */ /* 0x020fca0000004100 */
[----:B------:R-:W-:-:S04]  /*0d00*/  FADD.FTZ R79, R80, R79 ;  /* 0x0000004f504f7221 */ /* 0x000fc80000010000 */
[----:B------:R-:W-:Y:S02]  /*0d10*/  @P1 FADD.FTZ R79, R63, R79 ;  /* 0x0000004f3f4f1221 */ /* 0x000fe40000010000 */
.L_x_14062:
        /* <DEDUP_REMOVED lines=19> */
.L_x_14063:
[----:B0----5:R-:W-:-:S05]  /*0e50*/  HADD2.F32 R81, -RZ, R52.H0_H0 ;  /* 0x20000034ff517230 */ /* 0x021fca0000004100 */
[----:B------:R-:W-:-:S04]  /*0e60*/  FADD.FTZ R80, R81, R80 ;  /* 0x0000005051507221 */ /* 0x000fc80000010000 */
[----:B------:R-:W-:Y:S02]  /*0e70*/  @P1 FADD.FTZ R80, R56, R80 ;  /* 0x0000005038501221 */ /* 0x000fe40000010000 */
.L_x_14064:
[----:B------:R-:W-:Y:S01]  /*0e80*/  HADD2.F32 R81, -RZ, R84.H1_H1 ;  /* 0x30000054ff517230 */ /* 0x000fe20000004100 */
[----:B------:R-:W-:Y:S05]  /*0e90*/  @P2 BRA `(.L_x_14065) ;  /* 0x0000003000002947 */ /* 0x000fea0003800000 */
[----:B------:R-:W-:Y:S05]  /*0ea0*/  @!P1 BRA `(.L_x_14066) ;  /* 0x0000005000009947 */ /* 0x000fea0003800000 */
[----:B-----5:R-:W-:Y:S01]  /*0eb0*/  FADD.FTZ R81, R57, R81 ;  /* 0x0000005139517221 */ /* 0x020fe20000010000 */
[----:B------:R-:W-:Y:S05]  /*0ec0*/  BRA `(.L_x_14066) ;  /* 0x0000003000007947 */ /* 0x000fea0003800000 */
.L_x_14065:
[----:B-----5:R-:W-:-:S05]  /*0ed0*/  HADD2.F32 R82, -RZ, R52.H1_H1 ;  /* 0x30000034ff527230 */ /* 0x020fca0000004100 */
[----:B------:R-:W-:-:S04]  /*0ee0*/  FADD.FTZ R81, R82, R81 ;  /* 0x0000005152517221 */ /* 0x000fc80000010000 */
[----:B------:R-:W-:Y:S02]  /*0ef0*/  @P1 FADD.FTZ R81, R57, R81 ;  /* 0x0000005139511221 */ /* 0x000fe40000010000 */
.L_x_14066:
[----:B------:R-:W-:Y:S01]  /*0f00*/  HADD2.F32 R82, -RZ, R85.H0_H0 ;  /* 0x20000055ff527230 */ /* 0x000fe20000004100 */
[----:B------:R-:W-:Y:S05]  /*0f10*/  @P2 BRA `(.L_x_14067) ;  /* 0x0000003000002947 */ /* 0x000fea0003800000 */
[----:B------:R-:W-:Y:S05]  /*0f20*/  @!P1 BRA `(.L_x_14068) ;  /* 0x0000005000009947 */ /* 0x000fea0003800000 */
[----:B-----5:R-:W-:Y:S01]  /*0f30*/  FADD.FTZ R82, R58, R82 ;  /* 0x000000523a527221 */ /* 0x020fe20000010000 */
[----:B------:R-:W-:Y:S05]  /*0f40*/  BRA `(.L_x_14068) ;  /* 0x0000003000007947 */ /* 0x000fea0003800000 */
.L_x_14067:
[----:B-----5:R-:W-:-:S05]  /*0f50*/  HADD2.F32 R83, -RZ, R53.H0_H0 ;  /* 0x20000035ff537230 */ /* 0x020fca0000004100 */
[----:B------:R-:W-:-:S04]  /*0f60*/  FADD.FTZ R82, R83, R82 ;  /* 0x0000005253527221 */ /* 0x000fc80000010000 */
[----:B------:R-:W-:Y:S02]  /*0f70*/  @P1 FADD.FTZ R82, R58, R82 ;  /* 0x000000523a521221 */ /* 0x000fe40000010000 */
.L_x_14068:
[----:B------:R-:W-:Y:S01]  /*0f80*/  HADD2.F32 R83, -RZ, R85.H1_H1 ;  /* 0x30000055ff537230 */ /* 0x000fe20000004100 */
[----:B------:R-:W-:Y:S05]  /*0f90*/  @P2 BRA `(.L_x_14069) ;  /* 0x0000003000002947 */ /* 0x000fea0003800000 */
[----:B------:R-:W-:Y:S05]  /*0fa0*/  @!P1 BRA `(.L_x_14070) ;  /* 0x0000005000009947 */ /* 0x000fea0003800000 */
[----:B-----5:R-:W-:Y:S01]  /*0fb0*/  FADD.FTZ R83, R59, R83 ;  /* 0x000000533b537221 */ /* 0x020fe20000010000 */
[----:B------:R-:W-:Y:S05]  /*0fc0*/  BRA `(.L_x_14070) ;  /* 0x0000003000007947 */ /* 0x000fea0003800000 */
.L_x_14069:
[----:B-----5:R-:W-:-:S05]  /*0fd0*/  HADD2.F32 R84, -RZ, R53.H1_H1 ;  /* 0x30000035ff547230 */ /* 0x020fca0000004100 */
[----:B------:R-:W-:-:S04]  /*0fe0*/  FADD.FTZ R83, R84, R83 ;  /* 0x0000005354537221 */ /* 0x000fc80000010000 */
[----:B------:R-:W-:Y:S02]  /*0ff0*/  @P1 FADD.FTZ R83, R59, R83 ;  /* 0x000000533b531221 */ /* 0x000fe40000010000 */
.L_x_14070:
[----:B------:R-:W-:Y:S01]  /*1000*/  HADD2.F32 R84, -RZ, R86.H0_H0 ;  /* 0x20000056ff547230 */ /* 0x000fe20000004100 */
[----:B------:R-:W-:Y:S05]  /*1010*/  @P2 BRA `(.L_x_14071) ;  /* 0x0000003000002947 */ /* 0x000fea0003800000 */
[----:B------:R-:W-:Y:S05]  /*1020*/  @!P1 BRA `(.L_x_14072) ;  /* 0x0000005000009947 */ /* 0x000fea0003800000 */
[----:B-----5:R-:W-:Y:S01]  /*1030*/  FADD.FTZ R84, R60, R84 ;  /* 0x000000543c547221 */ /* 0x020fe20000010000 */
[----:B------:R-:W-:Y:S05]  /*1040*/  BRA `(.L_x_14072) ;  /* 0x0000003000007947 */ /* 0x000fea0003800000 */
.L_x_14071:
[----:B-----5:R-:W-:-:S05]  /*1050*/  HADD2.F32 R85, -RZ, R54.H0_H0 ;  /* 0x20000036ff557230 */ /* 0x020fca0000004100 */
[----:B------:R-:W-:-:S04]  /*1060*/  FADD.FTZ R84, R85, R84 ;  /* 0x0000005455547221 */ /* 0x000fc80000010000 */
[----:B------:R-:W-:Y:S02]  /*1070*/  @P1 FADD.FTZ R84, R60, R84 ;  /* 0x000000543c541221 */ /* 0x000fe40000010000 */
.L_x_14072:
[----:B------:R-:W-:Y:S01]  /*1080*/  HADD2.F32 R85, -RZ, R86.H1_H1 ;  /* 0x30000056ff557230 */ /* 0x000fe20000004100 */
[----:B------:R-:W-:Y:S05]  /*1090*/  @P2 BRA `(.L_x_14073) ;  /* 0x0000003000002947 */ /* 0x000fea0003800000 */
[----:B------:R-:W-:Y:S05]  /*10a0*/  @!P1 BRA `(.L_x_14074) ;  /* 0x0000005000009947 */ /* 0x000fea0003800000 */
[----:B-----5:R-:W-:Y:S01]  /*10b0*/  FADD.FTZ R85, R61, R85 ;  /* 0x000000553d557221 */ /* 0x020fe20000010000 */
[----:B------:R-:W-:Y:S05]  /*10c0*/  BRA `(.L_x_14074) ;  /* 0x0000003000007947 */ /* 0x000fea0003800000 */
.L_x_14073:
[----:B-----5:R-:W-:-:S05]  /*10d0*/  HADD2.F32 R86, -RZ, R54.H1_H1 ;  /* 0x30000036ff567230 */ /* 0x020fca0000004100 */
[----:B------:R-:W-:-:S04]  /*10e0*/  FADD.FTZ R85, R86, R85 ;  /* 0x0000005556557221 */ /* 0x000fc80000010000 */
[----:B------:R-:W-:Y:S02]  /*10f0*/  @P1 FADD.FTZ R85, R61, R85 ;  /* 0x000000553d551221 */ /* 0x000fe40000010000 */
.L_x_14074:
[----:B------:R-:W-:Y:S01]  /*1100*/  HADD2.F32 R86, -RZ, R87.H0_H0 ;  /* 0x20000057ff567230 */ /* 0x000fe20000004100 */
[----:B------:R-:W-:Y:S05]  /*1110*/  @P2 BRA `(.L_x_14075) ;  /* 0x0000003000002947 */ /* 0x000fea0003800000 */
[----:B------:R-:W-:Y:S05]  /*1120*/  @!P1 BRA `(.L_x_14076) ;  /* 0x0000005000009947 */ /* 0x000fea0003800000 */
[----:B-----5:R-:W-:Y:S01]  /*1130*/  FADD.FTZ R86, R62, R86 ;  /* 0x000000563e567221 */ /* 0x020fe20000010000 */
[----:B------:R-:W-:Y:S05]  /*1140*/  BRA `(.L_x_14076) ;  /* 0x0000003000007947 */ /* 0x000fea0003800000 */
.L_x_14075:
[----:B-----5:R-:W-:-:S05]  /*1150*/  HADD2.F32 R97, -RZ, R55.H0_H0 ;  /* 0x20000037ff617230 */ /* 0x020fca0000004100 */
[----:B------:R-:W-:-:S04]  /*1160*/  FADD.FTZ R86, R97, R86 ;  /* 0x0000005661567221 */ /* 0x000fc80000010000 */
[----:B------:R-:W-:Y:S02]  /*1170*/  @P1 FADD.FTZ R86, R62, R86 ;  /* 0x000000563e561221 */ /* 0x000fe40000010000 */
.L_x_14076:
[----:B------:R-:W-:Y:S01]  /*1180*/  HADD2.F32 R87, -RZ, R87.H1_H1 ;  /* 0x30000057ff577230 */ /* 0x000fe20000004100 */
[----:B------:R-:W-:Y:S05]  /*1190*/  @P2 BRA `(.L_x_14077) ;  /* 0x0000003000002947 */ /* 0x000fea0003800000 */
[----:B------:R-:W-:Y:S05]  /*11a0*/  @!P1 BRA `(.L_x_14078) ;  /* 0x0000005000009947 */ /* 0x000fea0003800000 */
[----:B-----5:R-:W-:Y:S01]  /*11b0*/  FADD.FTZ R87, R63, R87 ;  /* 0x000000573f577221 */ /* 0x020fe20000010000 */
[----:B------:R-:W-:Y:S05]  /*11c0*/  BRA `(.L_x_14078) ;  /* 0x0000003000007947 */ /* 0x000fea0003800000 */
.L_x_14077:
[----:B-----5:R-:W-:-:S05]  /*11d0*/  HADD2.F32 R96, -RZ, R55.H1_H1 ;  /* 0x30000037ff607230 */ /* 0x020fca0000004100 */
[----:B------:R-:W-:-:S04]  /*11e0*/  FADD.FTZ R87, R96, R87 ;  /* 0x0000005760577221 */ /* 0x000fc80000010000 */
[----:B------:R-:W-:Y:S02]  /*11f0*/  @P1 FADD.FTZ R87, R63, R87 ;  /* 0x000000573f571221 */ /* 0x000fe40000010000 */
.L_x_14078:
        /* <DEDUP_REMOVED lines=32> */
.L_x_14083:
        /* <DEDUP_REMOVED lines=68> */
.L_x_14084:
        /* <DEDUP_REMOVED lines=94> */
[----:B------:R-:W-:Y:S01]  /*1e20*/  F2FP.PACK_AB R65, R78, R65 ;  /* 0x000000414e41723e */ /* 0x000fe200000000ff */
        /* <DEDUP_REMOVED lines=10> */
[----:B------:R-:W-:Y:S01]  /*1ed0*/  F2FP.PACK_AB R70, R75, R70 ;  /* 0x000000464b46723e */ /* 0x000fe200000000ff */
[----:B------:R-:W-:Y:S02]  /*1ee0*/  FFMA.FTZ R81, R5, R120, R29 ;  /* 0x0000007805517223 */ /* 0x000fe4000001001d */
[C---:B------:R-:W-:Y:S02]  /*1ef0*/  FMUL.FTZ R71, R67.reuse, R102 ;  /* 0x0000006643477220 */ /* 0x040fe40000410000 */
[----:B------:R-:W-:Y:S01]  /*1f00*/  FMUL.FTZ R79, R67, R72 ;  /* 0x00000048434f7220 */ /* 0x000fe20000410000 */
[----:B------:R-:W-:Y:S01]  /*1f10*/  F2FP.PACK_AB R74, R81, R74 ;  /* 0x0000004a514a723e */ /* 0x000fe200000000ff */
[----:B------:R-:W-:-:S02]  /*1f20*/  FMUL.FTZ R68, R67, R108 ;  /* 0x0000006c43447220 */ /* 0x000fc40000410000 */
[----:B------:R-:W-:Y:S02]  /*1f30*/  FFMA.FTZ R69, R18, R69, R42 ;  /* 0x0000004512457223 */ /* 0x000fe4000001002a */
[C---:B------:R-:W-:Y:S02]  /*1f40*/  FMUL.FTZ R98, R67.reuse, R98 ;  /* 0x0000006243627220 */ /* 0x040fe40000410000 */
[C---:B------:R-:W-:Y:S01]  /*1f50*/  FMUL.FTZ R104, R67.reuse, R104 ;  /* 0x0000006843687220 */ /* 0x040fe20000410000 */
[----:B------:R-:W-:Y:S01]  /*1f60*/  F2FP.PACK_AB R69, R78, R69 ;  /* 0x000000454e45723e */ /* 0x000fe200000000ff */
        /* <DEDUP_REMOVED lines=17> */
[----:B------:R-:W-:Y:S01]  /*2080*/  F2FP.PACK_AB R64, R71, R64 ;  /* 0x000000404740723e */ /* 0x000fe200000000ff */
[----:B------:R-:W-:Y:S01]  /*2090*/  FFMA.FTZ R106, R23, R106, R47 ;  /* 0x0000006a176a7223 */ /* 0x000fe2000001002f */
[----:B------:R-:W-:Y:S01]  /*20a0*/  LEA.HI.X R79, R92, c[0x0][0x20c], RZ, 0x4, P0 ;  /* 0x000083005c4f7a11 */ /* 0x000fe200000f24ff */
[----:B------:R-:W-:Y:S01]  /*20b0*/  FFMA.FTZ R104, R21, R104, R45 ;  /* 0x0000006815687223 */ /* 0x000fe2000001002d */
[----:B------:R-:W-:Y:S01]  /*20c0*/  ISETP.GE.AND P0, PT, R90, c[0x0][0x164], PT ;  /* 0x000059005a007a0c */ /* 0x000fe20003f06270 */
[----:B------:R-:W-:Y:S01]  /*20d0*/  FFMA.FTZ R81, R10, R77, R34 ;  /* 0x0000004d0a517223 */ /* 0x000fe20000010022 */
[----:B------:R-:W-:Y:S01]  /*20e0*/  F2FP.PACK_AB R67, R106, R67 ;  /* 0x000000436a43723e */ /* 0x000fe200000000ff */
[----:B------:R-:W-:Y:S01]  /*20f0*/  FFMA.FTZ R82, R11, R76, R35 ;  /* 0x0000004c0b527223 */ /* 0x000fe20000010023 */
[----:B------:R-:W-:Y:S01]  /*2100*/  LEA R76, P2, R95, c[0x0][0x208], 0x4 ;  /* 0x000082005f4c7a11 */ /* 0x000fe200078420ff */
[----:B------:R-:W-:Y:S01]  /*2110*/  FFMA.FTZ R87, R14, R87, R38 ;  /* 0x000000570e577223 */ /* 0x000fe20000010026 */
[----:B------:R-:W-:Y:S01]  /*2120*/  F2FP.PACK_AB R66, R104, R83 ;  /* 0x000000536842723e */ /* 0x000fe200000000ff */
[----:B------:R-:W-:-:S02]  /*2130*/  FFMA.FTZ R114, R15, R114, R39 ;  /* 0x000000720f727223 */ /* 0x000fc40000010027 */
[----:B------:R-:W-:Y:S01]  /*2140*/  FFMA.FTZ R77, R8, R73, R32 ;  /* 0x00000049084d7223 */ /* 0x000fe20000010020 */
[----:B------:R-:W-:Y:S01]  /*2150*/  F2FP.PACK_AB R73, R82, R81 ;  /* 0x000000515249723e */ /* 0x000fe200000000ff */
[----:B------:R-:W-:Y:S01]  /*2160*/  FFMA.FTZ R72, R9, R72, R33 ;  /* 0x0000004809487223 */ /* 0x000fe20000010021 */
[----:B------:R-:W-:Y:S01]  /*2170*/  F2FP.PACK_AB R71, R114, R87 ;  /* 0x000000577247723e */ /* 0x000fe200000000ff */
[----:B------:R-:W-:Y:S01]  /*2180*/  FFMA.FTZ R99, R6, R99, R30 ;  /* 0x0000006306637223 */ /* 0x000fe2000001001e */
[----:B------:R-:W-:Y:S01]  /*2190*/  LEA.HI.X R81, R94, c[0x0][0x20c], RZ, 0x4, P1 ;  /* 0x000083005e517a11 */ /* 0x000fe200008f24ff */
[----:B------:R-:W-:Y:S01]  /*21a0*/  FFMA.FTZ R96, R7, R96, R31 ;  /* 0x0000006007607223 */ /* 0x000fe2000001001f */
[----:B------:R-:W-:Y:S01]  /*21b0*/  F2FP.PACK_AB R72, R72, R77 ;  /* 0x0000004d4848723e */ /* 0x000fe200000000ff */
[----:B------:R0:W-:Y:S01]  /*21c0*/  STG.E.128 [R78.64], R64 ;  /* 0x000000404e007986 */ /* 0x0001e2000c101d04 */
[----:B------:R-:W-:Y:S02]  /*21d0*/  LEA.HI.X R77, R95, c[0x0][0x20c], RZ, 0x4, P2 ;  /* 0x000083005f4d7a11 */ /* 0x000fe400010f24ff */
[----:B------:R-:W-:Y:S01]  /*21e0*/  F2FP.PACK_AB R75, R96, R99 ;  /* 0x00000063604b723e */ /* 0x000fe200000000ff */
[----:B------:R0:W-:Y:S01]  /*21f0*/  STG.E.128 [R80.64], R68 ;  /* 0x0000004450007986 */ /* 0x0001e2000c101d04 */
[----:B------:R-:W-:-:S03]  /*2200*/  LOP3.LUT P1, RZ, R3, 0xff, RZ, 0xc0, !PT ;  /* 0x000000ff03ff7812 */ /* 0x000fc6000782c0ff */
[----:B------:R0:W-:Y:S01]  /*2210*/  STG.E.128 [R76.64], R72 ;  /* 0x000000484c007986 */ /* 0x0001e2000c101d04 */
[----:B------:R-:W-:Y:S01]  /*2220*/  SEL R3, RZ, 0x1, P1 ;  /* 0x00000001ff037807 */ /* 0x000fe20000800000 */
[----:B0----5:R-:W-:Y:S01]  /*2230*/  @P0 CALL.REL.NOINC `(.L_x_14081) ;  /* 0x0000001000000944 */ /* 0x021fe20003c00000 */
[----:B------:R-:W-:Y:S05]  /*2240*/  BRA `(.L_x_14082) ;  /* 0xffffe0b000007947 */ /* 0x000fea000383ffff */
.L_x_14081:
[----:B------:R-:W-:Y:S05]  /*2250*/  EXIT ;  /* 0x000000000000794d */ /* 0x000fea0003800000 */
.L_x_14079:
[----:B0-----:R-:W-:Y:S01]  /*2260*/  HFMA2.MMA R104, -RZ, RZ, 0, 5.9604644775390625e-08 ;  /* 0x00000001ff687435 */ /* 0x001fe200000001ff */
[----:B------:R-:W-:Y:S02]  /*2270*/  MOV R97, 0x1f ;  /* 0x0000001f00617802 */ /* 0x000fe40000000f00 */
[----:B------:R-:W-:Y:S02]  /*2280*/  MOV R102, 0xffffffff ;  /* 0xffffffff00667802 */ /* 0x000fe40000000f00 */
[----:B------:R-:W-:Y:S02]  /*2290*/  MOV R100, 0x22b0 ;  /* 0x000022b000647802 */ /* 0x000fe40000000f00 */
[----:B-----5:R-:W-:Y:S05]  /*22a0*/  CALL.REL.NOINC `($__internal_59_$__cuda_sm70_shflsync_bfly_p) ;  /* 0x0000069000007944 */ /* 0x020fea0003c00000 */
[----:B-1----:R-:W-:Y:S01]  /*22b0*/  MOV R96, R104 ;  /* 0x0000006800607202 */ /* 0x002fe20000000f00 */
[----:B0-----:R-:W-:Y:S05]  /*22c0*/  BRA `(.L_x_14083) ;  /* 0xfffff13000007947 */ /* 0x001fea000383ffff */
.L_x_14080:
[----:B------:R-:W-:Y:S01]  /*22d0*/  HFMA2.MMA R104, -RZ, RZ, 0, 1.1920928955078125e-07 ;  /* 0x00000002ff687435 */ /* 0x000fe200000001ff */
[----:B------:R-:W-:Y:S02]  /*22e0*/  MOV R97, 0x1f ;  /* 0x0000001f00617802 */ /* 0x000fe40000000f00 */
[----:B------:R-:W-:-:S02]  /*22f0*/  MOV R102, 0xffffffff ;  /* 0xffffffff00667802 */ /* 0x000fc40000000f00 */
[----:B------:R-:W-:Y:S02]  /*2300*/  MOV R100, 0x2320 ;  /* 0x0000232000647802 */ /* 0x000fe40000000f00 */
[----:B-----5:R-:W-:Y:S05]  /*2310*/  CALL.REL.NOINC `($__internal_59_$__cuda_sm70_shflsync_bfly_p) ;  /* 0x0000062000007944 */ /* 0x020fea0003c00000 */
[----:B01----:R-:W-:Y:S01]  /*2320*/  FADD.FTZ R99, R99, R104 ;  /* 0x0000006863637221 */ /* 0x003fe20000010000 */
[----:B------:R-:W-:Y:S01]  /*2330*/  HFMA2.MMA R104, -RZ, RZ, 0, 2.384185791015625e-07 ;  /* 0x00000004ff687435 */ /* 0x000fe200000001ff */
[----:B------:R-:W-:Y:S02]  /*2340*/  MOV R97, 0x1f ;  /* 0x0000001f00617802 */ /* 0x000fe40000000f00 */
[----:B------:R-:W-:Y:S02]  /*2350*/  MOV R102, 0xffffffff ;  /* 0xffffffff00667802 */ /* 0x000fe40000000f00 */
[----:B------:R-:W-:Y:S02]  /*2360*/  MOV R100, 0x2380 ;  /* 0x0000238000647802 */ /* 0x000fe40000000f00 */
[----:B------:R-:W-:Y:S05]  /*2370*/  CALL.REL.NOINC `($__internal_59_$__cuda_sm70_shflsync_bfly_p) ;  /* 0x000005c000007944 */ /* 0x000fea0003c00000 */
[----:B01----:R-:W-:Y:S01]  /*2380*/  FADD.FTZ R99, R99, R104 ;  /* 0x0000006863637221 */ /* 0x003fe20000010000 */
[----:B------:R-:W-:Y:S01]  /*2390*/  HFMA2.MMA R104, -RZ, RZ, 0, 4.76837158203125e-07 ;  /* 0x00000008ff687435 */ /* 0x000fe200000001ff */
[----:B------:R-:W-:Y:S02]  /*23a0*/  MOV R97, 0x1f ;  /* 0x0000001f00617802 */ /* 0x000fe40000000f00 */
[----:B------:R-:W-:-:S02]  /*23b0*/  MOV R102, 0xffffffff ;  /* 0xffffffff00667802 */ /* 0x000fc40000000f00 */
[----:B------:R-:W-:Y:S02]  /*23c0*/  MOV R100, 0x23e0 ;  /* 0x000023e000647802 */ /* 0x000fe40000000f00 */
[----:B------:R-:W-:Y:S05]  /*23d0*/  CALL.REL.NOINC `($__internal_59_$__cuda_sm70_shflsync_bfly_p) ;  /* 0x0000056000007944 */ /* 0x000fea0003c00000 */
[----:B01----:R-:W-:Y:S01]  /*23e0*/  FADD.FTZ R99, R99, R104 ;  /* 0x0000006863637221 */ /* 0x003fe20000010000 */
[----:B------:R-:W-:Y:S01]  /*23f0*/  HFMA2.MMA R104, -RZ, RZ, 0, 9.5367431640625e-07 ;  /* 0x00000010ff687435 */ /* 0x000fe200000001ff */
[----:B------:R-:W-:Y:S02]  /*2400*/  MOV R97, 0x1f ;  /* 0x0000001f00617802 */ /* 0x000fe40000000f00 */
[----:B------:R-:W-:Y:S02]  /*2410*/  MOV R102, 0xffffffff ;  /* 0xffffffff00667802 */ /* 0x000fe40000000f00 */
[----:B------:R-:W-:Y:S02]  /*2420*/  MOV R100, 0x2440 ;  /* 0x0000244000647802 */ /* 0x000fe40000000f00 */
[----:B------:R-:W-:Y:S05]  /*2430*/  CALL.REL.NOINC `($__internal_59_$__cuda_sm70_shflsync_bfly_p) ;  /* 0x0000050000007944 */ /* 0x000fea0003c00000 */
        /* <DEDUP_REMOVED lines=54> */
[----:B------:R-:W-:Y:S05]  /*27a0*/  CALL.REL.NOINC `($__internal_59_$__cuda_sm70_shflsync_bfly_p) ;  /* 0x0000019000007944 */ /* 0x000fea0003c00000 */
[----:B01----:R-:W-:Y:S01]  /*27b0*/  FADD.FTZ R99, R99, R104 ;  /* 0x0000006863637221 */ /* 0x003fe20000010000 */
[----:B------:R-:W-:Y:S01]  /*27c0*/  HFMA2.MMA R104, -RZ, RZ, 0, 1.1920928955078125e-07 ;  /* 0x00000002ff687435 */ /* 0x000fe200000001ff */
[----:B------:R-:W-:Y:S02]  /*27d0*/  MOV R97, 0x1f ;  /* 0x0000001f00617802 */ /* 0x000fe40000000f00 */
[----:B------:R-:W-:Y:S02]  /*27e0*/  MOV R102, 0xffffffff ;  /* 0xffffffff00667802 */ /* 0x000fe40000000f00 */
[----:B------:R-:W-:Y:S02]  /*27f0*/  MOV R100, 0x2810 ;  /* 0x0000281000647802 */ /* 0x000fe40000000f00 */
[----:B------:R-:W-:Y:S05]  /*2800*/  CALL.REL.NOINC `($__internal_59_$__cuda_sm70_shflsync_bfly_p) ;  /* 0x0000013000007944 */ /* 0x000fea0003c00000 */
[----:B01----:R-:W-:Y:S01]  /*2810*/  FADD.FTZ R99, R99, R104 ;  /* 0x0000006863637221 */ /* 0x003fe20000010000 */
[----:B------:R-:W-:Y:S01]  /*2820*/  HFMA2.MMA R104, -RZ, RZ, 0, 2.384185791015625e-07 ;  /* 0x00000004ff687435 */ /* 0x000fe200000001ff */
[----:B------:R-:W-:-:S02]  /*2830*/  MOV R97, 0x1f ;  /* 0x0000001f00617802 */ /* 0x000fc40000000f00 */
[----:B------:R-:W-:Y:S02]  /*2840*/  MOV R102, 0xffffffff ;  /* 0xffffffff00667802 */ /* 0x000fe40000000f00 */
[----:B------:R-:W-:Y:S02]  /*2850*/  MOV R100, 0x2870 ;  /* 0x0000287000647802 */ /* 0x000fe40000000f00 */
[----:B------:R-:W-:Y:S05]  /*2860*/  CALL.REL.NOINC `($__internal_59_$__cuda_sm70_shflsync_bfly_p) ;  /* 0x000000d000007944 */ /* 0x000fea0003c00000 */
[----:B01----:R-:W-:Y:S01]  /*2870*/  FADD.FTZ R99, R99, R104 ;  /* 0x0000006863637221 */ /* 0x003fe20000010000 */
[----:B------:R-:W-:Y:S01]  /*2880*/  HFMA2.MMA R104, -RZ, RZ, 0, 4.76837158203125e-07 ;  /* 0x00000008ff687435 */ /* 0x000fe200000001ff */
[----:B------:R-:W-:Y:S02]  /*2890*/  MOV R97, 0x1f ;  /* 0x0000001f00617802 */ /* 0x000fe40000000f00 */
[----:B------:R-:W-:Y:S02]  /*28a0*/  MOV R102, 0xffffffff ;  /* 0xffffffff00667802 */ /* 0x000fe40000000f00 */
[----:B------:R-:W-:Y:S02]  /*28b0*/  MOV R100, 0x28d0 ;  /* 0x000028d000647802 */ /* 0x000fe40000000f00 */
[----:B------:R-:W-:Y:S05]  /*28c0*/  CALL.REL.NOINC `($__internal_59_$__cuda_sm70_shflsync_bfly_p) ;  /* 0x0000007000007944 */ /* 0x000fea0003c00000 */
[----:B01----:R-:W-:Y:S01]  /*28d0*/  FADD.FTZ R99, R99, R104 ;  /* 0x0000006863637221 */ /* 0x003fe20000010000 */
[----:B------:R-:W-:Y:S01]  /*28e0*/  HFMA2.MMA R104, -RZ, RZ, 0, 9.5367431640625e-07 ;  /* 0x00000010ff687435 */ /* 0x000fe200000001ff */
[----:B------:R-:W-:-:S02]  /*28f0*/  MOV R97, 0x1f ;  /* 0x0000001f00617802 */ /* 0x000fc40000000f00 */
[----:B------:R-:W-:Y:S02]  /*2900*/  MOV R102, 0xffffffff ;  /* 0xffffffff00667802 */ /* 0x000fe40000000f00 */
[----:B------:R-:W-:Y:S02]  /*2910*/  MOV R100, 0x2930 ;  /* 0x0000293000647802 */ /* 0x000fe40000000f00 */
[----:B------:R-:W-:Y:S05]  /*2920*/  CALL.REL.NOINC `($__internal_59_$__cuda_sm70_shflsync_bfly_p) ;  /* 0x0000001000007944 */ /* 0x000fea0003c00000 */
[----:B01----:R-:W-:Y:S05]  /*2930*/  BRA `(.L_x_14084) ;  /* 0xffffef0000007947 */ /* 0x003fea000383ffff */
        .weak           $__internal_59_$__cuda_sm70_shflsync_bfly_p
        .type           $__internal_59_$__cuda_sm70_shflsync_bfly_p,@function
        .size           $__internal_59_$__cuda_sm70_shflsync_bfly_p,(.L_x_20039 - $__internal_59_$__cuda_sm70_shflsync_bfly_p)
$__internal_59_$__cuda_sm70_shflsync_bfly_p:
[----:B------:R-:W-:Y:S01]  /*2940*/  HFMA2.MMA R101, -RZ, RZ, 0, 0 ;  /* 0x00000000ff657435 */ /* 0x000fe200000001ff */
[----:B------:R-:W-:Y:S04]  /*2950*/  WARPSYNC R102 ;  /* 0x0000006600007348 */ /* 0x000fe80003800000 */
[----:B------:R0:W1:Y:S01]  /*2960*/  SHFL.BFLY PT, R104, R99, R104, R97 ;  /* 0x0c00006863687389 */ /* 0x00006200000e0061 */
[----:B------:R-:W-:Y:S05]  /*2970*/  RET.REL.NODEC R100 `(_ZN10layer_norm31ln_parallel_residual_fwd_kernelINS_13Kernel_traitsIf6__halffS2_fjLj3072ELj1ELj1ELj4ELj16ENS_18Kernel_traits_baseILj3072EfS2_fS2_fjLj128EEEEELb0ELb1ELb1EEEvNS_9FwdParamsE) ;  /* 0xffffd68064007950 */ /* 0x000fea0003c3ffff */
.L_x_14085:
        /* <DEDUP_REMOVED lines=16> */
.L_x_20039:


//--------------------- .text._ZN10layer_norm31ln_parallel_residual_fwd_kernelINS_13Kernel_traitsIf6__halffS2_fjLj3072ELj1ELj1ELj4ELj16ENS_18Kernel_traits_baseILj3072EfS2_fS2_fjLj128EEEEELb1ELb0ELb0EEEvNS_9FwdParamsE --------------------------
	.section	.text._ZN10layer_norm31ln_parallel_residual_fwd_kernelINS_13Kernel_traitsIf6__halffS2_fjLj3072ELj1ELj1ELj4ELj16ENS_18Kernel_traits_baseILj3072EfS2_fS2_fjLj128EEEEELb1ELb0ELb0EEEvNS_9FwdParamsE,"ax",@progbits
	.sectioninfo	@"SHI_REGISTERS=199"
	.align	128
        .global         _ZN10layer_norm31ln_parallel_residual_fwd_kernelINS_13Kernel_traitsIf6__halffS2_fjLj3072ELj1ELj1ELj4ELj16ENS_18Kernel_traits_baseILj3072EfS2_fS2_fjLj128EEEEELb1ELb0ELb0EEEvNS_9FwdParamsE
        .type           _ZN10layer_norm31ln_parallel_residual_fwd_kernelINS_13Kernel_traitsIf6__halffS2_fjLj3072ELj1ELj1ELj4ELj16ENS_18Kernel_traits_baseILj3072EfS2_fS2_fjLj128EEEEELb1ELb0ELb0EEEvNS_9FwdParamsE,@function
        .size           _ZN10layer_norm31ln_parallel_residual_fwd_kernelINS_13Kernel_traitsIf6__halffS2_fjLj3072ELj1ELj1ELj4ELj16ENS_18Kernel_traits_baseILj3072EfS2_fS2_fjLj128EEEEELb1ELb0ELb0EEEvNS_9FwdParamsE,(.L_x_20040 - _ZN10layer_norm31ln_parallel_residual_fwd_kernelINS_13Kernel_traitsIf6__halffS2_fjLj3072ELj1ELj1ELj4ELj16ENS_18Kernel_traits_baseILj3072EfS2_fS2_fjLj128EEEEELb1ELb0ELb0EEEvNS_9FwdParamsE)
        .other          _ZN10layer_norm31ln_parallel_residual_fwd_kernelINS_13Kernel_traitsIf6__halffS2_fjLj3072ELj1ELj1ELj4ELj16ENS_18Kernel_traits_baseILj3072EfS2_fS2_fjLj128EEEEELb1ELb0ELb0EEEvNS_9FwdParamsE,@"STO_CUDA_ENTRY STV_DEFAULT"
_ZN10layer_norm31ln_parallel_residual_fwd_kernelINS_13Kernel_traitsIf6__halffS2_fjLj3072ELj1ELj1ELj4ELj16ENS_18Kernel_traits_baseILj3072EfS2_fS2_fjLj128EEEEELb1ELb0ELb0EEEvNS_9FwdParamsE:
.text._ZN10layer_norm31ln_parallel_residual_fwd_kernelINS_13Kernel_traitsIf6__halffS2_fjLj3072ELj1ELj1ELj4ELj16ENS_18Kernel_traits_baseILj3072EfS2_fS2_fjLj128EEEEELb1ELb0ELb0EEEvNS_9FwdParamsE:
        /* <DEDUP_REMOVED lines=26> */
[----:B------:R-:W-:Y:S02]  /*01a0*/  LOP3.LUT R8, R7, R141, R2, 0x96, !PT ;  /* 0x0000008d07087212 */ /* 0x000fe400078e9602 */
[----:B------:R-:W-:Y:S01]  /*01b0*/  IADD3 R144, R2, -0x61c88647, RZ ;  /* 0x9e3779b902907810 */ /* 0x000fe20007ffe0ff */
[----:B------:R-:W-:Y:S01]  /*01c0*/  IMAD.WIDE.U32 R4, R142, -0x2daee0ad, RZ ;  /* 0xd2511f538e047825 */ /* 0x000fe200078e00ff */
[----:B------:R-:W-:Y:S02]  /*01d0*/  MOV R7, c[0x0][0x168] ;  /* 0x00005a0000077a02 */ /* 0x000fe40000000f00 */
[----:B------:R-:W-:Y:S01]  /*01e0*/  IADD3 R145, R2, 0x3c6ef372, RZ ;  /* 0x3c6ef37202917810 */ /* 0x000fe20007ffe0ff */
[----:B------:R-:W-:Y:S01]  /*01f0*/  IMAD.WIDE.U32 R8, R8, -0x2daee0ad, RZ ;  /* 0xd2511f5308087825 */ /* 0x000fe200078e00ff */
[----:B------:R-:W-:-:S02]  /*0200*/  LOP3.LUT R5, R5, R3, RZ, 0x3c, !PT ;  /* 0x0000000305057212 */ /* 0x000fc400078e3cff */
[----:B------:R-:W-:Y:S02]  /*0210*/  IADD3 R147, R3, 0x76cf5d0a, RZ ;  /* 0x76cf5d0a03937810 */ /* 0x000fe40007ffe0ff */
[----:B------:R-:W-:Y:S01]  /*0220*/  LOP3.LUT R10, R9, R4, R143, 0x96, !PT ;  /* 0x00000004090a7212 */ /* 0x000fe200078e968f */
[----:B------:R-:W-:Y:S01]  /*0230*/  IMAD.WIDE.U32 R4, R5, -0x326172a9, RZ ;  /* 0xcd9e8d5705047825 */ /* 0x000fe200078e00ff */
[----:B------:R-:W-:Y:S02]  /*0240*/  IADD3 R148, R3, 0x32370b8f, RZ ;  /* 0x32370b8f03947810 */ /* 0x000fe40007ffe0ff */
[----:B------:R-:W-:Y:S01]  /*0250*/  IADD3 R150, R2, -0x255992d5, RZ ;  /* 0xdaa66d2b02967810 */ /* 0x000fe20007ffe0ff */
        /* <DEDUP_REMOVED lines=17> */
[----:B------:R-:W-:Y:S02]  /*0370*/  IADD3 R151, R2, 0x78dde6e4, RZ ;  /* 0x78dde6e402977810 */ /* 0x000fe40007ffe0ff */
[----:B------:R-:W-:Y:S01]  /*0380*/  IADD3 R152, R3, -0x126145ec, RZ ;  /* 0xed9eba1403987810 */ /* 0x000fe20007ffe0ff */
[----:B------:R-:W-:Y:S01]  /*0390*/  IMAD.WIDE.U32 R108, R108, -0x2daee0ad, RZ ;  /* 0xd2511f536c6c7825 */ /* 0x000fe200078e00ff */
[----:B------:R-:W-:-:S02]  /*03a0*/  LOP3.LUT R112, R111, R4, R151, 0x96, !PT ;  /* 0x000000046f707212 */ /* 0x000fc400078e9697 */
        /* <DEDUP_REMOVED lines=37> */
.L_x_14087:
[----:B------:R-:W-:Y:S05]  /*0600*/  BSYNC B0 ;  /* 0x0000000000007941 */ /* 0x000fea0003800000 */
.L_x_14086:
        /* <DEDUP_REMOVED lines=12> */
[C---:B------:R-:W-:Y:S01]  /*06d0*/  @P0 LEA.HI.X R5, R100.reuse, c[0x0][0x21c], RZ, 0x5, P3 ;  /* 0x0000870064050a11 */ /* 0x040fe200018f2cff */
[----:B------:R-:W-:Y:S01]  /*06e0*/  IMAD.MOV.U32 R9, RZ, RZ, 0x20 ;  /* 0x00000020ff097424 */ /* 0x000fe200078e00ff */
        /* <DEDUP_REMOVED lines=19> */
.L_x_14089:
[----:B------:R-:W-:Y:S05]  /*0820*/  BSYNC B0 ;  /* 0x0000000000007941 */ /* 0x000fea0003800000 */
.L_x_14088:
        /* <DEDUP_REMOVED lines=32> */
.L_x_14091:
[----:B------:R-:W-:Y:S05]  /*0a30*/  BSYNC B0 ;  /* 0x0000000000007941 */ /* 0x000fea0003800000 */
.L_x_14090:
        /* <DEDUP_REMOVED lines=24> */
[----:B------:R-:W-:Y:S02]  /*0bc0*/  IADD3 R156, R3, 0x646e171e, RZ ;  /* 0x646e171e039c7810 */ /* 0x000fe40007ffe0ff */
[----:B------:R-:W-:Y:S02]  /*0bd0*/  IADD3 R105, R105, R110, RZ ;  /* 0x0000006e69697210 */ /* 0x000fe40007ffe0ff */
[----:B------:R-:W-:Y:S01]  /*0be0*/  LOP3.LUT R106, R103, R100, R156, 0x96, !PT ;  /* 0x00000064676a7212 */ /* 0x000fe200078e969c */
[----:B------:R-:W-:Y:S01]  /*0bf0*/  IMAD.WIDE.U32 R100, R101, -0x2daee0ad, RZ ;  /* 0xd2511f5365647825 */ /* 0x000fe200078e00ff */
[----:B------:R-:W-:Y:S02]  /*0c00*/  LOP3.LUT R103, R107, 0x3e0, RZ, 0xc0, !PT ;  /* 0x000003e06b677812 */ /* 0x000fe400078ec0ff */
[----:B------:R-:W-:Y:S01]  /*0c10*/  IADD3 R157, R3, 0x1fd5c5a3, RZ ;  /* 0x1fd5c5a3039d7810 */ /* 0x000fe20007ffe0ff */
[----:B------:R-:W-:Y:S01]  /*0c20*/  IMAD.SHL.U32 R105, R105, 0x8, RZ ;  /* 0x0000000869697824 */ /* 0x000fe200078e00ff */
[----:B------:R-:W-:Y:S01]  /*0c30*/  IADD3 R158, R2, 0x5384540f, RZ ;  /* 0x5384540f029e7810 */ /* 0x000fe20007ffe0ff */
        /* <DEDUP_REMOVED lines=13> */
[----:B------:R-:W-:Y:S01]  /*0d10*/  IADD3 R166, R2, -0x700cb87f, RZ ;  /* 0x8ff3478102a67810 */ /* 0x000fe20007ffe0ff */
[----:B------:R-:W-:Y:S01]  /*0d20*/  IMAD.IADD R103, R110, 0x1, R103 ;  /* 0x000000016e677824 */ /* 0x000fe200078e0267 */
[----:B-1----:R1:W2:Y:S01]  /*0d30*/  MUFU.RCP R167, R105 ;  /* 0x0000006900a77308 */ /* 0x0022a20000001000 */
[----:B------:R-:W-:Y:S01]  /*0d40*/  LOP3.LUT R176, R101, R100, R164, 0x96, !PT ;  /* 0x0000006465b07212 */ /* 0x000fe200078e96a4 */
[----:B------:R-:W-:Y:S01]  /*0d50*/  IMAD R100, R104, -0x2daee0ad, RZ ;  /* 0xd2511f5368647824 */ /* 0x000fe200078e02ff */
[----:B------:R-:W-:Y:S01]  /*0d60*/  LOP3.LUT R170, R170, 0x3, RZ, 0xc0, !PT ;  /* 0x00000003aaaa7812 */ /* 0x000fe200078ec0ff */
        /* <DEDUP_REMOVED lines=8> */
.L_x_14493:
        /* <DEDUP_REMOVED lines=37> */
.L_x_14095:
[----:B-1----:R-:W-:Y:S02]  /*1040*/  IMAD.MOV.U32 R136, RZ, RZ, R176 ;  /* 0x000000ffff887224 */ /* 0x002fe400078e00b0 */
.L_x_14096:
[----:B------:R-:W-:Y:S05]  /*1050*/  BSYNC B1 ;  /* 0x0000000000017941 */ /* 0x000fea0003800000 */
.L_x_14094:
        /* <DEDUP_REMOVED lines=16> */
.L_x_14100:
[----:B------:R-:W-:Y:S05]  /*1160*/  BSYNC B2 ;  /* 0x0000000000027941 */ /* 0x000fea0003800000 */
.L_x_14099:
        /* <DEDUP_REMOVED lines=38> */
[----:B------:R-:W-:-:S03]  /*13d0*/  HFMA2.MMA R133, -RZ, RZ, 0, 0 ;  /* 0x00000000ff857435 */ /* 0x000fc600000001ff */
[----:B------:R-:W-:Y:S01]  /*13e0*/  IMAD.WIDE.U32 R108, R108, -0x2daee0ad, RZ ;  /* 0xd2511f536c6c7825 */ /* 0x000fe200078e00ff */
[----:B------:R-:W-:-:S03]  /*13f0*/  LOP3.LUT R169, R111, R132, R166, 0x96, !PT ;  /* 0x000000846fa97212 */ /* 0x000fc600078e96a6 */
[----:B------:R-:W-:Y:S01]  /*1400*/  IMAD.MOV.U32 R176, RZ, RZ, R110 ;  /* 0x000000ffffb07224 */ /* 0x000fe200078e006e */
[----:B------:R-:W-:Y:S01]  /*1410*/  LOP3.LUT R168, R109, R168, R165, 0x96, !PT ;  /* 0x000000a86da87212 */ /* 0x000fe200078e96a5 */
[----:B------:R-:W-:Y:S02]  /*1420*/  IMAD.MOV.U32 R174, RZ, RZ, R108 ;  /* 0x000000ffffae7224 */ /* 0x000fe400078e006c */
.L_x_14098:
[----:B------:R-:W-:Y:S05]  /*1430*/  BSYNC B1 ;  /* 0x0000000000017941 */ /* 0x000fea0003800000 */
.L_x_14097:
[----:B------:R-:W1:Y:S01]  /*1440*/  I2F.U32 R109, R136 ;  /* 0x00000088006d7306 */ /* 0x000e620000201000 */
[----:B------:R-:W-:Y:S01]  /*1450*/  IMAD.MOV.U32 R132, RZ, RZ, 0x2f800000 ;  /* 0x2f800000ff847424 */ /* 0x000fe200078e00ff */
[----:B------:R-:W-:Y:S01]  /*1460*/  ISETP.NE.U32.AND P1, PT, RZ, c[0x0][0x178], PT ;  /* 0x00005e00ff007a0c */ /* 0x000fe20003f25070 */
[----:B-----5:R-:W-:Y:S01]  /*1470*/  HADD2.F32 R108, -RZ, R120.H0_H0 ;  /* 0x20000078ff6c7230 */ /* 0x020fe20000004100 */
[----:B------:R-:W-:Y:S02]  /*1480*/  LOP3.LUT R187, R187, 0xfffffff7, RZ, 0xc0, !PT ;  /* 0xfffffff7bbbb7812 */ /* 0x000fe400078ec0ff */
[----:B------:R-:W-:Y:S02]  /*1490*/  ISETP.NE.AND.EX P1, PT, RZ, c[0x0][0x17c], PT, P1 ;  /* 0x00005f00ff007a0c */ /* 0x000fe40003f25310 */
[----:B------:R-:W-:-:S02]  /*14a0*/  FMUL.FTZ R108, R108, c[0x0][0x1e8] ;  /* 0x00007a006c6c7a20 */ /* 0x000fc40000410000 */
        /* <DEDUP_REMOVED lines=10> */
.L_x_14101:
        /* <DEDUP_REMOVED lines=12> */
.L_x_14104:
[----:B------:R-:W-:Y:S02]  /*1610*/  IMAD.MOV.U32 R170, RZ, RZ, R176 ;  /* 0x000000ffffaa7224 */ /* 0x000fe400078e00b0 */
.L_x_14105:
[----:B------:R-:W-:Y:S05]  /*1620*/  BSYNC B1 ;  /* 0x0000000000017941 */ /* 0x000fea0003800000 */
.L_x_14103:
        /* <DEDUP_REMOVED lines=16> */
.L_x_14109:
[----:B------:R-:W-:Y:S05]  /*1730*/  BSYNC B2 ;  /* 0x0000000000027941 */ /* 0x000fea0003800000 */
.L_x_14108:
        /* <DEDUP_REMOVED lines=43> */
.L_x_14107:
[----:B------:R-:W-:Y:S05]  /*19f0*/  BSYNC B1 ;  /* 0x0000000000017941 */ /* 0x000fea0003800000 */
.L_x_14106:
[----:B------:R-:W1:Y:S01]  /*1a00*/  I2F.U32 R111, R170 ;  /* 0x000000aa006f7306 */ /* 0x000e620000201000 */
[----:B------:R-:W-:-:S05]  /*1a10*/  HADD2.F32 R110, -RZ, R160.H0_H0 ;  /* 0x200000a0ff6e7230 */ /* 0x000fca0000004100 */
[----:B------:R-:W-:Y:S02]  /*1a20*/  FMUL.FTZ R110, R110, c[0x0][0x1e8] ;  /* 0x00007a006e6e7a20 */ /* 0x000fe40000410000 */
[----:B-1----:R-:W-:-:S05]  /*1a30*/  FFMA.FTZ R111, R111, R132, 1.1641532182693481445e-10 ;  /* 0x2f0000006f6f7423 */ /* 0x002fca0000010084 */
[----:B------:R-:W-:-:S04]  /*1a40*/  FSETP.GTU.FTZ.AND P2, PT, R111, c[0x0][0x1e4], PT ;  /* 0x000079006f007a0b */ /* 0x000fc80003f5c000 */
[----:B------:R-:W-:Y:S02]  /*1a50*/  FSEL R111, R110, RZ, !P2 ;  /* 0x000000ff6e6f7208 */ /* 0x000fe40005000000 */
[----:B------:R-:W-:-:S03]  /*1a60*/  SEL R177, RZ, 0x1, P2 ;  /* 0x00000001ffb17807 */ /* 0x000fc60001000000 */
[----:B------:R-:W-:-:S04]  /*1a70*/  FADD.FTZ R108, R111, R108 ;  /* 0x0000006c6f6c7221 */ /* 0x000fc80000010000 */
[----:B------:R-:W-:Y:S02]  /*1a80*/  @P0 FADD.FTZ R108, R100, R108 ;  /* 0x0000006c646c0221 */ /* 0x000fe40000010000 */
.L_x_14102:
        /* <DEDUP_REMOVED lines=12> */
.L_x_14111:
[----:B------:R-:W-:Y:S02]  /*1b50*/  IMAD.MOV.U32 R133, RZ, RZ, R176 ;  /* 0x000000ffff857224 */ /* 0x000fe400078e00b0 */
.L_x_14112:
[----:B------:R-:W-:Y:S05]  /*1b60*/  BSYNC B1 ;  /* 0x0000000000017941 */ /* 0x000fea0003800000 */
.L_x_14110:
        /* <DEDUP_REMOVED lines=16> */
.L_x_14116:
[----:B------:R-:W-:Y:S05]  /*1c70*/  BSYNC B2 ;  /* 0x0000000000027941 */ /* 0x000fea0003800000 */
.L_x_14115:
        /* <DEDUP_REMOVED lines=44> */
.L_x_14114:
[----:B------:R-:W-:Y:S05]  /*1f40*/  BSYNC B1 ;  /* 0x0000000000017941 */ /* 0x000fea0003800000 */
.L_x_14113:
[----:B------:R-:W1:Y:S01]  /*1f50*/  I2F.U32 R109, R133 ;  /* 0x00000085006d7306 */ /* 0x000e620000201000 */
[----:B------:R-:W-:Y:S01]  /*1f60*/  HADD2.F32 R120, -RZ, R120.H1_H1 ;  /* 0x30000078ff787230 */ /* 0x000fe20000004100 */
[----:B------:R-:W-:-:S04]  /*1f70*/  LOP3.LUT R187, R187, 0xfffffffb, RZ, 0xc0, !PT ;  /* 0xfffffffbbbbb7812 */ /* 0x000fc800078ec0ff */
        /* <DEDUP_REMOVED lines=11> */
.L_x_14117:
        /* <DEDUP_REMOVED lines=12> */
.L_x_14120:
[----:B------:R-:W-:Y:S02]  /*20f0*/  IMAD.MOV.U32 R120, RZ, RZ, R176 ;  /* 0x000000ffff787224 */ /* 0x000fe400078e00b0 */
.L_x_14121:
[----:B------:R-:W-:Y:S05]  /*2100*/  BSYNC B1 ;  /* 0x0000000000017941 */ /* 0x000fea0003800000 */
.L_x_14119:
        /* <DEDUP_REMOVED lines=16> */
.L_x_14125:
[----:B------:R-:W-:Y:S05]  /*2210*/  BSYNC B2 ;  /* 0x0000000000027941 */ /* 0x000fea0003800000 */
.L_x_14124:
        /* <DEDUP_REMOVED lines=44> */
.L_x_14123:
[----:B------:R-:W-:Y:S05]  /*24e0*/  BSYNC B1 ;  /* 0x0000000000017941 */ /* 0x000fea0003800000 */
.L_x_14122:
[----:B------:R-:W1:Y:S01]  /*24f0*/  I2F.U32 R133, R120 ;  /* 0x0000007800857306 */ /* 0x000e620000201000 */
[----:B------:R-:W-:-:S05]  /*2500*/  HADD2.F32 R110, -RZ, R160.H1_H1 ;  /* 0x300000a0ff6e7230 */ /* 0x000fca0000004100 */
[----:B------:R-:W-:Y:S02]  /*2510*/  FMUL.FTZ R110, R110, c[0x0][0x1e8] ;  /* 0x00007a006e6e7a20 */ /* 0x000fe40000410000 */
[----:B-1----:R-:W-:-:S05]  /*2520*/  FFMA.FTZ R133, R133, R132, 1.1641532182693481445e-10 ;  /* 0x2f00000085857423 */ /* 0x002fca0000010084 */
[----:B------:R-:W-:-:S04]  /*2530*/  FSETP.GTU.FTZ.AND P2, PT, R133, c[0x0][0x1e4], PT ;  /* 0x0000790085007a0b */ /* 0x000fc80003f5c000 */
[----:B------:R-:W-:Y:S02]  /*2540*/  FSEL R110, R110, RZ, !P2 ;  /* 0x000000ff6e6e7208 */ /* 0x000fe40005000000 */
[----:B------:R-:W-:-:S03]  /*2550*/  SEL R178, RZ, 0x1, P2 ;  /* 0x00000001ffb27807 */ /* 0x000fc60001000000 */
[----:B------:R-:W-:-:S04]  /*2560*/  FADD.FTZ R109, R110, R109 ;  /* 0x0000006d6e6d7221 */ /* 0x000fc80000010000 */
[----:B------:R-:W-:Y:S02]  /*2570*/  @P0 FADD.FTZ R109, R101, R109 ;  /* 0x0000006d656d0221 */ /* 0x000fe40000010000 */
.L_x_14118:
        /* <DEDUP_REMOVED lines=12> */
.L_x_14127:
[----:B------:R-:W-:Y:S02]  /*2640*/  IMAD.MOV.U32 R133, RZ, RZ, R176 ;  /* 0x000000ffff857224 */ /* 0x000fe400078e00b0 */
.L_x_14128:
[----:B------:R-:W-:Y:S05]  /*2650*/  BSYNC B1 ;  /* 0x0000000000017941 */ /* 0x000fea0003800000 */
.L_x_14126:
        /* <DEDUP_REMOVED lines=16> */
.L_x_14132:
[----:B------:R-:W-:Y:S05]  /*2760*/  BSYNC B2 ;  /* 0x0000000000027941 */ /* 0x000fea0003800000 */
.L_x_14131:
        /* <DEDUP_REMOVED lines=44> */
.L_x_14130:
[----:B------:R-:W-:Y:S05]  /*2a30*/  BSYNC B1 ;  /* 0x0000000000017941 */ /* 0x000fea0003800000 */
.L_x_14129:
[----:B------:R-:W1:Y:S01]  /*2a40*/  I2F.U32 R111, R133 ;  /* 0x00000085006f7306 */ /* 0x000e620000201000 */
[----:B------:R-:W-:Y:S01]  /*2a50*/  HADD2.F32 R110, -RZ, R121.H0_H0 ;  /* 0x20000079ff6e7230 */ /* 0x000fe20000004100 */
[----:B------:R-:W-:-:S04]  /*2a60*/  LOP3.LUT R187, R187, 0xfffffffd, RZ, 0xc0, !PT ;  /* 0xfffffffdbbbb7812 */ /* 0x000fc800078ec0ff */
        /* <DEDUP_REMOVED lines=11> */
.L_x_14133:
        /* <DEDUP_REMOVED lines=12> */
.L_x_14136:
[----:B------:R-:W-:Y:S02]  /*2be0*/  IMAD.MOV.U32 R133, RZ, RZ, R176 ;  /* 0x000000ffff857224 */ /* 0x000fe400078e00b0 */
.L_x_14137:
[----:B------:R-:W-:Y:S05]  /*2bf0*/  BSYNC B1 ;  /* 0x0000000000017941 */ /* 0x000fea0003800000 */
.L_x_14135:
        /* <DEDUP_REMOVED lines=16> */
.L_x_14141:
[----:B------:R-:W-:Y:S05]  /*2d00*/  BSYNC B2 ;  /* 0x0000000000027941 */ /* 0x000fea0003800000 */
.L_x_14140:
        /* <DEDUP_REMOVED lines=44> */
.L_x_14139:
[----:B------:R-:W-:Y:S05]  /*2fd0*/  BSYNC B1 ;  /* 0x0000000000017941 */ /* 0x000fea0003800000 */
.L_x_14138:
        /* <DEDUP_REMOVED lines=9> */
.L_x_14134:
        /* <DEDUP_REMOVED lines=12> */
.L_x_14143:
[----:B------:R-:W-:Y:S02]  /*3130*/  IMAD.MOV.U32 R133, RZ, RZ, R176 ;  /* 0x000000ffff857224 */ /* 0x000fe400078e00b0 */
.L_x_14144:
[----:B------:R-:W-:Y:S05]  /*3140*/  BSYNC B1 ;  /* 0x0000000000017941 */ /* 0x000fea0003800000 */
.L_x_14142:
        /* <DEDUP_REMOVED lines=16> */
.L_x_14148:
[----:B------:R-:W-:Y:S05]  /*3250*/  BSYNC B2 ;  /* 0x0000000000027941 */ /* 0x000fea0003800000 */
.L_x_14147:
        /* <DEDUP_REMOVED lines=44> */
.L_x_14146:
[----:B------:R-:W-:Y:S05]  /*3520*/  BSYNC B1 ;  /* 0x0000000000017941 */ /* 0x000fea0003800000 */
.L_x_14145:
        /* <DEDUP_REMOVED lines=14> */
.L_x_14149:
        /* <DEDUP_REMOVED lines=12> */
.L_x_14152:
[----:B------:R-:W-:Y:S02]  /*36d0*/  MOV R133, R176 ;  /* 0x000000b000857202 */ /* 0x000fe40000000f00 */
.L_x_14153:
[----:B------:R-:W-:Y:S05]  /*36e0*/  BSYNC B1 ;  /* 0x0000000000017941 */ /* 0x000fea0003800000 */
.L_x_14151:
        /* <DEDUP_REMOVED lines=16> */
.L_x_14157:
[----:B------:R-:W-:Y:S05]  /*37f0*/  BSYNC B2 ;  /* 0x0000000000027941 */ /* 0x000fea0003800000 */
.L_x_14156:
        /* <DEDUP_REMOVED lines=44> */
.L_x_14155:
[----:B------:R-:W-:Y:S05]  /*3ac0*/  BSYNC B1 ;  /* 0x0000000000017941 */ /* 0x000fea0003800000 */
.L_x_14154:
        /* <DEDUP_REMOVED lines=9> */
.L_x_14150:
        /* <DEDUP_REMOVED lines=12> */
.L_x_14159:
[----:B------:R-:W-:Y:S02]  /*3c20*/  IMAD.MOV.U32 R170, RZ, RZ, R176 ;  /* 0x000000ffffaa7224 */ /* 0x000fe400078e00b0 */
.L_x_14160:
[----:B------:R-:W-:Y:S05]  /*3c30*/  BSYNC B1 ;  /* 0x0000000000017941 */ /* 0x000fea0003800000 */
.L_x_14158:
        /* <DEDUP_REMOVED lines=16> */
.L_x_14164:
[----:B------:R-:W-:Y:S05]  /*3d40*/  BSYNC B2 ;  /* 0x0000000000027941 */ /* 0x000fea0003800000 */
.L_x_14163:
        /* <DEDUP_REMOVED lines=44> */
.L_x_14162:
[----:B------:R-:W-:Y:S05]  /*4010*/  BSYNC B1 ;  /* 0x0000000000017941 */ /* 0x000fea0003800000 */
.L_x_14161:
        /* <DEDUP_REMOVED lines=12> */
.L_x_14165:
        /* <DEDUP_REMOVED lines=12> */
.L_x_14168:
[----:B------:R-:W-:Y:S02]  /*41a0*/  IMAD.MOV.U32 R170, RZ, RZ, R176 ;  /* 0x000000ffffaa7224 */ /* 0x000fe400078e00b0 */
.L_x_14169:
[----:B------:R-:W-:Y:S05]  /*41b0*/  BSYNC B1 ;  /* 0x0000000000017941 */ /* 0x000fea0003800000 */
.L_x_14167:
        /* <DEDUP_REMOVED lines=16> */
.L_x_14173:
[----:B------:R-:W-:Y:S05]  /*42c0*/  BSYNC B2 ;  /* 0x0000000000027941 */ /* 0x000fea0003800000 */
.L_x_14172:
        /* <DEDUP_REMOVED lines=44> */
.L_x_14171:
[----:B------:R-:W-:Y:S05]  /*4590*/  BSYNC B1 ;  /* 0x0000000000017941 */ /* 0x000fea0003800000 */
.L_x_14170:
        /* <DEDUP_REMOVED lines=9> */
.L_x_14166:
        /* <DEDUP_REMOVED lines=12> */
.L_x_14175:
[----:B------:R-:W-:Y:S02]  /*46f0*/  IMAD.MOV.U32 R170, RZ, RZ, R176 ;  /* 0x000000ffffaa7224 */ /* 0x000fe400078e00b0 */
.L_x_14176:
[----:B------:R-:W-:Y:S05]  /*4700*/  BSYNC B1 ;  /* 0x0000000000017941 */ /* 0x000fea0003800000 */
.L_x_14174:
        /* <DEDUP_REMOVED lines=16> */
.L_x_14180:
[----:B------:R-:W-:Y:S05]  /*4810*/  BSYNC B2 ;  /* 0x0000000000027941 */ /* 0x000fea0003800000 */
.L_x_14179:
        /* <DEDUP_REMOVED lines=44> */
.L_x_14178:
[----:B------:R-:W-:Y:S05]  /*4ae0*/  BSYNC B1 ;  /* 0x0000000000017941 */ /* 0x000fea0003800000 */
.L_x_14177:
        /* <DEDUP_REMOVED lines=12> */
.L_x_14181:
        /* <DEDUP_REMOVED lines=12> */
.L_x_14184:
[----:B------:R-:W-:Y:S02]  /*4c70*/  IMAD.MOV.U32 R170, RZ, RZ, R176 ;  /* 0x000000ffffaa7224 */ /* 0x000fe400078e00b0 */
.L_x_14185:
[----:B------:R-:W-:Y:S05]  /*4c80*/  BSYNC B1 ;  /* 0x0000000000017941 */ /* 0x000fea0003800000 */
.L_x_14183:
        /* <DEDUP_REMOVED lines=16> */
.L_x_14189:
[----:B------:R-:W-:Y:S05]  /*4d90*/  BSYNC B2 ;  /* 0x0000000000027941 */ /* 0x000fea0003800000 */
.L_x_14188:
        /* <DEDUP_REMOVED lines=44> */
.L_x_14187:
[----:B------:R-:W-:Y:S05]  /*5060*/  BSYNC B1 ;  /* 0x0000000000017941 */ /* 0x000fea0003800000 */
.L_x_14186:
        /* <DEDUP_REMOVED lines=9> */
.L_x_14182:
        /* <DEDUP_REMOVED lines=12> */
.L_x_14191:
[----:B------:R-:W-:Y:S02]  /*51c0*/  MOV R170, R176 ;  /* 0x000000b000aa7202 */ /* 0x000fe40000000f00 */
.L_x_14192:
[----:B------:R-:W-:Y:S05]  /*51d0*/  BSYNC B1 ;  /* 0x0000000000017941 */ /* 0x000fea0003800000 */
.L_x_14190:
        /* <DEDUP_REMOVED lines=16> */
.L_x_14196:
[----:B------:R-:W-:Y:S05]  /*52e0*/  BSYNC B2 ;  /* 0x0000000000027941 */ /* 0x000fea0003800000 */
.L_x_14195:
        /* <DEDUP_REMOVED lines=44> */
.L_x_14194:
[----:B------:R-:W-:Y:S05]  /*55b0*/  BSYNC B1 ;  /* 0x0000000000017941 */ /* 0x000fea0003800000 */
.L_x_14193:
        /* <DEDUP_REMOVED lines=12> */
.L_x_14197:
        /* <DEDUP_REMOVED lines=12> */
.L_x_14200:
[----:B------:R-:W-:Y:S02]  /*5740*/  IMAD.MOV.U32 R170, RZ, RZ, R176 ;  /* 0x000000ffffaa7224 */ /* 0x000fe400078e00b0 */
.L_x_14201:
[----:B------:R-:W-:Y:S05]  /*5750*/  BSYNC B1 ;  /* 0x0000000000017941 */ /* 0x000fea0003800000 */
.L_x_14199:
        /* <DEDUP_REMOVED lines=16> */
.L_x_14205:
[----:B------:R-:W-:Y:S05]  /*5860*/  BSYNC B2 ;  /* 0x0000000000027941 */ /* 0x000fea0003800000 */
.L_x_14204:
        /* <DEDUP_REMOVED lines=44> */
.L_x_14203:
[----:B------:R-:W-:Y:S05]  /*5b30*/  BSYNC B1 ;  /* 0x0000000000017941 */ /* 0x000fea0003800000 */
.L_x_14202:
        /* <DEDUP_REMOVED lines=9> */
.L_x_14198:
        /* <DEDUP_REMOVED lines=12> */
.L_x_14207:
[----:B------:R-:W-:Y:S02]  /*5c90*/  IMAD.MOV.U32 R170, RZ, RZ, R176 ;  /* 0x000000ffffaa7224 */ /* 0x000fe400078e00b0 */
.L_x_14208:
[----:B------:R-:W-:Y:S05]  /*5ca0*/  BSYNC B1 ;  /* 0x0000000000017941 */ /* 0x000fea0003800000 */
.L_x_14206:
        /* <DEDUP_REMOVED lines=16> */
.L_x_14212:
[----:B------:R-:W-:Y:S05]  /*5db0*/  BSYNC B2 ;  /* 0x0000000000027941 */ /* 0x000fea0003800000 */
.L_x_14211:
        /* <DEDUP_REMOVED lines=44> */
.L_x_14210:
[----:B------:R-:W-:Y:S05]  /*6080*/  BSYNC B1 ;  /* 0x0000000000017941 */ /* 0x000fea0003800000 */
.L_x_14209:
        /* <DEDUP_REMOVED lines=12> */
.L_x_14213:
        /* <DEDUP_REMOVED lines=12> */
.L_x_14216:
[----:B------:R-:W-:Y:S02]  /*6210*/  IMAD.MOV.U32 R185, RZ, RZ, R176 ;  /* 0x000000ffffb97224 */ /* 0x000fe400078e00b0 */
.L_x_14217:
[----:B------:R-:W-:Y:S05]  /*6220*/  BSYNC B1 ;  /* 0x0000000000017941 */ /* 0x000fea0003800000 */
.L_x_14215:
        /* <DEDUP_REMOVED lines=16> */
.L_x_14221:
[----:B------:R-:W-:Y:S05]  /*6330*/  BSYNC B2 ;  /* 0x0000000000027941 */ /* 0x000fea0003800000 */
.L_x_14220:
        /* <DEDUP_REMOVED lines=44> */
.L_x_14219:
[----:B------:R-:W-:Y:S05]  /*6600*/  BSYNC B1 ;  /* 0x0000000000017941 */ /* 0x000fea0003800000 */
.L_x_14218:
        /* <DEDUP_REMOVED lines=9> */
.L_x_14214:
        /* <DEDUP_REMOVED lines=51> */
.L_x_14222:
[----:B-1----:R-:W-:Y:S02]  /*69d0*/  IADD3 R132, R175, 0x80, RZ ;  /* 0x00000080af847810 */ /* 0x002fe40007ffe0ff */
.L_x_14093:
[----:B------:R-:W-:Y:S05]  /*69e0*/  BSYNC B0 ;  /* 0x0000000000007941 */ /* 0x000fea0003800000 */
.L_x_14092:
        /* <DEDUP_REMOVED lines=31> */
.L_x_14226:
[----:B-1----:R-:W-:Y:S02]  /*6be0*/  IMAD.MOV.U32 R138, RZ, RZ, R176 ;  /* 0x000000ffff8a7224 */ /* 0x002fe400078e00b0 */
.L_x_14227:
[----:B------:R-:W-:Y:S05]  /*6bf0*/  BSYNC B1 ;  /* 0x0000000000017941 */ /* 0x000fea0003800000 */
.L_x_14225:
        /* <DEDUP_REMOVED lines=16> */
.L_x_14231:
[----:B------:R-:W-:Y:S05]  /*6d00*/  BSYNC B2 ;  /* 0x0000000000027941 */ /* 0x000fea0003800000 */
.L_x_14230:
        /* <DEDUP_REMOVED lines=44> */
.L_x_14229:
[----:B------:R-:W-:Y:S05]  /*6fd0*/  BSYNC B1 ;  /* 0x0000000000017941 */ /* 0x000fea0003800000 */
.L_x_14228:
[----:B------:R-:W1:Y:S01]  /*6fe0*/  I2F.U32 R112, R138 ;  /* 0x0000008a00707306 */ /* 0x000e620000201000 */
[----:B------:R-:W-:Y:S01]  /*6ff0*/  HFMA2.MMA R133, -RZ, RZ, 0.1171875, 0 ;  /* 0x2f800000ff857435 */ /* 0x000fe200000001ff */
[----:B------:R-:W-:Y:S01]  /*7000*/  ISETP.NE.U32.AND P1, PT, RZ, c[0x0][0x178], PT ;  /* 0x00005e00ff007a0c */ /* 0x000fe20003f25070 */
[----:B-----5:R-:W-:Y:S01]  /*7010*/  HADD2.F32 R113, -RZ, R124.H0_H0 ;  /* 0x2000007cff717230 */ /* 0x020fe20000004100 */
[----:B------:R-:W-:Y:S02]  /*7020*/  LOP3.LUT R187, R187, 0xfffffff7, RZ, 0xc0, !PT ;  /* 0xfffffff7bbbb7812 */ /* 0x000fe400078ec0ff */
[----:B------:R-:W-:-:S02]  /*7030*/  ISETP.NE.AND.EX P1, PT, RZ, c[0x0][0x17c], PT, P1 ;  /* 0x00005f00ff007a0c */ /* 0x000fc40003f25310 */
[----:B------:R-:W-:-:S03]  /*7040*/  FMUL.FTZ R113, R113, c[0x0][0x1e8] ;  /* 0x00007a0071717a20 */ /* 0x000fc60000410000 */
        /* <DEDUP_REMOVED lines=10> */
.L_x_14232:
        /* <DEDUP_REMOVED lines=12> */
.L_x_14235:
[----:B------:R-:W-:Y:S02]  /*71b0*/  IMAD.MOV.U32 R170, RZ, RZ, R176 ;  /* 0x000000ffffaa7224 */ /* 0x000fe400078e00b0 */
.L_x_14236:
[----:B------:R-:W-:Y:S05]  /*71c0*/  BSYNC B1 ;  /* 0x0000000000017941 */ /* 0x000fea0003800000 */
.L_x_14234:
        /* <DEDUP_REMOVED lines=16> */
.L_x_14240:
[----:B------:R-:W-:Y:S05]  /*72d0*/  BSYNC B2 ;  /* 0x0000000000027941 */ /* 0x000fea0003800000 */
.L_x_14239:
        /* <DEDUP_REMOVED lines=43> */
.L_x_14238:
[----:B------:R-:W-:Y:S05]  /*7590*/  BSYNC B1 ;  /* 0x0000000000017941 */ /* 0x000fea0003800000 */
.L_x_14237:
        /* <DEDUP_REMOVED lines=9> */
.L_x_14233:
        /* <DEDUP_REMOVED lines=12> */
.L_x_14242:
[----:B------:R-:W-:Y:S02]  /*76f0*/  IMAD.MOV.U32 R170, RZ, RZ, R176 ;  /* 0x000000ffffaa7224 */ /* 0x000fe400078e00b0 */
.L_x_14243:
[----:B------:R-:W-:Y:S05]  /*7700*/  BSYNC B1 ;  /* 0x0000000000017941 */ /* 0x000fea0003800000 */
.L_x_14241:
        /* <DEDUP_REMOVED lines=16> */
.L_x_14247:
[----:B------:R-:W-:Y:S05]  /*7810*/  BSYNC B2 ;  /* 0x0000000000027941 */ /* 0x000fea0003800000 */
.L_x_14246:
        /* <DEDUP_REMOVED lines=44> */
.L_x_14245:
[----:B------:R-:W-:Y:S05]  /*7ae0*/  BSYNC B1 ;  /* 0x0000000000017941 */ /* 0x000fea0003800000 */
.L_x_14244:
        /* <DEDUP_REMOVED lines=14> */
.L_x_14248:
        /* <DEDUP_REMOVED lines=12> */
.L_x_14251:
[----:B------:R-:W-:Y:S02]  /*7c90*/  MOV R124, R176 ;  /* 0x000000b0007c7202 */ /* 0x000fe40000000f00 */
.L_x_14252:
[----:B------:R-:W-:Y:S05]  /*7ca0*/  BSYNC B1 ;  /* 0x0000000000017941 */ /* 0x000fea0003800000 */
.L_x_14250:
        /* <DEDUP_REMOVED lines=16> */
.L_x_14256:
[----:B------:R-:W-:Y:S05]  /*7db0*/  BSYNC B2 ;  /* 0x0000000000027941 */ /* 0x000fea0003800000 */
.L_x_14255:
        /* <DEDUP_REMOVED lines=44> */
.L_x_14254:
[----:B------:R-:W-:Y:S05]  /*8080*/  BSYNC B1 ;  /* 0x0000000000017941 */ /* 0x000fea0003800000 */
.L_x_14253:
        /* <DEDUP_REMOVED lines=9> */
.L_x_14249:
        /* <DEDUP_REMOVED lines=12> */
.L_x_14258:
[----:B------:R-:W-:Y:S02]  /*81e0*/  IMAD.MOV.U32 R170, RZ, RZ, R176 ;  /* 0x000000ffffaa7224 */ /* 0x000fe400078e00b0 */
.L_x_14259:
[----:B------:R-:W-:Y:S05]  /*81f0*/  BSYNC B1 ;  /* 0x0000000000017941 */ /* 0x000fea0003800000 */
.L_x_14257:
        /* <DEDUP_REMOVED lines=16> */
.L_x_14263:
[----:B------:R-:W-:Y:S05]  /*8300*/  BSYNC B2 ;  /* 0x0000000000027941 */ /* 0x000fea0003800000 */
.L_x_14262:
        /* <DEDUP_REMOVED lines=44> */
.L_x_14261:
[----:B------:R-:W-:Y:S05]  /*85d0*/  BSYNC B1 ;  /* 0x0000000000017941 */ /* 0x000fea0003800000 */
.L_x_14260:
        /* <DEDUP_REMOVED lines=14> */
.L_x_14264:
        /* <DEDUP_REMOVED lines=12> */
.L_x_14267:
[----:B------:R-:W-:Y:S02]  /*8780*/  IMAD.MOV.U32 R170, RZ, RZ, R176 ;  /* 0x000000ffffaa7224 */ /* 0x000fe400078e00b0 */
.L_x_14268:
[----:B------:R-:W-:Y:S05]  /*8790*/  BSYNC B1 ;  /* 0x0000000000017941 */ /* 0x000fea0003800000 */
.L_x_14266:
        /* <DEDUP_REMOVED lines=16> */
.L_x_14272:
[----:B------:R-:W-:Y:S05]  /*88a0*/  BSYNC B2 ;  /* 0x0000000000027941 */ /* 0x000fea0003800000 */
.L_x_14271:
        /* <DEDUP_REMOVED lines=44> */
.L_x_14270:
[----:B------:R-:W-:Y:S05]  /*8b70*/  BSYNC B1 ;  /* 0x0000000000017941 */ /* 0x000fea0003800000 */
.L_x_14269:
        /* <DEDUP_REMOVED lines=9> */
.L_x_14265:
        /* <DEDUP_REMOVED lines=12> */
.L_x_14274:
[----:B------:R-:W-:Y:S02]  /*8cd0*/  IMAD.MOV.U32 R170, RZ, RZ, R176 ;  /* 0x000000ffffaa7224 */ /* 0x000fe400078e00b0 */
.L_x_14275:
[----:B------:R-:W-:Y:S05]  /*8ce0*/  BSYNC B1 ;  /* 0x0000000000017941 */ /* 0x000fea0003800000 */
.L_x_14273:
        /* <DEDUP_REMOVED lines=16> */
.L_x_14279:
[----:B------:R-:W-:Y:S05]  /*8df0*/  BSYNC B2 ;  /* 0x0000000000027941 */ /* 0x000fea0003800000 */
.L_x_14278:
        /* <DEDUP_REMOVED lines=44> */
.L_x_14277:
[----:B------:R-:W-:Y:S05]  /*90c0*/  BSYNC B1 ;  /* 0x0000000000017941 */ /* 0x000fea0003800000 */
.L_x_14276:
        /* <DEDUP_REMOVED lines=14> */
.L_x_14280:
        /* <DEDUP_REMOVED lines=12> */
.L_x_14283:
[----:B------:R-:W-:Y:S02]  /*9270*/  IMAD.MOV.U32 R170, RZ, RZ, R176 ;  /* 0x000000ffffaa7224 */ /* 0x000fe400078e00b0 */
.L_x_14284:
[----:B------:R-:W-:Y:S05]  /*9280*/  BSYNC B1 ;  /* 0x0000000000017941 */ /* 0x000fea0003800000 */
.L_x_14282:
        /* <DEDUP_REMOVED lines=16> */
.L_x_14288:
[----:B------:R-:W-:Y:S05]  /*9390*/  BSYNC B2 ;  /* 0x0000000000027941 */ /* 0x000fea0003800000 */
.L_x_14287:
        /* <DEDUP_REMOVED lines=44> */
.L_x_14286:
[----:B------:R-:W-:Y:S05]  /*9660*/  BSYNC B1 ;  /* 0x0000000000017941 */ /* 0x000fea0003800000 */
.L_x_14285:
        /* <DEDUP_REMOVED lines=9> */
.L_x_14281:
        /* <DEDUP_REMOVED lines=12> */
.L_x_14290:
[----:B------:R-:W-:Y:S02]  /*97c0*/  MOV R170, R176 ;  /* 0x000000b000aa7202 */ /* 0x000fe40000000f00 */
.L_x_14291:
[----:B------:R-:W-:Y:S05]  /*97d0*/  BSYNC B1 ;  /* 0x0000000000017941 */ /* 0x000fea0003800000 */
.L_x_14289:
        /* <DEDUP_REMOVED lines=16> */
.L_x_14295:
[----:B------:R-:W-:Y:S05]  /*98e0*/  BSYNC B2 ;  /* 0x0000000000027941 */ /* 0x000fea0003800000 */
.L_x_14294:
        /* <DEDUP_REMOVED lines=44> */
.L_x_14293:
[----:B------:R-:W-:Y:S05]  /*9bb0*/  BSYNC B1 ;  /* 0x0000000000017941 */ /* 0x000fea0003800000 */
.L_x_14292:
        /* <DEDUP_REMOVED lines=12> */
.L_x_14296:
        /* <DEDUP_REMOVED lines=12> */
.L_x_14299:
[----:B------:R-:W-:Y:S02]  /*9d40*/  IMAD.MOV.U32 R170, RZ, RZ, R176 ;  /* 0x000000ffffaa7224 */ /* 0x000fe400078e00b0 */
.L_x_14300:
[----:B------:R-:W-:Y:S05]  /*9d50*/  BSYNC B1 ;  /* 0x0000000000017941 */ /* 0x000fea0003800000 */
.L_x_14298:
        /* <DEDUP_REMOVED lines=16> */
.L_x_14304:
[----:B------:R-:W-:Y:S05]  /*9e60*/  BSYNC B2 ;  /* 0x0000000000027941 */ /* 0x000fea0003800000 */
.L_x_14303:
        /* <DEDUP_REMOVED lines=44> */
.L_x_14302:
[----:B------:R-:W-:Y:S05]  /*a130*/  BSYNC B1 ;  /* 0x0000000000017941 */ /* 0x000fea0003800000 */
.L_x_14301:
        /* <DEDUP_REMOVED lines=9> */
.L_x_14297:
        /* <DEDUP_REMOVED lines=12> */
.L_x_14306:
[----:B------:R-:W-:Y:S02]  /*a290*/  IMAD.MOV.U32 R170, RZ, RZ, R176 ;  /* 0x000000ffffaa7224 */ /* 0x000fe400078e00b0 */
.L_x_14307:
[----:B------:R-:W-:Y:S05]  /*a2a0*/  BSYNC B1 ;  /* 0x0000000000017941 */ /* 0x000fea0003800000 */
.L_x_14305:
        /* <DEDUP_REMOVED lines=16> */
.L_x_14311:
[----:B------:R-:W-:Y:S05]  /*a3b0*/  BSYNC B2 ;  /* 0x0000000000027941 */ /* 0x000fea0003800000 */
.L_x_14310:
        /* <DEDUP_REMOVED lines=44> */
.L_x_14309:
[----:B------:R-:W-:Y:S05]  /*a680*/  BSYNC B1 ;  /* 0x0000000000017941 */ /* 0x000fea0003800000 */
.L_x_14308:
        /* <DEDUP_REMOVED lines=12> */
.L_x_14312:
        /* <DEDUP_REMOVED lines=12> */
.L_x_14315:
[----:B------:R-:W-:Y:S02]  /*a810*/  IMAD.MOV.U32 R170, RZ, RZ, R176 ;  /* 0x000000ffffaa7224 */ /* 0x000fe400078e00b0 */
.L_x_14316:
[----:B------:R-:W-:Y:S05]  /*a820*/  BSYNC B1 ;  /* 0x0000000000017941 */ /* 0x000fea0003800000 */
.L_x_14314:
        /* <DEDUP_REMOVED lines=16> */
.L_x_14320:
[----:B------:R-:W-:Y:S05]  /*a930*/  BSYNC B2 ;  /* 0x0000000000027941 */ /* 0x000fea0003800000 */
.L_x_14319:
        /* <DEDUP_REMOVED lines=44> */
.L_x_14318:
[----:B------:R-:W-:Y:S05]  /*ac00*/  BSYNC B1 ;  /* 0x0000000000017941 */ /* 0x000fea0003800000 */
.L_x_14317:
        /* <DEDUP_REMOVED lines=9> */
.L_x_14313:
        /* <DEDUP_REMOVED lines=12> */
.L_x_14322:
[----:B------:R-:W-:Y:S02]  /*ad60*/  IMAD.MOV.U32 R170, RZ, RZ, R176 ;  /* 0x000000ffffaa7224 */ /* 0x000fe400078e00b0 */
.L_x_14323:
[----:B------:R-:W-:Y:S05]  /*ad70*/  BSYNC B1 ;  /* 0x0000000000017941 */ /* 0x000fea0003800000 */
.L_x_14321:
        /* <DEDUP_REMOVED lines=16> */
.L_x_14327:
[----:B------:R-:W-:Y:S05]  /*ae80*/  BSYNC B2 ;  /* 0x0000000000027941 */ /* 0x000fea0003800000 */
.L_x_14326:
        /* <DEDUP_REMOVED lines=44> */
.L_x_14325:
[----:B------:R-:W-:Y:S05]  /*b150*/  BSYNC B1 ;  /* 0x0000000000017941 */ /* 0x000fea0003800000 */
.L_x_14324:
        /* <DEDUP_REMOVED lines=12> */
.L_x_14328:
        /* <DEDUP_REMOVED lines=12> */
.L_x_14331:
[----:B------:R-:W-:Y:S02]  /*b2e0*/  MOV R170, R176 ;  /* 0x000000b000aa7202 */ /* 0x000fe40000000f00 */
.L_x_14332:
[----:B------:R-:W-:Y:S05]  /*b2f0*/  BSYNC B1 ;  /* 0x0000000000017941 */ /* 0x000fea0003800000 */
.L_x_14330:
        /* <DEDUP_REMOVED lines=16> */
.L_x_14336:
[----:B------:R-:W-:Y:S05]  /*b400*/  BSYNC B2 ;  /* 0x0000000000027941 */ /* 0x000fea0003800000 */
.L_x_14335:
        /* <DEDUP_REMOVED lines=44> */
.L_x_14334:
[----:B------:R-:W-:Y:S05]  /*b6d0*/  BSYNC B1 ;  /* 0x0000000000017941 */ /* 0x000fea0003800000 */
.L_x_14333:
        /* <DEDUP_REMOVED lines=9> */
.L_x_14329:
        /* <DEDUP_REMOVED lines=12> */
.L_x_14338:
[----:B------:R-:W-:Y:S02]  /*b830*/  IMAD.MOV.U32 R170, RZ, RZ, R176 ;  /* 0x000000ffffaa7224 */ /* 0x000fe400078e00b0 */
.L_x_14339:
[----:B------:R-:W-:Y:S05]  /*b840*/  BSYNC B1 ;  /* 0x0000000000017941 */ /* 0x000fea0003800000 */
.L_x_14337:
        /* <DEDUP_REMOVED lines=16> */
.L_x_14343:
[----:B------:R-:W-:Y:S05]  /*b950*/  BSYNC B2 ;  /* 0x0000000000027941 */ /* 0x000fea0003800000 */
.L_x_14342:
        /* <DEDUP_REMOVED lines=44> */
.L_x_14341:
[----:B------:R-:W-:Y:S05]  /*bc20*/  BSYNC B1 ;  /* 0x0000000000017941 */ /* 0x000fea0003800000 */
.L_x_14340:
        /* <DEDUP_REMOVED lines=12> */
.L_x_14344:
        /* <DEDUP_REMOVED lines=12> */
.L_x_14347:
[----:B------:R-:W-:Y:S02]  /*bdb0*/  IMAD.MOV.U32 R185, RZ, RZ, R176 ;  /* 0x000000ffffb97224 */ /* 0x000fe400078e00b0 */
.L_x_14348:
[----:B------:R-:W-:Y:S05]  /*bdc0*/  BSYNC B1 ;  /* 0x0000000000017941 */ /* 0x000fea0003800000 */
.L_x_14346:
        /* <DEDUP_REMOVED lines=16> */
.L_x_14352:
[----:B------:R-:W-:Y:S05]  /*bed0*/  BSYNC B2 ;  /* 0x0000000000027941 */ /* 0x000fea0003800000 */
.L_x_14351:
        /* <DEDUP_REMOVED lines=44> */
.L_x_14350:
[----:B------:R-:W-:Y:S05]  /*c1a0*/  BSYNC B1 ;  /* 0x0000000000017941 */ /* 0x000fea0003800000 */
.L_x_14349:
        /* <DEDUP_REMOVED lines=9> */
.L_x_14345:
        /* <DEDUP_REMOVED lines=51> */
.L_x_14353:
[----:B------:R-:W-:Y:S02]  /*c570*/  IADD3 R132, R132, 0x80, RZ ;  /* 0x0000008084847810 */ /* 0x000fe40007ffe0ff */
.L_x_14224:
[----:B------:R-:W-:Y:S05]  /*c580*/  BSYNC B0 ;  /* 0x0000000000007941 */ /* 0x000fea0003800000 */
.L_x_14223:
        /* <DEDUP_REMOVED lines=23> */
[----:B--2---:R-:W-:Y:S02]  /*c700*/  ISETP.NE.AND P1, PT, R170, 0x2, PT ;  /* 0x00000002aa00780c */ /* 0x004fe40003f25270 */
[----:B------:R-:W-:-:S11]  /*c710*/  MOV R138, R168 ;  /* 0x000000a8008a7202 */ /* 0x000fd60000000f00 */
[----:B------:R-:W-:Y:S05]  /*c720*/  @!P1 BRA `(.L_x_14358) ;  /* 0x0000006000009947 */ /* 0x000fea0003800000 */
[----:B------:R-:W-:Y:S01]  /*c730*/  ISETP.NE.AND P1, PT, R170, 0x3, PT ;  /* 0x00000003aa00780c */ /* 0x000fe20003f25270 */
[----:B------:R-:W-:-:S12]  /*c740*/  IMAD.MOV.U32 R138, RZ, RZ, R169 ;  /* 0x000000ffff8a7224 */ /* 0x000fd800078e00a9 */
[----:B------:R-:W-:Y:S05]  /*c750*/  @P1 BRA `(.L_x_14358) ;  /* 0x0000003000001947 */ /* 0x000fea0003800000 */
[----:B------:R-:W-:Y:S01]  /*c760*/  IMAD.MOV.U32 R138, RZ, RZ, R174 ;  /* 0x000000ffff8a7224 */ /* 0x000fe200078e00ae */
[----:B------:R-:W-:Y:S05]  /*c770*/  BRA `(.L_x_14358) ;  /* 0x0000001000007947 */ /* 0x000fea0003800000 */
.L_x_14357:
[----:B--2---:R-:W-:Y:S02]  /*c780*/  IMAD.MOV.U32 R138, RZ, RZ, R176 ;  /* 0x000000ffff8a7224 */ /* 0x004fe400078e00b0 */
.L_x_14358:
[----:B------:R-:W-:Y:S05]  /*c790*/  BSYNC B1 ;  /* 0x0000000000017941 */ /* 0x000fea0003800000 */
.L_x_14356:
        /* <DEDUP_REMOVED lines=16> */
.L_x_14362:
[----:B------:R-:W-:Y:S05]  /*c8a0*/  BSYNC B2 ;  /* 0x0000000000027941 */ /* 0x000fea0003800000 */
.L_x_14361:
        /* <DEDUP_REMOVED lines=44> */
.L_x_14360:
[----:B------:R-:W-:Y:S05]  /*cb70*/  BSYNC B1 ;  /* 0x0000000000017941 */ /* 0x000fea0003800000 */
.L_x_14359:
        /* <DEDUP_REMOVED lines=17> */
.L_x_14363:
        /* <DEDUP_REMOVED lines=12> */
.L_x_14366:
[----:B------:R-:W-:Y:S02]  /*cd50*/  MOV R170, R176 ;  /* 0x000000b000aa7202 */ /* 0x000fe40000000f00 */
.L_x_14367:
[----:B------:R-:W-:Y:S05]  /*cd60*/  BSYNC B1 ;  /* 0x0000000000017941 */ /* 0x000fea0003800000 */
.L_x_14365:
        /* <DEDUP_REMOVED lines=16> */
.L_x_14371:
[----:B------:R-:W-:Y:S05]  /*ce70*/  BSYNC B2 ;  /* 0x0000000000027941 */ /* 0x000fea0003800000 */
.L_x_14370:
        /* <DEDUP_REMOVED lines=43> */
.L_x_14369:
[----:B------:R-:W-:Y:S05]  /*d130*/  BSYNC B1 ;  /* 0x0000000000017941 */ /* 0x000fea0003800000 */
.L_x_14368:
        /* <DEDUP_REMOVED lines=9> */
.L_x_14364:
        /* <DEDUP_REMOVED lines=12> */
.L_x_14373:
[----:B------:R-:W-:Y:S02]  /*d290*/  IMAD.MOV.U32 R170, RZ, RZ, R176 ;  /* 0x000000ffffaa7224 */ /* 0x000fe400078e00b0 */
.L_x_14374:
[----:B------:R-:W-:Y:S05]  /*d2a0*/  BSYNC B1 ;  /* 0x0000000000017941 */ /* 0x000fea0003800000 */
.L_x_14372:
        /* <DEDUP_REMOVED lines=16> */
.L_x_14378:
[----:B------:R-:W-:Y:S05]  /*d3b0*/  BSYNC B2 ;  /* 0x0000000000027941 */ /* 0x000fea0003800000 */
.L_x_14377:
        /* <DEDUP_REMOVED lines=44> */
.L_x_14376:
[----:B------:R-:W-:Y:S05]  /*d680*/  BSYNC B1 ;  /* 0x0000000000017941 */ /* 0x000fea0003800000 */
.L_x_14375:
        /* <DEDUP_REMOVED lines=14> */
.L_x_14379:
        /* <DEDUP_REMOVED lines=12> */
.L_x_14382:
[----:B------:R-:W-:Y:S02]  /*d830*/  IMAD.MOV.U32 R128, RZ, RZ, R176 ;  /* 0x000000ffff807224 */ /* 0x000fe400078e00b0 */
.L_x_14383:
[----:B------:R-:W-:Y:S05]  /*d840*/  BSYNC B1 ;  /* 0x0000000000017941 */ /* 0x000fea0003800000 */
.L_x_14381:
        /* <DEDUP_REMOVED lines=16> */
.L_x_14387:
[----:B------:R-:W-:Y:S05]  /*d950*/  BSYNC B2 ;  /* 0x0000000000027941 */ /* 0x000fea0003800000 */
.L_x_14386:
        /* <DEDUP_REMOVED lines=44> */
.L_x_14385:
[----:B------:R-:W-:Y:S05]  /*dc20*/  BSYNC B1 ;  /* 0x0000000000017941 */ /* 0x000fea0003800000 */
.L_x_14384:
        /* <DEDUP_REMOVED lines=9> */
.L_x_14380:
        /* <DEDUP_REMOVED lines=12> */
.L_x_14389:
[----:B------:R-:W-:Y:S02]  /*dd80*/  IMAD.MOV.U32 R170, RZ, RZ, R176 ;  /* 0x000000ffffaa7224 */ /* 0x000fe400078e00b0 */
.L_x_14390:
[----:B------:R-:W-:Y:S05]  /*dd90*/  BSYNC B1 ;  /* 0x0000000000017941 */ /* 0x000fea0003800000 */
.L_x_14388:
        /* <DEDUP_REMOVED lines=16> */
.L_x_14394:
[----:B------:R-:W-:Y:S05]  /*dea0*/  BSYNC B2 ;  /* 0x0000000000027941 */ /* 0x000fea0003800000 */
.L_x_14393:
        /* <DEDUP_REMOVED lines=44> */
.L_x_14392:
[----:B------:R-:W-:Y:S05]  /*e170*/  BSYNC B1 ;  /* 0x0000000000017941 */ /* 0x000fea0003800000 */
.L_x_14391:
        /* <DEDUP_REMOVED lines=14> */
.L_x_14395:
        /* <DEDUP_REMOVED lines=12> */
.L_x_14398:
[----:B------:R-:W-:Y:S02]  /*e320*/  IMAD.MOV.U32 R170, RZ, RZ, R176 ;  /* 0x000000ffffaa7224 */ /* 0x000fe400078e00b0 */
.L_x_14399:
[----:B------:R-:W-:Y:S05]  /*e330*/  BSYNC B1 ;  /* 0x0000000000017941 */ /* 0x000fea0003800000 */
.L_x_14397:
        /* <DEDUP_REMOVED lines=16> */
.L_x_14403:
[----:B------:R-:W-:Y:S05]  /*e440*/  BSYNC B2 ;  /* 0x0000000000027941 */ /* 0x000fea0003800000 */
.L_x_14402:
        /* <DEDUP_REMOVED lines=44> */
.L_x_14401:
[----:B------:R-:W-:Y:S05]  /*e710*/  BSYNC B1 ;  /* 0x0000000000017941 */ /* 0x000fea0003800000 */
.L_x_14400:
        /* <DEDUP_REMOVED lines=9> */
.L_x_14396:
        /* <DEDUP_REMOVED lines=12> */
.L_x_14405:
[----:B------:R-:W-:Y:S02]  /*e870*/  IMAD.MOV.U32 R170, RZ, RZ, R176 ;  /* 0x000000ffffaa7224 */ /* 0x000fe400078e00b0 */
.L_x_14406:
[----:B------:R-:W-:Y:S05]  /*e880*/  BSYNC B1 ;  /* 0x0000000000017941 */ /* 0x000fea0003800000 */
.L_x_14404:
        /* <DEDUP_REMOVED lines=16> */
.L_x_14410:
[----:B------:R-:W-:Y:S05]  /*e990*/  BSYNC B2 ;  /* 0x0000000000027941 */ /* 0x000fea0003800000 */
.L_x_14409:
        /* <DEDUP_REMOVED lines=44> */
.L_x_14408:
[----:B------:R-:W-:Y:S05]  /*ec60*/  BSYNC B1 ;  /* 0x0000000000017941 */ /* 0x000fea0003800000 */
.L_x_14407:
        /* <DEDUP_REMOVED lines=14> */
.L_x_14411:
        /* <DEDUP_REMOVED lines=12> */
.L_x_14414:
[----:B------:R-:W-:Y:S02]  /*ee10*/  IMAD.MOV.U32 R170, RZ, RZ, R176 ;  /* 0x000000ffffaa7224 */ /* 0x000fe400078e00b0 */
.L_x_14415:
[----:B------:R-:W-:Y:S05]  /*ee20*/  BSYNC B1 ;  /* 0x0000000000017941 */ /* 0x000fea0003800000 */
.L_x_14413:
        /* <DEDUP_REMOVED lines=16> */
.L_x_14419:
[----:B------:R-:W-:Y:S05]  /*ef30*/  BSYNC B2 ;  /* 0x0000000000027941 */ /* 0x000fea0003800000 */
.L_x_14418:
        /* <DEDUP_REMOVED lines=44> */
.L_x_14417:
[----:B------:R-:W-:Y:S05]  /*f200*/  BSYNC B1 ;  /* 0x0000000000017941 */ /* 0x000fea0003800000 */
.L_x_14416:
        /* <DEDUP_REMOVED lines=9> */
.L_x_14412:
        /* <DEDUP_REMOVED lines=12> */
.L_x_14421:
[----:B------:R-:W-:Y:S02]  /*f360*/  IMAD.MOV.U32 R170, RZ, RZ, R176 ;  /* 0x000000ffffaa7224 */ /* 0x000fe400078e00b0 */
.L_x_14422:
[----:B------:R-:W-:Y:S05]  /*f370*/  BSYNC B1 ;  /* 0x0000000000017941 */ /* 0x000fea0003800000 */
.L_x_14420:
        /* <DEDUP_REMOVED lines=16> */
.L_x_14426:
[----:B------:R-:W-:Y:S05]  /*f480*/  BSYNC B2 ;  /* 0x0000000000027941 */ /* 0x000fea0003800000 */
.L_x_14425:
        /* <DEDUP_REMOVED lines=44> */
.L_x_14424:
[----:B------:R-:W-:Y:S05]  /*f750*/  BSYNC B1 ;  /* 0x0000000000017941 */ /* 0x000fea0003800000 */
.L_x_14423:
        /* <DEDUP_REMOVED lines=12> */
.L_x_14427:
        /* <DEDUP_REMOVED lines=12> */
.L_x_14430:
[----:B------:R-:W-:Y:S02]  /*f8e0*/  IMAD.MOV.U32 R170, RZ, RZ, R176 ;  /* 0x000000ffffaa7224 */ /* 0x000fe400078e00b0 */
.L_x_14431:
[----:B------:R-:W-:Y:S05]  /*f8f0*/  BSYNC B1 ;  /* 0x0000000000017941 */ /* 0x000fea0003800000 */
.L_x_14429:
        /* <DEDUP_REMOVED lines=16> */
.L_x_14435:
[----:B------:R-:W-:Y:S05]  /*fa00*/  BSYNC B2 ;  /* 0x0000000000027941 */ /* 0x000fea0003800000 */
.L_x_14434:
        /* <DEDUP_REMOVED lines=44> */
.L_x_14433:
[----:B------:R-:W-:Y:S05]  /*fcd0*/  BSYNC B1 ;  /* 0x0000000000017941 */ /* 0x000fea0003800000 */
.L_x_14432:
        /* <DEDUP_REMOVED lines=9> */
.L_x_14428:
        /* <DEDUP_REMOVED lines=12> */
.L_x_14437:
[----:B------:R-:W-:Y:S02]  /*fe30*/  IMAD.MOV.U32 R170, RZ, RZ, R176 ;  /* 0x000000ffffaa7224 */ /* 0x000fe400078e00b0 */
.L_x_14438:
[----:B------:R-:W-:Y:S05]  /*fe40*/  BSYNC B1 ;  /* 0x0000000000017941 */ /* 0x000fea0003800000 */
.L_x_14436:
        /* <DEDUP_REMOVED lines=16> */
.L_x_14442:
[----:B------:R-:W-:Y:S05]  /*ff50*/  BSYNC B2 ;  /* 0x0000000000027941 */ /* 0x000fea0003800000 */
.L_x_14441:
        /* <DEDUP_REMOVED lines=44> */
.L_x_14440:
[----:B------:R-:W-:Y:S05]  /*10220*/  BSYNC B1 ;  /* 0x0000000000017941 */ /* 0x000fea0003800000 */
.L_x_14439:
[----:B------:R-:W1:Y:S01]  /*10230*/  I2F.U32 R136, R170 ;  /* 0x000000aa00887306 */ /* 0x000e620000201000 */
[----:B------:R-:W-:-:S05]  /*10240*/  HADD2.F32 R130, -RZ, R130.H1_H1 ;  /* 0x30000082ff827230 */ /* 0x000fca0000004100 */
        /* <DEDUP_REMOVED lines=10> */
.L_x_14443:
        /* <DEDUP_REMOVED lines=12> */
.L_x_14446:
[----:B------:R-:W-:Y:S02]  /*103b0*/  IMAD.MOV.U32 R170, RZ, RZ, R176 ;  /* 0x000000ffffaa7224 */ /* 0x000fe400078e00b0 */
.L_x_14447:
[----:B------:R-:W-:Y:S05]  /*103c0*/  BSYNC B1 ;  /* 0x0000000000017941 */ /* 0x000fea0003800000 */
.L_x_14445:
        /* <DEDUP_REMOVED lines=16> */
.L_x_14451:
[----:B------:R-:W-:Y:S05]  /*104d0*/  BSYNC B2 ;  /* 0x0000000000027941 */ /* 0x000fea0003800000 */
.L_x_14450:
        /* <DEDUP_REMOVED lines=44> */
.L_x_14449:
[----:B------:R-:W-:Y:S05]  /*107a0*/  BSYNC B1 ;  /* 0x0000000000017941 */ /* 0x000fea0003800000 */
.L_x_14448:
        /* <DEDUP_REMOVED lines=9> */
.L_x_14444:
        /* <DEDUP_REMOVED lines=12> */
.L_x_14453:
[----:B------:R-:W-:Y:S02]  /*10900*/  IMAD.MOV.U32 R170, RZ, RZ, R176 ;  /* 0x000000ffffaa7224 */ /* 0x000fe400078e00b0 */
.L_x_14454:
[----:B------:R-:W-:Y:S05]  /*10910*/  BSYNC B1 ;  /* 0x0000000000017941 */ /* 0x000fea0003800000 */
.L_x_14452:
        /* <DEDUP_REMOVED lines=16> */
.L_x_14458:
[----:B------:R-:W-:Y:S05]  /*10a20*/  BSYNC B2 ;  /* 0x0000000000027941 */ /* 0x000fea0003800000 */
.L_x_14457:
        /* <DEDUP_REMOVED lines=44> */
.L_x_14456:
[----:B------:R-:W-:Y:S05]  /*10cf0*/  BSYNC B1 ;  /* 0x0000000000017941 */ /* 0x000fea0003800000 */
.L_x_14455:
        /* <DEDUP_REMOVED lines=12> */
.L_x_14459:
        /* <DEDUP_REMOVED lines=12> */
.L_x_14462:
[----:B------:R-:W-:Y:S02]  /*10e80*/  IMAD.MOV.U32 R170, RZ, RZ, R176 ;  /* 0x000000ffffaa7224 */ /* 0x000fe400078e00b0 */
.L_x_14463:
[----:B------:R-:W-:Y:S05]  /*10e90*/  BSYNC B1 ;  /* 0x0000000000017941 */ /* 0x000fea0003800000 */
.L_x_14461:
        /* <DEDUP_REMOVED lines=16> */
.L_x_14467:
[----:B------:R-:W-:Y:S05]  /*10fa0*/  BSYNC B2 ;  /* 0x0000000000027941 */ /* 0x000fea0003800000 */
.L_x_14466:
        /* <DEDUP_REMOVED lines=44> */
.L_x_14465:
[----:B------:R-:W-:Y:S05]  /*11270*/  BSYNC B1 ;  /* 0x0000000000017941 */ /* 0x000fea0003800000 */
.L_x_14464:
        /* <DEDUP_REMOVED lines=9> */
.L_x_14460:
        /* <DEDUP_REMOVED lines=12> */
.L_x_14469:
[----:B------:R-:W-:Y:S02]  /*113d0*/  IMAD.MOV.U32 R170, RZ, RZ, R176 ;  /* 0x000000ffffaa7224 */ /* 0x000fe400078e00b0 */
.L_x_14470:
[----:B------:R-:W-:Y:S05]  /*113e0*/  BSYNC B1 ;  /* 0x0000000000017941 */ /* 0x000fea0003800000 */
.L_x_14468:
        /* <DEDUP_REMOVED lines=16> */
.L_x_14474:
[----:B------:R-:W-:Y:S05]  /*114f0*/  BSYNC B2 ;  /* 0x0000000000027941 */ /* 0x000fea0003800000 */
.L_x_14473:
        /* <DEDUP_REMOVED lines=44> */
.L_x_14472:
[----:B------:R-:W-:Y:S05]  /*117c0*/  BSYNC B1 ;  /* 0x0000000000017941 */ /* 0x000fea0003800000 */
.L_x_14471:
        /* <DEDUP_REMOVED lines=12> */
.L_x_14475:
        /* <DEDUP_REMOVED lines=12> */
.L_x_14478:
[----:B------:R-:W-:Y:S02]  /*11950*/  IMAD.MOV.U32 R185, RZ, RZ, R176 ;  /* 0x000000ffffb97224 */ /* 0x000fe400078e00b0 */
.L_x_14479:
[----:B------:R-:W-:Y:S05]  /*11960*/  BSYNC B1 ;  /* 0x0000000000017941 */ /* 0x000fea0003800000 */
.L_x_14477:
        /* <DEDUP_REMOVED lines=16> */
.L_x_14483:
[----:B------:R-:W-:Y:S05]  /*11a70*/  BSYNC B2 ;  /* 0x0000000000027941 */ /* 0x000fea0003800000 */
.L_x_14482:
        /* <DEDUP_REMOVED lines=44> */
.L_x_14481:
[----:B------:R-:W-:Y:S05]  /*11d40*/  BSYNC B1 ;  /* 0x0000000000017941 */ /* 0x000fea0003800000 */
.L_x_14480:
        /* <DEDUP_REMOVED lines=9> */
.L_x_14476:
        /* <DEDUP_REMOVED lines=51> */
.L_x_14355:
[----:B------:R-:W-:Y:S05]  /*12110*/  BSYNC B0 ;  /* 0x0000000000007941 */ /* 0x000fea0003800000 */
.L_x_14354:
        /* <DEDUP_REMOVED lines=34> */
.L_x_14494:
        /* <DEDUP_REMOVED lines=70> */
.L_x_14495:
        /* <DEDUP_REMOVED lines=52> */
[----:B------:R-:W-:Y:S01]  /*12ae0*/  FFMA.FTZ R132, R135, R139, R132 ;  /* 0x0000008b87847223 */ /* 0x000fe20000010084 */
[----:B------:R-:W-:-:S05]  /*12af0*/  MOV R135, c[0x0][0x1e0] ;  /* 0x0000780000877a02 */ /* 0x000fca0000000f00 */
        /* <DEDUP_REMOVED lines=46> */
[----:B------:R-:W-:-:S02]  /*12de0*/  FFMA.FTZ R189, R73, R138, R89 ;  /* 0x0000008a49bd7223 */ /* 0x000fc40000010059 */
[----:B------:R-:W-:Y:S01]  /*12df0*/  FFMA.FTZ R191, R69, R192, R85 ;  /* 0x000000c045bf7223 */ /* 0x000fe20000010055 */
[----:B------:R-:W-:Y:S01]  /*12e00*/  F2FP.PACK_AB R137, R188, R137 ;  /* 0x00000089bc89723e */ /* 0x000fe200000000ff */
[----:B------:R-:W-:Y:S01]  /*12e10*/  FFMA.FTZ R139, R70, R193, R86 ;  /* 0x000000c1468b7223 */ /* 0x000fe20000010056 */
[----:B------:R-:W-:Y:S01]  /*12e20*/  F2FP.PACK_AB R136, R189, R136 ;  /* 0x00000088bd88723e */ /* 0x000fe200000000ff */
        /* <DEDUP_REMOVED lines=9> */
.L_x_14487:
[----:B------:R-:W-:Y:S05]  /*12ec0*/  BSYNC B0 ;  /* 0x0000000000007941 */ /* 0x000fea0003800000 */
.L_x_14486:
        /* <DEDUP_REMOVED lines=49> */
.L_x_14489:
[----:B------:R-:W-:Y:S05]  /*131e0*/  BSYNC B0 ;  /* 0x0000000000007941 */ /* 0x000fea0003800000 */
.L_x_14488:
        /* <DEDUP_REMOVED lines=36> */
[----:B------:R-:W-:Y:S02]  /*13430*/  FFMA.FTZ R139, R6, R191, R22 ;  /* 0x000000bf068b7223 */ /* 0x000fe40000010016 */
[----:B------:R-:W-:Y:S01]  /*13440*/  FFMA.FTZ R190, R7, R190, R23 ;  /* 0x000000be07be7223 */ /* 0x000fe20000010017 */
[----:B------:R-:W-:Y:S01]  /*13450*/  F2FP.PACK_AB R137, R188, R137 ;  /* 0x00000089bc89723e */ /* 0x000fe200000000ff */
[----:B------:R-:W-:Y:S01]  /*13460*/  FFMA.FTZ R185, R9, R138, R25 ;  /* 0x0000008a09b97223 */ /* 0x000fe20000010019 */
[----:B------:R-:W-:Y:S01]  /*13470*/  F2FP.PACK_AB R138, R192, R189 ;  /* 0x000000bdc08a723e */ /* 0x000fe200000000ff */
[----:B------:R-:W-:Y:S01]  /*13480*/  IMAD.MOV.U32 R186, RZ, RZ, 0x10 ;  /* 0x00000010ffba7424 */ /* 0x000fe200078e00ff */
[----:B------:R-:W-:-:S02]  /*13490*/  F2FP.PACK_AB R139, R190, R139 ;  /* 0x0000008bbe8b723e */ /* 0x000fc400000000ff */
[----:B------:R-:W-:Y:S01]  /*134a0*/  F2FP.PACK_AB R136, R185, R136 ;  /* 0x00000088b988723e */ /* 0x000fe200000000ff */
[----:B------:R-:W-:-:S04]  /*134b0*/  IMAD.WIDE.U32 R188, R175, R186, c[0x0][0x208] ;  /* 0x00008200afbc7625 */ /* 0x000fc800078e00ba */
[----:B------:R-:W-:Y:S01]  /*134c0*/  IMAD.WIDE.U32 R190, R175, R186, c[0x0][0x210] ;  /* 0x00008400afbe7625 */ /* 0x000fe200078e00ba */
[----:B------:R1:W-:Y:S04]  /*134d0*/  STG.E.128 [R188.64], R132 ;  /* 0x00000084bc007986 */ /* 0x0003e8000c101d04 */
[----:B------:R1:W-:Y:S02]  /*134e0*/  STG.E.128 [R190.64], R136 ;  /* 0x00000088be007986 */ /* 0x0003e4000c101d04 */
.L_x_14491:
[----:B------:R-:W-:Y:S05]  /*134f0*/  BSYNC B0 ;  /* 0x0000000000007941 */ /* 0x000fea0003800000 */
.L_x_14490:
[----:B------:R-:W-:Y:S02]  /*13500*/  IADD3 R146, R146, c[0x0][0x160], RZ ;  /* 0x0000580092927a10 */ /* 0x000fe40007ffe0ff */
[----:B------:R-:W-:Y:S02]  /*13510*/  LOP3.LUT P1, RZ, R172, 0xff, RZ, 0xc0, !PT ;  /* 0x000000ffacff7812 */ /* 0x000fe4000782c0ff */
[----:B------:R-:W-:Y:S02]  /*13520*/  ISETP.GE.AND P0, PT, R146, c[0x0][0x164], PT ;  /* 0x0000590092007a0c */ /* 0x000fe40003f06270 */
[----:B------:R-:W-:-:S11]  /*13530*/  SEL R172, RZ, 0x1, P1 ;  /* 0x00000001ffac7807 */ /* 0x000fd60000800000 */
[----:B012--5:R-:W-:Y:S01]  /*13540*/  @P0 CALL.REL.NOINC `(.L_x_14492) ;  /* 0x0000001000000944 */ /* 0x027fe20003c00000 */
[----:B------:R-:W-:Y:S05]  /*13550*/  BRA `(.L_x_14493) ;  /* 0xfffed89000007947 */ /* 0x000fea000383ffff */
.L_x_14492:
[----:B------:R-:W-:Y:S05]  /*13560*/  EXIT ;  /* 0x000000000000794d */ /* 0x000fea0003800000 */
.L_x_14484:
[----:B------:R-:W-:Y:S01]  /*13570*/  IMAD.MOV.U32 R186, RZ, RZ, 0x1 ;  /* 0x00000001ffba7424 */ /* 0x000fe200078e00ff */
[----:B------:R-:W-:Y:S01]  /*13580*/  MOV R139, 0xffffffff ;  /* 0xffffffff008b7802 */ /* 0x000fe20000000f00 */
[----:B------:R-:W-:Y:S01]  /*13590*/  IMAD.MOV.U32 R138, RZ, RZ, 0x1f ;  /* 0x0000001fff8a7424 */ /* 0x000fe200078e00ff */
[----:B------:R-:W-:Y:S02]  /*135a0*/  MOV R136, 0x135c0 ;  /* 0x000135c000887802 */ /* 0x000fe40000000f00 */
[----:B0----5:R-:W-:Y:S05]  /*135b0*/  CALL.REL.NOINC `($__internal_60_$__cuda_sm70_shflsync_bfly_p) ;  /* 0x000006c000007944 */ /* 0x021fea0003c00000 */
[----:B-1----:R-:W-:Y:S01]  /*135c0*/  IMAD.MOV.U32 R132, RZ, RZ, R186 ;  /* 0x000000ffff847224 */ /* 0x002fe200078e00ba */
[----:B0-----:R-:W-:Y:S05]  /*135d0*/  BRA `(.L_x_14494) ;  /* 0xffffed6000007947 */ /* 0x001fea000383ffff */
.L_x_14485:
[----:B------:R-:W-:Y:S01]  /*135e0*/  IMAD.MOV.U32 R186, RZ, RZ, 0x2 ;  /* 0x00000002ffba7424 */ /* 0x000fe200078e00ff */
[----:B------:R-:W-:Y:S01]  /*135f0*/  MOV R136, 0x13630 ;  /* 0x0001363000887802 */ /* 0x000fe20000000f00 */
[----:B------:R-:W-:Y:S02]  /*13600*/  IMAD.MOV.U32 R138, RZ, RZ, 0x1f ;  /* 0x0000001fff8a7424 */ /* 0x000fe400078e00ff */
[----:B------:R-:W-:Y:S02]  /*13610*/  IMAD.MOV.U32 R139, RZ, RZ, -0x1 ;  /* 0xffffffffff8b7424 */ /* 0x000fe400078e00ff */
[----:B0----5:R-:W-:Y:S05]  /*13620*/  CALL.REL.NOINC `($__internal_60_$__cuda_sm70_shflsync_bfly_p) ;  /* 0x0000065000007944 */ /* 0x021fea0003c00000 */
[----:B01----:R-:W-:Y:S01]  /*13630*/  FADD.FTZ R133, R133, R186 ;  /* 0x000000ba85857221 */ /* 0x003fe20000010000 */
[----:B------:R-:W-:Y:S01]  /*13640*/  MOV R136, 0x13690 ;  /* 0x0001369000887802 */ /* 0x000fe20000000f00 */
[----:B------:R-:W-:-:S02]  /*13650*/  IMAD.MOV.U32 R186, RZ, RZ, 0x4 ;  /* 0x00000004ffba7424 */ /* 0x000fc400078e00ff */
[----:B------:R-:W-:Y:S02]  /*13660*/  IMAD.MOV.U32 R138, RZ, RZ, 0x1f ;  /* 0x0000001fff8a7424 */ /* 0x000fe400078e00ff */
[----:B------:R-:W-:Y:S02]  /*13670*/  IMAD.MOV.U32 R139, RZ, RZ, -0x1 ;  /* 0xffffffffff8b7424 */ /* 0x000fe400078e00ff */
[----:B------:R-:W-:Y:S05]  /*13680*/  CALL.REL.NOINC `($__internal_60_$__cuda_sm70_shflsync_bfly_p) ;  /* 0x000005f000007944 */ /* 0x000fea0003c00000 */
[----:B01----:R-:W-:Y:S01]  /*13690*/  FADD.FTZ R133, R133, R186 ;  /* 0x000000ba85857221 */ /* 0x003fe20000010000 */
[----:B------:R-:W-:Y:S01]  /*136a0*/  HFMA2.MMA R186, -RZ, RZ, 0, 4.76837158203125e-07 ;  /* 0x00000008ffba7435 */ /* 0x000fe200000001ff */
[----:B------:R-:W-:Y:S01]  /*136b0*/  IMAD.MOV.U32 R138, RZ, RZ, 0x1f ;  /* 0x0000001fff8a7424 */ /* 0x000fe200078e00ff */
[----:B------:R-:W-:Y:S01]  /*136c0*/  MOV R136, 0x136f0 ;  /* 0x000136f000887802 */ /* 0x000fe20000000f00 */
[----:B------:R-:W-:-:S03]  /*136d0*/  IMAD.MOV.U32 R139, RZ, RZ, -0x1 ;  /* 0xffffffffff8b7424 */ /* 0x000fc600078e00ff */
[----:B------:R-:W-:Y:S05]  /*136e0*/  CALL.REL.NOINC `($__internal_60_$__cuda_sm70_shflsync_bfly_p) ;  /* 0x0000059000007944 */ /* 0x000fea0003c00000 */
[----:B01----:R-:W-:Y:S01]  /*136f0*/  FADD.FTZ R133, R133, R186 ;  /* 0x000000ba85857221 */ /* 0x003fe20000010000 */
[----:B------:R-:W-:Y:S01]  /*13700*/  MOV R136, 0x13750 ;  /* 0x0001375000887802 */ /* 0x000fe20000000f00 */
[----:B------:R-:W-:Y:S02]  /*13710*/  IMAD.MOV.U32 R186, RZ, RZ, 0x10 ;  /* 0x00000010ffba7424 */ /* 0x000fe400078e00ff */
[----:B------:R-:W-:-:S02]  /*13720*/  IMAD.MOV.U32 R138, RZ, RZ, 0x1f ;  /* 0x0000001fff8a7424 */ /* 0x000fc400078e00ff */
[----:B------:R-:W-:Y:S02]  /*13730*/  IMAD.MOV.U32 R139, RZ, RZ, -0x1 ;  /* 0xffffffffff8b7424 */ /* 0x000fe400078e00ff */
[----:B------:R-:W-:Y:S05]  /*13740*/  CALL.REL.NOINC `($__internal_60_$__cuda_sm70_shflsync_bfly_p) ;  /* 0x0000053000007944 */ /* 0x000fea0003c00000 */
[----:B-1----:R-:W-:Y:S01]  /*13750*/  FADD.FTZ R132, R133, R186 ;  /* 0x000000ba85847221 */ /* 0x002fe20000010000 */
[----:B------:R-:W-:Y:S01]  /*13760*/  LOP3.LUT P0, RZ, R187, 0x20, RZ, 0xc0, !PT ;  /* 0x00000020bbff7812 */ /* 0x000fe2000780c0ff */
[----:B------:R-:W-:Y:S01]  /*13770*/  IMAD.MOV.U32 R186, RZ, RZ, 0x1 ;  /* 0x00000001ffba7424 */ /* 0x000fe200078e00ff */
        /* <DEDUP_REMOVED lines=53> */
[----:B------:R-:W-:Y:S05]  /*13ad0*/  CALL.REL.NOINC `($__internal_60_$__cuda_sm70_shflsync_bfly_p) ;  /* 0x000001a000007944 */ /* 0x000fea0003c00000 */
[----:B01----:R-:W-:Y:S01]  /*13ae0*/  FADD.FTZ R133, R133, R186 ;  /* 0x000000ba85857221 */ /* 0x003fe20000010000 */
[----:B------:R-:W-:Y:S01]  /*13af0*/  MOV R136, 0x13b40 ;  /* 0x00013b4000887802 */ /* 0x000fe20000000f00 */
[----:B------:R-:W-:Y:S02]  /*13b00*/  IMAD.MOV.U32 R186, RZ, RZ, 0x2 ;  /* 0x00000002ffba7424 */ /* 0x000fe400078e00ff */
[----:B------:R-:W-:Y:S02]  /*13b10*/  IMAD.MOV.U32 R138, RZ, RZ, 0x1f ;  /* 0x0000001fff8a7424 */ /* 0x000fe400078e00ff */
[----:B------:R-:W-:Y:S02]  /*13b20*/  IMAD.MOV.U32 R139, RZ, RZ, -0x1 ;  /* 0xffffffffff8b7424 */ /* 0x000fe400078e00ff */
[----:B------:R-:W-:Y:S05]  /*13b30*/  CALL.REL.NOINC `($__internal_60_$__cuda_sm70_shflsync_bfly_p) ;  /* 0x0000014000007944 */ /* 0x000fea0003c00000 */
[----:B01----:R-:W-:Y:S01]  /*13b40*/  FADD.FTZ R133, R133, R186 ;  /* 0x000000ba85857221 */ /* 0x003fe20000010000 */
[----:B------:R-:W-:Y:S01]  /*13b50*/  MOV R136, 0x13ba0 ;  /* 0x00013ba000887802 */ /* 0x000fe20000000f00 */
[----:B------:R-:W-:-:S02]  /*13b60*/  IMAD.MOV.U32 R186, RZ, RZ, 0x4 ;  /* 0x00000004ffba7424 */ /* 0x000fc400078e00ff */
[----:B------:R-:W-:Y:S02]  /*13b70*/  IMAD.MOV.U32 R138, RZ, RZ, 0x1f ;  /* 0x0000001fff8a7424 */ /* 0x000fe400078e00ff */
[----:B------:R-:W-:Y:S02]  /*13b80*/  IMAD.MOV.U32 R139, RZ, RZ, -0x1 ;  /* 0xffffffffff8b7424 */ /* 0x000fe400078e00ff */
[----:B------:R-:W-:Y:S05]  /*13b90*/  CALL.REL.NOINC `($__internal_60_$__cuda_sm70_shflsync_bfly_p) ;  /* 0x000000e000007944 */ /* 0x000fea0003c00000 */
[----:B0-----:R-:W-:Y:S01]  /*13ba0*/  HFMA2.MMA R138, -RZ, RZ, 0, 1.847743988037109375e-06 ;  /* 0x0000001fff8a7435 */ /* 0x001fe200000001ff */
[----:B-1----:R-:W-:Y:S01]  /*13bb0*/  FADD.FTZ R133, R133, R186 ;  /* 0x000000ba85857221 */ /* 0x002fe20000010000 */
[----:B------:R-:W-:Y:S01]  /*13bc0*/  MOV R136, 0x13c00 ;  /* 0x00013c0000887802 */ /* 0x000fe20000000f00 */
[----:B------:R-:W-:Y:S02]  /*13bd0*/  IMAD.MOV.U32 R186, RZ, RZ, 0x8 ;  /* 0x00000008ffba7424 */ /* 0x000fe400078e00ff */
[----:B------:R-:W-:Y:S02]  /*13be0*/  IMAD.MOV.U32 R139, RZ, RZ, -0x1 ;  /* 0xffffffffff8b7424 */ /* 0x000fe400078e00ff */
[----:B------:R-:W-:Y:S05]  /*13bf0*/  CALL.REL.NOINC `($__internal_60_$__cuda_sm70_shflsync_bfly_p) ;  /* 0x0000008000007944 */ /* 0x000fea0003c00000 */
[----:B-1----:R-:W-:Y:S01]  /*13c00*/  FADD.FTZ R135, R133, R186 ;  /* 0x000000ba85877221 */ /* 0x002fe20000010000 */
[----:B------:R-:W-:Y:S01]  /*13c10*/  MOV R136, 0x13c70 ;  /* 0x00013c7000887802 */ /* 0x000fe20000000f00 */
[----:B------:R-:W-:Y:S02]  /*13c20*/  IMAD.MOV.U32 R186, RZ, RZ, 0x10 ;  /* 0x00000010ffba7424 */ /* 0x000fe400078e00ff */
[----:B0-----:R-:W-:-:S02]  /*13c30*/  IMAD.MOV.U32 R138, RZ, RZ, 0x1f ;  /* 0x0000001fff8a7424 */ /* 0x001fc400078e00ff */
[----:B------:R-:W-:Y:S02]  /*13c40*/  IMAD.MOV.U32 R139, RZ, RZ, -0x1 ;  /* 0xffffffffff8b7424 */ /* 0x000fe400078e00ff */
[----:B------:R-:W-:Y:S02]  /*13c50*/  IMAD.MOV.U32 R133, RZ, RZ, R135 ;  /* 0x000000ffff857224 */ /* 0x000fe400078e0087 */
[----:B------:R-:W-:Y:S05]  /*13c60*/  CALL.REL.NOINC `($__internal_60_$__cuda_sm70_shflsync_bfly_p) ;  /* 0x0000001000007944 */ /* 0x000fea0003c00000 */
[----:B01----:R-:W-:Y:S05]  /*13c70*/  BRA `(.L_x_14495) ;  /* 0xffffeb2000007947 */ /* 0x003fea000383ffff */
        .weak           $__internal_60_$__cuda_sm70_shflsync_bfly_p
        .type           $__internal_60_$__cuda_sm70_shflsync_bfly_p,@function
        .size           $__internal_60_$__cuda_sm70_shflsync_bfly_p,(.L_x_20040 - $__internal_60_$__cuda_sm70_shflsync_bfly_p)
$__internal_60_$__cuda_sm70_shflsync_bfly_p:
[----:B------:R-:W-:Y:S01]  /*13c80*/  IMAD.MOV.U32 R137, RZ, RZ, 0x0 ;  /* 0x00000000ff897424 */ /* 0x000fe200078e00ff */
[----:B------:R-:W-:Y:S04]  /*13c90*/  WARPSYNC R139 ;  /* 0x0000008b00007348 */ /* 0x000fe80003800000 */
[----:B------:R0:W1:Y:S01]  /*13ca0*/  SHFL.BFLY PT, R186, R133, R186, R138 ;  /* 0x0c0000ba85ba7389 */ /* 0x00006200000e008a */
[----:B------:R-:W-:Y:S05]  /*13cb0*/  RET.REL.NODEC R136 `(_ZN10layer_norm31ln_parallel_residual_fwd_kernelINS_13Kernel_traitsIf6__halffS2_fjLj3072ELj1ELj1ELj4ELj16ENS_18Kernel_traits_baseILj3072EfS2_fS2_fjLj128EEEEELb1ELb0ELb0EEEvNS_9FwdParamsE) ;  /* 0xfffec34088007950 */ /* 0x000fea0003c3ffff */
.L_x_14496:
        /* <DEDUP_REMOVED lines=12> */
.L_x_20040:


//--------------------- .text._ZN10layer_norm31ln_parallel_residual_fwd_kernelINS_13Kernel_traitsIf6__halffS2_fjLj3072ELj1ELj1ELj4ELj16ENS_18Kernel_traits_baseILj3072EfS2_fS2_fjLj128EEEEELb1ELb0ELb1EEEvNS_9FwdParamsE --------------------------
	.section	.text._ZN10layer_norm31ln_parallel_residual_fwd_kernelINS_13Kernel_traitsIf6__halffS2_fjLj3072ELj1ELj1ELj4ELj16ENS_18Kernel_traits_baseILj3072EfS2_fS2_fjLj128EEEEELb1ELb0ELb1EEEvNS_9FwdParamsE,"ax",@progbits
	.sectioninfo	@"SHI_REGISTERS=168"
	.align	128
        .global         _ZN10layer_norm31ln_parallel_residual_fwd_kernelINS_13Kernel_traitsIf6__halffS2_fjLj3072ELj1ELj1ELj4ELj16ENS_18Kernel_traits_baseILj3072EfS2_fS2_fjLj128EEEEELb1ELb0ELb1EEEvNS_9FwdParamsE
        .type           _ZN10layer_norm31ln_parallel_residual_fwd_kernelINS_13Kernel_traitsIf6__halffS2_fjLj3072ELj1ELj1ELj4ELj16ENS_18Kernel_traits_baseILj3072EfS2_fS2_fjLj128EEEEELb1ELb0ELb1EEEvNS_9FwdParamsE,@function
        .size           _ZN10layer_norm31ln_parallel_residual_fwd_kernelINS_13Kernel_traitsIf6__halffS2_fjLj3072ELj1ELj1ELj4ELj16ENS_18Kernel_traits_baseILj3072EfS2_fS2_fjLj128EEEEELb1ELb0ELb1EEEvNS_9FwdParamsE,(.L_x_20041 - _ZN10layer_norm31ln_parallel_residual_fwd_kernelINS_13Kernel_traitsIf6__halffS2_fjLj3072ELj1ELj1ELj4ELj16ENS_18Kernel_traits_baseILj3072EfS2_fS2_fjLj128EEEEELb1ELb0ELb1EEEvNS_9FwdParamsE)
        .other          _ZN10layer_norm31ln_parallel_residual_fwd_kernelINS_13Kernel_traitsIf6__halffS2_fjLj3072ELj1ELj1ELj4ELj16ENS_18Kernel_traits_baseILj3072EfS2_fS2_fjLj128EEEEELb1ELb0ELb1EEEvNS_9FwdParamsE,@"STO_CUDA_ENTRY STV_DEFAULT"
_ZN10layer_norm31ln_parallel_residual_fwd_kernelINS_13Kernel_traitsIf6__halffS2_fjLj3072ELj1ELj1ELj4ELj16ENS_18Kernel_traits_baseILj3072EfS2_fS2_fjLj128EEEEELb1ELb0ELb1EEEvNS_9FwdParamsE:
.text._ZN10layer_norm31ln_parallel_residual_fwd_kernelINS_13Kernel_traitsIf6__halffS2_fjLj3072ELj1ELj1ELj4ELj16ENS_18Kernel_traits_baseILj3072EfS2_fS2_fjLj128EEEEELb1ELb0ELb1EEEvNS_9FwdParamsE:
[----:B------:R-:W-:Y:S02]  /*0000*/  IMAD.MOV.U32 R1, RZ, RZ, c[0x0][0x28] ;  /* 0x00000a00ff017624 */ /* 0x000fe400078e00ff */
[----:B------:R-:W-:Y:S02]  /*0010*/  ULDC.U8 UR4, c[0x0][0x244] ;  /* 0x0000910000047ab9 */ /* 0x000fe40000000000 */
[----:B------:R-:W-:Y:S01]  /*0020*/  ISETP.NE.AND P0, PT, RZ, UR4, PT ;  /* 0x00000004ff007c0c */ /* 0x000fe2000bf05270 */
[----:B------:R-:W-:Y:S01]  /*0030*/  ULDC.64 UR4, c[0x0][0x230] ;  /* 0x00008c0000047ab9 */ /* 0x000fe20000000a00 */
[----:B------:R-:W-:Y:S01]  /*0040*/  MOV R7, c[0x0][0x23c] ;  /* 0x00008f0000077a02 */ /* 0x000fe20000000f00 */
[----:B------:R-:W-:Y:S01]  /*0050*/  IMAD.U32 R2, RZ, RZ, UR4 ;  /* 0x00000004ff027e24 */ /* 0x000fe2000f8e00ff */
[----:B------:R-:W-:Y:S01]  /*0060*/  ULDC.64 UR6, c[0x0][0x118] ;  /* 0x0000460000067ab9 */ /* 0x000fe20000000a00 */
[----:B------:R-:W-:Y:S02]  /*0070*/  IMAD.U32 R3, RZ, RZ, UR5 ;  /* 0x00000005ff037e24 */ /* 0x000fe4000f8e00ff */
[----:B------:R-:W-:-:S06]  /*0080*/  IMAD.MOV.U32 R0, RZ, RZ, c[0x0][0x238] ;  /* 0x00008e00ff007624 */ /* 0x000fcc00078e00ff */
        /* <DEDUP_REMOVED lines=32> */
[----:B------:R2:W4:Y:S01]  /*0290*/  @P0 R2UR UR5, R3 ;  /* 0x00000000030503c2 */ /* 0x00052200000e0000 */
[----:B---3--:R-:W-:Y:S01]  /*02a0*/  @P0 IADD3 R0, P1, R4, c[0x0][0x240], RZ ;  /* 0x0000900004000a10 */ /* 0x008fe20007f3e0ff */
[----:B-1----:R-:W-:-:S04]  /*02b0*/  IMAD R4, R15, c[0x0][0x0], R14 ;  /* 0x000000000f047a24 */ /* 0x002fc800078e020e */
        /* <DEDUP_REMOVED lines=12> */
[----:B----4-:R-:W-:Y:S01]  /*0380*/  LOP3.LUT R12, R9, UR5, RZ, 0x3c, !PT ;  /* 0x00000005090c7c12 */ /* 0x010fe2000f8e3cff */
        /* <DEDUP_REMOVED lines=46> */
[----:B------:R-:W-:-:S04]  /*0670*/  IADD3 R2, P1, R7, c[0x0][0x218], RZ ;  /* 0x0000860007027a10 */ /* 0x000fc80007f3e0ff */
[----:B------:R-:W-:Y:S01]  /*0680*/  IADD3.X R3, RZ, c[0x0][0x21c], RZ, P1, !PT ;  /* 0x00008700ff037a10 */ /* 0x000fe20000ffe4ff */
[----:B------:R-:W-:-:S04]  /*0690*/  IMAD.SHL.U32 R8, R18, 0x20, RZ ;  /* 0x0000002012087824 */ /* 0x000fc800078e00ff */
[----:B------:R0:W5:Y:S04]  /*06a0*/  @P0 LDG.E.128 R124, [R2.64] ;  /* 0x00000006027c0981 */ /* 0x000168000c1e1d00 */
[----:B------:R0:W5:Y:S04]  /*06b0*/  @P0 LDG.E.128 R120, [R2.64+0x10] ;  /* 0x0000100602780981 */ /* 0x000168000c1e1d00 */
[----:B------:R0:W5:Y:S04]  /*06c0*/  @P0 LDG.E.128 R116, [R2.64+0x1000] ;  /* 0x0010000602740981 */ /* 0x000168000c1e1d00 */
[----:B------:R0:W5:Y:S04]  /*06d0*/  @P0 LDG.E.128 R112, [R2.64+0x1010] ;  /* 0x0010100602700981 */ /* 0x000168000c1e1d00 */
[----:B------:R0:W5:Y:S04]  /*06e0*/  @P0 LDG.E.128 R108, [R2.64+0x2000] ;  /* 0x00200006026c0981 */ /* 0x000168000c1e1d00 */
[----:B------:R0:W5:Y:S01]  /*06f0*/  @P0 LDG.E.128 R104, [R2.64+0x2010] ;  /* 0x0020100602680981 */ /* 0x000162000c1e1d00 */
[----:B------:R-:W-:-:S02]  /*0700*/  ISETP.NE.U32.AND P0, PT, RZ, c[0x0][0x220], PT ;  /* 0x00008800ff007a0c */ /* 0x000fc40003f05070 */
[----:B------:R-:W-:Y:S02]  /*0710*/  IADD3 R10, P1, R8, c[0x0][0x220], RZ ;  /* 0x00008800080a7a10 */ /* 0x000fe40007f3e0ff */
[----:B------:R-:W-:Y:S02]  /*0720*/  ISETP.NE.AND.EX P0, PT, RZ, c[0x0][0x224], PT, P0 ;  /* 0x00008900ff007a0c */ /* 0x000fe40003f05300 */
[----:B------:R-:W-:Y:S01]  /*0730*/  LEA.HI R136, R14, R15, RZ, 0x19 ;  /* 0x0000000f0e887211 */ /* 0x000fe200078fc8ff */
[----:B------:R-:W-:Y:S01]  /*0740*/  IMAD.X R11, RZ, RZ, c[0x0][0x224], P1 ;  /* 0x00008900ff0b7624 */ /* 0x000fe200008e06ff */
[----:B------:R-:W-:Y:S02]  /*0750*/  IADD3 R8, P3, R8, c[0x0][0x1b8], RZ ;  /* 0x00006e0008087a10 */ /* 0x000fe40007f7e0ff */
[----:B------:R-:W-:Y:S02]  /*0760*/  ISETP.GE.AND P1, PT, R136, c[0x0][0x164], PT ;  /* 0x0000590088007a0c */ /* 0x000fe40003f26270 */
[----:B0-----:R-:W-:Y:S01]  /*0770*/  IADD3 R2, P2, R7, c[0x0][0x1b0], RZ ;  /* 0x00006c0007027a10 */ /* 0x001fe20007f5e0ff */
[----:B------:R-:W-:-:S04]  /*0780*/  IMAD.X R9, RZ, RZ, c[0x0][0x1bc], P3 ;  /* 0x00006f00ff097624 */ /* 0x000fc800018e06ff */
[----:B------:R0:W5:Y:S01]  /*0790*/  @P0 LDG.E.128 R100, [R10.64] ;  /* 0x000000060a640981 */ /* 0x000162000c1e1d00 */
[----:B------:R-:W-:-:S03]  /*07a0*/  IMAD.X R3, RZ, RZ, c[0x0][0x1b4], P2 ;  /* 0x00006d00ff037624 */ /* 0x000fc600010e06ff */
        /* <DEDUP_REMOVED lines=17> */
[----:B------:R-:W-:Y:S01]  /*08c0*/  HFMA2.MMA R162, -RZ, RZ, 0, 5.9604644775390625e-08 ;  /* 0x00000001ffa27435 */ /* 0x000fe200000001ff */
[----:B------:R-:W-:-:S02]  /*08d0*/  LOP3.LUT R137, R0, 0x3, RZ, 0xc0, !PT ;  /* 0x0000000300897812 */ /* 0x000fc400078ec0ff */
        /* <DEDUP_REMOVED lines=13> */
.L_x_14887:
        /* <DEDUP_REMOVED lines=32> */
.L_x_14498:
[----:B0-----:R-:W-:Y:S02]  /*0bb0*/  IMAD.MOV.U32 R16, RZ, RZ, R7 ;  /* 0x000000ffff107224 */ /* 0x001fe400078e0007 */
.L_x_14499:
[----:B------:R-:W-:Y:S05]  /*0bc0*/  BSYNC B0 ;  /* 0x0000000000007941 */ /* 0x000fea0003800000 */
.L_x_14497:
        /* <DEDUP_REMOVED lines=16> */
.L_x_14503:
[----:B------:R-:W-:Y:S05]  /*0cd0*/  BSYNC B1 ;  /* 0x0000000000017941 */ /* 0x000fea0003800000 */
.L_x_14502:
        /* <DEDUP_REMOVED lines=44> */
.L_x_14501:
[----:B------:R-:W-:Y:S05]  /*0fa0*/  BSYNC B0 ;  /* 0x0000000000007941 */ /* 0x000fea0003800000 */
.L_x_14500:
        /* <DEDUP_REMOVED lines=16> */
.L_x_14504:
        /* <DEDUP_REMOVED lines=12> */
.L_x_14507:
[----:B------:R-:W-:Y:S02]  /*1170*/  MOV R17, R7 ;  /* 0x0000000700117202 */ /* 0x000fe40000000f00 */
.L_x_14508:
[----:B------:R-:W-:Y:S05]  /*1180*/  BSYNC B0 ;  /* 0x0000000000007941 */ /* 0x000fea0003800000 */
.L_x_14506:
        /* <DEDUP_REMOVED lines=16> */
.L_x_14512:
[----:B------:R-:W-:Y:S05]  /*1290*/  BSYNC B1 ;  /* 0x0000000000017941 */ /* 0x000fea0003800000 */
.L_x_14511:
        /* <DEDUP_REMOVED lines=44> */
.L_x_14510:
[----:B------:R-:W-:Y:S05]  /*1560*/  BSYNC B0 ;  /* 0x0000000000007941 */ /* 0x000fea0003800000 */
.L_x_14509:
        /* <DEDUP_REMOVED lines=9> */
.L_x_14505:
        /* <DEDUP_REMOVED lines=12> */
.L_x_14514:
[----:B------:R-:W-:Y:S02]  /*16c0*/  MOV R17, R7 ;  /* 0x0000000700117202 */ /* 0x000fe40000000f00 */
.L_x_14515:
[----:B------:R-:W-:Y:S05]  /*16d0*/  BSYNC B0 ;  /* 0x0000000000007941 */ /* 0x000fea0003800000 */
.L_x_14513:
        /* <DEDUP_REMOVED lines=16> */
.L_x_14519:
[----:B------:R-:W-:Y:S05]  /*17e0*/  BSYNC B1 ;  /* 0x0000000000017941 */ /* 0x000fea0003800000 */
.L_x_14518:
        /* <DEDUP_REMOVED lines=44> */
.L_x_14517:
[----:B------:R-:W-:Y:S05]  /*1ab0*/  BSYNC B0 ;  /* 0x0000000000007941 */ /* 0x000fea0003800000 */
.L_x_14516:
        /* <DEDUP_REMOVED lines=13> */
.L_x_14520:
        /* <DEDUP_REMOVED lines=12> */
.L_x_14523:
[----:B------:R-:W-:Y:S02]  /*1c50*/  IMAD.MOV.U32 R17, RZ, RZ, R7 ;  /* 0x000000ffff117224 */ /* 0x000fe400078e0007 */
.L_x_14524:
[----:B------:R-:W-:Y:S05]  /*1c60*/  BSYNC B0 ;  /* 0x0000000000007941 */ /* 0x000fea0003800000 */
.L_x_14522:
        /* <DEDUP_REMOVED lines=16> */
.L_x_14528:
[----:B------:R-:W-:Y:S05]  /*1d70*/  BSYNC B1 ;  /* 0x0000000000017941 */ /* 0x000fea0003800000 */
.L_x_14527:
        /* <DEDUP_REMOVED lines=44> */
.L_x_14526:
[----:B------:R-:W-:Y:S05]  /*2040*/  BSYNC B0 ;  /* 0x0000000000007941 */ /* 0x000fea0003800000 */
.L_x_14525:
        /* <DEDUP_REMOVED lines=9> */
.L_x_14521:
        /* <DEDUP_REMOVED lines=12> */
.L_x_14530:
[----:B------:R-:W-:Y:S02]  /*21a0*/  IMAD.MOV.U32 R17, RZ, RZ, R7 ;  /* 0x000000ffff117224 */ /* 0x000fe400078e0007 */
.L_x_14531:
[----:B------:R-:W-:Y:S05]  /*21b0*/  BSYNC B0 ;  /* 0x0000000000007941 */ /* 0x000fea0003800000 */
.L_x_14529:
        /* <DEDUP_REMOVED lines=16> */
.L_x_14535:
[----:B------:R-:W-:Y:S05]  /*22c0*/  BSYNC B1 ;  /* 0x0000000000017941 */ /* 0x000fea0003800000 */
.L_x_14534:
        /* <DEDUP_REMOVED lines=44> */
.L_x_14533:
[----:B------:R-:W-:Y:S05]  /*2590*/  BSYNC B0 ;  /* 0x0000000000007941 */ /* 0x000fea0003800000 */
.L_x_14532:
        /* <DEDUP_REMOVED lines=13> */
.L_x_14536:
        /* <DEDUP_REMOVED lines=12> */
.L_x_14539:
[----:B------:R-:W-:Y:S02]  /*2730*/  IMAD.MOV.U32 R18, RZ, RZ, R7 ;  /* 0x000000ffff127224 */ /* 0x000fe400078e0007 */
.L_x_14540:
[----:B------:R-:W-:Y:S05]  /*2740*/  BSYNC B0 ;  /* 0x0000000000007941 */ /* 0x000fea0003800000 */
.L_x_14538:
        /* <DEDUP_REMOVED lines=16> */
.L_x_14544:
[----:B------:R-:W-:Y:S05]  /*2850*/  BSYNC B1 ;  /* 0x0000000000017941 */ /* 0x000fea0003800000 */
.L_x_14543:
        /* <DEDUP_REMOVED lines=44> */
.L_x_14542:
[----:B------:R-:W-:Y:S05]  /*2b20*/  BSYNC B0 ;  /* 0x0000000000007941 */ /* 0x000fea0003800000 */
.L_x_14541:
        /* <DEDUP_REMOVED lines=9> */
.L_x_14537:
        /* <DEDUP_REMOVED lines=12> */
.L_x_14546:
[----:B------:R-:W-:Y:S02]  /*2c80*/  IMAD.MOV.U32 R18, RZ, RZ, R7 ;  /* 0x000000ffff127224 */ /* 0x000fe400078e0007 */
.L_x_14547:
[----:B------:R-:W-:Y:S05]  /*2c90*/  BSYNC B0 ;  /* 0x0000000000007941 */ /* 0x000fea0003800000 */
.L_x_14545:
        /* <DEDUP_REMOVED lines=16> */
.L_x_14551:
[----:B------:R-:W-:Y:S05]  /*2da0*/  BSYNC B1 ;  /* 0x0000000000017941 */ /* 0x000fea0003800000 */
.L_x_14550:
        /* <DEDUP_REMOVED lines=44> */
.L_x_14549:
[----:B------:R-:W-:Y:S05]  /*3070*/  BSYNC B0 ;  /* 0x0000000000007941 */ /* 0x000fea0003800000 */
.L_x_14548:
        /* <DEDUP_REMOVED lines=13> */
.L_x_14552:
        /* <DEDUP_REMOVED lines=12> */
.L_x_14555:
[----:B------:R-:W-:Y:S02]  /*3210*/  IMAD.MOV.U32 R18, RZ, RZ, R7 ;  /* 0x000000ffff127224 */ /* 0x000fe400078e0007 */
.L_x_14556:
[----:B------:R-:W-:Y:S05]  /*3220*/  BSYNC B0 ;  /* 0x0000000000007941 */ /* 0x000fea0003800000 */
.L_x_14554:
        /* <DEDUP_REMOVED lines=16> */
.L_x_14560:
[----:B------:R-:W-:Y:S05]  /*3330*/  BSYNC B1 ;  /* 0x0000000000017941 */ /* 0x000fea0003800000 */
.L_x_14559:
        /* <DEDUP_REMOVED lines=44> */
.L_x_14558:
[----:B------:R-:W-:Y:S05]  /*3600*/  BSYNC B0 ;  /* 0x0000000000007941 */ /* 0x000fea0003800000 */
.L_x_14557:
        /* <DEDUP_REMOVED lines=9> */
.L_x_14553:
        /* <DEDUP_REMOVED lines=12> */
.L_x_14562:
[----:B------:R-:W-:Y:S02]  /*3760*/  IMAD.MOV.U32 R18, RZ, RZ, R7 ;  /* 0x000000ffff127224 */ /* 0x000fe400078e0007 */
.L_x_14563:
[----:B------:R-:W-:Y:S05]  /*3770*/  BSYNC B0 ;  /* 0x0000000000007941 */ /* 0x000fea0003800000 */
.L_x_14561:
        /* <DEDUP_REMOVED lines=16> */
.L_x_14567:
[----:B------:R-:W-:Y:S05]  /*3880*/  BSYNC B1 ;  /* 0x0000000000017941 */ /* 0x000fea0003800000 */
.L_x_14566:
        /* <DEDUP_REMOVED lines=44> */
.L_x_14565:
[----:B------:R-:W-:Y:S05]  /*3b50*/  BSYNC B0 ;  /* 0x0000000000007941 */ /* 0x000fea0003800000 */
.L_x_14564:
        /* <DEDUP_REMOVED lines=12> */
.L_x_14568:
        /* <DEDUP_REMOVED lines=12> */
.L_x_14571:
[----:B------:R-:W-:Y:S02]  /*3ce0*/  IMAD.MOV.U32 R18, RZ, RZ, R7 ;  /* 0x000000ffff127224 */ /* 0x000fe400078e0007 */
.L_x_14572:
[----:B------:R-:W-:Y:S05]  /*3cf0*/  BSYNC B0 ;  /* 0x0000000000007941 */ /* 0x000fea0003800000 */
.L_x_14570:
        /* <DEDUP_REMOVED lines=16> */
.L_x_14576:
[----:B------:R-:W-:Y:S05]  /*3e00*/  BSYNC B1 ;  /* 0x0000000000017941 */ /* 0x000fea0003800000 */
.L_x_14575:
        /* <DEDUP_REMOVED lines=44> */
.L_x_14574:
[----:B------:R-:W-:Y:S05]  /*40d0*/  BSYNC B0 ;  /* 0x0000000000007941 */ /* 0x000fea0003800000 */
.L_x_14573:
        /* <DEDUP_REMOVED lines=9> */
.L_x_14569:
        /* <DEDUP_REMOVED lines=12> */
.L_x_14578:
[----:B------:R-:W-:Y:S02]  /*4230*/  IMAD.MOV.U32 R18, RZ, RZ, R7 ;  /* 0x000000ffff127224 */ /* 0x000fe400078e0007 */
.L_x_14579:
[----:B------:R-:W-:Y:S05]  /*4240*/  BSYNC B0 ;  /* 0x0000000000007941 */ /* 0x000fea0003800000 */
.L_x_14577:
        /* <DEDUP_REMOVED lines=16> */
.L_x_14583:
[----:B------:R-:W-:Y:S05]  /*4350*/  BSYNC B1 ;  /* 0x0000000000017941 */ /* 0x000fea0003800000 */
.L_x_14582:
        /* <DEDUP_REMOVED lines=44> */
.L_x_14581:
[----:B------:R-:W-:Y:S05]  /*4620*/  BSYNC B0 ;  /* 0x0000000000007941 */ /* 0x000fea0003800000 */
.L_x_14580:
        /* <DEDUP_REMOVED lines=12> */
.L_x_14584:
        /* <DEDUP_REMOVED lines=12> */
.L_x_14587:
[----:B------:R-:W-:Y:S02]  /*47b0*/  MOV R11, R7 ;  /* 0x00000007000b7202 */ /* 0x000fe40000000f00 */
.L_x_14588:
[----:B------:R-:W-:Y:S05]  /*47c0*/  BSYNC B0 ;  /* 0x0000000000007941 */ /* 0x000fea0003800000 */
.L_x_14586:
        /* <DEDUP_REMOVED lines=16> */
.L_x_14592:
[----:B------:R-:W-:Y:S05]  /*48d0*/  BSYNC B1 ;  /* 0x0000000000017941 */ /* 0x000fea0003800000 */
.L_x_14591:
        /* <DEDUP_REMOVED lines=44> */
.L_x_14590:
[----:B------:R-:W-:Y:S05]  /*4ba0*/  BSYNC B0 ;  /* 0x0000000000007941 */ /* 0x000fea0003800000 */
.L_x_14589:
        /* <DEDUP_REMOVED lines=10> */
.L_x_14585:
        /* <DEDUP_REMOVED lines=12> */
.L_x_14594:
[----:B------:R-:W-:Y:S02]  /*4d10*/  MOV R14, R7 ;  /* 0x00000007000e7202 */ /* 0x000fe40000000f00 */
.L_x_14595:
[----:B------:R-:W-:Y:S05]  /*4d20*/  BSYNC B0 ;  /* 0x0000000000007941 */ /* 0x000fea0003800000 */
.L_x_14593:
        /* <DEDUP_REMOVED lines=16> */
.L_x_14599:
[----:B------:R-:W-:Y:S05]  /*4e30*/  BSYNC B1 ;  /* 0x0000000000017941 */ /* 0x000fea0003800000 */
.L_x_14598:
        /* <DEDUP_REMOVED lines=44> */
.L_x_14597:
[----:B------:R-:W-:Y:S05]  /*5100*/  BSYNC B0 ;  /* 0x0000000000007941 */ /* 0x000fea0003800000 */
.L_x_14596:
        /* <DEDUP_REMOVED lines=12> */
.L_x_14600:
        /* <DEDUP_REMOVED lines=12> */
.L_x_14603:
[----:B------:R-:W-:Y:S02]  /*5290*/  IMAD.MOV.U32 R0, RZ, RZ, R7 ;  /* 0x000000ffff007224 */ /* 0x000fe400078e0007 */
.L_x_14604:
[----:B------:R-:W-:Y:S05]  /*52a0*/  BSYNC B0 ;  /* 0x0000000000007941 */ /* 0x000fea0003800000 */
.L_x_14602:
        /* <DEDUP_REMOVED lines=16> */
.L_x_14608:
[----:B------:R-:W-:Y:S05]  /*53b0*/  BSYNC B1 ;  /* 0x0000000000017941 */ /* 0x000fea0003800000 */
.L_x_14607:
        /* <DEDUP_REMOVED lines=44> */
.L_x_14606:
[----:B------:R-:W-:Y:S05]  /*5680*/  BSYNC B0 ;  /* 0x0000000000007941 */ /* 0x000fea0003800000 */
.L_x_14605:
        /* <DEDUP_REMOVED lines=10> */
.L_x_14601:
        /* <DEDUP_REMOVED lines=12> */
.L_x_14610:
[----:B------:R-:W-:Y:S02]  /*57f0*/  IMAD.MOV.U32 R14, RZ, RZ, R7 ;  /* 0x000000ffff0e7224 */ /* 0x000fe400078e0007 */
.L_x_14611:
[----:B------:R-:W-:Y:S05]  /*5800*/  BSYNC B0 ;  /* 0x0000000000007941 */ /* 0x000fea0003800000 */
.L_x_14609:
        /* <DEDUP_REMOVED lines=16> */
.L_x_14615:
[----:B------:R-:W-:Y:S05]  /*5910*/  BSYNC B1 ;  /* 0x0000000000017941 */ /* 0x000fea0003800000 */
.L_x_14614:
        /* <DEDUP_REMOVED lines=44> */
.L_x_14613:
[----:B------:R-:W-:Y:S05]  /*5be0*/  BSYNC B0 ;  /* 0x0000000000007941 */ /* 0x000fea0003800000 */
.L_x_14612:
        /* <DEDUP_REMOVED lines=12> */
.L_x_14616:
        /* <DEDUP_REMOVED lines=12> */
.L_x_14619:
[----:B------:R-:W-:Y:S02]  /*5d70*/  IMAD.MOV.U32 R10, RZ, RZ, R7 ;  /* 0x000000ffff0a7224 */ /* 0x000fe400078e0007 */
.L_x_14620:
[----:B------:R-:W-:Y:S05]  /*5d80*/  BSYNC B0 ;  /* 0x0000000000007941 */ /* 0x000fea0003800000 */
.L_x_14618:
        /* <DEDUP_REMOVED lines=18> */
.L_x_14624:
[----:B------:R-:W-:Y:S05]  /*5eb0*/  BSYNC B1 ;  /* 0x0000000000017941 */ /* 0x000fea0003800000 */
.L_x_14623:
        /* <DEDUP_REMOVED lines=44> */
.L_x_14622:
[----:B------:R-:W-:Y:S05]  /*6180*/  BSYNC B0 ;  /* 0x0000000000007941 */ /* 0x000fea0003800000 */
.L_x_14621:
        /* <DEDUP_REMOVED lines=10> */
.L_x_14617:
        /* <DEDUP_REMOVED lines=35> */
[----:B------:R-:W-:Y:S01]  /*6460*/  IMAD.U32 R18, R0, 0x10000, RZ ;  /* 0x0001000000127824 */ /* 0x000fe200078e00ff */
        /* <DEDUP_REMOVED lines=18> */
.L_x_14625:
        /* <DEDUP_REMOVED lines=16> */
.L_x_14627:
[----:B-1----:R-:W-:Y:S02]  /*6690*/  IMAD.MOV.U32 R16, RZ, RZ, R7 ;  /* 0x000000ffff107224 */ /* 0x002fe400078e0007 */
.L_x_14628:
[----:B------:R-:W-:Y:S05]  /*66a0*/  BSYNC B0 ;  /* 0x0000000000007941 */ /* 0x000fea0003800000 */
.L_x_14626:
        /* <DEDUP_REMOVED lines=16> */
.L_x_14632:
[----:B------:R-:W-:Y:S05]  /*67b0*/  BSYNC B1 ;  /* 0x0000000000017941 */ /* 0x000fea0003800000 */
.L_x_14631:
        /* <DEDUP_REMOVED lines=44> */
.L_x_14630:
[----:B------:R-:W-:Y:S05]  /*6a80*/  BSYNC B0 ;  /* 0x0000000000007941 */ /* 0x000fea0003800000 */
.L_x_14629:
        /* <DEDUP_REMOVED lines=13> */
.L_x_14633:
        /* <DEDUP_REMOVED lines=12> */
.L_x_14636:
[----:B------:R-:W-:Y:S02]  /*6c20*/  IMAD.MOV.U32 R17, RZ, RZ, R7 ;  /* 0x000000ffff117224 */ /* 0x000fe400078e0007 */
.L_x_14637:
[----:B------:R-:W-:Y:S05]  /*6c30*/  BSYNC B0 ;  /* 0x0000000000007941 */ /* 0x000fea0003800000 */
.L_x_14635:
        /* <DEDUP_REMOVED lines=16> */
.L_x_14641:
[----:B------:R-:W-:Y:S05]  /*6d40*/  BSYNC B1 ;  /* 0x0000000000017941 */ /* 0x000fea0003800000 */
.L_x_14640:
        /* <DEDUP_REMOVED lines=44> */
.L_x_14639:
[----:B------:R-:W-:Y:S05]  /*7010*/  BSYNC B0 ;  /* 0x0000000000007941 */ /* 0x000fea0003800000 */
.L_x_14638:
        /* <DEDUP_REMOVED lines=9> */
.L_x_14634:
        /* <DEDUP_REMOVED lines=12> */
.L_x_14643:
[----:B------:R-:W-:Y:S02]  /*7170*/  IMAD.MOV.U32 R17, RZ, RZ, R7 ;  /* 0x000000ffff117224 */ /* 0x000fe400078e0007 */
.L_x_14644:
[----:B------:R-:W-:Y:S05]  /*7180*/  BSYNC B0 ;  /* 0x0000000000007941 */ /* 0x000fea0003800000 */
.L_x_14642:
        /* <DEDUP_REMOVED lines=16> */
.L_x_14648:
[----:B------:R-:W-:Y:S05]  /*7290*/  BSYNC B1 ;  /* 0x0000000000017941 */ /* 0x000fea0003800000 */
.L_x_14647:
        /* <DEDUP_REMOVED lines=44> */
.L_x_14646:
[----:B------:R-:W-:Y:S05]  /*7560*/  BSYNC B0 ;  /* 0x0000000000007941 */ /* 0x000fea0003800000 */
.L_x_14645:
        /* <DEDUP_REMOVED lines=13> */
.L_x_14649:
        /* <DEDUP_REMOVED lines=12> */
.L_x_14652:
[----:B------:R-:W-:Y:S02]  /*7700*/  IMAD.MOV.U32 R12, RZ, RZ, R7 ;  /* 0x000000ffff0c7224 */ /* 0x000fe400078e0007 */
.L_x_14653:
[----:B------:R-:W-:Y:S05]  /*7710*/  BSYNC B0 ;  /* 0x0000000000007941 */ /* 0x000fea0003800000 */
.L_x_14651:
        /* <DEDUP_REMOVED lines=16> */
.L_x_14657:
[----:B------:R-:W-:Y:S05]  /*7820*/  BSYNC B1 ;  /* 0x0000000000017941 */ /* 0x000fea0003800000 */
.L_x_14656:
        /* <DEDUP_REMOVED lines=44> */
.L_x_14655:
[----:B------:R-:W-:Y:S05]  /*7af0*/  BSYNC B0 ;  /* 0x0000000000007941 */ /* 0x000fea0003800000 */
.L_x_14654:
        /* <DEDUP_REMOVED lines=9> */
.L_x_14650:
        /* <DEDUP_REMOVED lines=12> */
.L_x_14659:
[----:B------:R-:W-:Y:S02]  /*7c50*/  IMAD.MOV.U32 R12, RZ, RZ, R7 ;  /* 0x000000ffff0c7224 */ /* 0x000fe400078e0007 */
.L_x_14660:
[----:B------:R-:W-:Y:S05]  /*7c60*/  BSYNC B0 ;  /* 0x0000000000007941 */ /* 0x000fea0003800000 */
.L_x_14658:
        /* <DEDUP_REMOVED lines=16> */
.L_x_14664:
[----:B------:R-:W-:Y:S05]  /*7d70*/  BSYNC B1 ;  /* 0x0000000000017941 */ /* 0x000fea0003800000 */
.L_x_14663:
        /* <DEDUP_REMOVED lines=40> */
[----:B------:R-:W-:Y:S02]  /*8000*/  LOP3.LUT R2, R131, UR25, R2, 0x96, !PT ;  /* 0x0000001983027c12 */ /* 0x000fe4000f8e9602 */
[----:B------:R-:W-:Y:S01]  /*8010*/  MOV R7, R130 ;  /* 0x0000008200077202 */ /* 0x000fe20000000f00 */
[----:B------:R-:W-:Y:S01]  /*8020*/  IMAD.MOV.U32 R8, RZ, RZ, R18 ;  /* 0x000000ffff087224 */ /* 0x000fe200078e0012 */
[----:B------:R-:W-:Y:S02]  /*8030*/  LOP3.LUT R3, R19, UR26, R128, 0x96, !PT ;  /* 0x0000001a13037c12 */ /* 0x000fe4000f8e9680 */
.L_x_14662:
[----:B------:R-:W-:Y:S05]  /*8040*/  BSYNC B0 ;  /* 0x0000000000007941 */ /* 0x000fea0003800000 */
.L_x_14661:
        /* <DEDUP_REMOVED lines=13> */
.L_x_14665:
        /* <DEDUP_REMOVED lines=12> */
.L_x_14668:
[----:B------:R-:W-:Y:S02]  /*81e0*/  IMAD.MOV.U32 R12, RZ, RZ, R7 ;  /* 0x000000ffff0c7224 */ /* 0x000fe400078e0007 */
.L_x_14669:
[----:B------:R-:W-:Y:S05]  /*81f0*/  BSYNC B0 ;  /* 0x0000000000007941 */ /* 0x000fea0003800000 */
.L_x_14667:
        /* <DEDUP_REMOVED lines=16> */
.L_x_14673:
[----:B------:R-:W-:Y:S05]  /*8300*/  BSYNC B1 ;  /* 0x0000000000017941 */ /* 0x000fea0003800000 */
.L_x_14672:
        /* <DEDUP_REMOVED lines=44> */
.L_x_14671:
[----:B------:R-:W-:Y:S05]  /*85d0*/  BSYNC B0 ;  /* 0x0000000000007941 */ /* 0x000fea0003800000 */
.L_x_14670:
        /* <DEDUP_REMOVED lines=9> */
.L_x_14666:
        /* <DEDUP_REMOVED lines=12> */
.L_x_14675:
[----:B------:R-:W-:Y:S02]  /*8730*/  IMAD.MOV.U32 R12, RZ, RZ, R7 ;  /* 0x000000ffff0c7224 */ /* 0x000fe400078e0007 */
.L_x_14676:
[----:B------:R-:W-:Y:S05]  /*8740*/  BSYNC B0 ;  /* 0x0000000000007941 */ /* 0x000fea0003800000 */
.L_x_14674:
        /* <DEDUP_REMOVED lines=16> */
.L_x_14680:
[----:B------:R-:W-:Y:S05]  /*8850*/  BSYNC B1 ;  /* 0x0000000000017941 */ /* 0x000fea0003800000 */
.L_x_14679:
        /* <DEDUP_REMOVED lines=44> */
.L_x_14678:
[----:B------:R-:W-:Y:S05]  /*8b20*/  BSYNC B0 ;  /* 0x0000000000007941 */ /* 0x000fea0003800000 */
.L_x_14677:
        /* <DEDUP_REMOVED lines=13> */
.L_x_14681:
        /* <DEDUP_REMOVED lines=12> */
.L_x_14684:
[----:B------:R-:W-:Y:S02]  /*8cc0*/  MOV R12, R7 ;  /* 0x00000007000c7202 */ /* 0x000fe40000000f00 */
.L_x_14685:
[----:B------:R-:W-:Y:S05]  /*8cd0*/  BSYNC B0 ;  /* 0x0000000000007941 */ /* 0x000fea0003800000 */
.L_x_14683:
        /* <DEDUP_REMOVED lines=16> */
.L_x_14689:
[----:B------:R-:W-:Y:S05]  /*8de0*/  BSYNC B1 ;  /* 0x0000000000017941 */ /* 0x000fea0003800000 */
.L_x_14688:
        /* <DEDUP_REMOVED lines=44> */
.L_x_14687:
[----:B------:R-:W-:Y:S05]  /*90b0*/  BSYNC B0 ;  /* 0x0000000000007941 */ /* 0x000fea0003800000 */
.L_x_14686:
        /* <DEDUP_REMOVED lines=9> */
.L_x_14682:
        /* <DEDUP_REMOVED lines=12> */
.L_x_14691:
[----:B------:R-:W-:Y:S02]  /*9210*/  MOV R135, R7 ;  /* 0x0000000700877202 */ /* 0x000fe40000000f00 */
.L_x_14692:
[----:B------:R-:W-:Y:S05]  /*9220*/  BSYNC B0 ;  /* 0x0000000000007941 */ /* 0x000fea0003800000 */
.L_x_14690:
        /* <DEDUP_REMOVED lines=16> */
.L_x_14696:
[----:B------:R-:W-:Y:S05]  /*9330*/  BSYNC B1 ;  /* 0x0000000000017941 */ /* 0x000fea0003800000 */
.L_x_14695:
        /* <DEDUP_REMOVED lines=40> */
[----:B------:R-:W-:-:S05]  /*95c0*/  IMAD.WIDE.U32 R12, R12, -0x2daee0ad, RZ ;  /* 0xd2511f530c0c7825 */ /* 0x000fca00078e00ff */
[----:B------:R-:W-:Y:S01]  /*95d0*/  LOP3.LUT R3, R13, UR26, R130, 0x96, !PT ;  /* 0x0000001a0d037c12 */ /* 0x000fe2000f8e9682 */
[----:B------:R-:W-:Y:S01]  /*95e0*/  IMAD.MOV.U32 R130, RZ, RZ, RZ ;  /* 0x000000ffff827224 */ /* 0x000fe200078e00ff */
[----:B------:R-:W-:Y:S02]  /*95f0*/  MOV R8, R12 ;  /* 0x0000000c00087202 */ /* 0x000fe40000000f00 */
.L_x_14694:
[----:B------:R-:W-:Y:S05]  /*9600*/  BSYNC B0 ;  /* 0x0000000000007941 */ /* 0x000fea0003800000 */
.L_x_14693:
        /* <DEDUP_REMOVED lines=12> */
.L_x_14697:
        /* <DEDUP_REMOVED lines=12> */
.L_x_14700:
[----:B------:R-:W-:Y:S02]  /*9790*/  IMAD.MOV.U32 R13, RZ, RZ, R7 ;  /* 0x000000ffff0d7224 */ /* 0x000fe400078e0007 */
.L_x_14701:
[----:B------:R-:W-:Y:S05]  /*97a0*/  BSYNC B0 ;  /* 0x0000000000007941 */ /* 0x000fea0003800000 */
.L_x_14699:
        /* <DEDUP_REMOVED lines=16> */
.L_x_14705:
[----:B------:R-:W-:Y:S05]  /*98b0*/  BSYNC B1 ;  /* 0x0000000000017941 */ /* 0x000fea0003800000 */
.L_x_14704:
        /* <DEDUP_REMOVED lines=44> */
.L_x_14703:
[----:B------:R-:W-:Y:S05]  /*9b80*/  BSYNC B0 ;  /* 0x0000000000007941 */ /* 0x000fea0003800000 */
.L_x_14702:
        /* <DEDUP_REMOVED lines=9> */
.L_x_14698:
        /* <DEDUP_REMOVED lines=12> */
.L_x_14707:
[----:B------:R-:W-:Y:S02]  /*9ce0*/  IMAD.MOV.U32 R13, RZ, RZ, R7 ;  /* 0x000000ffff0d7224 */ /* 0x000fe400078e0007 */
.L_x_14708:
[----:B------:R-:W-:Y:S05]  /*9cf0*/  BSYNC B0 ;  /* 0x0000000000007941 */ /* 0x000fea0003800000 */
.L_x_14706:
        /* <DEDUP_REMOVED lines=16> */
.L_x_14712:
[----:B------:R-:W-:Y:S05]  /*9e00*/  BSYNC B1 ;  /* 0x0000000000017941 */ /* 0x000fea0003800000 */
.L_x_14711:
        /* <DEDUP_REMOVED lines=44> */
.L_x_14710:
[----:B------:R-:W-:Y:S05]  /*a0d0*/  BSYNC B0 ;  /* 0x0000000000007941 */ /* 0x000fea0003800000 */
.L_x_14709:
        /* <DEDUP_REMOVED lines=12> */
.L_x_14713:
        /* <DEDUP_REMOVED lines=12> */
.L_x_14716:
[----:B------:R-:W-:Y:S02]  /*a260*/  IMAD.MOV.U32 R11, RZ, RZ, R7 ;  /* 0x000000ffff0b7224 */ /* 0x000fe400078e0007 */
.L_x_14717:
[----:B------:R-:W-:Y:S05]  /*a270*/  BSYNC B0 ;  /* 0x0000000000007941 */ /* 0x000fea0003800000 */
.L_x_14715:
        /* <DEDUP_REMOVED lines=16> */
.L_x_14721:
[----:B------:R-:W-:Y:S05]  /*a380*/  BSYNC B1 ;  /* 0x0000000000017941 */ /* 0x000fea0003800000 */
.L_x_14720:
        /* <DEDUP_REMOVED lines=44> */
.L_x_14719:
[----:B------:R-:W-:Y:S05]  /*a650*/  BSYNC B0 ;  /* 0x0000000000007941 */ /* 0x000fea0003800000 */
.L_x_14718:
        /* <DEDUP_REMOVED lines=10> */
.L_x_14714:
        /* <DEDUP_REMOVED lines=12> */
.L_x_14723:
[----:B------:R-:W-:Y:S02]  /*a7c0*/  IMAD.MOV.U32 R14, RZ, RZ, R7 ;  /* 0x000000ffff0e7224 */ /* 0x000fe400078e0007 */
.L_x_14724:
[----:B------:R-:W-:Y:S05]  /*a7d0*/  BSYNC B0 ;  /* 0x0000000000007941 */ /* 0x000fea0003800000 */
.L_x_14722:
        /* <DEDUP_REMOVED lines=16> */
.L_x_14728:
[----:B------:R-:W-:Y:S05]  /*a8e0*/  BSYNC B1 ;  /* 0x0000000000017941 */ /* 0x000fea0003800000 */
.L_x_14727:
        /* <DEDUP_REMOVED lines=44> */
.L_x_14726:
[----:B------:R-:W-:Y:S05]  /*abb0*/  BSYNC B0 ;  /* 0x0000000000007941 */ /* 0x000fea0003800000 */
.L_x_14725:
        /* <DEDUP_REMOVED lines=12> */
.L_x_14729:
        /* <DEDUP_REMOVED lines=12> */
.L_x_14732:
[----:B------:R-:W-:Y:S02]  /*ad40*/  IMAD.MOV.U32 R0, RZ, RZ, R7 ;  /* 0x000000ffff007224 */ /* 0x000fe400078e0007 */
.L_x_14733:
[----:B------:R-:W-:Y:S05]  /*ad50*/  BSYNC B0 ;  /* 0x0000000000007941 */ /* 0x000fea0003800000 */
.L_x_14731:
        /* <DEDUP_REMOVED lines=16> */
.L_x_14737:
[----:B------:R-:W-:Y:S05]  /*ae60*/  BSYNC B1 ;  /* 0x0000000000017941 */ /* 0x000fea0003800000 */
.L_x_14736:
        /* <DEDUP_REMOVED lines=44> */
.L_x_14735:
[----:B------:R-:W-:Y:S05]  /*b130*/  BSYNC B0 ;  /* 0x0000000000007941 */ /* 0x000fea0003800000 */
.L_x_14734:
        /* <DEDUP_REMOVED lines=10> */
.L_x_14730:
        /* <DEDUP_REMOVED lines=12> */
.L_x_14739:
[----:B------:R-:W-:Y:S02]  /*b2a0*/  IMAD.MOV.U32 R135, RZ, RZ, R7 ;  /* 0x000000ffff877224 */ /* 0x000fe400078e0007 */
.L_x_14740:
[----:B------:R-:W-:Y:S05]  /*b2b0*/  BSYNC B0 ;  /* 0x0000000000007941 */ /* 0x000fea0003800000 */
.L_x_14738:
        /* <DEDUP_REMOVED lines=16> */
.L_x_14744:
[----:B------:R-:W-:Y:S05]  /*b3c0*/  BSYNC B1 ;  /* 0x0000000000017941 */ /* 0x000fea0003800000 */
.L_x_14743:
        /* <DEDUP_REMOVED lines=44> */
.L_x_14742:
[----:B------:R-:W-:Y:S05]  /*b690*/  BSYNC B0 ;  /* 0x0000000000007941 */ /* 0x000fea0003800000 */
.L_x_14741:
        /* <DEDUP_REMOVED lines=12> */
.L_x_14745:
        /* <DEDUP_REMOVED lines=12> */
.L_x_14748:
[----:B------:R-:W-:Y:S02]  /*b820*/  IMAD.MOV.U32 R10, RZ, RZ, R7 ;  /* 0x000000ffff0a7224 */ /* 0x000fe400078e0007 */
.L_x_14749:
[----:B------:R-:W-:Y:S05]  /*b830*/  BSYNC B0 ;  /* 0x0000000000007941 */ /* 0x000fea0003800000 */
.L_x_14747:
        /* <DEDUP_REMOVED lines=18> */
.L_x_14753:
[----:B------:R-:W-:Y:S05]  /*b960*/  BSYNC B1 ;  /* 0x0000000000017941 */ /* 0x000fea0003800000 */
.L_x_14752:
        /* <DEDUP_REMOVED lines=44> */
.L_x_14751:
[----:B------:R-:W-:Y:S05]  /*bc30*/  BSYNC B0 ;  /* 0x0000000000007941 */ /* 0x000fea0003800000 */
.L_x_14750:
        /* <DEDUP_REMOVED lines=10> */
.L_x_14746:
        /* <DEDUP_REMOVED lines=49> */
.L_x_14754:
        /* <DEDUP_REMOVED lines=19> */
.L_x_14756:
[----:B0-----:R-:W-:Y:S02]  /*c120*/  IMAD.MOV.U32 R128, RZ, RZ, R7 ;  /* 0x000000ffff807224 */ /* 0x001fe400078e0007 */
.L_x_14757:
[----:B------:R-:W-:Y:S05]  /*c130*/  BSYNC B0 ;  /* 0x0000000000007941 */ /* 0x000fea0003800000 */
.L_x_14755:
        /* <DEDUP_REMOVED lines=16> */
.L_x_14761:
[----:B------:R-:W-:Y:S05]  /*c240*/  BSYNC B1 ;  /* 0x0000000000017941 */ /* 0x000fea0003800000 */
.L_x_14760:
        /* <DEDUP_REMOVED lines=43> */
[----:B------:R-:W-:-:S06]  /*c500*/  HFMA2.MMA R131, -RZ, RZ, 0, 0 ;  /* 0x00000000ff837435 */ /* 0x000fcc00000001ff */
.L_x_14759:
[----:B------:R-:W-:Y:S05]  /*c510*/  BSYNC B0 ;  /* 0x0000000000007941 */ /* 0x000fea0003800000 */
.L_x_14758:
[----:B------:R-:W0:Y:S02]  /*c520*/  I2F.U32 R128, R128 ;  /* 0x0000008000807306 */ /* 0x000e240000201000 */
[----:B0-----:R-:W-:-:S05]  /*c530*/  FFMA.FTZ R129, R128, R163, 1.1641532182693481445e-10 ;  /* 0x2f00000080817423 */ /* 0x001fca00000100a3 */
[----:B------:R-:W-:Y:S01]  /*c540*/  FSETP.GTU.FTZ.AND P2, PT, R129, c[0x0][0x1e4], PT ;  /* 0x0000790081007a0b */ /* 0x000fe20003f5c000 */
[----:B-----5:R-:W-:-:S03]  /*c550*/  HADD2.F32 R129, -RZ, R132.H0_H0 ;  /* 0x20000084ff817230 */ /* 0x020fc60000004100 */
[----:B------:R-:W-:Y:S02]  /*c560*/  P2R R161, PR, RZ, 0x4 ;  /* 0x00000004ffa17803 */ /* 0x000fe40000000000 */
        /* <DEDUP_REMOVED lines=8> */
.L_x_14762:
        /* <DEDUP_REMOVED lines=12> */
.L_x_14765:
[----:B------:R-:W-:Y:S02]  /*c6b0*/  IMAD.MOV.U32 R129, RZ, RZ, R7 ;  /* 0x000000ffff817224 */ /* 0x000fe400078e0007 */
.L_x_14766:
[----:B------:R-:W-:Y:S05]  /*c6c0*/  BSYNC B0 ;  /* 0x0000000000007941 */ /* 0x000fea0003800000 */
.L_x_14764:
        /* <DEDUP_REMOVED lines=16> */
.L_x_14770:
[----:B------:R-:W-:Y:S05]  /*c7d0*/  BSYNC B1 ;  /* 0x0000000000017941 */ /* 0x000fea0003800000 */
.L_x_14769:
        /* <DEDUP_REMOVED lines=44> */
.L_x_14768:
[----:B------:R-:W-:Y:S05]  /*caa0*/  BSYNC B0 ;  /* 0x0000000000007941 */ /* 0x000fea0003800000 */
.L_x_14767:
        /* <DEDUP_REMOVED lines=9> */
.L_x_14763:
        /* <DEDUP_REMOVED lines=12> */
.L_x_14772:
[----:B------:R-:W-:Y:S02]  /*cc00*/  IMAD.MOV.U32 R129, RZ, RZ, R7 ;  /* 0x000000ffff817224 */ /* 0x000fe400078e0007 */
.L_x_14773:
[----:B------:R-:W-:Y:S05]  /*cc10*/  BSYNC B0 ;  /* 0x0000000000007941 */ /* 0x000fea0003800000 */
.L_x_14771:
        /* <DEDUP_REMOVED lines=16> */
.L_x_14777:
[----:B------:R-:W-:Y:S05]  /*cd20*/  BSYNC B1 ;  /* 0x0000000000017941 */ /* 0x000fea0003800000 */
.L_x_14776:
        /* <DEDUP_REMOVED lines=44> */
.L_x_14775:
[----:B------:R-:W-:Y:S05]  /*cff0*/  BSYNC B0 ;  /* 0x0000000000007941 */ /* 0x000fea0003800000 */
.L_x_14774:
        /* <DEDUP_REMOVED lines=13> */
.L_x_14778:
        /* <DEDUP_REMOVED lines=12> */
.L_x_14781:
[----:B------:R-:W-:Y:S02]  /*d190*/  IMAD.MOV.U32 R130, RZ, RZ, R7 ;  /* 0x000000ffff827224 */ /* 0x000fe400078e0007 */
.L_x_14782:
[----:B------:R-:W-:Y:S05]  /*d1a0*/  BSYNC B0 ;  /* 0x0000000000007941 */ /* 0x000fea0003800000 */
.L_x_14780:
        /* <DEDUP_REMOVED lines=16> */
.L_x_14786:
[----:B------:R-:W-:Y:S05]  /*d2b0*/  BSYNC B1 ;  /* 0x0000000000017941 */ /* 0x000fea0003800000 */
.L_x_14785:
        /* <DEDUP_REMOVED lines=44> */
.L_x_14784:
[----:B------:R-:W-:Y:S05]  /*d580*/  BSYNC B0 ;  /* 0x0000000000007941 */ /* 0x000fea0003800000 */
.L_x_14783:
[----:B------:R-:W0:Y:S02]  /*d590*/  I2F.U32 R130, R130 ;  /* 0x0000008200827306 */ /* 0x000e240000201000 */
[----:B0-----:R-:W-:-:S05]  /*d5a0*/  FFMA.FTZ R131, R130, R163, 1.1641532182693481445e-10 ;  /* 0x2f00000082837423 */ /* 0x001fca00000100a3 */
[----:B------:R-:W-:Y:S01]  /*d5b0*/  FSETP.GTU.FTZ.AND P2, PT, R131, c[0x0][0x1e4], PT ;  /* 0x0000790083007a0b */ /* 0x000fe20003f5c000 */
[----:B------:R-:W-:-:S03]  /*d5c0*/  HADD2.F32 R131, -RZ, R36.H1_H1 ;  /* 0x30000024ff837230 */ /* 0x000fc60000004100 */
[----:B------:R-:W-:Y:S02]  /*d5d0*/  SEL R148, RZ, 0x1, P2 ;  /* 0x00000001ff947807 */ /* 0x000fe40001000000 */
[----:B------:R-:W-:-:S05]  /*d5e0*/  FMUL.FTZ R131, R131, c[0x0][0x1e8] ;  /* 0x00007a0083837a20 */ /* 0x000fca0000410000 */
[----:B------:R-:W-:-:S05]  /*d5f0*/  FSEL R132, R131, RZ, !P2 ;  /* 0x000000ff83847208 */ /* 0x000fca0005000000 */
[----:B------:R-:W-:-:S04]  /*d600*/  FADD.FTZ R129, R129, R132 ;  /* 0x0000008481817221 */ /* 0x000fc80000010000 */
[----:B------:R-:W-:Y:S02]  /*d610*/  @P0 FADD.FTZ R129, R33, R129 ;  /* 0x0000008121810221 */ /* 0x000fe40000010000 */
.L_x_14779:
        /* <DEDUP_REMOVED lines=12> */
.L_x_14788:
[----:B------:R-:W-:Y:S02]  /*d6e0*/  IMAD.MOV.U32 R132, RZ, RZ, R7 ;  /* 0x000000ffff847224 */ /* 0x000fe400078e0007 */
.L_x_14789:
[----:B------:R-:W-:Y:S05]  /*d6f0*/  BSYNC B0 ;  /* 0x0000000000007941 */ /* 0x000fea0003800000 */
.L_x_14787:
        /* <DEDUP_REMOVED lines=16> */
.L_x_14793:
[----:B------:R-:W-:Y:S05]  /*d800*/  BSYNC B1 ;  /* 0x0000000000017941 */ /* 0x000fea0003800000 */
.L_x_14792:
        /* <DEDUP_REMOVED lines=44> */
.L_x_14791:
[----:B------:R-:W-:Y:S05]  /*dad0*/  BSYNC B0 ;  /* 0x0000000000007941 */ /* 0x000fea0003800000 */
.L_x_14790:
[----:B------:R-:W0:Y:S02]  /*dae0*/  I2F.U32 R130, R132 ;  /* 0x0000008400827306 */ /* 0x000e240000201000 */
[----:B0-----:R-:W-:-:S05]  /*daf0*/  FFMA.FTZ R130, R130, R163, 1.1641532182693481445e-10 ;  /* 0x2f00000082827423 */ /* 0x001fca00000100a3 */
[----:B------:R-:W-:Y:S01]  /*db00*/  FSETP.GTU.FTZ.AND P2, PT, R130, c[0x0][0x1e4], PT ;  /* 0x0000790082007a0b */ /* 0x000fe20003f5c000 */
[----:B------:R-:W-:-:S03]  /*db10*/  HADD2.F32 R130, -RZ, R133.H0_H0 ;  /* 0x20000085ff827230 */ /* 0x000fc60000004100 */
[----:B------:R-:W-:Y:S02]  /*db20*/  P2R R147, PR, RZ, 0x4 ;  /* 0x00000004ff937803 */ /* 0x000fe40000000000 */
        /* <DEDUP_REMOVED lines=8> */
.L_x_14794:
        /* <DEDUP_REMOVED lines=12> */
.L_x_14797:
[----:B------:R-:W-:Y:S02]  /*dc70*/  IMAD.MOV.U32 R131, RZ, RZ, R7 ;  /* 0x000000ffff837224 */ /* 0x000fe400078e0007 */
.L_x_14798:
[----:B------:R-:W-:Y:S05]  /*dc80*/  BSYNC B0 ;  /* 0x0000000000007941 */ /* 0x000fea0003800000 */
.L_x_14796:
        /* <DEDUP_REMOVED lines=16> */
.L_x_14802:
[----:B------:R-:W-:Y:S05]  /*dd90*/  BSYNC B1 ;  /* 0x0000000000017941 */ /* 0x000fea0003800000 */
.L_x_14801:
        /* <DEDUP_REMOVED lines=44> */
.L_x_14800:
[----:B------:R-:W-:Y:S05]  /*e060*/  BSYNC B0 ;  /* 0x0000000000007941 */ /* 0x000fea0003800000 */
.L_x_14799:
        /* <DEDUP_REMOVED lines=9> */
.L_x_14795:
        /* <DEDUP_REMOVED lines=12> */
.L_x_14804:
[----:B------:R-:W-:Y:S02]  /*e1c0*/  IMAD.MOV.U32 R131, RZ, RZ, R7 ;  /* 0x000000ffff837224 */ /* 0x000fe400078e0007 */
.L_x_14805:
[----:B------:R-:W-:Y:S05]  /*e1d0*/  BSYNC B0 ;  /* 0x0000000000007941 */ /* 0x000fea0003800000 */
.L_x_14803:
        /* <DEDUP_REMOVED lines=16> */
.L_x_14809:
[----:B------:R-:W-:Y:S05]  /*e2e0*/  BSYNC B1 ;  /* 0x0000000000017941 */ /* 0x000fea0003800000 */
.L_x_14808:
        /* <DEDUP_REMOVED lines=44> */
.L_x_14807:
[----:B------:R-:W-:Y:S05]  /*e5b0*/  BSYNC B0 ;  /* 0x0000000000007941 */ /* 0x000fea0003800000 */
.L_x_14806:
        /* <DEDUP_REMOVED lines=13> */
.L_x_14810:
        /* <DEDUP_REMOVED lines=12> */
.L_x_14813:
[----:B------:R-:W-:Y:S02]  /*e750*/  IMAD.MOV.U32 R132, RZ, RZ, R7 ;  /* 0x000000ffff847224 */ /* 0x000fe400078e0007 */
.L_x_14814:
[----:B------:R-:W-:Y:S05]  /*e760*/  BSYNC B0 ;  /* 0x0000000000007941 */ /* 0x000fea0003800000 */
.L_x_14812:
        /* <DEDUP_REMOVED lines=16> */
.L_x_14818:
[----:B------:R-:W-:Y:S05]  /*e870*/  BSYNC B1 ;  /* 0x0000000000017941 */ /* 0x000fea0003800000 */
.L_x_14817:
        /* <DEDUP_REMOVED lines=44> */
.L_x_14816:
[----:B------:R-:W-:Y:S05]  /*eb40*/  BSYNC B0 ;  /* 0x0000000000007941 */ /* 0x000fea0003800000 */
.L_x_14815:
        /* <DEDUP_REMOVED lines=9> */
.L_x_14811:
        /* <DEDUP_REMOVED lines=12> */
.L_x_14820:
[----:B------:R-:W-:Y:S02]  /*eca0*/  IMAD.MOV.U32 R137, RZ, RZ, R7 ;  /* 0x000000ffff897224 */ /* 0x000fe400078e0007 */
.L_x_14821:
[----:B------:R-:W-:Y:S05]  /*ecb0*/  BSYNC B0 ;  /* 0x0000000000007941 */ /* 0x000fea0003800000 */
.L_x_14819:
        /* <DEDUP_REMOVED lines=16> */
.L_x_14825:
[----:B------:R-:W-:Y:S05]  /*edc0*/  BSYNC B1 ;  /* 0x0000000000017941 */ /* 0x000fea0003800000 */
.L_x_14824:
        /* <DEDUP_REMOVED lines=44> */
.L_x_14823:
[----:B------:R-:W-:Y:S05]  /*f090*/  BSYNC B0 ;  /* 0x0000000000007941 */ /* 0x000fea0003800000 */
.L_x_14822:
        /* <DEDUP_REMOVED lines=12> */
.L_x_14826:
        /* <DEDUP_REMOVED lines=12> */
.L_x_14829:
[----:B------:R-:W-:Y:S02]  /*f220*/  IMAD.MOV.U32 R133, RZ, RZ, R7 ;  /* 0x000000ffff857224 */ /* 0x000fe400078e0007 */
.L_x_14830:
[----:B------:R-:W-:Y:S05]  /*f230*/  BSYNC B0 ;  /* 0x0000000000007941 */ /* 0x000fea0003800000 */
.L_x_14828:
        /* <DEDUP_REMOVED lines=16> */
.L_x_14834:
[----:B------:R-:W-:Y:S05]  /*f340*/  BSYNC B1 ;  /* 0x0000000000017941 */ /* 0x000fea0003800000 */
.L_x_14833:
        /* <DEDUP_REMOVED lines=44> */
.L_x_14832:
[----:B------:R-:W-:Y:S05]  /*f610*/  BSYNC B0 ;  /* 0x0000000000007941 */ /* 0x000fea0003800000 */
.L_x_14831:
        /* <DEDUP_REMOVED lines=9> */
.L_x_14827:
        /* <DEDUP_REMOVED lines=12> */
.L_x_14836:
[----:B------:R-:W-:Y:S02]  /*f770*/  IMAD.MOV.U32 R133, RZ, RZ, R7 ;  /* 0x000000ffff857224 */ /* 0x000fe400078e0007 */
.L_x_14837:
[----:B------:R-:W-:Y:S05]  /*f780*/  BSYNC B0 ;  /* 0x0000000000007941 */ /* 0x000fea0003800000 */
.L_x_14835:
        /* <DEDUP_REMOVED lines=16> */
.L_x_14841:
[----:B------:R-:W-:Y:S05]  /*f890*/  BSYNC B1 ;  /* 0x0000000000017941 */ /* 0x000fea0003800000 */
.L_x_14840:
        /* <DEDUP_REMOVED lines=44> */
.L_x_14839:
[----:B------:R-:W-:Y:S05]  /*fb60*/  BSYNC B0 ;  /* 0x0000000000007941 */ /* 0x000fea0003800000 */
.L_x_14838:
        /* <DEDUP_REMOVED lines=12> */
.L_x_14842:
        /* <DEDUP_REMOVED lines=12> */
.L_x_14845:
[----:B------:R-:W-:Y:S02]  /*fcf0*/  IMAD.MOV.U32 R11, RZ, RZ, R7 ;  /* 0x000000ffff0b7224 */ /* 0x000fe400078e0007 */
.L_x_14846:
[----:B------:R-:W-:Y:S05]  /*fd00*/  BSYNC B0 ;  /* 0x0000000000007941 */ /* 0x000fea0003800000 */
.L_x_14844:
        /* <DEDUP_REMOVED lines=16> */
.L_x_14850:
[----:B------:R-:W-:Y:S05]  /*fe10*/  BSYNC B1 ;  /* 0x0000000000017941 */ /* 0x000fea0003800000 */
.L_x_14849:
        /* <DEDUP_REMOVED lines=44> */
.L_x_14848:
[----:B------:R-:W-:Y:S05]  /*100e0*/  BSYNC B0 ;  /* 0x0000000000007941 */ /* 0x000fea0003800000 */
.L_x_14847:
        /* <DEDUP_REMOVED lines=10> */
.L_x_14843:
        /* <DEDUP_REMOVED lines=12> */
.L_x_14852:
[----:B------:R-:W-:Y:S02]  /*10250*/  IMAD.MOV.U32 R134, RZ, RZ, R7 ;  /* 0x000000ffff867224 */ /* 0x000fe400078e0007 */
.L_x_14853:
[----:B------:R-:W-:Y:S05]  /*10260*/  BSYNC B0 ;  /* 0x0000000000007941 */ /* 0x000fea0003800000 */
.L_x_14851:
        /* <DEDUP_REMOVED lines=16> */
.L_x_14857:
[----:B------:R-:W-:Y:S05]  /*10370*/  BSYNC B1 ;  /* 0x0000000000017941 */ /* 0x000fea0003800000 */
.L_x_14856:
        /* <DEDUP_REMOVED lines=44> */
.L_x_14855:
[----:B------:R-:W-:Y:S05]  /*10640*/  BSYNC B0 ;  /* 0x0000000000007941 */ /* 0x000fea0003800000 */
.L_x_14854:
        /* <DEDUP_REMOVED lines=12> */
.L_x_14858:
        /* <DEDUP_REMOVED lines=12> */
.L_x_14861:
[----:B------:R-:W-:Y:S02]  /*107d0*/  IMAD.MOV.U32 R0, RZ, RZ, R7 ;  /* 0x000000ffff007224 */ /* 0x000fe400078e0007 */
.L_x_14862:
[----:B------:R-:W-:Y:S05]  /*107e0*/  BSYNC B0 ;  /* 0x0000000000007941 */ /* 0x000fea0003800000 */
.L_x_14860:
        /* <DEDUP_REMOVED lines=16> */
.L_x_14866:
[----:B------:R-:W-:Y:S05]  /*108f0*/  BSYNC B1 ;  /* 0x0000000000017941 */ /* 0x000fea0003800000 */
.L_x_14865:
        /* <DEDUP_REMOVED lines=44> */
.L_x_14864:
[----:B------:R-:W-:Y:S05]  /*10bc0*/  BSYNC B0 ;  /* 0x0000000000007941 */ /* 0x000fea0003800000 */
.L_x_14863:
        /* <DEDUP_REMOVED lines=10> */
.L_x_14859:
        /* <DEDUP_REMOVED lines=12> */
.L_x_14868:
[----:B------:R-:W-:Y:S02]  /*10d30*/  IMAD.MOV.U32 R137, RZ, RZ, R7 ;  /* 0x000000ffff897224 */ /* 0x000fe400078e0007 */
.L_x_14869:
[----:B------:R-:W-:Y:S05]  /*10d40*/  BSYNC B0 ;  /* 0x0000000000007941 */ /* 0x000fea0003800000 */
.L_x_14867:
        /* <DEDUP_REMOVED lines=16> */
.L_x_14873:
[----:B------:R-:W-:Y:S05]  /*10e50*/  BSYNC B1 ;  /* 0x0000000000017941 */ /* 0x000fea0003800000 */
.L_x_14872:
        /* <DEDUP_REMOVED lines=39> */
[----:B------:R-:W-:Y:S01]  /*110d0*/  IMAD.WIDE.U32 R144, R145, -0x326172a9, RZ ;  /* 0xcd9e8d5791907825 */ /* 0x000fe200078e00ff */
[----:B------:R-:W-:-:S03]  /*110e0*/  MOV R8, R142 ;  /* 0x0000008e00087202 */ /* 0x000fc60000000f00 */
[----:B------:R-:W-:Y:S01]  /*110f0*/  IMAD.MOV.U32 R7, RZ, RZ, R144 ;  /* 0x000000ffff077224 */ /* 0x000fe200078e0090 */
[----:B------:R-:W-:Y:S01]  /*11100*/  LOP3.LUT R2, R145, UR25, R2, 0x96, !PT ;  /* 0x0000001991027c12 */ /* 0x000fe2000f8e9602 */
[----:B------:R-:W-:Y:S02]  /*11110*/  IMAD.MOV.U32 R142, RZ, RZ, RZ ;  /* 0x000000ffff8e7224 */ /* 0x000fe400078e00ff */
.L_x_14871:
[----:B------:R-:W-:Y:S05]  /*11120*/  BSYNC B0 ;  /* 0x0000000000007941 */ /* 0x000fea0003800000 */
.L_x_14870:
        /* <DEDUP_REMOVED lines=12> */
.L_x_14874:
        /* <DEDUP_REMOVED lines=12> */
.L_x_14877:
[----:B------:R-:W-:Y:S02]  /*112b0*/  IMAD.MOV.U32 R10, RZ, RZ, R7 ;  /* 0x000000ffff0a7224 */ /* 0x000fe400078e0007 */
.L_x_14878:
[----:B------:R-:W-:Y:S05]  /*112c0*/  BSYNC B0 ;  /* 0x0000000000007941 */ /* 0x000fea0003800000 */
.L_x_14876:
        /* <DEDUP_REMOVED lines=16> */
.L_x_14882:
[----:B------:R-:W-:Y:S05]  /*113d0*/  BSYNC B1 ;  /* 0x0000000000017941 */ /* 0x000fea0003800000 */
.L_x_14881:
        /* <DEDUP_REMOVED lines=44> */
.L_x_14880:
[----:B------:R-:W-:Y:S05]  /*116a0*/  BSYNC B0 ;  /* 0x0000000000007941 */ /* 0x000fea0003800000 */
.L_x_14879:
        /* <DEDUP_REMOVED lines=10> */
.L_x_14875:
        /* <DEDUP_REMOVED lines=46> */
.L_x_14883:
        /* <DEDUP_REMOVED lines=32> */
.L_x_14888:
        /* <DEDUP_REMOVED lines=68> */
.L_x_14889:
        /* <DEDUP_REMOVED lines=13> */
[----:B------:R-:W-:Y:S01]  /*12140*/  @!P1 IADD3 R146, R146, R151, RZ ;  /* 0x0000009792929210 */ /* 0x000fe20007ffe0ff */
[----:B------:R-:W-:-:S04]  /*12150*/  @!P1 IMAD.MOV.U32 R160, RZ, RZ, 0x300 ;  /* 0x00000300ffa09424 */ /* 0x000fc800078e00ff */
[----:B------:R-:W-:Y:S01]  /*12160*/  I2F R147, R160 ;  /* 0x000000a000937306 */ /* 0x000fe20000201400 */
[----:B------:R-:W0:Y:S04]  /*12170*/  SHFL.DOWN PT, R161, R160, 0x2, 0x1f ;  /* 0x08401f00a0a17f89 */ /* 0x000e2800000e0000 */
[----:B------:R-:W1:Y:S01]  /*12180*/  @!P1 LDS.64 R142, [R146.X8] ;  /* 0x00000000928e9984 */ /* 0x000e620000008a00 */
[----:B------:R-:W-:Y:S01]  /*12190*/  ISETP.NE.AND P1, PT, RZ, UR8, PT ;  /* 0x00000008ff007c0c */ /* 0x000fe2000bf25270 */
[----:B0-----:R-:W-:Y:S02]  /*121a0*/  IMAD.IADD R145, R161, 0x1, R160 ;  /* 0x00000001a1917824 */ /* 0x001fe400078e02a0 */
        /* <DEDUP_REMOVED lines=16> */
[----:B0-----:R-:W-:Y:S02]  /*122b0*/  IADD3 R151, R145, R164, RZ ;  /* 0x000000a491977210 */ /* 0x001fe40007ffe0ff */
        /* <DEDUP_REMOVED lines=42> */
[----:B------:R-:W-:Y:S01]  /*12560*/  F2FP.PACK_AB R24, R25, R24 ;  /* 0x000000181918723e */ /* 0x000fe200000000ff */
        /* <DEDUP_REMOVED lines=10> */
[----:B------:R-:W-:Y:S01]  /*12610*/  F2FP.PACK_AB R25, R26, R25 ;  /* 0x000000191a19723e */ /* 0x000fe200000000ff */
[----:B------:R-:W-:Y:S02]  /*12620*/  FFMA.FTZ R27, R154, R23, R122 ;  /* 0x000000179a1b7223 */ /* 0x000fe4000001007a */
[----:B------:R-:W-:Y:S02]  /*12630*/  FFMA.FTZ R20, R155, R22, R123 ;  /* 0x000000169b147223 */ /* 0x000fe4000001007b */
[C---:B------:R-:W-:Y:S01]  /*12640*/  IMAD.SHL.U32 R147, R141.reuse, 0x10, RZ ;  /* 0x000000108d937824 */ /* 0x040fe200078e00ff */
[----:B------:R-:W-:Y:S01]  /*12650*/  IADD3 R141, R141, 0x80, RZ ;  /* 0x000000808d8d7810 */ /* 0x000fe20007ffe0ff */
[----:B------:R-:W-:Y:S01]  /*12660*/  FFMA.FTZ R26, R152, R161, R120 ;  /* 0x000000a1981a7223 */ /* 0x000fe20000010078 */
[----:B------:R-:W-:Y:S01]  /*12670*/  F2FP.PACK_AB R27, R20, R27 ;  /* 0x0000001b141b723e */ /* 0x000fe200000000ff */
[----:B------:R-:W-:Y:S01]  /*12680*/  FFMA.FTZ R21, R153, R162, R121 ;  /* 0x000000a299157223 */ /* 0x000fe20000010079 */
[----:B------:R-:W-:Y:S01]  /*12690*/  IADD3 R20, P0, R147, c[0x0][0x208], RZ ;  /* 0x0000820093147a10 */ /* 0x000fe20007f1e0ff */
[----:B------:R-:W-:-:S02]  /*126a0*/  FFMA.FTZ R164, R59, R22, R99 ;  /* 0x000000163ba47223 */ /* 0x000fc40000010063 */
[----:B------:R-:W-:Y:S01]  /*126b0*/  FFMA.FTZ R143, R62, R143, R102 ;  /* 0x0000008f3e8f7223 */ /* 0x000fe20000010066 */
[----:B------:R-:W-:Y:S01]  /*126c0*/  F2FP.PACK_AB R26, R21, R26 ;  /* 0x0000001a151a723e */ /* 0x000fe200000000ff */
[----:B------:R-:W-:Y:S01]  /*126d0*/  FFMA.FTZ R161, R56, R161, R96 ;  /* 0x000000a138a17223 */ /* 0x000fe20000010060 */
[----:B------:R-:W-:Y:S01]  /*126e0*/  IADD3.X R21, R151, c[0x0][0x20c], RZ, P0, !PT ;  /* 0x0000830097157a10 */ /* 0x000fe200007fe4ff */
[----:B------:R-:W-:Y:S02]  /*126f0*/  FFMA.FTZ R23, R58, R23, R98 ;  /* 0x000000173a177223 */ /* 0x000fe40000010062 */
[----:B------:R-:W-:Y:S01]  /*12700*/  FFMA.FTZ R22, R57, R162, R97 ;  /* 0x000000a239167223 */ /* 0x000fe20000010061 */
[----:B------:R-:W-:Y:S01]  /*12710*/  SEL R162, RZ, 0x1, P2 ;  /* 0x00000001ffa27807 */ /* 0x000fe20001000000 */
[----:B------:R0:W-:Y:S01]  /*12720*/  STG.E.128 [R20.64], R24 ;  /* 0x0000001814007986 */ /* 0x0001e2000c101d06 */
[----:B------:R-:W-:Y:S01]  /*12730*/  FFMA.FTZ R160, R63, R160, R103 ;  /* 0x000000a03fa07223 */ /* 0x000fe20000010067 */
[----:B------:R-:W-:Y:S01]  /*12740*/  F2FP.PACK_AB R23, R164, R23 ;  /* 0x00000017a417723e */ /* 0x000fe200000000ff */
[----:B------:R-:W-:Y:S01]  /*12750*/  FFMA.FTZ R145, R60, R145, R100 ;  /* 0x000000913c917223 */ /* 0x000fe20000010064 */
[----:B------:R-:W-:Y:S01]  /*12760*/  F2FP.PACK_AB R22, R22, R161 ;  /* 0x000000a11616723e */ /* 0x000fe200000000ff */
        /* <DEDUP_REMOVED lines=9> */
[----:B------:R-:W-:Y:S01]  /*12800*/  F2FP.PACK_AB R21, R160, R143 ;  /* 0x0000008fa015723e */ /* 0x000fe200000000ff */
[----:B------:R-:W-:Y:S01]  /*12810*/  FADD.FTZ R27, -R142, R16 ;  /* 0x000000108e1b7221 */ /* 0x000fe20000010100 */
[----:B------:R-:W-:Y:S01]  /*12820*/  IADD3.X R25, R151, c[0x0][0x214], RZ, P0, !PT ;  /* 0x0000850097197a10 */ /* 0x000fe200007fe4ff */
[----:B------:R-:W-:Y:S01]  /*12830*/  FMUL.FTZ R26, R144, R17 ;  /* 0x00000011901a7220 */ /* 0x000fe20000410000 */
[----:B------:R-:W-:Y:S01]  /*12840*/  F2FP.PACK_AB R20, R20, R145 ;  /* 0x000000911414723e */ /* 0x000fe200000000ff */
[----:B------:R-:W-:-:S02]  /*12850*/  FMUL.FTZ R27, R144, R27 ;  /* 0x0000001b901b7220 */ /* 0x000fc40000410000 */
[----:B------:R-:W-:Y:S02]  /*12860*/  FADD.FTZ R143, -R142, R18 ;  /* 0x000000128e8f7221 */ /* 0x000fe40000010100 */
[----:B------:R-:W-:Y:S01]  /*12870*/  FFMA.FTZ R16, R76, R27, R116 ;  /* 0x0000001b4c107223 */ /* 0x000fe20000010074 */
[----:B------:R0:W-:Y:S01]  /*12880*/  STG.E.128 [R24.64], R20 ;  /* 0x0000001418007986 */ /* 0x0001e2000c101d06 */
[----:B------:R-:W-:Y:S02]  /*12890*/  FFMA.FTZ R17, R77, R26, R117 ;  /* 0x0000001a4d117223 */ /* 0x000fe40000010075 */
[----:B------:R-:W-:Y:S02]  /*128a0*/  FMUL.FTZ R143, R144, R143 ;  /* 0x0000008f908f7220 */ /* 0x000fe40000410000 */
[----:B------:R-:W-:Y:S01]  /*128b0*/  FADD.FTZ R145, -R142, R132 ;  /* 0x000000848e917221 */ /* 0x000fe20000010100 */
[----:B------:R-:W-:Y:S01]  /*128c0*/  F2FP.PACK_AB R16, R17, R16 ;  /* 0x000000101110723e */ /* 0x000fe200000000ff */
        /* <DEDUP_REMOVED lines=10> */
[----:B------:R-:W-:Y:S01]  /*12970*/  F2FP.PACK_AB R17, R12, R17 ;  /* 0x000000110c11723e */ /* 0x000fe200000000ff */
[C---:B------:R-:W-:Y:S02]  /*12980*/  FMUL.FTZ R15, R144.reuse, R19 ;  /* 0x00000013900f7220 */ /* 0x040fe40000410000 */
[----:B------:R-:W-:Y:S02]  /*12990*/  FMUL.FTZ R14, R144, R23 ;  /* 0x00000017900e7220 */ /* 0x000fe40000410000 */
[----:B------:R-:W-:Y:S02]  /*129a0*/  FFMA.FTZ R18, R72, R21, R112 ;  /* 0x0000001548127223 */ /* 0x000fe40000010070 */
[----:B------:R-:W-:-:S02]  /*129b0*/  FFMA.FTZ R13, R73, R24, R113 ;  /* 0x00000018490d7223 */ /* 0x000fc40000010071 */
[-C--:B------:R-:W-:Y:S02]  /*129c0*/  FFMA.FTZ R19, R74, R15.reuse, R114 ;  /* 0x0000000f4a137223 */ /* 0x080fe40000010072 */
[----:B------:R-:W-:Y:S01]  /*129d0*/  FFMA.FTZ R12, R75, R14, R115 ;  /* 0x0000000e4b0c7223 */ /* 0x000fe20000010073 */
[----:B------:R-:W-:Y:S01]  /*129e0*/  F2FP.PACK_AB R18, R13, R18 ;  /* 0x000000120d12723e */ /* 0x000fe200000000ff */
[----:B------:R-:W-:Y:S02]  /*129f0*/  FADD.FTZ R23, -R142, R130 ;  /* 0x000000828e177221 */ /* 0x000fe40000010100 */
[----:B------:R-:W-:Y:S01]  /*12a00*/  FFMA.FTZ R15, R50, R15, R90 ;  /* 0x0000000f320f7223 */ /* 0x000fe2000001005a */
[----:B------:R-:W-:Y:S01]  /*12a10*/  F2FP.PACK_AB R19, R12, R19 ;  /* 0x000000130c13723e */ /* 0x000fe200000000ff */
[----:B------:R-:W-:Y:S02]  /*12a20*/  FFMA.FTZ R14, R51, R14, R91 ;  /* 0x0000000e330e7223 */ /* 0x000fe4000001005b */
[----:B------:R-:W-:-:S03]  /*12a30*/  IMAD.WIDE.U32 R12, R141, R20, c[0x0][0x208] ;  /* 0x000082008d0c7625 */ /* 0x000fc600078e0014 */
[----:B------:R-:W-:Y:S01]  /*12a40*/  F2FP.PACK_AB R15, R14, R15 ;  /* 0x0000000f0e0f723e */ /* 0x000fe200000000ff */
        /* <DEDUP_REMOVED lines=9> */
[----:B------:R-:W-:Y:S01]  /*12ae0*/  F2FP.PACK_AB R14, R21, R14 ;  /* 0x0000000e150e723e */ /* 0x000fe200000000ff */
[----:B------:R-:W-:Y:S02]  /*12af0*/  FFMA.FTZ R131, R71, R128, R111 ;  /* 0x0000008047837223 */ /* 0x000fe4000001006f */
[----:B------:R-:W-:Y:S02]  /*12b00*/  FMUL.FTZ R23, R144, R145 ;  /* 0x0000009190177220 */ /* 0x000fe40000410000 */
[----:B0-----:R-:W-:Y:S02]  /*12b10*/  FFMA.FTZ R12, R52, R27, R92 ;  /* 0x0000001b340c7223 */ /* 0x001fe4000001005c */
[----:B------:R-:W-:-:S02]  /*12b20*/  FFMA.FTZ R17, R53, R26, R93 ;  /* 0x0000001a35117223 */ /* 0x000fc4000001005d */
[----:B------:R-:W-:Y:S02]  /*12b30*/  FMUL.FTZ R18, R144, R133 ;  /* 0x0000008590127220 */ /* 0x000fe40000410000 */
[----:B------:R-:W-:Y:S01]  /*12b40*/  FFMA.FTZ R13, R54, R143, R94 ;  /* 0x0000008f360d7223 */ /* 0x000fe2000001005e */
[----:B------:R-:W-:Y:S01]  /*12b50*/  F2FP.PACK_AB R12, R17, R12 ;  /* 0x0000000c110c723e */ /* 0x000fe200000000ff */
[----:B------:R-:W-:Y:S01]  /*12b60*/  FFMA.FTZ R22, R55, R22, R95 ;  /* 0x0000001637167223 */ /* 0x000fe2000001005f */
[----:B------:R-:W-:Y:S01]  /*12b70*/  F2FP.PACK_AB R17, R131, R24 ;  /* 0x000000188311723e */ /* 0x000fe200000000ff */
[----:B------:R-:W-:Y:S02]  /*12b80*/  FFMA.FTZ R16, R68, R25, R108 ;  /* 0x0000001944107223 */ /* 0x000fe4000001006c */
[----:B------:R-:W-:Y:S01]  /*12b90*/  FFMA.FTZ R27, R69, R130, R109 ;  /* 0x00000082451b7223 */ /* 0x000fe2000001006d */
[----:B------:R-:W-:Y:S01]  /*12ba0*/  F2FP.PACK_AB R13, R22, R13 ;  /* 0x0000000d160d723e */ /* 0x000fe200000000ff */
[----:B------:R-:W-:-:S02]  /*12bb0*/  FMUL.FTZ R19, R144, R147 ;  /* 0x0000009390137220 */ /* 0x000fc40000410000 */
[----:B------:R-:W-:Y:S01]  /*12bc0*/  FMUL.FTZ R144, R144, R135 ;  /* 0x0000008790907220 */ /* 0x000fe20000410000 */
[----:B------:R-:W-:Y:S01]  /*12bd0*/  F2FP.PACK_AB R16, R27, R16 ;  /* 0x000000101b10723e */ /* 0x000fe200000000ff */
[-C--:B------:R-:W-:Y:S02]  /*12be0*/  FFMA.FTZ R21, R64, R23.reuse, R104 ;  /* 0x0000001740157223 */ /* 0x080fe40000010068 */
[----:B------:R-:W-:Y:S02]  /*12bf0*/  FFMA.FTZ R24, R65, R18, R105 ;  /* 0x0000001241187223 */ /* 0x000fe40000010069 */
        /* <DEDUP_REMOVED lines=9> */
[----:B------:R-:W-:Y:S01]  /*12c90*/  IMAD.SHL.U32 R21, R139, 0x10, RZ ;  /* 0x000000108b157824 */ /* 0x000fe200078e00ff */
[----:B------:R-:W-:Y:S01]  /*12ca0*/  SHF.R.U32.HI R139, RZ, 0x1c, R139 ;  /* 0x0000001cff8b7819 */ /* 0x000fe2000001168b */
[----:B------:R-:W-:Y:S01]  /*12cb0*/  FFMA.FTZ R132, R47, R128, R87 ;  /* 0x000000802f847223 */ /* 0x000fe20000010057 */
[----:B------:R-:W-:Y:S01]  /*12cc0*/  F2FP.PACK_AB R23, R131, R26 ;  /* 0x0000001a8317723e */ /* 0x000fe200000000ff */
        /* <DEDUP_REMOVED lines=8> */
[----:B------:R-:W-:Y:S02]  /*12d50*/  F2FP.PACK_AB R21, R132, R21 ;  /* 0x000000158415723e */ /* 0x000fe400000000ff */
[----:B------:R-:W-:Y:S01]  /*12d60*/  F2FP.PACK_AB R20, R130, R131 ;  /* 0x000000838214723e */ /* 0x000fe200000000ff */
[----:B------:R0:W-:Y:S01]  /*12d70*/  STG.E.128 [R128.64], R12 ;  /* 0x0000000c80007986 */ /* 0x0001e2000c101d06 */
[----:B------:R-:W-:-:S03]  /*12d80*/  ISETP.GE.AND P0, PT, R136, c[0x0][0x164], PT ;  /* 0x0000590088007a0c */ /* 0x000fc60003f06270 */
[----:B------:R0:W-:Y:S04]  /*12d90*/  STG.E.128 [R24.64], R16 ;  /* 0x0000001018007986 */ /* 0x0001e8000c101d06 */
[----:B------:R0:W-:Y:S06]  /*12da0*/  STG.E.128 [R26.64], R20 ;  /* 0x000000141a007986 */ /* 0x0001ec000c101d06 */
[----:B0-----:R-:W-:Y:S01]  /*12db0*/  @P0 CALL.REL.NOINC `(.L_x_14886) ;  /* 0x0000001000000944 */ /* 0x001fe20003c00000 */
[----:B------:R-:W-:Y:S05]  /*12dc0*/  BRA `(.L_x_14887) ;  /* 0xfffedbe000007947 */ /* 0x000fea000383ffff */
.L_x_14886:
[----:B------:R-:W-:Y:S05]  /*12dd0*/  EXIT ;  /* 0x000000000000794d */ /* 0x000fea0003800000 */
.L_x_14884:
[----:B------:R-:W-:Y:S01]  /*12de0*/  IMAD.MOV.U32 R151, RZ, RZ, R142 ;  /* 0x000000ffff977224 */ /* 0x000fe200078e008e */
[----:B------:R-:W-:Y:S01]  /*12df0*/  MOV R145, 0x1f ;  /* 0x0000001f00917802 */ /* 0x000fe20000000f00 */
[----:B------:R-:W-:Y:S01]  /*12e00*/  IMAD.MOV.U32 R143, RZ, RZ, 0x1 ;  /* 0x00000001ff8f7424 */ /* 0x000fe200078e00ff */
[----:B------:R-:W-:Y:S01]  /*12e10*/  MOV R144, 0x12e40 ;  /* 0x00012e4000907802 */ /* 0x000fe20000000f00 */
[----:B------:R-:W-:-:S02]  /*12e20*/  IMAD.MOV.U32 R160, RZ, RZ, -0x1 ;  /* 0xffffffffffa07424 */ /* 0x000fc400078e00ff */
[----:B------:R-:W-:Y:S05]  /*12e30*/  CALL.REL.NOINC `($__internal_61_$__cuda_sm70_shflsync_bfly_p) ;  /* 0x000006d000007944 */ /* 0x000fea0003c00000 */
[----:B-1----:R-:W-:Y:S05]  /*12e40*/  BRA `(.L_x_14888) ;  /* 0xffffede000007947 */ /* 0x002fea000383ffff */
.L_x_14885:
[----:B------:R-:W-:Y:S01]  /*12e50*/  HFMA2.MMA R145, -RZ, RZ, 0, 1.847743988037109375e-06 ;  /* 0x0000001fff917435 */ /* 0x000fe200000001ff */
[----:B------:R-:W-:Y:S01]  /*12e60*/  IMAD.MOV.U32 R151, RZ, RZ, R142 ;  /* 0x000000ffff977224 */ /* 0x000fe200078e008e */
[----:B------:R-:W-:Y:S01]  /*12e70*/  MOV R144, 0x12eb0 ;  /* 0x00012eb000907802 */ /* 0x000fe20000000f00 */
[----:B------:R-:W-:-:S02]  /*12e80*/  IMAD.MOV.U32 R143, RZ, RZ, 0x2 ;  /* 0x00000002ff8f7424 */ /* 0x000fc400078e00ff */
[----:B------:R-:W-:Y:S02]  /*12e90*/  IMAD.MOV.U32 R160, RZ, RZ, -0x1 ;  /* 0xffffffffffa07424 */ /* 0x000fe400078e00ff */
[----:B------:R-:W-:Y:S05]  /*12ea0*/  CALL.REL.NOINC `($__internal_61_$__cuda_sm70_shflsync_bfly_p) ;  /* 0x0000066000007944 */ /* 0x000fea0003c00000 */
[----:B-1----:R-:W-:Y:S01]  /*12eb0*/  FADD.FTZ R142, R142, R143 ;  /* 0x0000008f8e8e7221 */ /* 0x002fe20000010000 */
[----:B------:R-:W-:Y:S01]  /*12ec0*/  MOV R160, 0xffffffff ;  /* 0xffffffff00a07802 */ /* 0x000fe20000000f00 */
[----:B------:R-:W-:Y:S01]  /*12ed0*/  IMAD.MOV.U32 R143, RZ, RZ, 0x4 ;  /* 0x00000004ff8f7424 */ /* 0x000fe200078e00ff */
[----:B------:R-:W-:Y:S01]  /*12ee0*/  MOV R144, 0x12f20 ;  /* 0x00012f2000907802 */ /* 0x000fe20000000f00 */
[----:B------:R-:W-:Y:S02]  /*12ef0*/  IMAD.MOV.U32 R145, RZ, RZ, 0x1f ;  /* 0x0000001fff917424 */ /* 0x000fe400078e00ff */
[----:B------:R-:W-:Y:S02]  /*12f00*/  IMAD.MOV.U32 R151, RZ, RZ, R142 ;  /* 0x000000ffff977224 */ /* 0x000fe400078e008e */
[----:B------:R-:W-:Y:S05]  /*12f10*/  CALL.REL.NOINC `($__internal_61_$__cuda_sm70_shflsync_bfly_p) ;  /* 0x000005f000007944 */ /* 0x000fea0003c00000 */
[----:B-1----:R-:W-:Y:S01]  /*12f20*/  FADD.FTZ R142, R142, R143 ;  /* 0x0000008f8e8e7221 */ /* 0x002fe20000010000 */
[----:B------:R-:W-:Y:S01]  /*12f30*/  MOV R160, 0xffffffff ;  /* 0xffffffff00a07802 */ /* 0x000fe20000000f00 */
[----:B------:R-:W-:Y:S01]  /*12f40*/  IMAD.MOV.U32 R143, RZ, RZ, 0x8 ;  /* 0x00000008ff8f7424 */ /* 0x000fe200078e00ff */
[----:B------:R-:W-:Y:S01]  /*12f50*/  MOV R144, 0x12f90 ;  /* 0x00012f9000907802 */ /* 0x000fe20000000f00 */
[----:B------:R-:W-:-:S02]  /*12f60*/  IMAD.MOV.U32 R145, RZ, RZ, 0x1f ;  /* 0x0000001fff917424 */ /* 0x000fc400078e00ff */
[----:B------:R-:W-:Y:S02]  /*12f70*/  IMAD.MOV.U32 R151, RZ, RZ, R142 ;  /* 0x000000ffff977224 */ /* 0x000fe400078e008e */
        /* <DEDUP_REMOVED lines=10> */
[----:B------:R-:W-:Y:S02]  /*13020*/  IMAD.MOV.U32 R145, RZ, RZ, 0x1f ;  /* 0x0000001fff917424 */ /* 0x000fe400078e00ff */
[----:B------:R-:W-:-:S04]  /*13030*/  FMUL.FTZ R142, R142, 0.001302083372138440609 ;  /* 0x3aaaaaab8e8e7820 */ /* 0x000fc80000410000 */
        /* <DEDUP_REMOVED lines=50> */
[----:B------:R-:W-:Y:S05]  /*13360*/  CALL.REL.NOINC `($__internal_61_$__cuda_sm70_shflsync_bfly_p) ;  /* 0x000001a000007944 */ /* 0x000fea0003c00000 */
[----:B-1----:R-:W-:Y:S01]  /*13370*/  FADD.FTZ R151, R151, R143 ;  /* 0x0000008f97977221 */ /* 0x002fe20000010000 */
[----:B------:R-:W-:Y:S01]  /*13380*/  MOV R144, 0x133d0 ;  /* 0x000133d000907802 */ /* 0x000fe20000000f00 */
[----:B------:R-:W-:Y:S02]  /*13390*/  IMAD.MOV.U32 R143, RZ, RZ, 0x2 ;  /* 0x00000002ff8f7424 */ /* 0x000fe400078e00ff */
[----:B------:R-:W-:Y:S02]  /*133a0*/  IMAD.MOV.U32 R145, RZ, RZ, 0x1f ;  /* 0x0000001fff917424 */ /* 0x000fe400078e00ff */
[----:B------:R-:W-:Y:S02]  /*133b0*/  IMAD.MOV.U32 R160, RZ, RZ, -0x1 ;  /* 0xffffffffffa07424 */ /* 0x000fe400078e00ff */
[----:B------:R-:W-:Y:S05]  /*133c0*/  CALL.REL.NOINC `($__internal_61_$__cuda_sm70_shflsync_bfly_p) ;  /* 0x0000014000007944 */ /* 0x000fea0003c00000 */
[----:B-1----:R-:W-:Y:S01]  /*133d0*/  FADD.FTZ R151, R151, R143 ;  /* 0x0000008f97977221 */ /* 0x002fe20000010000 */
[----:B------:R-:W-:Y:S01]  /*133e0*/  HFMA2.MMA R143, -RZ, RZ, 0, 2.384185791015625e-07 ;  /* 0x00000004ff8f7435 */ /* 0x000fe200000001ff */
[----:B------:R-:W-:Y:S01]  /*133f0*/  IMAD.MOV.U32 R145, RZ, RZ, 0x1f ;  /* 0x0000001fff917424 */ /* 0x000fe200078e00ff */
[----:B------:R-:W-:Y:S01]  /*13400*/  MOV R144, 0x13430 ;  /* 0x0001343000907802 */ /* 0x000fe20000000f00 */
[----:B------:R-:W-:-:S03]  /*13410*/  IMAD.MOV.U32 R160, RZ, RZ, -0x1 ;  /* 0xffffffffffa07424 */ /* 0x000fc600078e00ff */
[----:B------:R-:W-:Y:S05]  /*13420*/  CALL.REL.NOINC `($__internal_61_$__cuda_sm70_shflsync_bfly_p) ;  /* 0x000000e000007944 */ /* 0x000fea0003c00000 */
[----:B-1----:R-:W-:Y:S01]  /*13430*/  FADD.FTZ R151, R151, R143 ;  /* 0x0000008f97977221 */ /* 0x002fe20000010000 */
[----:B------:R-:W-:Y:S01]  /*13440*/  MOV R145, 0x1f ;  /* 0x0000001f00917802 */ /* 0x000fe20000000f00 */
[----:B------:R-:W-:Y:S01]  /*13450*/  IMAD.MOV.U32 R143, RZ, RZ, 0x8 ;  /* 0x00000008ff8f7424 */ /* 0x000fe200078e00ff */
[----:B------:R-:W-:Y:S01]  /*13460*/  MOV R144, 0x13490 ;  /* 0x0001349000907802 */ /* 0x000fe20000000f00 */
[----:B------:R-:W-:-:S02]  /*13470*/  IMAD.MOV.U32 R160, RZ, RZ, -0x1 ;  /* 0xffffffffffa07424 */ /* 0x000fc400078e00ff */
[----:B------:R-:W-:Y:S05]  /*13480*/  CALL.REL.NOINC `($__internal_61_$__cuda_sm70_shflsync_bfly_p) ;  /* 0x0000008000007944 */ /* 0x000fea0003c00000 */
[----:B-1----:R-:W-:Y:S01]  /*13490*/  FADD.FTZ R151, R151, R143 ;  /* 0x0000008f97977221 */ /* 0x002fe20000010000 */
[----:B------:R-:W-:Y:S01]  /*134a0*/  MOV R160, 0xffffffff ;  /* 0xffffffff00a07802 */ /* 0x000fe20000000f00 */
[----:B------:R-:W-:Y:S01]  /*134b0*/  IMAD.MOV.U32 R143, RZ, RZ, 0x10 ;  /* 0x00000010ff8f7424 */ /* 0x000fe200078e00ff */
[----:B------:R-:W-:Y:S01]  /*134c0*/  MOV R144, 0x134f0 ;  /* 0x000134f000907802 */ /* 0x000fe20000000f00 */
[----:B------:R-:W-:-:S02]  /*134d0*/  IMAD.MOV.U32 R145, RZ, RZ, 0x1f ;  /* 0x0000001fff917424 */ /* 0x000fc400078e00ff */
[----:B------:R-:W-:Y:S05]  /*134e0*/  CALL.REL.NOINC `($__internal_61_$__cuda_sm70_shflsync_bfly_p) ;  /* 0x0000002000007944 */ /* 0x000fea0003c00000 */
[----:B-1----:R-:W-:Y:S01]  /*134f0*/  IMAD.MOV.U32 R164, RZ, RZ, R143 ;  /* 0x000000ffffa47224 */ /* 0x002fe200078e008f */
[----:B------:R-:W-:Y:S05]  /*13500*/  BRA `(.L_x_14889) ;  /* 0xffffeb6000007947 */ /* 0x000fea000383ffff */
        .weak           $__internal_61_$__cuda_sm70_shflsync_bfly_p
        .type           $__internal_61_$__cuda_sm70_shflsync_bfly_p,@function
        .size           $__internal_61_$__cuda_sm70_shflsync_bfly_p,(.L_x_20041 - $__internal_61_$__cuda_sm70_shflsync_bfly_p)
$__internal_61_$__cuda_sm70_shflsync_bfly_p:
[----:B------:R-:W-:Y:S04]  /*13510*/  WARPSYNC R160 ;  /* 0x000000a000007348 */ /* 0x000fe80003800000 */
[----:B------:R0:W1:Y:S02]  /*13520*/  SHFL.BFLY PT, R143, R151, R143, R145 ;  /* 0x0c00008f978f7389 */ /* 0x00006400000e0091 */
[----:B0-----:R-:W-:-:S04]  /*13530*/  IMAD.MOV.U32 R145, RZ, RZ, 0x0 ;  /* 0x00000000ff917424 */ /* 0x001fc800078e00ff */
[----:B------:R-:W-:Y:S05]  /*13540*/  RET.REL.NODEC R144 `(_ZN10layer_norm31ln_parallel_residual_fwd_kernelINS_13Kernel_traitsIf6__halffS2_fjLj3072ELj1ELj1ELj4ELj16ENS_18Kernel_traits_baseILj3072EfS2_fS2_fjLj128EEEEELb1ELb0ELb1EEEvNS_9FwdParamsE) ;  /* 0xfffecab090007950 */ /* 0x000fea0003c3ffff */
.L_x_14890:
        /* <DEDUP_REMOVED lines=11> */
.L_x_20041:


//--------------------- .text._ZN10layer_norm31ln_parallel_residual_fwd_kernelINS_13Kernel_traitsIf6__halffS2_fjLj3072ELj1ELj1ELj4ELj16ENS_18Kernel_traits_baseILj3072EfS2_fS2_fjLj128EEEEELb1ELb1ELb0EEEvNS_9FwdParamsE --------------------------
	.section	.text._ZN10layer_norm31ln_parallel_residual_fwd_kernelINS_13Kernel_traitsIf6__halffS2_fjLj3072ELj1ELj1ELj4ELj16ENS_18Kernel_traits_baseILj3072EfS2_fS2_fjLj128EEEEELb1ELb1ELb0EEEvNS_9FwdParamsE,"ax",@progbits
	.sectioninfo	@"SHI_REGISTERS=128"
	.align	128
        .global         _ZN10layer_norm31ln_parallel_residual_fwd_kernelINS_13Kernel_traitsIf6__halffS2_fjLj3072ELj1ELj1ELj4ELj16ENS_18Kernel_traits_baseILj3072EfS2_fS2_fjLj128EEEEELb1ELb1ELb0EEEvNS_9FwdParamsE
        .type           _ZN10layer_norm31ln_parallel_residual_fwd_kernelINS_13Kernel_traitsIf6__halffS2_fjLj3072ELj1ELj1ELj4ELj16ENS_18Kernel_traits_baseILj3072EfS2_fS2_fjLj128EEEEELb1ELb1ELb0EEEvNS_9FwdParamsE,@function
        .size           _ZN10layer_norm31ln_parallel_residual_fwd_kernelINS_13Kernel_traitsIf6__halffS2_fjLj3072ELj1ELj1ELj4ELj16ENS_18Kernel_traits_baseILj3072EfS2_fS2_fjLj128EEEEELb1ELb1ELb0EEEvNS_9FwdParamsE,(.L_x_20042 - _ZN10layer_norm31ln_parallel_residual_fwd_kernelINS_13Kernel_traitsIf6__halffS2_fjLj3072ELj1ELj1ELj4ELj16ENS_18Kernel_traits_baseILj3072EfS2_fS2_fjLj128EEEEELb1ELb1ELb0EEEvNS_9FwdParamsE)
        .other          _ZN10layer_norm31ln_parallel_residual_fwd_kernelINS_13Kernel_traitsIf6__halffS2_fjLj3072ELj1ELj1ELj4ELj16ENS_18Kernel_traits_baseILj3072EfS2_fS2_fjLj128EEEEELb1ELb1ELb0EEEvNS_9FwdParamsE,@"STO_CUDA_ENTRY STV_DEFAULT"
_ZN10layer_norm31ln_parallel_residual_fwd_kernelINS_13Kernel_traitsIf6__halffS2_fjLj3072ELj1ELj1ELj4ELj16ENS_18Kernel_traits_baseILj3072EfS2_fS2_fjLj128EEEEELb1ELb1ELb0EEEvNS_9FwdParamsE:
.text._ZN10layer_norm31ln_parallel_residual_fwd_kernelINS_13Kernel_traitsIf6__halffS2_fjLj3072ELj1ELj1ELj4ELj16ENS_18Kernel_traits_baseILj3072EfS2_fS2_fjLj128EEEEELb1ELb1ELb0EEEvNS_9FwdParamsE:
        /* <DEDUP_REMOVED lines=10> */
[----:B------:R-:W-:Y:S01]  /*00a0*/  @P0 IMAD.MOV.U32 R10, RZ, RZ, R0 ;  /* 0x000000ffff0a0224 */ /* 0x000fe200078e0000 */
[----:B------:R-:W-:-:S05]  /*00b0*/  @P0 MOV R11, R109 ;  /* 0x0000006d000b0202 */ /* 0x000fca0000000f00 */
[----:B------:R-:W3:Y:S01]  /*00c0*/  @P0 LDG.E.64 R6, [R10.64] ;  /* 0x000000060a060981 */ /* 0x000ee2000c1e1b00 */
[----:B------:R-:W-:Y:S03]  /*00d0*/  BSSY B0, `(.L_x_14891) ;  /* 0x000005b000007945 */ /* 0x000fe60003800000 */
[----:B------:R-:W0:Y:S04]  /*00e0*/  S2R R5, SR_TID.X ;  /* 0x0000000000057919 */ /* 0x000e280000002100 */
[----:B------:R-:W0:Y:S02]  /*00f0*/  S2R R112, SR_CTAID.X ;  /* 0x0000000000707919 */ /* 0x000e240000002500 */
[----:B0-----:R-:W-:Y:S01]  /*0100*/  IMAD R111, R112, c[0x0][0x0], R5 ;  /* 0x00000000706f7a24 */ /* 0x001fe200078e0205 */
        /* <DEDUP_REMOVED lines=47> */
[----:B------:R-:W-:-:S03]  /*0400*/  LOP3.LUT R9, R3, UR18, R6, 0x96, !PT ;  /* 0x0000001203097c12 */ /* 0x000fc6000f8e9606 */
[----:B------:R-:W-:Y:S01]  /*0410*/  IMAD.MOV.U32 R3, RZ, RZ, c[0x0][0x168] ;  /* 0x00005a00ff037624 */ /* 0x000fe200078e00ff */
[----:B------:R-:W-:Y:S01]  /*0420*/  LOP3.LUT R6, R11, UR17, R8, 0x96, !PT ;  /* 0x000000110b067c12 */ /* 0x000fe2000f8e9608 */
[----:B------:R-:W-:-:S03]  /*0430*/  IMAD.WIDE.U32 R8, R9, -0x326172a9, RZ ;  /* 0xcd9e8d5709087825 */ /* 0x000fc600078e00ff */
[----:B------:R-:W-:Y:S01]  /*0440*/  SHF.R.S32.HI R3, RZ, 0x1f, R3 ;  /* 0x0000001fff037819 */ /* 0x000fe20000011403 */
[----:B------:R-:W-:Y:S01]  /*0450*/  IMAD.WIDE.U32 R6, R6, -0x2daee0ad, RZ ;  /* 0xd2511f5306067825 */ /* 0x000fe200078e00ff */
[----:B------:R-:W-:Y:S02]  /*0460*/  LOP3.LUT R10, R9, UR19, R10, 0x96, !PT ;  /* 0x00000013090a7c12 */ /* 0x000fe4000f8e960a */
[----:B------:R-:W-:Y:S02]  /*0470*/  LOP3.LUT R9, R5, 0x7f, RZ, 0xc0, !PT ;  /* 0x0000007f05097812 */ /* 0x000fe400078ec0ff */
[----:B------:R-:W-:Y:S01]  /*0480*/  LEA.HI R62, R3, c[0x0][0x168], RZ, 0x3 ;  /* 0x00005a00033e7a11 */ /* 0x000fe200078f18ff */
[----:B------:R-:W-:Y:S01]  /*0490*/  IMAD.WIDE.U32 R10, R10, -0x2daee0ad, RZ ;  /* 0xd2511f530a0a7825 */ /* 0x000fe200078e00ff */
[----:B------:R-:W-:Y:S02]  /*04a0*/  LOP3.LUT R3, R9, 0x7f, RZ, 0x3c, !PT ;  /* 0x0000007f09037812 */ /* 0x000fe400078e3cff */
[----:B------:R-:W-:-:S02]  /*04b0*/  LOP3.LUT R60, R7, UR20, R2, 0x96, !PT ;  /* 0x00000014073c7c12 */ /* 0x000fc4000f8e9602 */
[----:B------:R-:W-:Y:S02]  /*04c0*/  LEA.HI.SX32 R4, R62, R3, 0x1d ;  /* 0x000000033e047211 */ /* 0x000fe400078feaff */
[----:B------:R-:W-:Y:S01]  /*04d0*/  LOP3.LUT R66, R11, UR22, R6, 0x96, !PT ;  /* 0x000000160b427c12 */ /* 0x000fe2000f8e9606 */
[----:B------:R-:W-:Y:S01]  /*04e0*/  IMAD.WIDE.U32 R60, R60, -0x326172a9, RZ ;  /* 0xcd9e8d573c3c7825 */ /* 0x000fe200078e00ff */
[C---:B------:R-:W-:Y:S02]  /*04f0*/  LOP3.LUT P4, RZ, R4.reuse, 0xffffff80, RZ, 0xc0, !PT ;  /* 0xffffff8004ff7812 */ /* 0x040fe4000788c0ff */
[----:B------:R-:W-:Y:S01]  /*0500*/  ISETP.GE.U32.AND P3, PT, R4, 0x100, PT ;  /* 0x000001000400780c */ /* 0x000fe20003f66070 */
[----:B------:R-:W-:Y:S01]  /*0510*/  IMAD.HI.U32 R65, R66, -0x326172a9, RZ ;  /* 0xcd9e8d5742417827 */ /* 0x000fe200078e00ff */
[----:B------:R-:W-:Y:S02]  /*0520*/  LOP3.LUT R64, R61, UR21, R8, 0x96, !PT ;  /* 0x000000153d407c12 */ /* 0x000fe4000f8e9608 */
[----:B------:R-:W-:-:S02]  /*0530*/  ISETP.GE.U32.AND P2, PT, R4, 0x180, PT ;  /* 0x000001800400780c */ /* 0x000fc40003f46070 */
[----:B------:R-:W-:Y:S01]  /*0540*/  P2R R115, PR, RZ, 0x10 ;  /* 0x00000010ff737803 */ /* 0x000fe20000000000 */
[----:B------:R-:W-:Y:S01]  /*0550*/  IMAD.HI.U32 R63, R64, -0x2daee0ad, RZ ;  /* 0xd2511f53403f7827 */ /* 0x000fe200078e00ff */
[----:B------:R-:W-:Y:S02]  /*0560*/  P2R R114, PR, RZ, 0x8 ;  /* 0x00000008ff727803 */ /* 0x000fe40000000000 */
        /* <DEDUP_REMOVED lines=17> */
.L_x_14892:
[----:B------:R-:W-:Y:S05]  /*0680*/  BSYNC B0 ;  /* 0x0000000000007941 */ /* 0x000fea0003800000 */
.L_x_14891:
        /* <DEDUP_REMOVED lines=17> */
.L_x_14894:
[----:B------:R-:W-:Y:S05]  /*07a0*/  BSYNC B0 ;  /* 0x0000000000007941 */ /* 0x000fea0003800000 */
.L_x_14893:
        /* <DEDUP_REMOVED lines=16> */
.L_x_14896:
[----:B------:R-:W-:Y:S05]  /*08b0*/  BSYNC B0 ;  /* 0x0000000000007941 */ /* 0x000fea0003800000 */
.L_x_14895:
        /* <DEDUP_REMOVED lines=17> */
[----:B------:R-:W-:-:S04]  /*09d0*/  IMNMX R3, R3, 0x20, PT ;  /* 0x0000002003037817 */ /* 0x000fc80003800200 */
[----:B------:R-:W-:-:S05]  /*09e0*/  IADD3 R3, R3, R62, RZ ;  /* 0x0000003e03037210 */ /* 0x000fca0007ffe0ff */
        /* <DEDUP_REMOVED lines=12> */
[----:B------:R-:W-:Y:S02]  /*0ab0*/  IMAD.MOV.U32 R8, RZ, RZ, 0x1 ;  /* 0x00000001ff087424 */ /* 0x000fe400078e00ff */
[----:B------:R-:W-:Y:S02]  /*0ac0*/  IMAD.IADD R107, R62, 0x1, R7 ;  /* 0x000000013e6b7824 */ /* 0x000fe400078e0207 */
[----:B------:R-:W-:-:S03]  /*0ad0*/  IMAD.MOV.U32 R7, RZ, RZ, RZ ;  /* 0x000000ffff077224 */ /* 0x000fc600078e00ff */
[----:B------:R-:W-:Y:S02]  /*0ae0*/  SHF.L.U32 R107, R107, 0x3, RZ ;  /* 0x000000036b6b7819 */ /* 0x000fe400000006ff */
.L_x_15298:
        /* <DEDUP_REMOVED lines=36> */
.L_x_14900:
[----:B-1----:R-:W-:Y:S02]  /*0d30*/  IMAD.MOV.U32 R98, RZ, RZ, R106 ;  /* 0x000000ffff627224 */ /* 0x002fe400078e006a */
.L_x_14901:
[----:B------:R-:W-:Y:S05]  /*0d40*/  BSYNC B1 ;  /* 0x0000000000017941 */ /* 0x000fea0003800000 */
.L_x_14899:
        /* <DEDUP_REMOVED lines=16> */
.L_x_14905:
[----:B------:R-:W-:Y:S05]  /*0e50*/  BSYNC B2 ;  /* 0x0000000000027941 */ /* 0x000fea0003800000 */
.L_x_14904:
        /* <DEDUP_REMOVED lines=44> */
.L_x_14903:
[----:B------:R-:W-:Y:S05]  /*1120*/  BSYNC B1 ;  /* 0x0000000000017941 */ /* 0x000fea0003800000 */
.L_x_14902:
        /* <DEDUP_REMOVED lines=16> */
.L_x_14906:
        /* <DEDUP_REMOVED lines=12> */
.L_x_14909:
[----:B------:R-:W-:Y:S02]  /*12f0*/  IMAD.MOV.U32 R0, RZ, RZ, R106 ;  /* 0x000000ffff007224 */ /* 0x000fe400078e006a */
.L_x_14910:
[----:B------:R-:W-:Y:S05]  /*1300*/  BSYNC B1 ;  /* 0x0000000000017941 */ /* 0x000fea0003800000 */
.L_x_14908:
        /* <DEDUP_REMOVED lines=16> */
.L_x_14914:
[----:B------:R-:W-:Y:S05]  /*1410*/  BSYNC B2 ;  /* 0x0000000000027941 */ /* 0x000fea0003800000 */
.L_x_14913:
        /* <DEDUP_REMOVED lines=44> */
.L_x_14912:
[----:B------:R-:W-:Y:S05]  /*16e0*/  BSYNC B1 ;  /* 0x0000000000017941 */ /* 0x000fea0003800000 */
.L_x_14911:
        /* <DEDUP_REMOVED lines=9> */
.L_x_14907:
        /* <DEDUP_REMOVED lines=12> */
.L_x_14916:
[----:B------:R-:W-:Y:S02]  /*1840*/  IMAD.MOV.U32 R0, RZ, RZ, R106 ;  /* 0x000000ffff007224 */ /* 0x000fe400078e006a */
.L_x_14917:
[----:B------:R-:W-:Y:S05]  /*1850*/  BSYNC B1 ;  /* 0x0000000000017941 */ /* 0x000fea0003800000 */
.L_x_14915:
        /* <DEDUP_REMOVED lines=16> */
.L_x_14921:
[----:B------:R-:W-:Y:S05]  /*1960*/  BSYNC B2 ;  /* 0x0000000000027941 */ /* 0x000fea0003800000 */
.L_x_14920:
        /* <DEDUP_REMOVED lines=44> */
.L_x_14919:
[----:B------:R-:W-:Y:S05]  /*1c30*/  BSYNC B1 ;  /* 0x0000000000017941 */ /* 0x000fea0003800000 */
.L_x_14918:
        /* <DEDUP_REMOVED lines=13> */
.L_x_14922:
        /* <DEDUP_REMOVED lines=12> */
.L_x_14925:
[----:B------:R-:W-:Y:S02]  /*1dd0*/  IMAD.MOV.U32 R0, RZ, RZ, R106 ;  /* 0x000000ffff007224 */ /* 0x000fe400078e006a */
.L_x_14926:
[----:B------:R-:W-:Y:S05]  /*1de0*/  BSYNC B1 ;  /* 0x0000000000017941 */ /* 0x000fea0003800000 */
.L_x_14924:
        /* <DEDUP_REMOVED lines=16> */
.L_x_14930:
[----:B------:R-:W-:Y:S05]  /*1ef0*/  BSYNC B2 ;  /* 0x0000000000027941 */ /* 0x000fea0003800000 */
.L_x_14929:
        /* <DEDUP_REMOVED lines=44> */
.L_x_14928:
[----:B------:R-:W-:Y:S05]  /*21c0*/  BSYNC B1 ;  /* 0x0000000000017941 */ /* 0x000fea0003800000 */
.L_x_14927:
        /* <DEDUP_REMOVED lines=9> */
.L_x_14923:
        /* <DEDUP_REMOVED lines=12> */
.L_x_14932:
[----:B------:R-:W-:Y:S02]  /*2320*/  IMAD.MOV.U32 R0, RZ, RZ, R106 ;  /* 0x000000ffff007224 */ /* 0x000fe400078e006a */
.L_x_14933:
[----:B------:R-:W-:Y:S05]  /*2330*/  BSYNC B1 ;  /* 0x0000000000017941 */ /* 0x000fea0003800000 */
.L_x_14931:
        /* <DEDUP_REMOVED lines=16> */
.L_x_14937:
[----:B------:R-:W-:Y:S05]  /*2440*/  BSYNC B2 ;  /* 0x0000000000027941 */ /* 0x000fea0003800000 */
.L_x_14936:
        /* <DEDUP_REMOVED lines=44> */
.L_x_14935:
[----:B------:R-:W-:Y:S05]  /*2710*/  BSYNC B1 ;  /* 0x0000000000017941 */ /* 0x000fea0003800000 */
.L_x_14934:
        /* <DEDUP_REMOVED lines=13> */
.L_x_14938:
        /* <DEDUP_REMOVED lines=12> */
.L_x_14941:
[----:B------:R-:W-:Y:S02]  /*28b0*/  MOV R0, R106 ;  /* 0x0000006a00007202 */ /* 0x000fe40000000f00 */
.L_x_14942:
[----:B------:R-:W-:Y:S05]  /*28c0*/  BSYNC B1 ;  /* 0x0000000000017941 */ /* 0x000fea0003800000 */
.L_x_14940:
        /* <DEDUP_REMOVED lines=16> */
.L_x_14946:
[----:B------:R-:W-:Y:S05]  /*29d0*/  BSYNC B2 ;  /* 0x0000000000027941 */ /* 0x000fea0003800000 */
.L_x_14945:
        /* <DEDUP_REMOVED lines=44> */
.L_x_14944:
[----:B------:R-:W-:Y:S05]  /*2ca0*/  BSYNC B1 ;  /* 0x0000000000017941 */ /* 0x000fea0003800000 */
.L_x_14943:
        /* <DEDUP_REMOVED lines=9> */
.L_x_14939:
        /* <DEDUP_REMOVED lines=12> */
.L_x_14948:
[----:B------:R-:W-:Y:S02]  /*2e00*/  IMAD.MOV.U32 R0, RZ, RZ, R106 ;  /* 0x000000ffff007224 */ /* 0x000fe400078e006a */
.L_x_14949:
[----:B------:R-:W-:Y:S05]  /*2e10*/  BSYNC B1 ;  /* 0x0000000000017941 */ /* 0x000fea0003800000 */
.L_x_14947:
        /* <DEDUP_REMOVED lines=16> */
.L_x_14953:
[----:B------:R-:W-:Y:S05]  /*2f20*/  BSYNC B2 ;  /* 0x0000000000027941 */ /* 0x000fea0003800000 */
.L_x_14952:
        /* <DEDUP_REMOVED lines=44> */
.L_x_14951:
[----:B------:R-:W-:Y:S05]  /*31f0*/  BSYNC B1 ;  /* 0x0000000000017941 */ /* 0x000fea0003800000 */
.L_x_14950:
        /* <DEDUP_REMOVED lines=13> */
.L_x_14954:
        /* <DEDUP_REMOVED lines=12> */
.L_x_14957:
[----:B------:R-:W-:Y:S02]  /*3390*/  IMAD.MOV.U32 R0, RZ, RZ, R106 ;  /* 0x000000ffff007224 */ /* 0x000fe400078e006a */
.L_x_14958:
[----:B------:R-:W-:Y:S05]  /*33a0*/  BSYNC B1 ;  /* 0x0000000000017941 */ /* 0x000fea0003800000 */
.L_x_14956:
        /* <DEDUP_REMOVED lines=16> */
.L_x_14962:
[----:B------:R-:W-:Y:S05]  /*34b0*/  BSYNC B2 ;  /* 0x0000000000027941 */ /* 0x000fea0003800000 */
.L_x_14961:
        /* <DEDUP_REMOVED lines=44> */
.L_x_14960:
[----:B------:R-:W-:Y:S05]  /*3780*/  BSYNC B1 ;  /* 0x0000000000017941 */ /* 0x000fea0003800000 */
.L_x_14959:
        /* <DEDUP_REMOVED lines=9> */
.L_x_14955:
        /* <DEDUP_REMOVED lines=12> */
.L_x_14964:
[----:B------:R-:W-:Y:S02]  /*38e0*/  IMAD.MOV.U32 R0, RZ, RZ, R106 ;  /* 0x000000ffff007224 */ /* 0x000fe400078e006a */
.L_x_14965:
[----:B------:R-:W-:Y:S05]  /*38f0*/  BSYNC B1 ;  /* 0x0000000000017941 */ /* 0x000fea0003800000 */
.L_x_14963:
        /* <DEDUP_REMOVED lines=16> */
.L_x_14969:
[----:B------:R-:W-:Y:S05]  /*3a00*/  BSYNC B2 ;  /* 0x0000000000027941 */ /* 0x000fea0003800000 */
.L_x_14968:
        /* <DEDUP_REMOVED lines=44> */
.L_x_14967:
[----:B------:R-:W-:Y:S05]  /*3cd0*/  BSYNC B1 ;  /* 0x0000000000017941 */ /* 0x000fea0003800000 */
.L_x_14966:
        /* <DEDUP_REMOVED lines=12> */
.L_x_14970:
        /* <DEDUP_REMOVED lines=12> */
.L_x_14973:
[----:B------:R-:W-:Y:S02]  /*3e60*/  IMAD.MOV.U32 R0, RZ, RZ, R106 ;  /* 0x000000ffff007224 */ /* 0x000fe400078e006a */
.L_x_14974:
[----:B------:R-:W-:Y:S05]  /*3e70*/  BSYNC B1 ;  /* 0x0000000000017941 */ /* 0x000fea0003800000 */
.L_x_14972:
        /* <DEDUP_REMOVED lines=16> */
.L_x_14978:
[----:B------:R-:W-:Y:S05]  /*3f80*/  BSYNC B2 ;  /* 0x0000000000027941 */ /* 0x000fea0003800000 */
.L_x_14977:
        /* <DEDUP_REMOVED lines=44> */
.L_x_14976:
[----:B------:R-:W-:Y:S05]  /*4250*/  BSYNC B1 ;  /* 0x0000000000017941 */ /* 0x000fea0003800000 */
.L_x_14975:
        /* <DEDUP_REMOVED lines=9> */
.L_x_14971:
        /* <DEDUP_REMOVED lines=12> */
.L_x_14980:
[----:B------:R-:W-:Y:S02]  /*43b0*/  IMAD.MOV.U32 R0, RZ, RZ, R106 ;  /* 0x000000ffff007224 */ /* 0x000fe400078e006a */
.L_x_14981:
[----:B------:R-:W-:Y:S05]  /*43c0*/  BSYNC B1 ;  /* 0x0000000000017941 */ /* 0x000fea0003800000 */
.L_x_14979:
        /* <DEDUP_REMOVED lines=16> */
.L_x_14985:
[----:B------:R-:W-:Y:S05]  /*44d0*/  BSYNC B2 ;  /* 0x0000000000027941 */ /* 0x000fea0003800000 */
.L_x_14984:
        /* <DEDUP_REMOVED lines=44> */
.L_x_14983:
[----:B------:R-:W-:Y:S05]  /*47a0*/  BSYNC B1 ;  /* 0x0000000000017941 */ /* 0x000fea0003800000 */
.L_x_14982:
        /* <DEDUP_REMOVED lines=12> */
.L_x_14986:
        /* <DEDUP_REMOVED lines=12> */
.L_x_14989:
[----:B------:R-:W-:Y:S02]  /*4930*/  IMAD.MOV.U32 R0, RZ, RZ, R106 ;  /* 0x000000ffff007224 */ /* 0x000fe400078e006a */
.L_x_14990:
[----:B------:R-:W-:Y:S05]  /*4940*/  BSYNC B1 ;  /* 0x0000000000017941 */ /* 0x000fea0003800000 */
.L_x_14988:
        /* <DEDUP_REMOVED lines=16> */
.L_x_14994:
[----:B------:R-:W-:Y:S05]  /*4a50*/  BSYNC B2 ;  /* 0x0000000000027941 */ /* 0x000fea0003800000 */
.L_x_14993:
        /* <DEDUP_REMOVED lines=44> */
.L_x_14992:
[----:B------:R-:W-:Y:S05]  /*4d20*/  BSYNC B1 ;  /* 0x0000000000017941 */ /* 0x000fea0003800000 */
.L_x_14991:
        /* <DEDUP_REMOVED lines=9> */
.L_x_14987:
        /* <DEDUP_REMOVED lines=12> */
.L_x_14996:
[----:B------:R-:W-:Y:S02]  /*4e80*/  IMAD.MOV.U32 R0, RZ, RZ, R106 ;  /* 0x000000ffff007224 */ /* 0x000fe400078e006a */
.L_x_14997:
[----:B------:R-:W-:Y:S05]  /*4e90*/  BSYNC B1 ;  /* 0x0000000000017941 */ /* 0x000fea0003800000 */
.L_x_14995:
        /* <DEDUP_REMOVED lines=16> */
.L_x_15001:
[----:B------:R-:W-:Y:S05]  /*4fa0*/  BSYNC B2 ;  /* 0x0000000000027941 */ /* 0x000fea0003800000 */
.L_x_15000:
        /* <DEDUP_REMOVED lines=44> */
.L_x_14999:
[----:B------:R-:W-:Y:S05]  /*5270*/  BSYNC B1 ;  /* 0x0000000000017941 */ /* 0x000fea0003800000 */
.L_x_14998:
        /* <DEDUP_REMOVED lines=12> */
.L_x_15002:
        /* <DEDUP_REMOVED lines=12> */
.L_x_15005:
[----:B------:R-:W-:Y:S02]  /*5400*/  IMAD.MOV.U32 R0, RZ, RZ, R106 ;  /* 0x000000ffff007224 */ /* 0x000fe400078e006a */
.L_x_15006:
[----:B------:R-:W-:Y:S05]  /*5410*/  BSYNC B1 ;  /* 0x0000000000017941 */ /* 0x000fea0003800000 */
.L_x_15004:
        /* <DEDUP_REMOVED lines=16> */
.L_x_15010:
[----:B------:R-:W-:Y:S05]  /*5520*/  BSYNC B2 ;  /* 0x0000000000027941 */ /* 0x000fea0003800000 */
.L_x_15009:
        /* <DEDUP_REMOVED lines=44> */
.L_x_15008:
[----:B------:R-:W-:Y:S05]  /*57f0*/  BSYNC B1 ;  /* 0x0000000000017941 */ /* 0x000fea0003800000 */
.L_x_15007:
        /* <DEDUP_REMOVED lines=9> */
.L_x_15003:
        /* <DEDUP_REMOVED lines=12> */
.L_x_15012:
[----:B------:R-:W-:Y:S02]  /*5950*/  MOV R0, R106 ;  /* 0x0000006a00007202 */ /* 0x000fe40000000f00 */
.L_x_15013:
[----:B------:R-:W-:Y:S05]  /*5960*/  BSYNC B1 ;  /* 0x0000000000017941 */ /* 0x000fea0003800000 */
.L_x_15011:
        /* <DEDUP_REMOVED lines=16> */
.L_x_15017:
[----:B------:R-:W-:Y:S05]  /*5a70*/  BSYNC B2 ;  /* 0x0000000000027941 */ /* 0x000fea0003800000 */
.L_x_15016:
        /* <DEDUP_REMOVED lines=44> */
.L_x_15015:
[----:B------:R-:W-:Y:S05]  /*5d40*/  BSYNC B1 ;  /* 0x0000000000017941 */ /* 0x000fea0003800000 */
.L_x_15014:
        /* <DEDUP_REMOVED lines=12> */
.L_x_15018:
        /* <DEDUP_REMOVED lines=12> */
.L_x_15021:
[----:B------:R-:W-:Y:S02]  /*5ed0*/  IMAD.MOV.U32 R124, RZ, RZ, R106 ;  /* 0x000000ffff7c7224 */ /* 0x000fe400078e006a */
.L_x_15022:
[----:B------:R-:W-:Y:S05]  /*5ee0*/  BSYNC B1 ;  /* 0x0000000000017941 */ /* 0x000fea0003800000 */
.L_x_15020:
        /* <DEDUP_REMOVED lines=16> */
.L_x_15026:
[----:B------:R-:W-:Y:S05]  /*5ff0*/  BSYNC B2 ;  /* 0x0000000000027941 */ /* 0x000fea0003800000 */
.L_x_15025:
        /* <DEDUP_REMOVED lines=44> */
.L_x_15024:
[----:B------:R-:W-:Y:S05]  /*62c0*/  BSYNC B1 ;  /* 0x0000000000017941 */ /* 0x000fea0003800000 */
.L_x_15023:
        /* <DEDUP_REMOVED lines=9> */
.L_x_15019:
        /* <DEDUP_REMOVED lines=51> */
.L_x_15027:
[----:B-1----:R-:W-:Y:S02]  /*6690*/  IADD3 R98, R9, 0x80, RZ ;  /* 0x0000008009627810 */ /* 0x002fe40007ffe0ff */
.L_x_14898:
[----:B------:R-:W-:Y:S05]  /*66a0*/  BSYNC B0 ;  /* 0x0000000000007941 */ /* 0x000fea0003800000 */
.L_x_14897:
        /* <DEDUP_REMOVED lines=30> */
.L_x_15031:
[----:B-1----:R-:W-:Y:S02]  /*6890*/  IMAD.MOV.U32 R116, RZ, RZ, R106 ;  /* 0x000000ffff747224 */ /* 0x002fe400078e006a */
.L_x_15032:
[----:B------:R-:W-:Y:S05]  /*68a0*/  BSYNC B1 ;  /* 0x0000000000017941 */ /* 0x000fea0003800000 */
.L_x_15030:
        /* <DEDUP_REMOVED lines=16> */
.L_x_15036:
[----:B------:R-:W-:Y:S05]  /*69b0*/  BSYNC B2 ;  /* 0x0000000000027941 */ /* 0x000fea0003800000 */
.L_x_15035:
        /* <DEDUP_REMOVED lines=44> */
.L_x_15034:
[----:B------:R-:W-:Y:S05]  /*6c80*/  BSYNC B1 ;  /* 0x0000000000017941 */ /* 0x000fea0003800000 */
.L_x_15033:
        /* <DEDUP_REMOVED lines=16> */
.L_x_15037:
        /* <DEDUP_REMOVED lines=12> */
.L_x_15040:
[----:B------:R-:W-:Y:S02]  /*6e50*/  IMAD.MOV.U32 R0, RZ, RZ, R106 ;  /* 0x000000ffff007224 */ /* 0x000fe400078e006a */
.L_x_15041:
[----:B------:R-:W-:Y:S05]  /*6e60*/  BSYNC B1 ;  /* 0x0000000000017941 */ /* 0x000fea0003800000 */
.L_x_15039:
        /* <DEDUP_REMOVED lines=16> */
.L_x_15045:
[----:B------:R-:W-:Y:S05]  /*6f70*/  BSYNC B2 ;  /* 0x0000000000027941 */ /* 0x000fea0003800000 */
.L_x_15044:
        /* <DEDUP_REMOVED lines=44> */
.L_x_15043:
[----:B------:R-:W-:Y:S05]  /*7240*/  BSYNC B1 ;  /* 0x0000000000017941 */ /* 0x000fea0003800000 */
.L_x_15042:
        /* <DEDUP_REMOVED lines=9> */
.L_x_15038:
        /* <DEDUP_REMOVED lines=12> */
.L_x_15047:
[----:B------:R-:W-:Y:S02]  /*73a0*/  IMAD.MOV.U32 R0, RZ, RZ, R106 ;  /* 0x000000ffff007224 */ /* 0x000fe400078e006a */
.L_x_15048:
[----:B------:R-:W-:Y:S05]  /*73b0*/  BSYNC B1 ;  /* 0x0000000000017941 */ /* 0x000fea0003800000 */
.L_x_15046:
        /* <DEDUP_REMOVED lines=16> */
.L_x_15052:
[----:B------:R-:W-:Y:S05]  /*74c0*/  BSYNC B2 ;  /* 0x0000000000027941 */ /* 0x000fea0003800000 */
.L_x_15051:
        /* <DEDUP_REMOVED lines=44> */
.L_x_15050:
[----:B------:R-:W-:Y:S05]  /*7790*/  BSYNC B1 ;  /* 0x0000000000017941 */ /* 0x000fea0003800000 */
.L_x_15049:
        /* <DEDUP_REMOVED lines=13> */
.L_x_15053:
        /* <DEDUP_REMOVED lines=12> */
.L_x_15056:
[----:B------:R-:W-:Y:S02]  /*7930*/  IMAD.MOV.U32 R0, RZ, RZ, R106 ;  /* 0x000000ffff007224 */ /* 0x000fe400078e006a */
.L_x_15057:
[----:B------:R-:W-:Y:S05]  /*7940*/  BSYNC B1 ;  /* 0x0000000000017941 */ /* 0x000fea0003800000 */
.L_x_15055:
        /* <DEDUP_REMOVED lines=16> */
.L_x_15061:
[----:B------:R-:W-:Y:S05]  /*7a50*/  BSYNC B2 ;  /* 0x0000000000027941 */ /* 0x000fea0003800000 */
.L_x_15060:
        /* <DEDUP_REMOVED lines=44> */
.L_x_15059:
[----:B------:R-:W-:Y:S05]  /*7d20*/  BSYNC B1 ;  /* 0x0000000000017941 */ /* 0x000fea0003800000 */
.L_x_15058:
        /* <DEDUP_REMOVED lines=9> */
.L_x_15054:
        /* <DEDUP_REMOVED lines=12> */
.L_x_15063:
[----:B------:R-:W-:Y:S02]  /*7e80*/  MOV R0, R106 ;  /* 0x0000006a00007202 */ /* 0x000fe40000000f00 */
.L_x_15064:
[----:B------:R-:W-:Y:S05]  /*7e90*/  BSYNC B1 ;  /* 0x0000000000017941 */ /* 0x000fea0003800000 */
.L_x_15062:
        /* <DEDUP_REMOVED lines=16> */
.L_x_15068:
[----:B------:R-:W-:Y:S05]  /*7fa0*/  BSYNC B2 ;  /* 0x0000000000027941 */ /* 0x000fea0003800000 */
.L_x_15067:
        /* <DEDUP_REMOVED lines=44> */
.L_x_15066:
[----:B------:R-:W-:Y:S05]  /*8270*/  BSYNC B1 ;  /* 0x0000000000017941 */ /* 0x000fea0003800000 */
.L_x_15065:
        /* <DEDUP_REMOVED lines=13> */
.L_x_15069:
        /* <DEDUP_REMOVED lines=12> */
.L_x_15072:
[----:B------:R-:W-:Y:S02]  /*8410*/  IMAD.MOV.U32 R0, RZ, RZ, R106 ;  /* 0x000000ffff007224 */ /* 0x000fe400078e006a */
.L_x_15073:
[----:B------:R-:W-:Y:S05]  /*8420*/  BSYNC B1 ;  /* 0x0000000000017941 */ /* 0x000fea0003800000 */
.L_x_15071:
        /* <DEDUP_REMOVED lines=16> */
.L_x_15077:
[----:B------:R-:W-:Y:S05]  /*8530*/  BSYNC B2 ;  /* 0x0000000000027941 */ /* 0x000fea0003800000 */
.L_x_15076:
        /* <DEDUP_REMOVED lines=44> */
.L_x_15075:
[----:B------:R-:W-:Y:S05]  /*8800*/  BSYNC B1 ;  /* 0x0000000000017941 */ /* 0x000fea0003800000 */
.L_x_15074:
        /* <DEDUP_REMOVED lines=9> */
.L_x_15070:
        /* <DEDUP_REMOVED lines=12> */
.L_x_15079:
[----:B------:R-:W-:Y:S02]  /*8960*/  IMAD.MOV.U32 R0, RZ, RZ, R106 ;  /* 0x000000ffff007224 */ /* 0x000fe400078e006a */
.L_x_15080:
[----:B------:R-:W-:Y:S05]  /*8970*/  BSYNC B1 ;  /* 0x0000000000017941 */ /* 0x000fea0003800000 */
.L_x_15078:
        /* <DEDUP_REMOVED lines=16> */
.L_x_15084:
[----:B------:R-:W-:Y:S05]  /*8a80*/  BSYNC B2 ;  /* 0x0000000000027941 */ /* 0x000fea0003800000 */
.L_x_15083:
        /* <DEDUP_REMOVED lines=44> */
.L_x_15082:
[----:B------:R-:W-:Y:S05]  /*8d50*/  BSYNC B1 ;  /* 0x0000000000017941 */ /* 0x000fea0003800000 */
.L_x_15081:
        /* <DEDUP_REMOVED lines=13> */
.L_x_15085:
        /* <DEDUP_REMOVED lines=12> */
.L_x_15088:
[----:B------:R-:W-:Y:S02]  /*8ef0*/  IMAD.MOV.U32 R0, RZ, RZ, R106 ;  /* 0x000000ffff007224 */ /* 0x000fe400078e006a */
.L_x_15089:
[----:B------:R-:W-:Y:S05]  /*8f00*/  BSYNC B1 ;  /* 0x0000000000017941 */ /* 0x000fea0003800000 */
.L_x_15087:
        /* <DEDUP_REMOVED lines=16> */
.L_x_15093:
[----:B------:R-:W-:Y:S05]  /*9010*/  BSYNC B2 ;  /* 0x0000000000027941 */ /* 0x000fea0003800000 */
.L_x_15092:
        /* <DEDUP_REMOVED lines=44> */
.L_x_15091:
[----:B------:R-:W-:Y:S05]  /*92e0*/  BSYNC B1 ;  /* 0x0000000000017941 */ /* 0x000fea0003800000 */
.L_x_15090:
        /* <DEDUP_REMOVED lines=9> */
.L_x_15086:
        /* <DEDUP_REMOVED lines=12> */
.L_x_15095:
[----:B------:R-:W-:Y:S02]  /*9440*/  IMAD.MOV.U32 R0, RZ, RZ, R106 ;  /* 0x000000ffff007224 */ /* 0x000fe400078e006a */
.L_x_15096:
[----:B------:R-:W-:Y:S05]  /*9450*/  BSYNC B1 ;  /* 0x0000000000017941 */ /* 0x000fea0003800000 */
.L_x_15094:
        /* <DEDUP_REMOVED lines=16> */
.L_x_15100:
[----:B------:R-:W-:Y:S05]  /*9560*/  BSYNC B2 ;  /* 0x0000000000027941 */ /* 0x000fea0003800000 */
.L_x_15099:
        /* <DEDUP_REMOVED lines=44> */
.L_x_15098:
[----:B------:R-:W-:Y:S05]  /*9830*/  BSYNC B1 ;  /* 0x0000000000017941 */ /* 0x000fea0003800000 */
.L_x_15097:
        /* <DEDUP_REMOVED lines=12> */
.L_x_15101:
        /* <DEDUP_REMOVED lines=12> */
.L_x_15104:
[----:B------:R-:W-:Y:S02]  /*99c0*/  MOV R0, R106 ;  /* 0x0000006a00007202 */ /* 0x000fe40000000f00 */
.L_x_15105:
[----:B------:R-:W-:Y:S05]  /*99d0*/  BSYNC B1 ;  /* 0x0000000000017941 */ /* 0x000fea0003800000 */
.L_x_15103:
        /* <DEDUP_REMOVED lines=16> */
.L_x_15109:
[----:B------:R-:W-:Y:S05]  /*9ae0*/  BSYNC B2 ;  /* 0x0000000000027941 */ /* 0x000fea0003800000 */
.L_x_15108:
        /* <DEDUP_REMOVED lines=44> */
.L_x_15107:
[----:B------:R-:W-:Y:S05]  /*9db0*/  BSYNC B1 ;  /* 0x0000000000017941 */ /* 0x000fea0003800000 */
.L_x_15106:
        /* <DEDUP_REMOVED lines=9> */
.L_x_15102:
        /* <DEDUP_REMOVED lines=12> */
.L_x_15111:
[----:B------:R-:W-:Y:S02]  /*9f10*/  IMAD.MOV.U32 R0, RZ, RZ, R106 ;  /* 0x000000ffff007224 */ /* 0x000fe400078e006a */
.L_x_15112:
[----:B------:R-:W-:Y:S05]  /*9f20*/  BSYNC B1 ;  /* 0x0000000000017941 */ /* 0x000fea0003800000 */
.L_x_15110:
        /* <DEDUP_REMOVED lines=16> */
.L_x_15116:
[----:B------:R-:W-:Y:S05]  /*a030*/  BSYNC B2 ;  /* 0x0000000000027941 */ /* 0x000fea0003800000 */
.L_x_15115:
        /* <DEDUP_REMOVED lines=44> */
.L_x_15114:
[----:B------:R-:W-:Y:S05]  /*a300*/  BSYNC B1 ;  /* 0x0000000000017941 */ /* 0x000fea0003800000 */
.L_x_15113:
        /* <DEDUP_REMOVED lines=12> */
.L_x_15117:
        /* <DEDUP_REMOVED lines=12> */
.L_x_15120:
[----:B------:R-:W-:Y:S02]  /*a490*/  IMAD.MOV.U32 R0, RZ, RZ, R106 ;  /* 0x000000ffff007224 */ /* 0x000fe400078e006a */
.L_x_15121:
[----:B------:R-:W-:Y:S05]  /*a4a0*/  BSYNC B1 ;  /* 0x0000000000017941 */ /* 0x000fea0003800000 */
.L_x_15119:
        /* <DEDUP_REMOVED lines=16> */
.L_x_15125:
[----:B------:R-:W-:Y:S05]  /*a5b0*/  BSYNC B2 ;  /* 0x0000000000027941 */ /* 0x000fea0003800000 */
.L_x_15124:
        /* <DEDUP_REMOVED lines=44> */
.L_x_15123:
[----:B------:R-:W-:Y:S05]  /*a880*/  BSYNC B1 ;  /* 0x0000000000017941 */ /* 0x000fea0003800000 */
.L_x_15122:
        /* <DEDUP_REMOVED lines=9> */
.L_x_15118:
        /* <DEDUP_REMOVED lines=12> */
.L_x_15127:
[----:B------:R-:W-:Y:S02]  /*a9e0*/  IMAD.MOV.U32 R0, RZ, RZ, R106 ;  /* 0x000000ffff007224 */ /* 0x000fe400078e006a */
.L_x_15128:
[----:B------:R-:W-:Y:S05]  /*a9f0*/  BSYNC B1 ;  /* 0x0000000000017941 */ /* 0x000fea0003800000 */
.L_x_15126:
        /* <DEDUP_REMOVED lines=16> */
.L_x_15132:
[----:B------:R-:W-:Y:S05]  /*ab00*/  BSYNC B2 ;  /* 0x0000000000027941 */ /* 0x000fea0003800000 */
.L_x_15131:
        /* <DEDUP_REMOVED lines=44> */
.L_x_15130:
[----:B------:R-:W-:Y:S05]  /*add0*/  BSYNC B1 ;  /* 0x0000000000017941 */ /* 0x000fea0003800000 */
.L_x_15129:
        /* <DEDUP_REMOVED lines=12> */
.L_x_15133:
        /* <DEDUP_REMOVED lines=12> */
.L_x_15136:
[----:B------:R-:W-:Y:S02]  /*af60*/  IMAD.MOV.U32 R0, RZ, RZ, R106 ;  /* 0x000000ffff007224 */ /* 0x000fe400078e006a */
.L_x_15137:
[----:B------:R-:W-:Y:S05]  /*af70*/  BSYNC B1 ;  /* 0x0000000000017941 */ /* 0x000fea0003800000 */
.L_x_15135:
        /* <DEDUP_REMOVED lines=16> */
.L_x_15141:
[----:B------:R-:W-:Y:S05]  /*b080*/  BSYNC B2 ;  /* 0x0000000000027941 */ /* 0x000fea0003800000 */
.L_x_15140:
        /* <DEDUP_REMOVED lines=44> */
.L_x_15139:
[----:B------:R-:W-:Y:S05]  /*b350*/  BSYNC B1 ;  /* 0x0000000000017941 */ /* 0x000fea0003800000 */
.L_x_15138:
        /* <DEDUP_REMOVED lines=9> */
.L_x_15134:
        /* <DEDUP_REMOVED lines=12> */
.L_x_15143:
[----:B------:R-:W-:Y:S02]  /*b4b0*/  IMAD.MOV.U32 R0, RZ, RZ, R106 ;  /* 0x000000ffff007224 */ /* 0x000fe400078e006a */
.L_x_15144:
[----:B------:R-:W-:Y:S05]  /*b4c0*/  BSYNC B1 ;  /* 0x0000000000017941 */ /* 0x000fea0003800000 */
.L_x_15142:
        /* <DEDUP_REMOVED lines=16> */
.L_x_15148:
[----:B------:R-:W-:Y:S05]  /*b5d0*/  BSYNC B2 ;  /* 0x0000000000027941 */ /* 0x000fea0003800000 */
.L_x_15147:
        /* <DEDUP_REMOVED lines=44> */
.L_x_15146:
[----:B------:R-:W-:Y:S05]  /*b8a0*/  BSYNC B1 ;  /* 0x0000000000017941 */ /* 0x000fea0003800000 */
.L_x_15145:
        /* <DEDUP_REMOVED lines=12> */
.L_x_15149:
        /* <DEDUP_REMOVED lines=12> */
.L_x_15152:
[----:B------:R-:W-:Y:S02]  /*ba30*/  IMAD.MOV.U32 R121, RZ, RZ, R106 ;  /* 0x000000ffff797224 */ /* 0x000fe400078e006a */
.L_x_15153:
[----:B------:R-:W-:Y:S05]  /*ba40*/  BSYNC B1 ;  /* 0x0000000000017941 */ /* 0x000fea0003800000 */
.L_x_15151:
        /* <DEDUP_REMOVED lines=16> */
.L_x_15157:
[----:B------:R-:W-:Y:S05]  /*bb50*/  BSYNC B2 ;  /* 0x0000000000027941 */ /* 0x000fea0003800000 */
.L_x_15156:
        /* <DEDUP_REMOVED lines=44> */
.L_x_15155:
[----:B------:R-:W-:Y:S05]  /*be20*/  BSYNC B1 ;  /* 0x0000000000017941 */ /* 0x000fea0003800000 */
.L_x_15154:
        /* <DEDUP_REMOVED lines=9> */
.L_x_15150:
[----:B------:R-:W-:Y:S02]  /*bec0*/  SEL R96, RZ, 0x10000, P4 ;  /* 0x00010000ff607807 */ /* 0x000fe40002000000 */
[----:B------:R-:W-:Y:S02]  /*bed0*/  ISETP.NE.AND P4, PT, R120, RZ, PT ;  /* 0x000000ff7800720c */ /* 0x000fe40003f85270 */
        /* <DEDUP_REMOVED lines=49> */
.L_x_15158:
[----:B------:R-:W-:Y:S02]  /*c1f0*/  IADD3 R98, R98, 0x80, RZ ;  /* 0x0000008062627810 */ /* 0x000fe40007ffe0ff */
.L_x_15029:
[----:B------:R-:W-:Y:S05]  /*c200*/  BSYNC B0 ;  /* 0x0000000000007941 */ /* 0x000fea0003800000 */
.L_x_15028:
        /* <DEDUP_REMOVED lines=30> */
.L_x_15162:
[----:B--2---:R-:W-:Y:S02]  /*c3f0*/  MOV R116, R106 ;  /* 0x0000006a00747202 */ /* 0x004fe40000000f00 */
.L_x_15163:
[----:B------:R-:W-:Y:S05]  /*c400*/  BSYNC B1 ;  /* 0x0000000000017941 */ /* 0x000fea0003800000 */
.L_x_15161:
        /* <DEDUP_REMOVED lines=16> */
.L_x_15167:
[----:B------:R-:W-:Y:S05]  /*c510*/  BSYNC B2 ;  /* 0x0000000000027941 */ /* 0x000fea0003800000 */
.L_x_15166:
        /* <DEDUP_REMOVED lines=44> */
.L_x_15165:
[----:B------:R-:W-:Y:S05]  /*c7e0*/  BSYNC B1 ;  /* 0x0000000000017941 */ /* 0x000fea0003800000 */
.L_x_15164:
        /* <DEDUP_REMOVED lines=16> */
.L_x_15168:
        /* <DEDUP_REMOVED lines=12> */
.L_x_15171:
[----:B------:R-:W-:Y:S02]  /*c9b0*/  IMAD.MOV.U32 R0, RZ, RZ, R106 ;  /* 0x000000ffff007224 */ /* 0x000fe400078e006a */
.L_x_15172:
[----:B------:R-:W-:Y:S05]  /*c9c0*/  BSYNC B1 ;  /* 0x0000000000017941 */ /* 0x000fea0003800000 */
.L_x_15170:
        /* <DEDUP_REMOVED lines=16> */
.L_x_15176:
[----:B------:R-:W-:Y:S05]  /*cad0*/  BSYNC B2 ;  /* 0x0000000000027941 */ /* 0x000fea0003800000 */
.L_x_15175:
        /* <DEDUP_REMOVED lines=44> */
.L_x_15174:
[----:B------:R-:W-:Y:S05]  /*cda0*/  BSYNC B1 ;  /* 0x0000000000017941 */ /* 0x000fea0003800000 */
.L_x_15173:
        /* <DEDUP_REMOVED lines=9> */
.L_x_15169:
        /* <DEDUP_REMOVED lines=12> */
.L_x_15178:
[----:B------:R-:W-:Y:S02]  /*cf00*/  IMAD.MOV.U32 R0, RZ, RZ, R106 ;  /* 0x000000ffff007224 */ /* 0x000fe400078e006a */
.L_x_15179:
[----:B------:R-:W-:Y:S05]  /*cf10*/  BSYNC B1 ;  /* 0x0000000000017941 */ /* 0x000fea0003800000 */
.L_x_15177:
        /* <DEDUP_REMOVED lines=16> */
.L_x_15183:
[----:B------:R-:W-:Y:S05]  /*d020*/  BSYNC B2 ;  /* 0x0000000000027941 */ /* 0x000fea0003800000 */
.L_x_15182:
        /* <DEDUP_REMOVED lines=44> */
.L_x_15181:
[----:B------:R-:W-:Y:S05]  /*d2f0*/  BSYNC B1 ;  /* 0x0000000000017941 */ /* 0x000fea0003800000 */
.L_x_15180:
        /* <DEDUP_REMOVED lines=13> */
.L_x_15184:
        /* <DEDUP_REMOVED lines=12> */
.L_x_15187:
[----:B------:R-:W-:Y:S02]  /*d490*/  IMAD.MOV.U32 R0, RZ, RZ, R106 ;  /* 0x000000ffff007224 */ /* 0x000fe400078e006a */
.L_x_15188:
[----:B------:R-:W-:Y:S05]  /*d4a0*/  BSYNC B1 ;  /* 0x0000000000017941 */ /* 0x000fea0003800000 */
.L_x_15186:
        /* <DEDUP_REMOVED lines=16> */
.L_x_15192:
[----:B------:R-:W-:Y:S05]  /*d5b0*/  BSYNC B2 ;  /* 0x0000000000027941 */ /* 0x000fea0003800000 */
.L_x_15191:
        /* <DEDUP_REMOVED lines=44> */
.L_x_15190:
[----:B------:R-:W-:Y:S05]  /*d880*/  BSYNC B1 ;  /* 0x0000000000017941 */ /* 0x000fea0003800000 */
.L_x_15189:
        /* <DEDUP_REMOVED lines=9> */
.L_x_15185:
        /* <DEDUP_REMOVED lines=12> */
.L_x_15194:
[----:B------:R-:W-:Y:S02]  /*d9e0*/  IMAD.MOV.U32 R0, RZ, RZ, R106 ;  /* 0x000000ffff007224 */ /* 0x000fe400078e006a */
.L_x_15195:
[----:B------:R-:W-:Y:S05]  /*d9f0*/  BSYNC B1 ;  /* 0x0000000000017941 */ /* 0x000fea0003800000 */
.L_x_15193:
        /* <DEDUP_REMOVED lines=16> */
.L_x_15199:
[----:B------:R-:W-:Y:S05]  /*db00*/  BSYNC B2 ;  /* 0x0000000000027941 */ /* 0x000fea0003800000 */
.L_x_15198:
        /* <DEDUP_REMOVED lines=44> */
.L_x_15197:
[----:B------:R-:W-:Y:S05]  /*ddd0*/  BSYNC B1 ;  /* 0x0000000000017941 */ /* 0x000fea0003800000 */
.L_x_15196:
        /* <DEDUP_REMOVED lines=13> */
.L_x_15200:
        /* <DEDUP_REMOVED lines=12> */
.L_x_15203:
[----:B------:R-:W-:Y:S02]  /*df70*/  IMAD.MOV.U32 R0, RZ, RZ, R106 ;  /* 0x000000ffff007224 */ /* 0x000fe400078e006a */
.L_x_15204:
[----:B------:R-:W-:Y:S05]  /*df80*/  BSYNC B1 ;  /* 0x0000000000017941 */ /* 0x000fea0003800000 */
.L_x_15202:
        /* <DEDUP_REMOVED lines=16> */
.L_x_15208:
[----:B------:R-:W-:Y:S05]  /*e090*/  BSYNC B2 ;  /* 0x0000000000027941 */ /* 0x000fea0003800000 */
.L_x_15207:
        /* <DEDUP_REMOVED lines=44> */
.L_x_15206:
[----:B------:R-:W-:Y:S05]  /*e360*/  BSYNC B1 ;  /* 0x0000000000017941 */ /* 0x000fea0003800000 */
.L_x_15205:
        /* <DEDUP_REMOVED lines=9> */
.L_x_15201:
        /* <DEDUP_REMOVED lines=12> */
.L_x_15210:
[----:B------:R-:W-:Y:S02]  /*e4c0*/  IMAD.MOV.U32 R0, RZ, RZ, R106 ;  /* 0x000000ffff007224 */ /* 0x000fe400078e006a */
.L_x_15211:
[----:B------:R-:W-:Y:S05]  /*e4d0*/  BSYNC B1 ;  /* 0x0000000000017941 */ /* 0x000fea0003800000 */
.L_x_15209:
        /* <DEDUP_REMOVED lines=16> */
.L_x_15215:
[----:B------:R-:W-:Y:S05]  /*e5e0*/  BSYNC B2 ;  /* 0x0000000000027941 */ /* 0x000fea0003800000 */
.L_x_15214:
        /* <DEDUP_REMOVED lines=44> */
.L_x_15213:
[----:B------:R-:W-:Y:S05]  /*e8b0*/  BSYNC B1 ;  /* 0x0000000000017941 */ /* 0x000fea0003800000 */
.L_x_15212:
        /* <DEDUP_REMOVED lines=13> */
.L_x_15216:
        /* <DEDUP_REMOVED lines=12> */
.L_x_15219:
[----:B------:R-:W-:Y:S02]  /*ea50*/  IMAD.MOV.U32 R0, RZ, RZ, R106 ;  /* 0x000000ffff007224 */ /* 0x000fe400078e006a */
.L_x_15220:
[----:B------:R-:W-:Y:S05]  /*ea60*/  BSYNC B1 ;  /* 0x0000000000017941 */ /* 0x000fea0003800000 */
.L_x_15218:
        /* <DEDUP_REMOVED lines=16> */
.L_x_15224:
[----:B------:R-:W-:Y:S05]  /*eb70*/  BSYNC B2 ;  /* 0x0000000000027941 */ /* 0x000fea0003800000 */
.L_x_15223:
        /* <DEDUP_REMOVED lines=44> */
.L_x_15222:
[----:B------:R-:W-:Y:S05]  /*ee40*/  BSYNC B1 ;  /* 0x0000000000017941 */ /* 0x000fea0003800000 */
.L_x_15221:
        /* <DEDUP_REMOVED lines=9> */
.L_x_15217:
        /* <DEDUP_REMOVED lines=12> */
.L_x_15226:
[----:B------:R-:W-:Y:S02]  /*efa0*/  IMAD.MOV.U32 R0, RZ, RZ, R106 ;  /* 0x000000ffff007224 */ /* 0x000fe400078e006a */
.L_x_15227:
[----:B------:R-:W-:Y:S05]  /*efb0*/  BSYNC B1 ;  /* 0x0000000000017941 */ /* 0x000fea0003800000 */
.L_x_15225:
        /* <DEDUP_REMOVED lines=16> */
.L_x_15231:
[----:B------:R-:W-:Y:S05]  /*f0c0*/  BSYNC B2 ;  /* 0x0000000000027941 */ /* 0x000fea0003800000 */
.L_x_15230:
        /* <DEDUP_REMOVED lines=44> */
.L_x_15229:
[----:B------:R-:W-:Y:S05]  /*f390*/  BSYNC B1 ;  /* 0x0000000000017941 */ /* 0x000fea0003800000 */
.L_x_15228:
        /* <DEDUP_REMOVED lines=12> */
.L_x_15232:
        /* <DEDUP_REMOVED lines=12> */
.L_x_15235:
[----:B------:R-:W-:Y:S02]  /*f520*/  IMAD.MOV.U32 R0, RZ, RZ, R106 ;  /* 0x000000ffff007224 */ /* 0x000fe400078e006a */
.L_x_15236:
[----:B------:R-:W-:Y:S05]  /*f530*/  BSYNC B1 ;  /* 0x0000000000017941 */ /* 0x000fea0003800000 */
.L_x_15234:
        /* <DEDUP_REMOVED lines=16> */
.L_x_15240:
[----:B------:R-:W-:Y:S05]  /*f640*/  BSYNC B2 ;  /* 0x0000000000027941 */ /* 0x000fea0003800000 */
.L_x_15239:
        /* <DEDUP_REMOVED lines=44> */
.L_x_15238:
[----:B------:R-:W-:Y:S05]  /*f910*/  BSYNC B1 ;  /* 0x0000000000017941 */ /* 0x000fea0003800000 */
.L_x_15237:
        /* <DEDUP_REMOVED lines=9> */
.L_x_15233:
        /* <DEDUP_REMOVED lines=12> */
.L_x_15242:
[----:B------:R-:W-:Y:S02]  /*fa70*/  IMAD.MOV.U32 R0, RZ, RZ, R106 ;  /* 0x000000ffff007224 */ /* 0x000fe400078e006a */
.L_x_15243:
[----:B------:R-:W-:Y:S05]  /*fa80*/  BSYNC B1 ;  /* 0x0000000000017941 */ /* 0x000fea0003800000 */
.L_x_15241:
        /* <DEDUP_REMOVED lines=16> */
.L_x_15247:
[----:B------:R-:W-:Y:S05]  /*fb90*/  BSYNC B2 ;  /* 0x0000000000027941 */ /* 0x000fea0003800000 */
.L_x_15246:
        /* <DEDUP_REMOVED lines=44> */
.L_x_15245:
[----:B------:R-:W-:Y:S05]  /*fe60*/  BSYNC B1 ;  /* 0x0000000000017941 */ /* 0x000fea0003800000 */
.L_x_15244:
        /* <DEDUP_REMOVED lines=12> */
.L_x_15248:
        /* <DEDUP_REMOVED lines=12> */
.L_x_15251:
[----:B------:R-:W-:Y:S02]  /*fff0*/  IMAD.MOV.U32 R0, RZ, RZ, R106 ;  /* 0x000000ffff007224 */ /* 0x000fe400078e006a */
.L_x_15252:
[----:B------:R-:W-:Y:S05]  /*10000*/  BSYNC B1 ;  /* 0x0000000000017941 */ /* 0x000fea0003800000 */
.L_x_15250:
        /* <DEDUP_REMOVED lines=16> */
.L_x_15256:
[----:B------:R-:W-:Y:S05]  /*10110*/  BSYNC B2 ;  /* 0x0000000000027941 */ /* 0x000fea0003800000 */
.L_x_15255:
        /* <DEDUP_REMOVED lines=44> */
.L_x_15254:
[----:B------:R-:W-:Y:S05]  /*103e0*/  BSYNC B1 ;  /* 0x0000000000017941 */ /* 0x000fea0003800000 */
.L_x_15253:
        /* <DEDUP_REMOVED lines=9> */
.L_x_15249:
        /* <DEDUP_REMOVED lines=12> */
.L_x_15258:
[----:B------:R-:W-:Y:S02]  /*10540*/  IMAD.MOV.U32 R0, RZ, RZ, R106 ;  /* 0x000000ffff007224 */ /* 0x000fe400078e006a */
.L_x_15259:
[----:B------:R-:W-:Y:S05]  /*10550*/  BSYNC B1 ;  /* 0x0000000000017941 */ /* 0x000fea0003800000 */
.L_x_15257:
        /* <DEDUP_REMOVED lines=16> */
.L_x_15263:
[----:B------:R-:W-:Y:S05]  /*10660*/  BSYNC B2 ;  /* 0x0000000000027941 */ /* 0x000fea0003800000 */
.L_x_15262:
        /* <DEDUP_REMOVED lines=44> */
.L_x_15261:
[----:B------:R-:W-:Y:S05]  /*10930*/  BSYNC B1 ;  /* 0x0000000000017941 */ /* 0x000fea0003800000 */
.L_x_15260:
        /* <DEDUP_REMOVED lines=12> */
.L_x_15264:
        /* <DEDUP_REMOVED lines=12> */
.L_x_15267:
[----:B------:R-:W-:Y:S02]  /*10ac0*/  IMAD.MOV.U32 R0, RZ, RZ, R106 ;  /* 0x000000ffff007224 */ /* 0x000fe400078e006a */
.L_x_15268:
[----:B------:R-:W-:Y:S05]  /*10ad0*/  BSYNC B1 ;  /* 0x0000000000017941 */ /* 0x000fea0003800000 */
.L_x_15266:
        /* <DEDUP_REMOVED lines=16> */
.L_x_15272:
[----:B------:R-:W-:Y:S05]  /*10be0*/  BSYNC B2 ;  /* 0x0000000000027941 */ /* 0x000fea0003800000 */
.L_x_15271:
        /* <DEDUP_REMOVED lines=44> */
.L_x_15270:
[----:B------:R-:W-:Y:S05]  /*10eb0*/  BSYNC B1 ;  /* 0x0000000000017941 */ /* 0x000fea0003800000 */
.L_x_15269:
        /* <DEDUP_REMOVED lines=9> */
.L_x_15265:
        /* <DEDUP_REMOVED lines=12> */
.L_x_15274:
[----:B------:R-:W-:Y:S02]  /*11010*/  IMAD.MOV.U32 R0, RZ, RZ, R106 ;  /* 0x000000ffff007224 */ /* 0x000fe400078e006a */
.L_x_15275:
[----:B------:R-:W-:Y:S05]  /*11020*/  BSYNC B1 ;  /* 0x0000000000017941 */ /* 0x000fea0003800000 */
.L_x_15273:
        /* <DEDUP_REMOVED lines=16> */
.L_x_15279:
[----:B------:R-:W-:Y:S05]  /*11130*/  BSYNC B2 ;  /* 0x0000000000027941 */ /* 0x000fea0003800000 */
.L_x_15278:
        /* <DEDUP_REMOVED lines=44> */
.L_x_15277:
[----:B------:R-:W-:Y:S05]  /*11400*/  BSYNC B1 ;  /* 0x0000000000017941 */ /* 0x000fea0003800000 */
.L_x_15276:
        /* <DEDUP_REMOVED lines=12> */
.L_x_15280:
        /* <DEDUP_REMOVED lines=12> */
.L_x_15283:
[----:B------:R-:W-:Y:S02]  /*11590*/  IMAD.MOV.U32 R121, RZ, RZ, R106 ;  /* 0x000000ffff797224 */ /* 0x000fe400078e006a */
.L_x_15284:
[----:B------:R-:W-:Y:S05]  /*115a0*/  BSYNC B1 ;  /* 0x0000000000017941 */ /* 0x000fea0003800000 */
.L_x_15282:
        /* <DEDUP_REMOVED lines=16> */
.L_x_15288:
[----:B------:R-:W-:Y:S05]  /*116b0*/  BSYNC B2 ;  /* 0x0000000000027941 */ /* 0x000fea0003800000 */
.L_x_15287:
        /* <DEDUP_REMOVED lines=44> */
.L_x_15286:
[----:B------:R-:W-:Y:S05]  /*11980*/  BSYNC B1 ;  /* 0x0000000000017941 */ /* 0x000fea0003800000 */
.L_x_15285:
        /* <DEDUP_REMOVED lines=9> */
.L_x_15281:
        /* <DEDUP_REMOVED lines=51> */
.L_x_15160:
[----:B------:R-:W-:Y:S05]  /*11d50*/  BSYNC B0 ;  /* 0x0000000000007941 */ /* 0x000fea0003800000 */
.L_x_15159:
        /* <DEDUP_REMOVED lines=34> */
.L_x_15299:
        /* <DEDUP_REMOVED lines=70> */
.L_x_15300:
        /* <DEDUP_REMOVED lines=100> */
.L_x_15292:
[----:B------:R-:W-:Y:S05]  /*12a20*/  BSYNC B0 ;  /* 0x0000000000007941 */ /* 0x000fea0003800000 */
.L_x_15291:
        /* <DEDUP_REMOVED lines=13> */
[C---:B------:R-:W-:Y:S02]  /*12b00*/  FMUL.FTZ R99, R118.reuse, R99 ;  /* 0x0000006376637220 */ /* 0x040fe40000410000 */
[----:B------:R-:W-:Y:S02]  /*12b10*/  FMUL.FTZ R98, R118, R97 ;  /* 0x0000006176627220 */ /* 0x000fe40000410000 */
[----:B------:R-:W-:-:S02]  /*12b20*/  FADD.FTZ R97, R85, -R119 ;  /* 0x8000007755617221 */ /* 0x000fc40000010000 */
        /* <DEDUP_REMOVED lines=19> */
.L_x_15294:
[----:B------:R-:W-:Y:S05]  /*12c60*/  BSYNC B0 ;  /* 0x0000000000007941 */ /* 0x000fea0003800000 */
.L_x_15293:
        /* <DEDUP_REMOVED lines=34> */
.L_x_15296:
[----:B------:R-:W-:Y:S05]  /*12e90*/  BSYNC B0 ;  /* 0x0000000000007941 */ /* 0x000fea0003800000 */
.L_x_15295:
[----:B------:R-:W-:Y:S02]  /*12ea0*/  IADD3 R112, R112, c[0x0][0x160], RZ ;  /* 0x0000580070707a10 */ /* 0x000fe40007ffe0ff */
[----:B------:R-:W-:Y:S02]  /*12eb0*/  LOP3.LUT P1, RZ, R8, 0xff, RZ, 0xc0, !PT ;  /* 0x000000ff08ff7812 */ /* 0x000fe4000782c0ff */
[----:B------:R-:W-:Y:S02]  /*12ec0*/  ISETP.GE.AND P0, PT, R112, c[0x0][0x164], PT ;  /* 0x0000590070007a0c */ /* 0x000fe40003f06270 */
[----:B------:R-:W-:-:S11]  /*12ed0*/  SEL R8, RZ, 0x1, P1 ;  /* 0x00000001ff087807 */ /* 0x000fd60000800000 */
[----:B01---5:R-:W-:Y:S01]  /*12ee0*/  @P0 CALL.REL.NOINC `(.L_x_15297) ;  /* 0x0000001000000944 */ /* 0x023fe20003c00000 */
[----:B------:R-:W-:Y:S05]  /*12ef0*/  BRA `(.L_x_15298) ;  /* 0xfffedbf000007947 */ /* 0x000fea000383ffff */
.L_x_15297:
[----:B------:R-:W-:Y:S05]  /*12f00*/  EXIT ;  /* 0x000000000000794d */ /* 0x000fea0003800000 */
.L_x_15289:
[----:B------:R-:W-:Y:S01]  /*12f10*/  IMAD.MOV.U32 R118, RZ, RZ, 0x1 ;  /* 0x00000001ff767424 */ /* 0x000fe200078e00ff */
[----:B------:R-:W-:Y:S01]  /*12f20*/  MOV R98, 0x12f60 ;  /* 0x00012f6000627802 */ /* 0x000fe20000000f00 */
[----:B------:R-:W-:Y:S02]  /*12f30*/  IMAD.MOV.U32 R119, RZ, RZ, 0x1f ;  /* 0x0000001fff777424 */ /* 0x000fe400078e00ff */
[----:B------:R-:W-:Y:S02]  /*12f40*/  IMAD.MOV.U32 R116, RZ, RZ, -0x1 ;  /* 0xffffffffff747424 */ /* 0x000fe400078e00ff */
[----:B0----5:R-:W-:Y:S05]  /*12f50*/  CALL.REL.NOINC `($__internal_62_$__cuda_sm70_shflsync_bfly_p) ;  /* 0x000006c000007944 */ /* 0x021fea0003c00000 */
[----:B01----:R-:W-:Y:S05]  /*12f60*/  BRA `(.L_x_15299) ;  /* 0xfffff01000007947 */ /* 0x003fea000383ffff */
.L_x_15290:
[----:B------:R-:W-:Y:S01]  /*12f70*/  IMAD.MOV.U32 R118, RZ, RZ, 0x2 ;  /* 0x00000002ff767424 */ /* 0x000fe200078e00ff */
[----:B------:R-:W-:Y:S01]  /*12f80*/  MOV R119, 0x1f ;  /* 0x0000001f00777802 */ /* 0x000fe20000000f00 */
[----:B------:R-:W-:Y:S01]  /*12f90*/  IMAD.MOV.U32 R116, RZ, RZ, -0x1 ;  /* 0xffffffffff747424 */ /* 0x000fe200078e00ff */
[----:B------:R-:W-:Y:S02]  /*12fa0*/  MOV R98, 0x12fc0 ;  /* 0x00012fc000627802 */ /* 0x000fe40000000f00 */
[----:B0----5:R-:W-:Y:S05]  /*12fb0*/  CALL.REL.NOINC `($__internal_62_$__cuda_sm70_shflsync_bfly_p) ;  /* 0x0000066000007944 */ /* 0x021fea0003c00000 */
[----:B01----:R-:W-:Y:S01]  /*12fc0*/  FADD.FTZ R97, R97, R116 ;  /* 0x0000007461617221 */ /* 0x003fe20000010000 */
[----:B------:R-:W-:Y:S01]  /*12fd0*/  MOV R98, 0x13020 ;  /* 0x0001302000627802 */ /* 0x000fe20000000f00 */
[----:B------:R-:W-:Y:S02]  /*12fe0*/  IMAD.MOV.U32 R118, RZ, RZ, 0x4 ;  /* 0x00000004ff767424 */ /* 0x000fe400078e00ff */
[----:B------:R-:W-:-:S02]  /*12ff0*/  IMAD.MOV.U32 R119, RZ, RZ, 0x1f ;  /* 0x0000001fff777424 */ /* 0x000fc400078e00ff */
[----:B------:R-:W-:Y:S02]  /*13000*/  IMAD.MOV.U32 R116, RZ, RZ, -0x1 ;  /* 0xffffffffff747424 */ /* 0x000fe400078e00ff */
[----:B------:R-:W-:Y:S05]  /*13010*/  CALL.REL.NOINC `($__internal_62_$__cuda_sm70_shflsync_bfly_p) ;  /* 0x0000060000007944 */ /* 0x000fea0003c00000 */
[----:B0-----:R-:W-:Y:S01]  /*13020*/  HFMA2.MMA R119, -RZ, RZ, 0, 1.847743988037109375e-06 ;  /* 0x0000001fff777435 */ /* 0x001fe200000001ff */
[----:B-1----:R-:W-:Y:S01]  /*13030*/  FADD.FTZ R97, R97, R116 ;  /* 0x0000007461617221 */ /* 0x002fe20000010000 */
[----:B------:R-:W-:Y:S01]  /*13040*/  MOV R98, 0x13080 ;  /* 0x0001308000627802 */ /* 0x000fe20000000f00 */
[----:B------:R-:W-:Y:S02]  /*13050*/  IMAD.MOV.U32 R118, RZ, RZ, 0x8 ;  /* 0x00000008ff767424 */ /* 0x000fe400078e00ff */
[----:B------:R-:W-:Y:S02]  /*13060*/  IMAD.MOV.U32 R116, RZ, RZ, -0x1 ;  /* 0xffffffffff747424 */ /* 0x000fe400078e00ff */
[----:B------:R-:W-:Y:S05]  /*13070*/  CALL.REL.NOINC `($__internal_62_$__cuda_sm70_shflsync_bfly_p) ;  /* 0x000005a000007944 */ /* 0x000fea0003c00000 */
[----:B01----:R-:W-:Y:S01]  /*13080*/  FADD.FTZ R97, R97, R116 ;  /* 0x0000007461617221 */ /* 0x003fe20000010000 */
[----:B------:R-:W-:Y:S01]  /*13090*/  MOV R98, 0x130e0 ;  /* 0x000130e000627802 */ /* 0x000fe20000000f00 */
[----:B------:R-:W-:Y:S02]  /*130a0*/  IMAD.MOV.U32 R118, RZ, RZ, 0x10 ;  /* 0x00000010ff767424 */ /* 0x000fe400078e00ff */
[----:B------:R-:W-:Y:S02]  /*130b0*/  IMAD.MOV.U32 R119, RZ, RZ, 0x1f ;  /* 0x0000001fff777424 */ /* 0x000fe400078e00ff */
[----:B------:R-:W-:-:S02]  /*130c0*/  IMAD.MOV.U32 R116, RZ, RZ, -0x1 ;  /* 0xffffffffff747424 */ /* 0x000fc400078e00ff */
[----:B------:R-:W-:Y:S05]  /*130d0*/  CALL.REL.NOINC `($__internal_62_$__cuda_sm70_shflsync_bfly_p) ;  /* 0x0000054000007944 */ /* 0x000fea0003c00000 */
[----:B01----:R-:W-:Y:S01]  /*130e0*/  FADD.FTZ R97, R97, R116 ;  /* 0x0000007461617221 */ /* 0x003fe20000010000 */
[----:B------:R-:W-:Y:S01]  /*130f0*/  ISETP.NE.AND P0, PT, R115, RZ, PT ;  /* 0x000000ff7300720c */ /* 0x000fe20003f05270 */
[----:B------:R-:W-:Y:S01]  /*13100*/  IMAD.MOV.U32 R118, RZ, RZ, 0x1 ;  /* 0x00000001ff767424 */ /* 0x000fe200078e00ff */
        /* <DEDUP_REMOVED lines=53> */
[----:B------:R-:W-:Y:S05]  /*13460*/  CALL.REL.NOINC `($__internal_62_$__cuda_sm70_shflsync_bfly_p) ;  /* 0x000001b000007944 */ /* 0x000fea0003c00000 */
[----:B01----:R-:W-:Y:S01]  /*13470*/  FADD.FTZ R97, R97, R116 ;  /* 0x0000007461617221 */ /* 0x003fe20000010000 */
[----:B------:R-:W-:Y:S01]  /*13480*/  MOV R98, 0x134d0 ;  /* 0x000134d000627802 */ /* 0x000fe20000000f00 */
[----:B------:R-:W-:Y:S02]  /*13490*/  IMAD.MOV.U32 R118, RZ, RZ, 0x2 ;  /* 0x00000002ff767424 */ /* 0x000fe400078e00ff */
[----:B------:R-:W-:Y:S02]  /*134a0*/  IMAD.MOV.U32 R119, RZ, RZ, 0x1f ;  /* 0x0000001fff777424 */ /* 0x000fe400078e00ff */
[----:B------:R-:W-:Y:S02]  /*134b0*/  IMAD.MOV.U32 R116, RZ, RZ, -0x1 ;  /* 0xffffffffff747424 */ /* 0x000fe400078e00ff */
[----:B------:R-:W-:Y:S05]  /*134c0*/  CALL.REL.NOINC `($__internal_62_$__cuda_sm70_shflsync_bfly_p) ;  /* 0x0000015000007944 */ /* 0x000fea0003c00000 */
[----:B0-----:R-:W-:Y:S01]  /*134d0*/  HFMA2.MMA R119, -RZ, RZ, 0, 1.847743988037109375e-06 ;  /* 0x0000001fff777435 */ /* 0x001fe200000001ff */
[----:B-1----:R-:W-:Y:S01]  /*134e0*/  FADD.FTZ R97, R97, R116 ;  /* 0x0000007461617221 */ /* 0x002fe20000010000 */
[----:B------:R-:W-:Y:S01]  /*134f0*/  MOV R98, 0x13530 ;  /* 0x0001353000627802 */ /* 0x000fe20000000f00 */
[----:B------:R-:W-:-:S02]  /*13500*/  IMAD.MOV.U32 R118, RZ, RZ, 0x4 ;  /* 0x00000004ff767424 */ /* 0x000fc400078e00ff */
[----:B------:R-:W-:Y:S02]  /*13510*/  IMAD.MOV.U32 R116, RZ, RZ, -0x1 ;  /* 0xffffffffff747424 */ /* 0x000fe400078e00ff */
[----:B------:R-:W-:Y:S05]  /*13520*/  CALL.REL.NOINC `($__internal_62_$__cuda_sm70_shflsync_bfly_p) ;  /* 0x000000f000007944 */ /* 0x000fea0003c00000 */
[----:B01----:R-:W-:Y:S01]  /*13530*/  FADD.FTZ R97, R97, R116 ;  /* 0x0000007461617221 */ /* 0x003fe20000010000 */
[----:B------:R-:W-:Y:S01]  /*13540*/  MOV R98, 0x13590 ;  /* 0x0001359000627802 */ /* 0x000fe20000000f00 */
[----:B------:R-:W-:Y:S02]  /*13550*/  IMAD.MOV.U32 R118, RZ, RZ, 0x8 ;  /* 0x00000008ff767424 */ /* 0x000fe400078e00ff */
[----:B------:R-:W-:Y:S02]  /*13560*/  IMAD.MOV.U32 R119, RZ, RZ, 0x1f ;  /* 0x0000001fff777424 */ /* 0x000fe400078e00ff */
[----:B------:R-:W-:Y:S02]  /*13570*/  IMAD.MOV.U32 R116, RZ, RZ, -0x1 ;  /* 0xffffffffff747424 */ /* 0x000fe400078e00ff */
[----:B------:R-:W-:Y:S05]  /*13580*/  CALL.REL.NOINC `($__internal_62_$__cuda_sm70_shflsync_bfly_p) ;  /* 0x0000009000007944 */ /* 0x000fea0003c00000 */
[----:B-1----:R-:W-:Y:S01]  /*13590*/  FADD.FTZ R120, R97, R116 ;  /* 0x0000007461787221 */ /* 0x002fe20000010000 */
[----:B0-----:R-:W-:Y:S01]  /*135a0*/  MOV R119, 0x1f ;  /* 0x0000001f00777802 */ /* 0x001fe20000000f00 */
[----:B------:R-:W-:Y:S01]  /*135b0*/  IMAD.MOV.U32 R118, RZ, RZ, 0x10 ;  /* 0x00000010ff767424 */ /* 0x000fe200078e00ff */
[----:B------:R-:W-:Y:S01]  /*135c0*/  MOV R98, 0x13600 ;  /* 0x0001360000627802 */ /* 0x000fe20000000f00 */
[----:B------:R-:W-:-:S02]  /*135d0*/  IMAD.MOV.U32 R116, RZ, RZ, -0x1 ;  /* 0xffffffffff747424 */ /* 0x000fc400078e00ff */
[----:B------:R-:W-:Y:S02]  /*135e0*/  IMAD.MOV.U32 R97, RZ, RZ, R120 ;  /* 0x000000ffff617224 */ /* 0x000fe400078e0078 */
[----:B------:R-:W-:Y:S05]  /*135f0*/  CALL.REL.NOINC `($__internal_62_$__cuda_sm70_shflsync_bfly_p) ;  /* 0x0000002000007944 */ /* 0x000fea0003c00000 */
[----:B01----:R-:W-:Y:S01]  /*13600*/  IMAD.MOV.U32 R119, RZ, RZ, R116 ;  /* 0x000000ffff777224 */ /* 0x003fe200078e0074 */
[----:B------:R-:W-:Y:S05]  /*13610*/  BRA `(.L_x_15300) ;  /* 0xffffedc000007947 */ /* 0x000fea000383ffff */
        .weak           $__internal_62_$__cuda_sm70_shflsync_bfly_p
        .type           $__internal_62_$__cuda_sm70_shflsync_bfly_p,@function
        .size           $__internal_62_$__cuda_sm70_shflsync_bfly_p,(.L_x_20042 - $__internal_62_$__cuda_sm70_shflsync_bfly_p)
$__internal_62_$__cuda_sm70_shflsync_bfly_p:
[----:B------:R-:W-:Y:S01]  /*13620*/  IMAD.MOV.U32 R99, RZ, RZ, 0x0 ;  /* 0x00000000ff637424 */ /* 0x000fe200078e00ff */
[----:B------:R-:W-:Y:S04]  /*13630*/  WARPSYNC R116 ;  /* 0x0000007400007348 */ /* 0x000fe80003800000 */
[----:B------:R0:W1:Y:S01]  /*13640*/  SHFL.BFLY PT, R116, R97, R118, R119 ;  /* 0x0c00007661747389 */ /* 0x00006200000e0077 */
[----:B------:R-:W-:Y:S05]  /*13650*/  RET.REL.NODEC R98 `(_ZN10layer_norm31ln_parallel_residual_fwd_kernelINS_13Kernel_traitsIf6__halffS2_fjLj3072ELj1ELj1ELj4ELj16ENS_18Kernel_traits_baseILj3072EfS2_fS2_fjLj128EEEEELb1ELb1ELb0EEEvNS_9FwdParamsE) ;  /* 0xfffec9a062007950 */ /* 0x000fea0003c3ffff */
.L_x_15301:
        /* <DEDUP_REMOVED lines=10> */
.L_x_20042:


//--------------------- .text._ZN10layer_norm31ln_parallel_residual_fwd_kernelINS_13Kernel_traitsIf6__halffS2_fjLj3072ELj1ELj1ELj4ELj16ENS_18Kernel_traits_baseILj3072EfS2_fS2_fjLj128EEEEELb1ELb1ELb1EEEvNS_9FwdParamsE --------------------------
	.section	.text._ZN10layer_norm31ln_parallel_residual_fwd_kernelINS_13Kernel_traitsIf6__halffS2_fjLj3072ELj1ELj1ELj4ELj16ENS_18Kernel_traits_baseILj3072EfS2_fS2_fjLj128EEEEELb1ELb1ELb1EEEvNS_9FwdParamsE,"ax",@progbits
	.sectioninfo	@"SHI_REGISTERS=125"
	.align	128
        .global         _ZN10layer_norm31ln_parallel_residual_fwd_kernelINS_13Kernel_traitsIf6__halffS2_fjLj3072ELj1ELj1ELj4ELj16ENS_18Kernel_traits_baseILj3072EfS2_fS2_fjLj128EEEEELb1ELb1ELb1EEEvNS_9FwdParamsE
        .type           _ZN10layer_norm31ln_parallel_residual_fwd_kernelINS_13Kernel_traitsIf6__halffS2_fjLj3072ELj1ELj1ELj4ELj16ENS_18Kernel_traits_baseILj3072EfS2_fS2_fjLj128EEEEELb1ELb1ELb1EEEvNS_9FwdParamsE,@function
        .size           _ZN10layer_norm31ln_parallel_residual_fwd_kernelINS_13Kernel_traitsIf6__halffS2_fjLj3072ELj1ELj1ELj4ELj16ENS_18Kernel_traits_baseILj3072EfS2_fS2_fjLj128EEEEELb1ELb1ELb1EEEvNS_9FwdParamsE,(.L_x_20043 - _ZN10layer_norm31ln_parallel_residual_fwd_kernelINS_13Kernel_traitsIf6__halffS2_fjLj3072ELj1ELj1ELj4ELj16ENS_18Kernel_traits_baseILj3072EfS2_fS2_fjLj128EEEEELb1ELb1ELb1EEEvNS_9FwdParamsE)
        .other          _ZN10layer_norm31ln_parallel_residual_fwd_kernelINS_13Kernel_traitsIf6__halffS2_fjLj3072ELj1ELj1ELj4ELj16ENS_18Kernel_traits_baseILj3072EfS2_fS2_fjLj128EEEEELb1ELb1ELb1EEEvNS_9FwdParamsE,@"STO_CUDA_ENTRY STV_DEFAULT"
_ZN10layer_norm31ln_parallel_residual_fwd_kernelINS_13Kernel_traitsIf6__halffS2_fjLj3072ELj1ELj1ELj4ELj16ENS_18Kernel_traits_baseILj3072EfS2_fS2_fjLj128EEEEELb1ELb1ELb1EEEvNS_9FwdParamsE:
.text._ZN10layer_norm31ln_parallel_residual_fwd_kernelINS_13Kernel_traitsIf6__halffS2_fjLj3072ELj1ELj1ELj4ELj16ENS_18Kernel_traits_baseILj3072EfS2_fS2_fjLj128EEEEELb1ELb1ELb1EEEvNS_9FwdParamsE:
[----:B------:R-:W-:Y:S02]  /*0000*/  IMAD.MOV.U32 R1, RZ, RZ, c[0x0][0x28] ;  /* 0x00000a00ff017624 */ /* 0x000fe400078e00ff */
[----:B------:R-:W-:Y:S02]  /*0010*/  ULDC.U8 UR4, c[0x0][0x244] ;  /* 0x0000910000047ab9 */ /* 0x000fe40000000000 */
[----:B------:R-:W-:Y:S01]  /*0020*/  ISETP.NE.AND P0, PT, RZ, UR4, PT ;  /* 0x00000004ff007c0c */ /* 0x000fe2000bf05270 */
[----:B------:R-:W-:Y:S02]  /*0030*/  ULDC.64 UR4, c[0x0][0x230] ;  /* 0x00008c0000047ab9 */ /* 0x000fe40000000a00 */
[----:B------:R-:W-:Y:S01]  /*0040*/  IMAD.U32 R2, RZ, RZ, UR4 ;  /* 0x00000004ff027e24 */ /* 0x000fe2000f8e00ff */
[----:B------:R-:W-:Y:S01]  /*0050*/  ULDC.64 UR6, c[0x0][0x118] ;  /* 0x0000460000067ab9 */ /* 0x000fe20000000a00 */
[----:B------:R-:W-:Y:S01]  /*0060*/  IMAD.U32 R3, RZ, RZ, UR5 ;  /* 0x00000005ff037e24 */ /* 0x000fe2000f8e00ff */
[----:B------:R-:W-:Y:S01]  /*0070*/  MOV R9, c[0x0][0x23c] ;  /* 0x00008f0000097a02 */ /* 0x000fe20000000f00 */
[----:B------:R-:W-:-:S06]  /*0080*/  IMAD.MOV.U32 R8, RZ, RZ, c[0x0][0x238] ;  /* 0x00008e00ff087624 */ /* 0x000fcc00078e00ff */
        /* <DEDUP_REMOVED lines=103> */
[----:B------:R-:W-:Y:S01]  /*0700*/  IMAD.MOV.U32 R9, RZ, RZ, 0x1 ;  /* 0x00000001ff097424 */ /* 0x000fe200078e00ff */
[----:B------:R-:W-:Y:S01]  /*0710*/  LOP3.LUT R2, R11, UR26, R5, 0x96, !PT ;  /* 0x0000001a0b027c12 */ /* 0x000fe2000f8e9605 */
[----:B------:R1:W5:Y:S01]  /*0720*/  LDG.E.128 R52, [R6.64+0x1010] ;  /* 0x0010100606347981 */ /* 0x000362000c1e1d00 */
[----:B------:R-:W-:Y:S01]  /*0730*/  MOV R0, R10 ;  /* 0x0000000a00007202 */ /* 0x000fe20000000f00 */
[----:B------:R-:W-:-:S02]  /*0740*/  IMAD.MOV.U32 R5, RZ, RZ, R14 ;  /* 0x000000ffff057224 */ /* 0x000fc400078e000e */
[----:B------:R1:W5:Y:S01]  /*0750*/  LDG.E.128 R48, [R6.64+0x2000] ;  /* 0x0020000606307981 */ /* 0x000362000c1e1d00 */
[----:B------:R-:W-:-:S03]  /*0760*/  IMAD R8, R12, -0x326172a9, RZ ;  /* 0xcd9e8d570c087824 */ /* 0x000fc600078e02ff */
[----:B------:R1:W5:Y:S01]  /*0770*/  LDG.E.128 R44, [R6.64+0x2010] ;  /* 0x00201006062c7981 */ /* 0x000362000c1e1d00 */
[----:B------:R-:W-:Y:S01]  /*0780*/  ULDC.U8 UR8, c[0x0][0x1f0] ;  /* 0x00007c0000087ab9 */ /* 0x000fe20000000000 */
[----:B-1----:R-:W-:Y:S02]  /*0790*/  IMAD.MOV.U32 R6, RZ, RZ, R15 ;  /* 0x000000ffff067224 */ /* 0x002fe400078e000f */
[----:B------:R-:W-:Y:S02]  /*07a0*/  IMAD.MOV.U32 R7, RZ, RZ, RZ ;  /* 0x000000ffff077224 */ /* 0x000fe400078e00ff */
.L_x_15692:
[----:B------:R-:W-:Y:S01]  /*07b0*/  ISETP.NE.U32.AND P0, PT, RZ, c[0x0][0x180], PT ;  /* 0x00006000ff007a0c */ /* 0x000fe20003f05070 */
[----:B------:R-:W-:Y:S01]  /*07c0*/  IMAD R12, R103, c[0x0][0x168], RZ ;  /* 0x00005a00670c7a24 */ /* 0x000fe200078e02ff */
[----:B------:R-:W-:Y:S01]  /*07d0*/  ISETP.NE.U32.AND P1, PT, RZ, c[0x0][0x178], PT ;  /* 0x00005e00ff007a0c */ /* 0x000fe20003f25070 */
[----:B------:R-:W-:Y:S01]  /*07e0*/  HFMA2.MMA R95, -RZ, RZ, 0, 9.5367431640625e-07 ;  /* 0x00000010ff5f7435 */ /* 0x000fe200000001ff */
[----:B------:R-:W-:Y:S02]  /*07f0*/  ISETP.NE.AND.EX P0, PT, RZ, c[0x0][0x184], PT, P0 ;  /* 0x00006100ff007a0c */ /* 0x000fe40003f05300 */
[----:B------:R-:W-:-:S02]  /*0800*/  SHF.R.S32.HI R13, RZ, 0x1f, R12 ;  /* 0x0000001fff0d7819 */ /* 0x000fc4000001140c */
[----:B------:R-:W-:Y:S02]  /*0810*/  ISETP.NE.AND.EX P2, PT, RZ, c[0x0][0x17c], PT, P1 ;  /* 0x00005f00ff007a0c */ /* 0x000fe40003f45310 */
        /* <DEDUP_REMOVED lines=24> */
.L_x_15303:
[----:B0-----:R-:W-:Y:S02]  /*09a0*/  MOV R16, R8 ;  /* 0x0000000800107202 */ /* 0x001fe40000000f00 */
.L_x_15304:
[----:B------:R-:W-:Y:S05]  /*09b0*/  BSYNC B0 ;  /* 0x0000000000007941 */ /* 0x000fea0003800000 */
.L_x_15302:
        /* <DEDUP_REMOVED lines=16> */
.L_x_15308:
[----:B------:R-:W-:Y:S05]  /*0ac0*/  BSYNC B1 ;  /* 0x0000000000017941 */ /* 0x000fea0003800000 */
.L_x_15307:
        /* <DEDUP_REMOVED lines=44> */
.L_x_15306:
[----:B------:R-:W-:Y:S05]  /*0d90*/  BSYNC B0 ;  /* 0x0000000000007941 */ /* 0x000fea0003800000 */
.L_x_15305:
        /* <DEDUP_REMOVED lines=16> */
.L_x_15309:
        /* <DEDUP_REMOVED lines=12> */
.L_x_15312:
[----:B------:R-:W-:Y:S02]  /*0f60*/  IMAD.MOV.U32 R17, RZ, RZ, R8 ;  /* 0x000000ffff117224 */ /* 0x000fe400078e0008 */
.L_x_15313:
[----:B------:R-:W-:Y:S05]  /*0f70*/  BSYNC B0 ;  /* 0x0000000000007941 */ /* 0x000fea0003800000 */
.L_x_15311:
        /* <DEDUP_REMOVED lines=16> */
.L_x_15317:
[----:B------:R-:W-:Y:S05]  /*1080*/  BSYNC B1 ;  /* 0x0000000000017941 */ /* 0x000fea0003800000 */
.L_x_15316:
        /* <DEDUP_REMOVED lines=44> */
.L_x_15315:
[----:B------:R-:W-:Y:S05]  /*1350*/  BSYNC B0 ;  /* 0x0000000000007941 */ /* 0x000fea0003800000 */
.L_x_15314:
        /* <DEDUP_REMOVED lines=9> */
.L_x_15310:
        /* <DEDUP_REMOVED lines=12> */
.L_x_15319:
[----:B------:R-:W-:Y:S02]  /*14b0*/  IMAD.MOV.U32 R17, RZ, RZ, R8 ;  /* 0x000000ffff117224 */ /* 0x000fe400078e0008 */
.L_x_15320:
[----:B------:R-:W-:Y:S05]  /*14c0*/  BSYNC B0 ;  /* 0x0000000000007941 */ /* 0x000fea0003800000 */
.L_x_15318:
        /* <DEDUP_REMOVED lines=16> */
.L_x_15324:
[----:B------:R-:W-:Y:S05]  /*15d0*/  BSYNC B1 ;  /* 0x0000000000017941 */ /* 0x000fea0003800000 */
.L_x_15323:
        /* <DEDUP_REMOVED lines=44> */
.L_x_15322:
[----:B------:R-:W-:Y:S05]  /*18a0*/  BSYNC B0 ;  /* 0x0000000000007941 */ /* 0x000fea0003800000 */
.L_x_15321:
        /* <DEDUP_REMOVED lines=13> */
.L_x_15325:
        /* <DEDUP_REMOVED lines=12> */
.L_x_15328:
[----:B------:R-:W-:Y:S02]  /*1a40*/  MOV R17, R8 ;  /* 0x0000000800117202 */ /* 0x000fe40000000f00 */
.L_x_15329:
[----:B------:R-:W-:Y:S05]  /*1a50*/  BSYNC B0 ;  /* 0x0000000000007941 */ /* 0x000fea0003800000 */
.L_x_15327:
        /* <DEDUP_REMOVED lines=16> */
.L_x_15333:
[----:B------:R-:W-:Y:S05]  /*1b60*/  BSYNC B1 ;  /* 0x0000000000017941 */ /* 0x000fea0003800000 */
.L_x_15332:
        /* <DEDUP_REMOVED lines=44> */
.L_x_15331:
[----:B------:R-:W-:Y:S05]  /*1e30*/  BSYNC B0 ;  /* 0x0000000000007941 */ /* 0x000fea0003800000 */
.L_x_15330:
        /* <DEDUP_REMOVED lines=9> */
.L_x_15326:
        /* <DEDUP_REMOVED lines=12> */
.L_x_15335:
[----:B------:R-:W-:Y:S02]  /*1f90*/  MOV R17, R8 ;  /* 0x0000000800117202 */ /* 0x000fe40000000f00 */
.L_x_15336:
[----:B------:R-:W-:Y:S05]  /*1fa0*/  BSYNC B0 ;  /* 0x0000000000007941 */ /* 0x000fea0003800000 */
.L_x_15334:
        /* <DEDUP_REMOVED lines=16> */
.L_x_15340:
[----:B------:R-:W-:Y:S05]  /*20b0*/  BSYNC B1 ;  /* 0x0000000000017941 */ /* 0x000fea0003800000 */
.L_x_15339:
        /* <DEDUP_REMOVED lines=44> */
.L_x_15338:
[----:B------:R-:W-:Y:S05]  /*2380*/  BSYNC B0 ;  /* 0x0000000000007941 */ /* 0x000fea0003800000 */
.L_x_15337:
        /* <DEDUP_REMOVED lines=13> */
.L_x_15341:
        /* <DEDUP_REMOVED lines=12> */
.L_x_15344:
[----:B------:R-:W-:Y:S02]  /*2520*/  IMAD.MOV.U32 R18, RZ, RZ, R8 ;  /* 0x000000ffff127224 */ /* 0x000fe400078e0008 */
.L_x_15345:
[----:B------:R-:W-:Y:S05]  /*2530*/  BSYNC B0 ;  /* 0x0000000000007941 */ /* 0x000fea0003800000 */
.L_x_15343:
        /* <DEDUP_REMOVED lines=16> */
.L_x_15349:
[----:B------:R-:W-:Y:S05]  /*2640*/  BSYNC B1 ;  /* 0x0000000000017941 */ /* 0x000fea0003800000 */
.L_x_15348:
        /* <DEDUP_REMOVED lines=44> */
.L_x_15347:
[----:B------:R-:W-:Y:S05]  /*2910*/  BSYNC B0 ;  /* 0x0000000000007941 */ /* 0x000fea0003800000 */
.L_x_15346:
        /* <DEDUP_REMOVED lines=9> */
.L_x_15342:
        /* <DEDUP_REMOVED lines=12> */
.L_x_15351:
[----:B------:R-:W-:Y:S02]  /*2a70*/  IMAD.MOV.U32 R24, RZ, RZ, R8 ;  /* 0x000000ffff187224 */ /* 0x000fe400078e0008 */
.L_x_15352:
[----:B------:R-:W-:Y:S05]  /*2a80*/  BSYNC B0 ;  /* 0x0000000000007941 */ /* 0x000fea0003800000 */
.L_x_15350:
        /* <DEDUP_REMOVED lines=16> */
.L_x_15356:
[----:B------:R-:W-:Y:S05]  /*2b90*/  BSYNC B1 ;  /* 0x0000000000017941 */ /* 0x000fea0003800000 */
.L_x_15355:
        /* <DEDUP_REMOVED lines=44> */
.L_x_15354:
[----:B------:R-:W-:Y:S05]  /*2e60*/  BSYNC B0 ;  /* 0x0000000000007941 */ /* 0x000fea0003800000 */
.L_x_15353:
        /* <DEDUP_REMOVED lines=13> */
.L_x_15357:
        /* <DEDUP_REMOVED lines=12> */
.L_x_15360:
[----:B------:R-:W-:Y:S02]  /*3000*/  IMAD.MOV.U32 R18, RZ, RZ, R8 ;  /* 0x000000ffff127224 */ /* 0x000fe400078e0008 */
.L_x_15361:
[----:B------:R-:W-:Y:S05]  /*3010*/  BSYNC B0 ;  /* 0x0000000000007941 */ /* 0x000fea0003800000 */
.L_x_15359:
        /* <DEDUP_REMOVED lines=16> */
.L_x_15365:
[----:B------:R-:W-:Y:S05]  /*3120*/  BSYNC B1 ;  /* 0x0000000000017941 */ /* 0x000fea0003800000 */
.L_x_15364:
        /* <DEDUP_REMOVED lines=44> */
.L_x_15363:
[----:B------:R-:W-:Y:S05]  /*33f0*/  BSYNC B0 ;  /* 0x0000000000007941 */ /* 0x000fea0003800000 */
.L_x_15362:
        /* <DEDUP_REMOVED lines=9> */
.L_x_15358:
        /* <DEDUP_REMOVED lines=12> */
.L_x_15367:
[----:B------:R-:W-:Y:S02]  /*3550*/  IMAD.MOV.U32 R25, RZ, RZ, R8 ;  /* 0x000000ffff197224 */ /* 0x000fe400078e0008 */
.L_x_15368:
[----:B------:R-:W-:Y:S05]  /*3560*/  BSYNC B0 ;  /* 0x0000000000007941 */ /* 0x000fea0003800000 */
.L_x_15366:
        /* <DEDUP_REMOVED lines=16> */
.L_x_15372:
[----:B------:R-:W-:Y:S05]  /*3670*/  BSYNC B1 ;  /* 0x0000000000017941 */ /* 0x000fea0003800000 */
.L_x_15371:
        /* <DEDUP_REMOVED lines=44> */
.L_x_15370:
[----:B------:R-:W-:Y:S05]  /*3940*/  BSYNC B0 ;  /* 0x0000000000007941 */ /* 0x000fea0003800000 */
.L_x_15369:
        /* <DEDUP_REMOVED lines=12> */
.L_x_15373:
        /* <DEDUP_REMOVED lines=12> */
.L_x_15376:
[----:B------:R-:W-:Y:S02]  /*3ad0*/  IMAD.MOV.U32 R25, RZ, RZ, R8 ;  /* 0x000000ffff197224 */ /* 0x000fe400078e0008 */
.L_x_15377:
[----:B------:R-:W-:Y:S05]  /*3ae0*/  BSYNC B0 ;  /* 0x0000000000007941 */ /* 0x000fea0003800000 */
.L_x_15375:
        /* <DEDUP_REMOVED lines=16> */
.L_x_15381:
[----:B------:R-:W-:Y:S05]  /*3bf0*/  BSYNC B1 ;  /* 0x0000000000017941 */ /* 0x000fea0003800000 */
.L_x_15380:
        /* <DEDUP_REMOVED lines=44> */
.L_x_15379:
[----:B------:R-:W-:Y:S05]  /*3ec0*/  BSYNC B0 ;  /* 0x0000000000007941 */ /* 0x000fea0003800000 */
.L_x_15378:
        /* <DEDUP_REMOVED lines=9> */
.L_x_15374:
        /* <DEDUP_REMOVED lines=12> */
.L_x_15383:
[----:B------:R-:W-:Y:S02]  /*4020*/  IMAD.MOV.U32 R92, RZ, RZ, R8 ;  /* 0x000000ffff5c7224 */ /* 0x000fe400078e0008 */
.L_x_15384:
[----:B------:R-:W-:Y:S05]  /*4030*/  BSYNC B0 ;  /* 0x0000000000007941 */ /* 0x000fea0003800000 */
.L_x_15382:
        /* <DEDUP_REMOVED lines=16> */
.L_x_15388:
[----:B------:R-:W-:Y:S05]  /*4140*/  BSYNC B1 ;  /* 0x0000000000017941 */ /* 0x000fea0003800000 */
.L_x_15387:
        /* <DEDUP_REMOVED lines=44> */
.L_x_15386:
[----:B------:R-:W-:Y:S05]  /*4410*/  BSYNC B0 ;  /* 0x0000000000007941 */ /* 0x000fea0003800000 */
.L_x_15385:
        /* <DEDUP_REMOVED lines=12> */
.L_x_15389:
        /* <DEDUP_REMOVED lines=12> */
.L_x_15392:
[----:B------:R-:W-:Y:S02]  /*45a0*/  IMAD.MOV.U32 R14, RZ, RZ, R8 ;  /* 0x000000ffff0e7224 */ /* 0x000fe400078e0008 */
.L_x_15393:
[----:B------:R-:W-:Y:S05]  /*45b0*/  BSYNC B0 ;  /* 0x0000000000007941 */ /* 0x000fea0003800000 */
.L_x_15391:
        /* <DEDUP_REMOVED lines=16> */
.L_x_15397:
[----:B------:R-:W-:Y:S05]  /*46c0*/  BSYNC B1 ;  /* 0x0000000000017941 */ /* 0x000fea0003800000 */
.L_x_15396:
        /* <DEDUP_REMOVED lines=44> */
.L_x_15395:
[----:B------:R-:W-:Y:S05]  /*4990*/  BSYNC B0 ;  /* 0x0000000000007941 */ /* 0x000fea0003800000 */
.L_x_15394:
        /* <DEDUP_REMOVED lines=9> */
.L_x_15390:
        /* <DEDUP_REMOVED lines=12> */
.L_x_15399:
[----:B------:R-:W-:Y:S02]  /*4af0*/  IMAD.MOV.U32 R14, RZ, RZ, R8 ;  /* 0x000000ffff0e7224 */ /* 0x000fe400078e0008 */
.L_x_15400:
[----:B------:R-:W-:Y:S05]  /*4b00*/  BSYNC B0 ;  /* 0x0000000000007941 */ /* 0x000fea0003800000 */
.L_x_15398:
        /* <DEDUP_REMOVED lines=16> */
.L_x_15404:
[----:B------:R-:W-:Y:S05]  /*4c10*/  BSYNC B1 ;  /* 0x0000000000017941 */ /* 0x000fea0003800000 */
.L_x_15403:
        /* <DEDUP_REMOVED lines=44> */
.L_x_15402:
[----:B------:R-:W-:Y:S05]  /*4ee0*/  BSYNC B0 ;  /* 0x0000000000007941 */ /* 0x000fea0003800000 */
.L_x_15401:
        /* <DEDUP_REMOVED lines=12> */
.L_x_15405:
        /* <DEDUP_REMOVED lines=12> */
.L_x_15408:
[----:B------:R-:W-:Y:S02]  /*5070*/  MOV R14, R8 ;  /* 0x00000008000e7202 */ /* 0x000fe40000000f00 */
.L_x_15409:
[----:B------:R-:W-:Y:S05]  /*5080*/  BSYNC B0 ;  /* 0x0000000000007941 */ /* 0x000fea0003800000 */
.L_x_15407:
        /* <DEDUP_REMOVED lines=16> */
.L_x_15413:
[----:B------:R-:W-:Y:S05]  /*5190*/  BSYNC B1 ;  /* 0x0000000000017941 */ /* 0x000fea0003800000 */
.L_x_15412:
        /* <DEDUP_REMOVED lines=44> */
.L_x_15411:
[----:B------:R-:W-:Y:S05]  /*5460*/  BSYNC B0 ;  /* 0x0000000000007941 */ /* 0x000fea0003800000 */
.L_x_15410:
        /* <DEDUP_REMOVED lines=9> */
.L_x_15406:
        /* <DEDUP_REMOVED lines=12> */
.L_x_15415:
[----:B------:R-:W-:Y:S02]  /*55c0*/  MOV R14, R8 ;  /* 0x00000008000e7202 */ /* 0x000fe40000000f00 */
.L_x_15416:
[----:B------:R-:W-:Y:S05]  /*55d0*/  BSYNC B0 ;  /* 0x0000000000007941 */ /* 0x000fea0003800000 */
.L_x_15414:
        /* <DEDUP_REMOVED lines=16> */
.L_x_15420:
[----:B------:R-:W-:Y:S05]  /*56e0*/  BSYNC B1 ;  /* 0x0000000000017941 */ /* 0x000fea0003800000 */
.L_x_15419:
        /* <DEDUP_REMOVED lines=44> */
.L_x_15418:
[----:B------:R-:W-:Y:S05]  /*59b0*/  BSYNC B0 ;  /* 0x0000000000007941 */ /* 0x000fea0003800000 */
.L_x_15417:
        /* <DEDUP_REMOVED lines=12> */
.L_x_15421:
        /* <DEDUP_REMOVED lines=12> */
.L_x_15424:
[----:B------:R-:W-:Y:S02]  /*5b40*/  IMAD.MOV.U32 R22, RZ, RZ, R8 ;  /* 0x000000ffff167224 */ /* 0x000fe400078e0008 */
.L_x_15425:
[----:B------:R-:W-:Y:S05]  /*5b50*/  BSYNC B0 ;  /* 0x0000000000007941 */ /* 0x000fea0003800000 */
.L_x_15423:
        /* <DEDUP_REMOVED lines=18> */
.L_x_15429:
[----:B------:R-:W-:Y:S05]  /*5c80*/  BSYNC B1 ;  /* 0x0000000000017941 */ /* 0x000fea0003800000 */
.L_x_15428:
        /* <DEDUP_REMOVED lines=44> */
.L_x_15427:
[----:B------:R-:W-:Y:S05]  /*5f50*/  BSYNC B0 ;  /* 0x0000000000007941 */ /* 0x000fea0003800000 */
.L_x_15426:
        /* <DEDUP_REMOVED lines=9> */
.L_x_15422:
[----:B------:R-:W-:Y:S01]  /*5ff0*/  P2R R14, PR, RZ, 0x2 ;  /* 0x00000002ff0e7803 */ /* 0x000fe20000000000 */
[----:B------:R-:W-:Y:S01]  /*6000*/  HFMA2.MMA R115, -RZ, RZ, 0, 4.76837158203125e-07 ;  /* 0x00000008ff737435 */ /* 0x000fe200000001ff */
[----:B------:R-:W-:Y:S01]  /*6010*/  ISETP.NE.AND P1, PT, R13, RZ, PT ;  /* 0x000000ff0d00720c */ /* 0x000fe20003f25270 */
[----:B------:R-:W-:Y:S01]  /*6020*/  IMAD.MOV.U32 R111, RZ, RZ, 0x20 ;  /* 0x00000020ff6f7424 */ /* 0x000fe200078e00ff */
[----:B------:R-:W-:Y:S02]  /*6030*/  SEL R13, RZ, 0x10000, P4 ;  /* 0x00010000ff0d7807 */ /* 0x000fe40002000000 */
[----:B------:R-:W-:Y:S01]  /*6040*/  SEL R18, RZ, 0x100, P3 ;  /* 0x00000100ff127807 */ /* 0x000fe20001800000 */
[----:B------:R-:W-:Y:S01]  /*6050*/  IMAD.WIDE.U32 R22, R108, R111, c[0x0][0x188] ;  /* 0x000062006c167625 */ /* 0x000fe200078e006f */
[----:B------:R-:W-:Y:S02]  /*6060*/  SEL R15, RZ, 0x1000000, P5 ;  /* 0x01000000ff0f7807 */ /* 0x000fe40002800000 */
[----:B------:R-:W-:Y:S01]  /*6070*/  ISETP.NE.AND P4, PT, R12, RZ, PT ;  /* 0x000000ff0c00720c */ /* 0x000fe20003f85270 */
[----:B------:R-:W-:Y:S01]  /*6080*/  IMAD.WIDE.U32 R20, R108, R115, c[0x0][0x190] ;  /* 0x000064006c147625 */ /* 0x000fe200078e0073 */
[----:B------:R-:W-:Y:S01]  /*6090*/  ISETP.NE.AND P3, PT, R17, RZ, PT ;  /* 0x000000ff1100720c */ /* 0x000fe20003f65270 */
[----:B------:R0:W-:Y:S01]  /*60a0*/  STG.E.128 [R22.64], R28 ;  /* 0x0000001c16007986 */ /* 0x0001e2000c101d06 */
[----:B------:R-:W-:-:S02]  /*60b0*/  ISETP.NE.AND P5, PT, R16, RZ, PT ;  /* 0x000000ff1000720c */ /* 0x000fc40003fa5270 */
[----:B------:R-:W-:Y:S01]  /*60c0*/  SEL R16, RZ, 0x1, P1 ;  /* 0x00000001ff107807 */ /* 0x000fe20000800000 */
[----:B------:R0:W-:Y:S01]  /*60d0*/  STG.E.128 [R22.64+0x10], R24 ;  /* 0x0000101816007986 */ /* 0x0001e2000c101d06 */
        /* <DEDUP_REMOVED lines=39> */
.L_x_15430:
        /* <DEDUP_REMOVED lines=16> */
.L_x_15432:
[----:B-1----:R-:W-:Y:S02]  /*6450*/  MOV R22, R8 ;  /* 0x0000000800167202 */ /* 0x002fe40000000f00 */
.L_x_15433:
[----:B------:R-:W-:Y:S05]  /*6460*/  BSYNC B0 ;  /* 0x0000000000007941 */ /* 0x000fea0003800000 */
.L_x_15431:
        /* <DEDUP_REMOVED lines=16> */
.L_x_15437:
[----:B------:R-:W-:Y:S05]  /*6570*/  BSYNC B1 ;  /* 0x0000000000017941 */ /* 0x000fea0003800000 */
.L_x_15436:
        /* <DEDUP_REMOVED lines=44> */
.L_x_15435:
[----:B------:R-:W-:Y:S05]  /*6840*/  BSYNC B0 ;  /* 0x0000000000007941 */ /* 0x000fea0003800000 */
.L_x_15434:
        /* <DEDUP_REMOVED lines=13> */
.L_x_15438:
        /* <DEDUP_REMOVED lines=12> */
.L_x_15441:
[----:B------:R-:W-:Y:S02]  /*69e0*/  IMAD.MOV.U32 R21, RZ, RZ, R8 ;  /* 0x000000ffff157224 */ /* 0x000fe400078e0008 */
.L_x_15442:
[----:B------:R-:W-:Y:S05]  /*69f0*/  BSYNC B0 ;  /* 0x0000000000007941 */ /* 0x000fea0003800000 */
.L_x_15440:
        /* <DEDUP_REMOVED lines=16> */
.L_x_15446:
[----:B------:R-:W-:Y:S05]  /*6b00*/  BSYNC B1 ;  /* 0x0000000000017941 */ /* 0x000fea0003800000 */
.L_x_15445:
        /* <DEDUP_REMOVED lines=44> */
.L_x_15444:
[----:B------:R-:W-:Y:S05]  /*6dd0*/  BSYNC B0 ;  /* 0x0000000000007941 */ /* 0x000fea0003800000 */
.L_x_15443:
        /* <DEDUP_REMOVED lines=9> */
.L_x_15439:
        /* <DEDUP_REMOVED lines=12> */
.L_x_15448:
[----:B------:R-:W-:Y:S02]  /*6f30*/  IMAD.MOV.U32 R92, RZ, RZ, R8 ;  /* 0x000000ffff5c7224 */ /* 0x000fe400078e0008 */
.L_x_15449:
[----:B------:R-:W-:Y:S05]  /*6f40*/  BSYNC B0 ;  /* 0x0000000000007941 */ /* 0x000fea0003800000 */
.L_x_15447:
        /* <DEDUP_REMOVED lines=16> */
.L_x_15453:
[----:B------:R-:W-:Y:S05]  /*7050*/  BSYNC B1 ;  /* 0x0000000000017941 */ /* 0x000fea0003800000 */
.L_x_15452:
        /* <DEDUP_REMOVED lines=44> */
.L_x_15451:
[----:B------:R-:W-:Y:S05]  /*7320*/  BSYNC B0 ;  /* 0x0000000000007941 */ /* 0x000fea0003800000 */
.L_x_15450:
        /* <DEDUP_REMOVED lines=13> */
.L_x_15454:
        /* <DEDUP_REMOVED lines=12> */
.L_x_15457:
[----:B------:R-:W-:Y:S02]  /*74c0*/  IMAD.MOV.U32 R12, RZ, RZ, R8 ;  /* 0x000000ffff0c7224 */ /* 0x000fe400078e0008 */
.L_x_15458:
[----:B------:R-:W-:Y:S05]  /*74d0*/  BSYNC B0 ;  /* 0x0000000000007941 */ /* 0x000fea0003800000 */
.L_x_15456:
        /* <DEDUP_REMOVED lines=16> */
.L_x_15462:
[----:B------:R-:W-:Y:S05]  /*75e0*/  BSYNC B1 ;  /* 0x0000000000017941 */ /* 0x000fea0003800000 */
.L_x_15461:
        /* <DEDUP_REMOVED lines=44> */
.L_x_15460:
[----:B------:R-:W-:Y:S05]  /*78b0*/  BSYNC B0 ;  /* 0x0000000000007941 */ /* 0x000fea0003800000 */
.L_x_15459:
        /* <DEDUP_REMOVED lines=9> */
.L_x_15455:
        /* <DEDUP_REMOVED lines=12> */
.L_x_15464:
[----:B------:R-:W-:Y:S02]  /*7a10*/  IMAD.MOV.U32 R12, RZ, RZ, R8 ;  /* 0x000000ffff0c7224 */ /* 0x000fe400078e0008 */
.L_x_15465:
[----:B------:R-:W-:Y:S05]  /*7a20*/  BSYNC B0 ;  /* 0x0000000000007941 */ /* 0x000fea0003800000 */
.L_x_15463:
        /* <DEDUP_REMOVED lines=16> */
.L_x_15469:
[----:B------:R-:W-:Y:S05]  /*7b30*/  BSYNC B1 ;  /* 0x0000000000017941 */ /* 0x000fea0003800000 */
.L_x_15468:
        /* <DEDUP_REMOVED lines=44> */
.L_x_15467:
[----:B------:R-:W-:Y:S05]  /*7e00*/  BSYNC B0 ;  /* 0x0000000000007941 */ /* 0x000fea0003800000 */
.L_x_15466:
        /* <DEDUP_REMOVED lines=13> */
.L_x_15470:
        /* <DEDUP_REMOVED lines=12> */
.L_x_15473:
[----:B------:R-:W-:Y:S02]  /*7fa0*/  IMAD.MOV.U32 R12, RZ, RZ, R8 ;  /* 0x000000ffff0c7224 */ /* 0x000fe400078e0008 */
.L_x_15474:
[----:B------:R-:W-:Y:S05]  /*7fb0*/  BSYNC B0 ;  /* 0x0000000000007941 */ /* 0x000fea0003800000 */
.L_x_15472:
        /* <DEDUP_REMOVED lines=16> */
.L_x_15478:
[----:B------:R-:W-:Y:S05]  /*80c0*/  BSYNC B1 ;  /* 0x0000000000017941 */ /* 0x000fea0003800000 */
.L_x_15477:
        /* <DEDUP_REMOVED lines=44> */
.L_x_15476:
[----:B------:R-:W-:Y:S05]  /*8390*/  BSYNC B0 ;  /* 0x0000000000007941 */ /* 0x000fea0003800000 */
.L_x_15475:
        /* <DEDUP_REMOVED lines=9> */
.L_x_15471:
        /* <DEDUP_REMOVED lines=12> */
.L_x_15480:
[----:B------:R-:W-:Y:S02]  /*84f0*/  IMAD.MOV.U32 R12, RZ, RZ, R8 ;  /* 0x000000ffff0c7224 */ /* 0x000fe400078e0008 */
.L_x_15481:
[----:B------:R-:W-:Y:S05]  /*8500*/  BSYNC B0 ;  /* 0x0000000000007941 */ /* 0x000fea0003800000 */
.L_x_15479:
        /* <DEDUP_REMOVED lines=16> */
.L_x_15485:
[----:B------:R-:W-:Y:S05]  /*8610*/  BSYNC B1 ;  /* 0x0000000000017941 */ /* 0x000fea0003800000 */
.L_x_15484:
        /* <DEDUP_REMOVED lines=44> */
.L_x_15483:
[----:B------:R-:W-:Y:S05]  /*88e0*/  BSYNC B0 ;  /* 0x0000000000007941 */ /* 0x000fea0003800000 */
.L_x_15482:
        /* <DEDUP_REMOVED lines=13> */
.L_x_15486:
        /* <DEDUP_REMOVED lines=12> */
.L_x_15489:
[----:B------:R-:W-:Y:S02]  /*8a80*/  IMAD.MOV.U32 R92, RZ, RZ, R8 ;  /* 0x000000ffff5c7224 */ /* 0x000fe400078e0008 */
.L_x_15490:
[----:B------:R-:W-:Y:S05]  /*8a90*/  BSYNC B0 ;  /* 0x0000000000007941 */ /* 0x000fea0003800000 */
.L_x_15488:
        /* <DEDUP_REMOVED lines=16> */
.L_x_15494:
[----:B------:R-:W-:Y:S05]  /*8ba0*/  BSYNC B1 ;  /* 0x0000000000017941 */ /* 0x000fea0003800000 */
.L_x_15493:
        /* <DEDUP_REMOVED lines=44> */
.L_x_15492:
[----:B------:R-:W-:Y:S05]  /*8e70*/  BSYNC B0 ;  /* 0x0000000000007941 */ /* 0x000fea0003800000 */
.L_x_15491:
        /* <DEDUP_REMOVED lines=9> */
.L_x_15487:
        /* <DEDUP_REMOVED lines=12> */
.L_x_15496:
[----:B------:R-:W-:Y:S02]  /*8fd0*/  IMAD.MOV.U32 R92, RZ, RZ, R8 ;  /* 0x000000ffff5c7224 */ /* 0x000fe400078e0008 */
.L_x_15497:
[----:B------:R-:W-:Y:S05]  /*8fe0*/  BSYNC B0 ;  /* 0x0000000000007941 */ /* 0x000fea0003800000 */
.L_x_15495:
        /* <DEDUP_REMOVED lines=16> */
.L_x_15501:
[----:B------:R-:W-:Y:S05]  /*90f0*/  BSYNC B1 ;  /* 0x0000000000017941 */ /* 0x000fea0003800000 */
.L_x_15500:
        /* <DEDUP_REMOVED lines=44> */
.L_x_15499:
[----:B------:R-:W-:Y:S05]  /*93c0*/  BSYNC B0 ;  /* 0x0000000000007941 */ /* 0x000fea0003800000 */
.L_x_15498:
        /* <DEDUP_REMOVED lines=12> */
.L_x_15502:
        /* <DEDUP_REMOVED lines=12> */
.L_x_15505:
[----:B------:R-:W-:Y:S02]  /*9550*/  MOV R17, R8 ;  /* 0x0000000800117202 */ /* 0x000fe40000000f00 */
.L_x_15506:
[----:B------:R-:W-:Y:S05]  /*9560*/  BSYNC B0 ;  /* 0x0000000000007941 */ /* 0x000fea0003800000 */
.L_x_15504:
        /* <DEDUP_REMOVED lines=16> */
.L_x_15510:
[----:B------:R-:W-:Y:S05]  /*9670*/  BSYNC B1 ;  /* 0x0000000000017941 */ /* 0x000fea0003800000 */
.L_x_15509:
        /* <DEDUP_REMOVED lines=44> */
.L_x_15508:
[----:B------:R-:W-:Y:S05]  /*9940*/  BSYNC B0 ;  /* 0x0000000000007941 */ /* 0x000fea0003800000 */
.L_x_15507:
        /* <DEDUP_REMOVED lines=9> */
.L_x_15503:
        /* <DEDUP_REMOVED lines=12> */
.L_x_15512:
[----:B------:R-:W-:Y:S02]  /*9aa0*/  MOV R104, R8 ;  /* 0x0000000800687202 */ /* 0x000fe40000000f00 */
.L_x_15513:
[----:B------:R-:W-:Y:S05]  /*9ab0*/  BSYNC B0 ;  /* 0x0000000000007941 */ /* 0x000fea0003800000 */
.L_x_15511:
        /* <DEDUP_REMOVED lines=16> */
.L_x_15517:
[----:B------:R-:W-:Y:S05]  /*9bc0*/  BSYNC B1 ;  /* 0x0000000000017941 */ /* 0x000fea0003800000 */
.L_x_15516:
        /* <DEDUP_REMOVED lines=44> */
.L_x_15515:
[----:B------:R-:W-:Y:S05]  /*9e90*/  BSYNC B0 ;  /* 0x0000000000007941 */ /* 0x000fea0003800000 */
.L_x_15514:
        /* <DEDUP_REMOVED lines=12> */
.L_x_15518:
        /* <DEDUP_REMOVED lines=12> */
.L_x_15521:
[----:B------:R-:W-:Y:S02]  /*a020*/  IMAD.MOV.U32 R14, RZ, RZ, R8 ;  /* 0x000000ffff0e7224 */ /* 0x000fe400078e0008 */
.L_x_15522:
[----:B------:R-:W-:Y:S05]  /*a030*/  BSYNC B0 ;  /* 0x0000000000007941 */ /* 0x000fea0003800000 */
.L_x_15520:
        /* <DEDUP_REMOVED lines=16> */
.L_x_15526:
[----:B------:R-:W-:Y:S05]  /*a140*/  BSYNC B1 ;  /* 0x0000000000017941 */ /* 0x000fea0003800000 */
.L_x_15525:
        /* <DEDUP_REMOVED lines=44> */
.L_x_15524:
[----:B------:R-:W-:Y:S05]  /*a410*/  BSYNC B0 ;  /* 0x0000000000007941 */ /* 0x000fea0003800000 */
.L_x_15523:
        /* <DEDUP_REMOVED lines=9> */
.L_x_15519:
        /* <DEDUP_REMOVED lines=12> */
.L_x_15528:
[----:B------:R-:W-:Y:S02]  /*a570*/  IMAD.MOV.U32 R14, RZ, RZ, R8 ;  /* 0x000000ffff0e7224 */ /* 0x000fe400078e0008 */
.L_x_15529:
[----:B------:R-:W-:Y:S05]  /*a580*/  BSYNC B0 ;  /* 0x0000000000007941 */ /* 0x000fea0003800000 */
.L_x_15527:
        /* <DEDUP_REMOVED lines=16> */
.L_x_15533:
[----:B------:R-:W-:Y:S05]  /*a690*/  BSYNC B1 ;  /* 0x0000000000017941 */ /* 0x000fea0003800000 */
.L_x_15532:
        /* <DEDUP_REMOVED lines=44> */
.L_x_15531:
[----:B------:R-:W-:Y:S05]  /*a960*/  BSYNC B0 ;  /* 0x0000000000007941 */ /* 0x000fea0003800000 */
.L_x_15530:
        /* <DEDUP_REMOVED lines=12> */
.L_x_15534:
        /* <DEDUP_REMOVED lines=12> */
.L_x_15537:
[----:B------:R-:W-:Y:S02]  /*aaf0*/  IMAD.MOV.U32 R14, RZ, RZ, R8 ;  /* 0x000000ffff0e7224 */ /* 0x000fe400078e0008 */
.L_x_15538:
[----:B------:R-:W-:Y:S05]  /*ab00*/  BSYNC B0 ;  /* 0x0000000000007941 */ /* 0x000fea0003800000 */
.L_x_15536:
        /* <DEDUP_REMOVED lines=16> */
.L_x_15542:
[----:B------:R-:W-:Y:S05]  /*ac10*/  BSYNC B1 ;  /* 0x0000000000017941 */ /* 0x000fea0003800000 */
.L_x_15541:
        /* <DEDUP_REMOVED lines=44> */
.L_x_15540:
[----:B------:R-:W-:Y:S05]  /*aee0*/  BSYNC B0 ;  /* 0x0000000000007941 */ /* 0x000fea0003800000 */
.L_x_15539:
        /* <DEDUP_REMOVED lines=9> */
.L_x_15535:
        /* <DEDUP_REMOVED lines=12> */
.L_x_15544:
[----:B------:R-:W-:Y:S02]  /*b040*/  IMAD.MOV.U32 R14, RZ, RZ, R8 ;  /* 0x000000ffff0e7224 */ /* 0x000fe400078e0008 */
.L_x_15545:
[----:B------:R-:W-:Y:S05]  /*b050*/  BSYNC B0 ;  /* 0x0000000000007941 */ /* 0x000fea0003800000 */
.L_x_15543:
        /* <DEDUP_REMOVED lines=16> */
.L_x_15549:
[----:B------:R-:W-:Y:S05]  /*b160*/  BSYNC B1 ;  /* 0x0000000000017941 */ /* 0x000fea0003800000 */
.L_x_15548:
        /* <DEDUP_REMOVED lines=44> */
.L_x_15547:
[----:B------:R-:W-:Y:S05]  /*b430*/  BSYNC B0 ;  /* 0x0000000000007941 */ /* 0x000fea0003800000 */
.L_x_15546:
        /* <DEDUP_REMOVED lines=12> */
.L_x_15550:
        /* <DEDUP_REMOVED lines=12> */
.L_x_15553:
[----:B------:R-:W-:Y:S02]  /*b5c0*/  IMAD.MOV.U32 R104, RZ, RZ, R8 ;  /* 0x000000ffff687224 */ /* 0x000fe400078e0008 */
.L_x_15554:
[----:B------:R-:W-:Y:S05]  /*b5d0*/  BSYNC B0 ;  /* 0x0000000000007941 */ /* 0x000fea0003800000 */
.L_x_15552:
        /* <DEDUP_REMOVED lines=18> */
.L_x_15558:
[----:B------:R-:W-:Y:S05]  /*b700*/  BSYNC B1 ;  /* 0x0000000000017941 */ /* 0x000fea0003800000 */
.L_x_15557:
        /* <DEDUP_REMOVED lines=44> */
.L_x_15556:
[----:B------:R-:W-:Y:S05]  /*b9d0*/  BSYNC B0 ;  /* 0x0000000000007941 */ /* 0x000fea0003800000 */
.L_x_15555:
        /* <DEDUP_REMOVED lines=9> */
.L_x_15551:
        /* <DEDUP_REMOVED lines=52> */
.L_x_15559:
        /* <DEDUP_REMOVED lines=16> */
.L_x_15561:
[----:B-1----:R-:W-:Y:S02]  /*beb0*/  IMAD.MOV.U32 R112, RZ, RZ, R8 ;  /* 0x000000ffff707224 */ /* 0x002fe400078e0008 */
.L_x_15562:
[----:B------:R-:W-:Y:S05]  /*bec0*/  BSYNC B0 ;  /* 0x0000000000007941 */ /* 0x000fea0003800000 */
.L_x_15560:
        /* <DEDUP_REMOVED lines=16> */
.L_x_15566:
[----:B------:R-:W-:Y:S05]  /*bfd0*/  BSYNC B1 ;  /* 0x0000000000017941 */ /* 0x000fea0003800000 */
.L_x_15565:
        /* <DEDUP_REMOVED lines=44> */
.L_x_15564:
[----:B------:R-:W-:Y:S05]  /*c2a0*/  BSYNC B0 ;  /* 0x0000000000007941 */ /* 0x000fea0003800000 */
.L_x_15563:
        /* <DEDUP_REMOVED lines=13> */
.L_x_15567:
        /* <DEDUP_REMOVED lines=12> */
.L_x_15570:
[----:B------:R-:W-:Y:S02]  /*c440*/  IMAD.MOV.U32 R13, RZ, RZ, R8 ;  /* 0x000000ffff0d7224 */ /* 0x000fe400078e0008 */
.L_x_15571:
[----:B------:R-:W-:Y:S05]  /*c450*/  BSYNC B0 ;  /* 0x0000000000007941 */ /* 0x000fea0003800000 */
.L_x_15569:
        /* <DEDUP_REMOVED lines=16> */
.L_x_15575:
[----:B------:R-:W-:Y:S05]  /*c560*/  BSYNC B1 ;  /* 0x0000000000017941 */ /* 0x000fea0003800000 */
.L_x_15574:
        /* <DEDUP_REMOVED lines=44> */
.L_x_15573:
[----:B------:R-:W-:Y:S05]  /*c830*/  BSYNC B0 ;  /* 0x0000000000007941 */ /* 0x000fea0003800000 */
.L_x_15572:
        /* <DEDUP_REMOVED lines=9> */
.L_x_15568:
        /* <DEDUP_REMOVED lines=12> */
.L_x_15577:
[----:B------:R-:W-:Y:S02]  /*c990*/  IMAD.MOV.U32 R109, RZ, RZ, R8 ;  /* 0x000000ffff6d7224 */ /* 0x000fe400078e0008 */
.L_x_15578:
[----:B------:R-:W-:Y:S05]  /*c9a0*/  BSYNC B0 ;  /* 0x0000000000007941 */ /* 0x000fea0003800000 */
.L_x_15576:
        /* <DEDUP_REMOVED lines=16> */
.L_x_15582:
[----:B------:R-:W-:Y:S05]  /*cab0*/  BSYNC B1 ;  /* 0x0000000000017941 */ /* 0x000fea0003800000 */
.L_x_15581:
        /* <DEDUP_REMOVED lines=44> */
.L_x_15580:
[----:B------:R-:W-:Y:S05]  /*cd80*/  BSYNC B0 ;  /* 0x0000000000007941 */ /* 0x000fea0003800000 */
.L_x_15579:
        /* <DEDUP_REMOVED lines=13> */
.L_x_15583:
        /* <DEDUP_REMOVED lines=12> */
.L_x_15586:
[----:B------:R-:W-:Y:S02]  /*cf20*/  IMAD.MOV.U32 R92, RZ, RZ, R8 ;  /* 0x000000ffff5c7224 */ /* 0x000fe400078e0008 */
.L_x_15587:
[----:B------:R-:W-:Y:S05]  /*cf30*/  BSYNC B0 ;  /* 0x0000000000007941 */ /* 0x000fea0003800000 */
.L_x_15585:
        /* <DEDUP_REMOVED lines=16> */
.L_x_15591:
[----:B------:R-:W-:Y:S05]  /*d040*/  BSYNC B1 ;  /* 0x0000000000017941 */ /* 0x000fea0003800000 */
.L_x_15590:
        /* <DEDUP_REMOVED lines=44> */
.L_x_15589:
[----:B------:R-:W-:Y:S05]  /*d310*/  BSYNC B0 ;  /* 0x0000000000007941 */ /* 0x000fea0003800000 */
.L_x_15588:
        /* <DEDUP_REMOVED lines=9> */
.L_x_15584:
        /* <DEDUP_REMOVED lines=12> */
.L_x_15593:
[----:B------:R-:W-:Y:S02]  /*d470*/  IMAD.MOV.U32 R92, RZ, RZ, R8 ;  /* 0x000000ffff5c7224 */ /* 0x000fe400078e0008 */
.L_x_15594:
[----:B------:R-:W-:Y:S05]  /*d480*/  BSYNC B0 ;  /* 0x0000000000007941 */ /* 0x000fea0003800000 */
.L_x_15592:
        /* <DEDUP_REMOVED lines=16> */
.L_x_15598:
[----:B------:R-:W-:Y:S05]  /*d590*/  BSYNC B1 ;  /* 0x0000000000017941 */ /* 0x000fea0003800000 */
.L_x_15597:
        /* <DEDUP_REMOVED lines=44> */
.L_x_15596:
[----:B------:R-:W-:Y:S05]  /*d860*/  BSYNC B0 ;  /* 0x0000000000007941 */ /* 0x000fea0003800000 */
.L_x_15595:
        /* <DEDUP_REMOVED lines=13> */
.L_x_15599:
        /* <DEDUP_REMOVED lines=12> */
.L_x_15602:
[----:B------:R-:W-:Y:S02]  /*da00*/  IMAD.MOV.U32 R15, RZ, RZ, R8 ;  /* 0x000000ffff0f7224 */ /* 0x000fe400078e0008 */
.L_x_15603:
[----:B------:R-:W-:Y:S05]  /*da10*/  BSYNC B0 ;  /* 0x0000000000007941 */ /* 0x000fea0003800000 */
.L_x_15601:
        /* <DEDUP_REMOVED lines=16> */
.L_x_15607:
[----:B------:R-:W-:Y:S05]  /*db20*/  BSYNC B1 ;  /* 0x0000000000017941 */ /* 0x000fea0003800000 */
.L_x_15606:
        /* <DEDUP_REMOVED lines=44> */
.L_x_15605:
[----:B------:R-:W-:Y:S05]  /*ddf0*/  BSYNC B0 ;  /* 0x0000000000007941 */ /* 0x000fea0003800000 */
.L_x_15604:
        /* <DEDUP_REMOVED lines=9> */
.L_x_15600:
        /* <DEDUP_REMOVED lines=12> */
.L_x_15609:
[----:B------:R-:W-:Y:S02]  /*df50*/  IMAD.MOV.U32 R92, RZ, RZ, R8 ;  /* 0x000000ffff5c7224 */ /* 0x000fe400078e0008 */
.L_x_15610:
[----:B------:R-:W-:Y:S05]  /*df60*/  BSYNC B0 ;  /* 0x0000000000007941 */ /* 0x000fea0003800000 */
.L_x_15608:
        /* <DEDUP_REMOVED lines=16> */
.L_x_15614:
[----:B------:R-:W-:Y:S05]  /*e070*/  BSYNC B1 ;  /* 0x0000000000017941 */ /* 0x000fea0003800000 */
.L_x_15613:
        /* <DEDUP_REMOVED lines=44> */
.L_x_15612:
[----:B------:R-:W-:Y:S05]  /*e340*/  BSYNC B0 ;  /* 0x0000000000007941 */ /* 0x000fea0003800000 */
.L_x_15611:
        /* <DEDUP_REMOVED lines=13> */
.L_x_15615:
        /* <DEDUP_REMOVED lines=12> */
.L_x_15618:
[----:B------:R-:W-:Y:S02]  /*e4e0*/  IMAD.MOV.U32 R109, RZ, RZ, R8 ;  /* 0x000000ffff6d7224 */ /* 0x000fe400078e0008 */
.L_x_15619:
[----:B------:R-:W-:Y:S05]  /*e4f0*/  BSYNC B0 ;  /* 0x0000000000007941 */ /* 0x000fea0003800000 */
.L_x_15617:
        /* <DEDUP_REMOVED lines=16> */
.L_x_15623:
[----:B------:R-:W-:Y:S05]  /*e600*/  BSYNC B1 ;  /* 0x0000000000017941 */ /* 0x000fea0003800000 */
.L_x_15622:
        /* <DEDUP_REMOVED lines=44> */
.L_x_15621:
[----:B------:R-:W-:Y:S05]  /*e8d0*/  BSYNC B0 ;  /* 0x0000000000007941 */ /* 0x000fea0003800000 */
.L_x_15620:
        /* <DEDUP_REMOVED lines=9> */
.L_x_15616:
        /* <DEDUP_REMOVED lines=12> */
.L_x_15625:
[----:B------:R-:W-:Y:S02]  /*ea30*/  IMAD.MOV.U32 R109, RZ, RZ, R8 ;  /* 0x000000ffff6d7224 */ /* 0x000fe400078e0008 */
.L_x_15626:
[----:B------:R-:W-:Y:S05]  /*ea40*/  BSYNC B0 ;  /* 0x0000000000007941 */ /* 0x000fea0003800000 */
.L_x_15624:
        /* <DEDUP_REMOVED lines=16> */
.L_x_15630:
[----:B------:R-:W-:Y:S05]  /*eb50*/  BSYNC B1 ;  /* 0x0000000000017941 */ /* 0x000fea0003800000 */
.L_x_15629:
        /* <DEDUP_REMOVED lines=44> */
.L_x_15628:
[----:B------:R-:W-:Y:S05]  /*ee20*/  BSYNC B0 ;  /* 0x0000000000007941 */ /* 0x000fea0003800000 */
.L_x_15627:
        /* <DEDUP_REMOVED lines=12> */
.L_x_15631:
        /* <DEDUP_REMOVED lines=12> */
.L_x_15634:
[----:B------:R-:W-:Y:S02]  /*efb0*/  IMAD.MOV.U32 R93, RZ, RZ, R8 ;  /* 0x000000ffff5d7224 */ /* 0x000fe400078e0008 */
.L_x_15635:
[----:B------:R-:W-:Y:S05]  /*efc0*/  BSYNC B0 ;  /* 0x0000000000007941 */ /* 0x000fea0003800000 */
.L_x_15633:
        /* <DEDUP_REMOVED lines=16> */
.L_x_15639:
[----:B------:R-:W-:Y:S05]  /*f0d0*/  BSYNC B1 ;  /* 0x0000000000017941 */ /* 0x000fea0003800000 */
.L_x_15638:
        /* <DEDUP_REMOVED lines=44> */
.L_x_15637:
[----:B------:R-:W-:Y:S05]  /*f3a0*/  BSYNC B0 ;  /* 0x0000000000007941 */ /* 0x000fea0003800000 */
.L_x_15636:
        /* <DEDUP_REMOVED lines=9> */
.L_x_15632:
        /* <DEDUP_REMOVED lines=12> */
.L_x_15641:
[----:B------:R-:W-:Y:S02]  /*f500*/  IMAD.MOV.U32 R109, RZ, RZ, R8 ;  /* 0x000000ffff6d7224 */ /* 0x000fe400078e0008 */
.L_x_15642:
[----:B------:R-:W-:Y:S05]  /*f510*/  BSYNC B0 ;  /* 0x0000000000007941 */ /* 0x000fea0003800000 */
.L_x_15640:
        /* <DEDUP_REMOVED lines=16> */
.L_x_15646:
[----:B------:R-:W-:Y:S05]  /*f620*/  BSYNC B1 ;  /* 0x0000000000017941 */ /* 0x000fea0003800000 */
.L_x_15645:
        /* <DEDUP_REMOVED lines=44> */
.L_x_15644:
[----:B------:R-:W-:Y:S05]  /*f8f0*/  BSYNC B0 ;  /* 0x0000000000007941 */ /* 0x000fea0003800000 */
.L_x_15643:
        /* <DEDUP_REMOVED lines=12> */
.L_x_15647:
        /* <DEDUP_REMOVED lines=12> */
.L_x_15650:
[----:B------:R-:W-:Y:S02]  /*fa80*/  IMAD.MOV.U32 R94, RZ, RZ, R8 ;  /* 0x000000ffff5e7224 */ /* 0x000fe400078e0008 */
.L_x_15651:
[----:B------:R-:W-:Y:S05]  /*fa90*/  BSYNC B0 ;  /* 0x0000000000007941 */ /* 0x000fea0003800000 */
.L_x_15649:
        /* <DEDUP_REMOVED lines=16> */
.L_x_15655:
[----:B------:R-:W-:Y:S05]  /*fba0*/  BSYNC B1 ;  /* 0x0000000000017941 */ /* 0x000fea0003800000 */
.L_x_15654:
        /* <DEDUP_REMOVED lines=44> */
.L_x_15653:
[----:B------:R-:W-:Y:S05]  /*fe70*/  BSYNC B0 ;  /* 0x0000000000007941 */ /* 0x000fea0003800000 */
.L_x_15652:
        /* <DEDUP_REMOVED lines=9> */
.L_x_15648:
        /* <DEDUP_REMOVED lines=12> */
.L_x_15657:
[----:B------:R-:W-:Y:S02]  /*ffd0*/  IMAD.MOV.U32 R109, RZ, RZ, R8 ;  /* 0x000000ffff6d7224 */ /* 0x000fe400078e0008 */
.L_x_15658:
[----:B------:R-:W-:Y:S05]  /*ffe0*/  BSYNC B0 ;  /* 0x0000000000007941 */ /* 0x000fea0003800000 */
.L_x_15656:
        /* <DEDUP_REMOVED lines=16> */
.L_x_15662:
[----:B------:R-:W-:Y:S05]  /*100f0*/  BSYNC B1 ;  /* 0x0000000000017941 */ /* 0x000fea0003800000 */
.L_x_15661:
        /* <DEDUP_REMOVED lines=44> */
.L_x_15660:
[----:B------:R-:W-:Y:S05]  /*103c0*/  BSYNC B0 ;  /* 0x0000000000007941 */ /* 0x000fea0003800000 */
.L_x_15659:
        /* <DEDUP_REMOVED lines=12> */
.L_x_15663:
        /* <DEDUP_REMOVED lines=12> */
.L_x_15666:
[----:B------:R-:W-:Y:S02]  /*10550*/  IMAD.MOV.U32 R109, RZ, RZ, R8 ;  /* 0x000000ffff6d7224 */ /* 0x000fe400078e0008 */
.L_x_15667:
[----:B------:R-:W-:Y:S05]  /*10560*/  BSYNC B0 ;  /* 0x0000000000007941 */ /* 0x000fea0003800000 */
.L_x_15665:
        /* <DEDUP_REMOVED lines=16> */
.L_x_15671:
[----:B------:R-:W-:Y:S05]  /*10670*/  BSYNC B1 ;  /* 0x0000000000017941 */ /* 0x000fea0003800000 */
.L_x_15670:
        /* <DEDUP_REMOVED lines=44> */
.L_x_15669:
[----:B------:R-:W-:Y:S05]  /*10940*/  BSYNC B0 ;  /* 0x0000000000007941 */ /* 0x000fea0003800000 */
.L_x_15668:
        /* <DEDUP_REMOVED lines=9> */
.L_x_15664:
        /* <DEDUP_REMOVED lines=12> */
.L_x_15673:
[----:B------:R-:W-:Y:S02]  /*10aa0*/  IMAD.MOV.U32 R109, RZ, RZ, R8 ;  /* 0x000000ffff6d7224 */ /* 0x000fe400078e0008 */
.L_x_15674:
[----:B------:R-:W-:Y:S05]  /*10ab0*/  BSYNC B0 ;  /* 0x0000000000007941 */ /* 0x000fea0003800000 */
.L_x_15672:
        /* <DEDUP_REMOVED lines=16> */
.L_x_15678:
[----:B------:R-:W-:Y:S05]  /*10bc0*/  BSYNC B1 ;  /* 0x0000000000017941 */ /* 0x000fea0003800000 */
.L_x_15677:
        /* <DEDUP_REMOVED lines=44> */
.L_x_15676:
[----:B------:R-:W-:Y:S05]  /*10e90*/  BSYNC B0 ;  /* 0x0000000000007941 */ /* 0x000fea0003800000 */
.L_x_15675:
        /* <DEDUP_REMOVED lines=12> */
.L_x_15679:
        /* <DEDUP_REMOVED lines=12> */
.L_x_15682:
[----:B------:R-:W-:Y:S02]  /*11020*/  IMAD.MOV.U32 R121, RZ, RZ, R8 ;  /* 0x000000ffff797224 */ /* 0x000fe400078e0008 */
.L_x_15683:
[----:B------:R-:W-:Y:S05]  /*11030*/  BSYNC B0 ;  /* 0x0000000000007941 */ /* 0x000fea0003800000 */
.L_x_15681:
        /* <DEDUP_REMOVED lines=16> */
.L_x_15687:
[----:B------:R-:W-:Y:S05]  /*11140*/  BSYNC B1 ;  /* 0x0000000000017941 */ /* 0x000fea0003800000 */
.L_x_15686:
        /* <DEDUP_REMOVED lines=44> */
.L_x_15685:
[----:B------:R-:W-:Y:S05]  /*11410*/  BSYNC B0 ;  /* 0x0000000000007941 */ /* 0x000fea0003800000 */
.L_x_15684:
        /* <DEDUP_REMOVED lines=9> */
.L_x_15680:
        /* <DEDUP_REMOVED lines=54> */
[----:B0-----:R-:W-:Y:S02]  /*11810*/  SHF.L.U32 R105, R100, 0x10, RZ ;  /* 0x0000001064697819 */ /* 0x001fe400000006ff */
[----:B------:R-:W-:Y:S02]  /*11820*/  LOP3.LUT R104, R101, 0xffff, RZ, 0xc0, !PT ;  /* 0x0000ffff65687812 */ /* 0x000fe400078ec0ff */
[----:B------:R-:W-:Y:S02]  /*11830*/  LOP3.LUT R105, R105, 0xff0000, RZ, 0xc0, !PT ;  /* 0x00ff000069697812 */ /* 0x000fe400078ec0ff */
[----:B------:R-:W-:Y:S02]  /*11840*/  PRMT R107, R99, 0x7104, RZ ;  /* 0x00007104636b7816 */ /* 0x000fe400000000ff */
[----:B------:R-:W-:Y:S02]  /*11850*/  PRMT R104, R105, 0x4210, R104 ;  /* 0x0000421069687816 */ /* 0x000fe40000000068 */
[----:B------:R-:W-:-:S02]  /*11860*/  LOP3.LUT R112, R97, 0xff, RZ, 0xc0, !PT ;  /* 0x000000ff61707812 */ /* 0x000fc400078ec0ff */
[----:B------:R-:W-:Y:S02]  /*11870*/  LOP3.LUT R107, R104, 0xff00, R107, 0xf8, !PT ;  /* 0x0000ff00686b7812 */ /* 0x000fe400078ef86b */
[----:B------:R-:W-:Y:S01]  /*11880*/  LOP3.LUT R106, R96, 0xff, RZ, 0xc0, !PT ;  /* 0x000000ff606a7812 */ /* 0x000fe200078ec0ff */
        /* <DEDUP_REMOVED lines=11> */
.L_x_15688:
[----:B------:R-:W-:Y:S01]  /*11940*/  @!P1 IADD3 R111, R111, 0x4, RZ ;  /* 0x000000046f6f9810 */ /* 0x000fe20007ffe0ff */
[----:B------:R-:W-:Y:S01]  /*11950*/  FADD.FTZ R114, R114, R95 ;  /* 0x0000005f72727221 */ /* 0x000fe20000010000 */
[----:B------:R-:W-:Y:S05]  /*11960*/  BRA.DIV ~URZ, `(.L_x_15689) ;  /* 0x00000ea27f007947 */ /* 0x000fea000b800000 */
[----:B0-----:R0:W1:Y:S02]  /*11970*/  SHFL.BFLY PT, R104, R114, 0x1, 0x1f ;  /* 0x0c201f0072687f89 */ /* 0x00106400000e0000 */
.L_x_15693:
        /* <DEDUP_REMOVED lines=68> */
.L_x_15694:
        /* <DEDUP_REMOVED lines=16> */
[----:B------:R-:W-:Y:S01]  /*11ec0*/  @!P0 IMAD.MOV.U32 R122, RZ, RZ, 0x4 ;  /* 0x00000004ff7a8424 */ /* 0x000fe200078e00ff */
        /* <DEDUP_REMOVED lines=27> */
[----:B------:R-:W-:Y:S01]  /*12080*/  FMUL.FTZ R116, R107, R107 ;  /* 0x0000006b6b747220 */ /* 0x000fe20000410000 */
[----:B------:R-:W-:Y:S01]  /*12090*/  MOV R107, c[0x0][0x1e0] ;  /* 0x00007800006b7a02 */ /* 0x000fe20000000f00 */
[----:B-1----:R-:W-:Y:S02]  /*120a0*/  FMUL.FTZ R118, R105, R118 ;  /* 0x0000007669767220 */ /* 0x002fe40000410000 */
[----:B------:R-:W-:Y:S02]  /*120b0*/  FMUL.FTZ R116, R111, R116 ;  /* 0x000000746f747220 */ /* 0x000fe40000410000 */
[----:B--2---:R-:W-:Y:S01]  /*120c0*/  FADD.FTZ R114, R113, R114 ;  /* 0x0000007271727221 */ /* 0x004fe20000010000 */
[----:B------:R-:W0:Y:S01]  /*120d0*/  SHFL.IDX PT, R117, R118, RZ, 0x1f ;  /* 0x00001fff76757589 */ /* 0x000e2200000e0000 */
[----:B------:R-:W-:Y:S02]  /*120e0*/  FMUL.FTZ R116, R116, R104 ;  /* 0x0000006874747220 */ /* 0x000fe40000410000 */
[----:B------:R-:W-:-:S02]  /*120f0*/  @!P0 IMAD.MOV.U32 R104, RZ, RZ, 0x4 ;  /* 0x00000004ff688424 */ /* 0x000fc400078e00ff */
[----:B------:R-:W-:Y:S02]  /*12100*/  FFMA.FTZ R114, R105, R116, R114 ;  /* 0x0000007469727223 */ /* 0x000fe40000010072 */
[----:B------:R-:W-:-:S04]  /*12110*/  @!P0 IMAD.WIDE R104, R103, R104, c[0x0][0x1a0] ;  /* 0x0000680067688625 */ /* 0x000fc800078e0268 */
[----:B------:R-:W1:Y:S01]  /*12120*/  SHFL.IDX PT, R114, R114, RZ, 0x1f ;  /* 0x00001fff72727589 */ /* 0x000e6200000e0000 */
[----:B0-----:R-:W-:-:S03]  /*12130*/  FMUL.FTZ R111, R117, R117 ;  /* 0x00000075756f7220 */ /* 0x001fc60000410000 */
[----:B------:R0:W-:Y:S01]  /*12140*/  @!P0 STG.E [R104.64], R117 ;  /* 0x0000007568008986 */ /* 0x0001e2000c101906 */
[----:B------:R-:W-:Y:S02]  /*12150*/  FSEL R106, R117, RZ, !P1 ;  /* 0x000000ff756a7208 */ /* 0x000fe40004800000 */
        /* <DEDUP_REMOVED lines=45> */
[----:B------:R-:W-:Y:S01]  /*12430*/  F2FP.PACK_AB R14, R17, R14 ;  /* 0x0000000e110e723e */ /* 0x000fe200000000ff */
        /* <DEDUP_REMOVED lines=12> */
[----:B------:R-:W-:Y:S01]  /*12500*/  F2FP.PACK_AB R22, R29, R22 ;  /* 0x000000161d16723e */ /* 0x000fe200000000ff */
[----:B------:R-:W-:-:S02]  /*12510*/  FMUL.FTZ R114, R105, R114 ;  /* 0x0000007269727220 */ /* 0x000fc40000410000 */
[----:B------:R-:W-:Y:S02]  /*12520*/  FMUL.FTZ R120, R105, R120 ;  /* 0x0000007869787220 */ /* 0x000fe40000410000 */
[----:B------:R-:W-:Y:S02]  /*12530*/  FFMA.FTZ R15, R62, R31, R86 ;  /* 0x0000001f3e0f7223 */ /* 0x000fe40000010056 */
[----:B------:R-:W-:Y:S02]  /*12540*/  FFMA.FTZ R26, R63, R26, R87 ;  /* 0x0000001a3f1a7223 */ /* 0x000fe40000010057 */
[C---:B------:R-:W-:Y:S02]  /*12550*/  FMUL.FTZ R21, R105.reuse, R118 ;  /* 0x0000007669157220 */ /* 0x040fe40000410000 */
[C---:B------:R-:W-:Y:S01]  /*12560*/  FMUL.FTZ R116, R105.reuse, R116 ;  /* 0x0000007469747220 */ /* 0x040fe20000410000 */
[----:B------:R-:W-:Y:S01]  /*12570*/  F2FP.PACK_AB R15, R26, R15 ;  /* 0x0000000f1a0f723e */ /* 0x000fe200000000ff */
        /* <DEDUP_REMOVED lines=8> */
[----:B------:R-:W-:Y:S01]  /*12600*/  F2FP.PACK_AB R18, R25, R18 ;  /* 0x000000121912723e */ /* 0x000fe200000000ff */
        /* <DEDUP_REMOVED lines=11> */
[----:B------:R-:W-:Y:S01]  /*126c0*/  F2FP.PACK_AB R16, R23, R16 ;  /* 0x000000101710723e */ /* 0x000fe200000000ff */
[----:B------:R-:W-:Y:S01]  /*126d0*/  FFMA.FTZ R120, R51, R120, R75 ;  /* 0x0000007833787223 */ /* 0x000fe2000001004b */
[----:B------:R-:W-:Y:S01]  /*126e0*/  F2FP.PACK_AB R17, R104, R17 ;  /* 0x000000116811723e */ /* 0x000fe200000000ff */
[----:B------:R-:W-:Y:S01]  /*126f0*/  FFMA.FTZ R95, R46, R95, R70 ;  /* 0x0000005f2e5f7223 */ /* 0x000fe20000010046 */
[----:B------:R0:W-:Y:S01]  /*12700*/  STG.E.128 [R24.64], R12 ;  /* 0x0000000c18007986 */ /* 0x0001e2000c101d06 */
[----:B------:R-:W-:-:S02]  /*12710*/  FFMA.FTZ R106, R47, R106, R71 ;  /* 0x0000006a2f6a7223 */ /* 0x000fc40000010047 */
[----:B------:R-:W-:Y:S02]  /*12720*/  IMAD.MOV.U32 R29, RZ, RZ, 0x10 ;  /* 0x00000010ff1d7424 */ /* 0x000fe400078e00ff */
[----:B------:R-:W-:Y:S01]  /*12730*/  FFMA.FTZ R20, R48, R21, R72 ;  /* 0x0000001530147223 */ /* 0x000fe20000010048 */
[----:B------:R-:W-:Y:S01]  /*12740*/  F2FP.PACK_AB R21, R120, R27 ;  /* 0x0000001b7815723e */ /* 0x000fe200000000ff */
[----:B------:R-:W-:Y:S01]  /*12750*/  FFMA.FTZ R31, R49, R116, R73 ;  /* 0x00000074311f7223 */ /* 0x000fe20000010049 */
[----:B------:R-:W-:Y:S01]  /*12760*/  F2FP.PACK_AB R23, R106, R95 ;  /* 0x0000005f6a17723e */ /* 0x000fe200000000ff */
[----:B------:R-:W-:Y:S01]  /*12770*/  IMAD.WIDE.U32 R28, R28, R29, c[0x0][0x208] ;  /* 0x000082001c1c7625 */ /* 0x000fe200078e001d */
[----:B------:R-:W-:Y:S02]  /*12780*/  LEA.HI.X R27, R110, c[0x0][0x20c], RZ, 0x4, P1 ;  /* 0x000083006e1b7a11 */ /* 0x000fe400008f24ff */
[----:B------:R-:W-:Y:S02]  /*12790*/  F2FP.PACK_AB R20, R31, R20 ;  /* 0x000000141f14723e */ /* 0x000fe400000000ff */
[----:B------:R0:W-:Y:S01]  /*127a0*/  STG.E.128 [R28.64], R16 ;  /* 0x000000101c007986 */ /* 0x0001e2000c101d06 */
[----:B------:R-:W-:-:S03]  /*127b0*/  LOP3.LUT P1, RZ, R9, 0xff, RZ, 0xc0, !PT ;  /* 0x000000ff09ff7812 */ /* 0x000fc6000782c0ff */
[----:B------:R0:W-:Y:S01]  /*127c0*/  STG.E.128 [R26.64], R20 ;  /* 0x000000141a007986 */ /* 0x0001e2000c101d06 */
[----:B------:R-:W-:Y:S01]  /*127d0*/  SEL R9, RZ, 0x1, P1 ;  /* 0x00000001ff097807 */ /* 0x000fe20000800000 */
[----:B0-----:R-:W-:Y:S01]  /*127e0*/  @P0 CALL.REL.NOINC `(.L_x_15691) ;  /* 0x0000001000000944 */ /* 0x001fe20003c00000 */
[----:B------:R-:W-:Y:S05]  /*127f0*/  BRA `(.L_x_15692) ;  /* 0xfffedfb000007947 */ /* 0x000fea000383ffff */
.L_x_15691:
[----:B------:R-:W-:Y:S05]  /*12800*/  EXIT ;  /* 0x000000000000794d */ /* 0x000fea0003800000 */
.L_x_15689:
[----:B0-----:R-:W-:Y:S01]  /*12810*/  HFMA2.MMA R105, -RZ, RZ, 0, 1.847743988037109375e-06 ;  /* 0x0000001fff697435 */ /* 0x001fe200000001ff */
[----:B------:R-:W-:Y:S01]  /*12820*/  IMAD.MOV.U32 R113, RZ, RZ, 0x1 ;  /* 0x00000001ff717424 */ /* 0x000fe200078e00ff */
[----:B------:R-:W-:Y:S01]  /*12830*/  MOV R106, 0x12860 ;  /* 0x00012860006a7802 */ /* 0x000fe20000000f00 */
[----:B------:R-:W-:-:S03]  /*12840*/  IMAD.MOV.U32 R112, RZ, RZ, -0x1 ;  /* 0xffffffffff707424 */ /* 0x000fc600078e00ff */
[----:B------:R-:W-:Y:S05]  /*12850*/  CALL.REL.NOINC `($__internal_63_$__cuda_sm70_shflsync_bfly_p) ;  /* 0x0000069000007944 */ /* 0x000fea0003c00000 */
[----:B-1----:R-:W-:Y:S01]  /*12860*/  IMAD.MOV.U32 R104, RZ, RZ, R113 ;  /* 0x000000ffff687224 */ /* 0x002fe200078e0071 */
[----:B0-----:R-:W-:Y:S05]  /*12870*/  BRA `(.L_x_15693) ;  /* 0xfffff10000007947 */ /* 0x001fea000383ffff */
.L_x_15690:
[----:B------:R-:W-:Y:S01]  /*12880*/  IMAD.MOV.U32 R113, RZ, RZ, 0x2 ;  /* 0x00000002ff717424 */ /* 0x000fe200078e00ff */
[----:B------:R-:W-:Y:S01]  /*12890*/  MOV R105, 0x1f ;  /* 0x0000001f00697802 */ /* 0x000fe20000000f00 */
[----:B------:R-:W-:Y:S01]  /*128a0*/  IMAD.MOV.U32 R112, RZ, RZ, -0x1 ;  /* 0xffffffffff707424 */ /* 0x000fe200078e00ff */
[----:B------:R-:W-:Y:S02]  /*128b0*/  MOV R106, 0x128d0 ;  /* 0x000128d0006a7802 */ /* 0x000fe40000000f00 */
[----:B------:R-:W-:Y:S05]  /*128c0*/  CALL.REL.NOINC `($__internal_63_$__cuda_sm70_shflsync_bfly_p) ;  /* 0x0000062000007944 */ /* 0x000fea0003c00000 */
[----:B01----:R-:W-:Y:S01]  /*128d0*/  FADD.FTZ R114, R114, R113 ;  /* 0x0000007172727221 */ /* 0x003fe20000010000 */
[----:B------:R-:W-:Y:S01]  /*128e0*/  MOV R112, 0xffffffff ;  /* 0xffffffff00707802 */ /* 0x000fe20000000f00 */
[----:B------:R-:W-:Y:S01]  /*128f0*/  IMAD.MOV.U32 R113, RZ, RZ, 0x4 ;  /* 0x00000004ff717424 */ /* 0x000fe200078e00ff */
[----:B------:R-:W-:Y:S01]  /*12900*/  MOV R106, 0x12930 ;  /* 0x00012930006a7802 */ /* 0x000fe20000000f00 */
[----:B------:R-:W-:-:S02]  /*12910*/  IMAD.MOV.U32 R105, RZ, RZ, 0x1f ;  /* 0x0000001fff697424 */ /* 0x000fc400078e00ff */
[----:B------:R-:W-:Y:S05]  /*12920*/  CALL.REL.NOINC `($__internal_63_$__cuda_sm70_shflsync_bfly_p) ;  /* 0x000005c000007944 */ /* 0x000fea0003c00000 */
[----:B01----:R-:W-:Y:S01]  /*12930*/  FADD.FTZ R114, R114, R113 ;  /* 0x0000007172727221 */ /* 0x003fe20000010000 */
[----:B------:R-:W-:Y:S01]  /*12940*/  MOV R106, 0x12990 ;  /* 0x00012990006a7802 */ /* 0x000fe20000000f00 */
[----:B------:R-:W-:-:S02]  /*12950*/  IMAD.MOV.U32 R113, RZ, RZ, 0x8 ;  /* 0x00000008ff717424 */ /* 0x000fc400078e00ff */
[----:B------:R-:W-:Y:S02]  /*12960*/  IMAD.MOV.U32 R105, RZ, RZ, 0x1f ;  /* 0x0000001fff697424 */ /* 0x000fe400078e00ff */
[----:B------:R-:W-:Y:S02]  /*12970*/  IMAD.MOV.U32 R112, RZ, RZ, -0x1 ;  /* 0xffffffffff707424 */ /* 0x000fe400078e00ff */
[----:B------:R-:W-:Y:S05]  /*12980*/  CALL.REL.NOINC `($__internal_63_$__cuda_sm70_shflsync_bfly_p) ;  /* 0x0000056000007944 */ /* 0x000fea0003c00000 */
[----:B01----:R-:W-:Y:S01]  /*12990*/  FADD.FTZ R114, R114, R113 ;  /* 0x0000007172727221 */ /* 0x003fe20000010000 */
[----:B------:R-:W-:Y:S01]  /*129a0*/  HFMA2.MMA R113, -RZ, RZ, 0, 9.5367431640625e-07 ;  /* 0x00000010ff717435 */ /* 0x000fe200000001ff */
[----:B------:R-:W-:Y:S01]  /*129b0*/  IMAD.MOV.U32 R105, RZ, RZ, 0x1f ;  /* 0x0000001fff697424 */ /* 0x000fe200078e00ff */
[----:B------:R-:W-:Y:S01]  /*129c0*/  MOV R106, 0x129f0 ;  /* 0x000129f0006a7802 */ /* 0x000fe20000000f00 */
[----:B------:R-:W-:-:S03]  /*129d0*/  IMAD.MOV.U32 R112, RZ, RZ, -0x1 ;  /* 0xffffffffff707424 */ /* 0x000fc600078e00ff */
[----:B------:R-:W-:Y:S05]  /*129e0*/  CALL.REL.NOINC `($__internal_63_$__cuda_sm70_shflsync_bfly_p) ;  /* 0x0000050000007944 */ /* 0x000fea0003c00000 */
        /* <DEDUP_REMOVED lines=54> */
[----:B------:R-:W-:Y:S05]  /*12d50*/  CALL.REL.NOINC `($__internal_63_$__cuda_sm70_shflsync_bfly_p) ;  /* 0x0000019000007944 */ /* 0x000fea0003c00000 */
[----:B01----:R-:W-:Y:S01]  /*12d60*/  FADD.FTZ R114, R114, R113 ;  /* 0x0000007172727221 */ /* 0x003fe20000010000 */
[----:B------:R-:W-:Y:S01]  /*12d70*/  MOV R112, 0xffffffff ;  /* 0xffffffff00707802 */ /* 0x000fe20000000f00 */
[----:B------:R-:W-:Y:S01]  /*12d80*/  IMAD.MOV.U32 R113, RZ, RZ, 0x2 ;  /* 0x00000002ff717424 */ /* 0x000fe200078e00ff */
[----:B------:R-:W-:Y:S01]  /*12d90*/  MOV R106, 0x12dc0 ;  /* 0x00012dc0006a7802 */ /* 0x000fe20000000f00 */
[----:B------:R-:W-:Y:S02]  /*12da0*/  IMAD.MOV.U32 R105, RZ, RZ, 0x1f ;  /* 0x0000001fff697424 */ /* 0x000fe400078e00ff */
[----:B------:R-:W-:Y:S05]  /*12db0*/  CALL.REL.NOINC `($__internal_63_$__cuda_sm70_shflsync_bfly_p) ;  /* 0x0000013000007944 */ /* 0x000fea0003c00000 */
[----:B01----:R-:W-:Y:S01]  /*12dc0*/  FADD.FTZ R114, R114, R113 ;  /* 0x0000007172727221 */ /* 0x003fe20000010000 */
[----:B------:R-:W-:Y:S01]  /*12dd0*/  MOV R106, 0x12e20 ;  /* 0x00012e20006a7802 */ /* 0x000fe20000000f00 */
[----:B------:R-:W-:Y:S02]  /*12de0*/  IMAD.MOV.U32 R113, RZ, RZ, 0x4 ;  /* 0x00000004ff717424 */ /* 0x000fe400078e00ff */
[----:B------:R-:W-:-:S02]  /*12df0*/  IMAD.MOV.U32 R105, RZ, RZ, 0x1f ;  /* 0x0000001fff697424 */ /* 0x000fc400078e00ff */
[----:B------:R-:W-:Y:S02]  /*12e00*/  IMAD.MOV.U32 R112, RZ, RZ, -0x1 ;  /* 0xffffffffff707424 */ /* 0x000fe400078e00ff */
[----:B------:R-:W-:Y:S05]  /*12e10*/  CALL.REL.NOINC `($__internal_63_$__cuda_sm70_shflsync_bfly_p) ;  /* 0x000000d000007944 */ /* 0x000fea0003c00000 */
[----:B01----:R-:W-:Y:S01]  /*12e20*/  FADD.FTZ R114, R114, R113 ;  /* 0x0000007172727221 */ /* 0x003fe20000010000 */
[----:B------:R-:W-:Y:S01]  /*12e30*/  HFMA2.MMA R113, -RZ, RZ, 0, 4.76837158203125e-07 ;  /* 0x00000008ff717435 */ /* 0x000fe200000001ff */
[----:B------:R-:W-:Y:S01]  /*12e40*/  IMAD.MOV.U32 R105, RZ, RZ, 0x1f ;  /* 0x0000001fff697424 */ /* 0x000fe200078e00ff */
[----:B------:R-:W-:Y:S01]  /*12e50*/  MOV R106, 0x12e80 ;  /* 0x00012e80006a7802 */ /* 0x000fe20000000f00 */
[----:B------:R-:W-:-:S03]  /*12e60*/  IMAD.MOV.U32 R112, RZ, RZ, -0x1 ;  /* 0xffffffffff707424 */ /* 0x000fc600078e00ff */
[----:B------:R-:W-:Y:S05]  /*12e70*/  CALL.REL.NOINC `($__internal_63_$__cuda_sm70_shflsync_bfly_p) ;  /* 0x0000007000007944 */ /* 0x000fea0003c00000 */
[----:B01----:R-:W-:Y:S01]  /*12e80*/  FADD.FTZ R114, R114, R113 ;  /* 0x0000007172727221 */ /* 0x003fe20000010000 */
[----:B------:R-:W-:Y:S01]  /*12e90*/  MOV R105, 0x1f ;  /* 0x0000001f00697802 */ /* 0x000fe20000000f00 */
[----:B------:R-:W-:Y:S01]  /*12ea0*/  IMAD.MOV.U32 R113, RZ, RZ, 0x10 ;  /* 0x00000010ff717424 */ /* 0x000fe200078e00ff */
[----:B------:R-:W-:Y:S01]  /*12eb0*/  MOV R106, 0x12ee0 ;  /* 0x00012ee0006a7802 */ /* 0x000fe20000000f00 */
[----:B------:R-:W-:Y:S02]  /*12ec0*/  IMAD.MOV.U32 R112, RZ, RZ, -0x1 ;  /* 0xffffffffff707424 */ /* 0x000fe400078e00ff */
[----:B------:R-:W-:Y:S05]  /*12ed0*/  CALL.REL.NOINC `($__internal_63_$__cuda_sm70_shflsync_bfly_p) ;  /* 0x0000001000007944 */ /* 0x000fea0003c00000 */
[----:B01----:R-:W-:Y:S05]  /*12ee0*/  BRA `(.L_x_15694) ;  /* 0xffffeed000007947 */ /* 0x003fea000383ffff */
        .weak           $__internal_63_$__cuda_sm70_shflsync_bfly_p
        .type           $__internal_63_$__cuda_sm70_shflsync_bfly_p,@function
        .size           $__internal_63_$__cuda_sm70_shflsync_bfly_p,(.L_x_20043 - $__internal_63_$__cuda_sm70_shflsync_bfly_p)
$__internal_63_$__cuda_sm70_shflsync_bfly_p:
[----:B------:R-:W-:Y:S01]  /*12ef0*/  IMAD.MOV.U32 R107, RZ, RZ, 0x0 ;  /* 0x00000000ff6b7424 */ /* 0x000fe200078e00ff */
[----:B------:R-:W-:Y:S04]  /*12f00*/  WARPSYNC R112 ;  /* 0x0000007000007348 */ /* 0x000fe80003800000 */
[----:B------:R0:W1:Y:S01]  /*12f10*/  SHFL.BFLY PT, R113, R114, R113, R105 ;  /* 0x0c00007172717389 */ /* 0x00006200000e0069 */
[----:B------:R-:W-:Y:S05]  /*12f20*/  RET.REL.NODEC R106 `(_ZN10layer_norm31ln_parallel_residual_fwd_kernelINS_13Kernel_traitsIf6__halffS2_fjLj3072ELj1ELj1ELj4ELj16ENS_18Kernel_traits_baseILj3072EfS2_fS2_fjLj128EEEEELb1ELb1ELb1EEEvNS_9FwdParamsE) ;  /* 0xfffed0d06a007950 */ /* 0x000fea0003c3ffff */
.L_x_15695:
        /* <DEDUP_REMOVED lines=13> */
.L_x_20043:


//--------------------- .text._ZN10layer_norm31ln_parallel_residual_fwd_kernelINS_13Kernel_traitsI6__halfffffjLj3072ELj1ELj1ELj4ELj16ENS_18Kernel_traits_baseILj3072ES2_ffffjLj128EEEEELb0ELb0ELb0EEEvNS_9FwdParamsE --------------------------
	.section	.text._ZN10layer_norm31ln_parallel_residual_fwd_kernelINS_13Kernel_traitsI6__halfffffjLj3072ELj1ELj1ELj4ELj16ENS_18Kernel_traits_baseILj3072ES2_ffffjLj128EEEEELb0ELb0ELb0EEEvNS_9FwdParamsE,"ax",@progbits
	.sectioninfo	@"SHI_REGISTERS=159"
	.align	128
        .global         _ZN10layer_norm31ln_parallel_residual_fwd_kernelINS_13Kernel_traitsI6__halfffffjLj3072ELj1ELj1ELj4ELj16ENS_18Kernel_traits_baseILj3072ES2_ffffjLj128EEEEELb0ELb0ELb0EEEvNS_9FwdParamsE
        .type           _ZN10layer_norm31ln_parallel_residual_fwd_kernelINS_13Kernel_traitsI6__halfffffjLj3072ELj1ELj1ELj4ELj16ENS_18Kernel_traits_baseILj3072ES2_ffffjLj128EEEEELb0ELb0ELb0EEEvNS_9FwdParamsE,@function
        .size           _ZN10layer_norm31ln_parallel_residual_fwd_kernelINS_13Kernel_traitsI6__halfffffjLj3072ELj1ELj1ELj4ELj16ENS_18Kernel_traits_baseILj3072ES2_ffffjLj128EEEEELb0ELb0ELb0EEEvNS_9FwdParamsE,(.L_x_20044 - _ZN10layer_norm31ln_parallel_residual_fwd_kernelINS_13Kernel_traitsI6__halfffffjLj3072ELj1ELj1ELj4ELj16ENS_18Kernel_traits_baseILj3072ES2_ffffjLj128EEEEELb0ELb0ELb0EEEvNS_9FwdParamsE)
        .other          _ZN10layer_norm31ln_parallel_residual_fwd_kernelINS_13Kernel_traitsI6__halfffffjLj3072ELj1ELj1ELj4ELj16ENS_18Kernel_traits_baseILj3072ES2_ffffjLj128EEEEELb0ELb0ELb0EEEvNS_9FwdParamsE,@"STO_CUDA_ENTRY STV_DEFAULT"
_ZN10layer_norm31ln_parallel_residual_fwd_kernelINS_13Kernel_traitsI6__halfffffjLj3072ELj1ELj1ELj4ELj16ENS_18Kernel_traits_baseILj3072ES2_ffffjLj128EEEEELb0ELb0ELb0EEEvNS_9FwdParamsE:
.text._ZN10layer_norm31ln_parallel_residual_fwd_kernelINS_13Kernel_traitsI6__halfffffjLj3072ELj1ELj1ELj4ELj16ENS_18Kernel_traits_baseILj3072ES2_ffffjLj128EEEEELb0ELb0ELb0EEEvNS_9FwdParamsE:
[----:B------:R-:W-:Y:S02]  /*0000*/  MOV R1, c[0x0][0x28] ;  /* 0x00000a0000017a02 */ /* 0x000fe40000000f00 */
[----:B------:R-:W0:Y:S01]  /*0010*/  S2R R140, SR_TID.X ;  /* 0x00000000008c7919 */ /* 0x000e220000002100 */
[----:B------:R-:W-:Y:S01]  /*0020*/  IMAD.MOV.U32 R32, RZ, RZ, c[0x0][0x168] ;  /* 0x00005a00ff207624 */ /* 0x000fe200078e00ff */
[----:B------:R-:W-:Y:S01]  /*0030*/  ULDC.64 UR4, c[0x0][0x118] ;  /* 0x0000460000047ab9 */ /* 0x000fe20000000a00 */
[----:B------:R-:W-:Y:S03]  /*0040*/  BSSY B0, `(.L_x_15696) ;  /* 0x0000023000007945 */ /* 0x000fe60003800000 */
[----:B------:R-:W-:-:S04]  /*0050*/  SHF.R.S32.HI R32, RZ, 0x1f, R32 ;  /* 0x0000001fff207819 */ /* 0x000fc80000011420 */
[----:B------:R-:W-:Y:S02]  /*0060*/  LEA.HI R32, R32, c[0x0][0x168], RZ, 0x2 ;  /* 0x00005a0020207a11 */ /* 0x000fe400078f10ff */
[----:B0-----:R-:W-:-:S04]  /*0070*/  LOP3.LUT R3, R140, 0x7f, RZ, 0xc, !PT ;  /* 0x0000007f8c037812 */ /* 0x001fc800078e0cff */
[----:B------:R-:W-:-:S04]  /*0080*/  LEA.HI.SX32 R146, R32, R3, 0x1e ;  /* 0x0000000320927211 */ /* 0x000fc800078ff2ff */
[C---:B------:R-:W-:Y:S02]  /*0090*/  LOP3.LUT P0, RZ, R146.reuse, 0xffffff80, RZ, 0xc0, !PT ;  /* 0xffffff8092ff7812 */ /* 0x040fe4000780c0ff */
[C---:B------:R-:W-:Y:S02]  /*00a0*/  ISETP.GE.U32.AND P6, PT, R146.reuse, 0x100, PT ;  /* 0x000001009200780c */ /* 0x040fe40003fc6070 */
[C---:B------:R-:W-:Y:S02]  /*00b0*/  ISETP.GE.U32.AND P5, PT, R146.reuse, 0x180, PT ;  /* 0x000001809200780c */ /* 0x040fe40003fa6070 */
[----:B------:R-:W-:Y:S02]  /*00c0*/  ISETP.GE.U32.AND P4, PT, R146, 0x200, PT ;  /* 0x000002009200780c */ /* 0x000fe40003f86070 */
[----:B------:R-:W-:Y:S02]  /*00d0*/  P2R R0, PR, RZ, 0x40 ;  /* 0x00000040ff007803 */ /* 0x000fe40000000000 */
[----:B------:R-:W-:-:S02]  /*00e0*/  P2R R2, PR, RZ, 0x20 ;  /* 0x00000020ff027803 */ /* 0x000fc40000000000 */
[----:B------:R-:W-:Y:S02]  /*00f0*/  LOP3.LUT R0, R140, 0x7f, RZ, 0xc0, !PT ;  /* 0x0000007f8c007812 */ /* 0x000fe400078ec0ff */
[----:B------:R-:W-:Y:S01]  /*0100*/  P2R R2, PR, RZ, 0x10 ;  /* 0x00000010ff027803 */ /* 0x000fe20000000000 */
[----:B------:R-:W-:Y:S05]  /*0110*/  @!P0 BRA `(.L_x_15697) ;  /* 0x0000015000008947 */ /* 0x000fea0003800000 */
[----:B------:R-:W-:Y:S01]  /*0120*/  ISETP.NE.U32.AND P1, PT, RZ, c[0x0][0x218], PT ;  /* 0x00008600ff007a0c */ /* 0x000fe20003f25070 */
[----:B------:R-:W-:Y:S01]  /*0130*/  IMAD.MOV.U32 R3, RZ, RZ, 0x8 ;  /* 0x00000008ff037424 */ /* 0x000fe200078e00ff */
        /* <DEDUP_REMOVED lines=8> */
[----:B------:R-:W-:Y:S02]  /*01c0*/  IMAD.WIDE.U32 R2, R0, R3, c[0x0][0x1b0] ;  /* 0x00006c0000027625 */ /* 0x000fe400078e0003 */
[----:B------:R0:W5:Y:S01]  /*01d0*/  @P1 LDG.E.64 R138, [R4.64] ;  /* 0x00000004048a1981 */ /* 0x000162000c1e1b00 */
[C---:B------:R-:W-:Y:S02]  /*01e0*/  @P2 IADD3.X R9, R7.reuse, c[0x0][0x224], RZ, P3, !PT ;  /* 0x0000890007092a10 */ /* 0x040fe40001ffe4ff */
[----:B------:R-:W-:Y:S01]  /*01f0*/  IADD3 R6, P3, R6, c[0x0][0x1b8], RZ ;  /* 0x00006e0006067a10 */ /* 0x000fe20007f7e0ff */
[----:B------:R0:W5:Y:S03]  /*0200*/  LDG.E.64 R30, [R2.64] ;  /* 0x00000004021e7981 */ /* 0x000166000c1e1b00 */
[----:B------:R-:W-:Y:S01]  /*0210*/  IADD3.X R7, R7, c[0x0][0x1bc], RZ, P3, !PT ;  /* 0x00006f0007077a10 */ /* 0x000fe20001ffe4ff */
[----:B------:R0:W5:Y:S04]  /*0220*/  @P2 LDG.E.64 R136, [R8.64] ;  /* 0x0000000408882981 */ /* 0x000168000c1e1b00 */
[----:B------:R0:W5:Y:S01]  /*0230*/  LDG.E.64 R34, [R6.64] ;  /* 0x0000000406227981 */ /* 0x000162000c1e1b00 */
[----:B------:R-:W-:Y:S01]  /*0240*/  LOP3.LUT R0, R0, 0x80, RZ, 0xfc, !PT ;  /* 0x0000008000007812 */ /* 0x000fe200078efcff */
[----:B------:R-:W-:Y:S01]  /*0250*/  @!P1 CS2R R138, SRZ ;  /* 0x00000000008a9805 */ /* 0x000fe2000001ff00 */
[----:B------:R-:W-:-:S02]  /*0260*/  @!P2 CS2R R136, SRZ ;  /* 0x000000000088a805 */ /* 0x000fc4000001ff00 */
.L_x_15697:
[----:B0-----:R-:W-:Y:S05]  /*0270*/  BSYNC B0 ;  /* 0x0000000000007941 */ /* 0x001fea0003800000 */
.L_x_15696:
[----:B------:R-:W-:Y:S01]  /*0280*/  BSSY B0, `(.L_x_15698) ;  /* 0x0000017000007945 */ /* 0x000fe20003800000 */
[----:B------:R-:W-:Y:S05]  /*0290*/  @!P6 BRA `(.L_x_15699) ;  /* 0x000001500000e947 */ /* 0x000fea0003800000 */
[----:B------:R-:W-:Y:S01]  /*02a0*/  ISETP.NE.U32.AND P1, PT, RZ, c[0x0][0x218], PT ;  /* 0x00008600ff007a0c */ /* 0x000fe20003f25070 */
[----:B------:R-:W-:Y:S01]  /*02b0*/  IMAD.MOV.U32 R9, RZ, RZ, 0x8 ;  /* 0x00000008ff097424 */ /* 0x000fe200078e00ff */
[----:B------:R-:W-:-:S02]  /*02c0*/  ISETP.NE.U32.AND P2, PT, RZ, c[0x0][0x220], PT ;  /* 0x00008800ff007a0c */ /* 0x000fc40003f45070 */
[----:B------:R-:W-:Y:S02]  /*02d0*/  ISETP.NE.AND.EX P1, PT, RZ, c[0x0][0x21c], PT, P1 ;  /* 0x00008700ff007a0c */ /* 0x000fe40003f25310 */
[----:B------:R-:W-:Y:S02]  /*02e0*/  ISETP.NE.AND.EX P2, PT, RZ, c[0x0][0x224], PT, P2 ;  /* 0x00008900ff007a0c */ /* 0x000fe40003f45320 */
[C---:B------:R-:W-:Y:S02]  /*02f0*/  SHF.L.U32 R4, R0.reuse, 0x3, RZ ;  /* 0x0000000300047819 */ /* 0x040fe400000006ff */
        /* <DEDUP_REMOVED lines=12> */
[----:B------:R-:W-:Y:S01]  /*03c0*/  IADD3 R0, R0, 0x80, RZ ;  /* 0x0000008000007810 */ /* 0x000fe20007ffe0ff */
[----:B------:R-:W-:Y:S01]  /*03d0*/  @!P1 CS2R R22, SRZ ;  /* 0x0000000000169805 */ /* 0x000fe2000001ff00 */
[----:B------:R-:W-:-:S02]  /*03e0*/  @!P2 CS2R R18, SRZ ;  /* 0x000000000012a805 */ /* 0x000fc4000001ff00 */
.L_x_15699:
[----:B0-----:R-:W-:Y:S05]  /*03f0*/  BSYNC B0 ;  /* 0x0000000000007941 */ /* 0x001fea0003800000 */
.L_x_15698:
        /* <DEDUP_REMOVED lines=23> */
.L_x_15701:
[----:B0-----:R-:W-:Y:S05]  /*0570*/  BSYNC B0 ;  /* 0x0000000000007941 */ /* 0x001fea0003800000 */
.L_x_15700:
        /* <DEDUP_REMOVED lines=23> */
.L_x_15703:
[----:B0-----:R-:W-:Y:S05]  /*06f0*/  BSYNC B0 ;  /* 0x0000000000007941 */ /* 0x001fea0003800000 */
.L_x_15702:
[----:B------:R-:W-:Y:S01]  /*0700*/  ISETP.GE.U32.AND P1, PT, R146, 0x280, PT ;  /* 0x000002809200780c */ /* 0x000fe20003f26070 */
[----:B------:R-:W-:Y:S03]  /*0710*/  BSSY B0, `(.L_x_15704) ;  /* 0x0000018000007945 */ /* 0x000fe60003800000 */
[----:B------:R-:W-:-:S09]  /*0720*/  P2R R2, PR, RZ, 0x2 ;  /* 0x00000002ff027803 */ /* 0x000fd20000000000 */
[----:B------:R-:W-:Y:S05]  /*0730*/  @!P1 BRA `(.L_x_15705) ;  /* 0x0000015000009947 */ /* 0x000fea0003800000 */
[----:B------:R-:W-:Y:S01]  /*0740*/  ISETP.NE.U32.AND P2, PT, RZ, c[0x0][0x218], PT ;  /* 0x00008600ff007a0c */ /* 0x000fe20003f45070 */
[----:B------:R-:W-:Y:S01]  /*0750*/  IMAD.MOV.U32 R25, RZ, RZ, 0x8 ;  /* 0x00000008ff197424 */ /* 0x000fe200078e00ff */
[C---:B------:R-:W-:Y:S02]  /*0760*/  SHF.L.U32 R4, R0.reuse, 0x3, RZ ;  /* 0x0000000300047819 */ /* 0x040fe400000006ff */
[----:B------:R-:W-:Y:S02]  /*0770*/  ISETP.NE.AND.EX P2, PT, RZ, c[0x0][0x21c], PT, P2 ;  /* 0x00008700ff007a0c */ /* 0x000fe40003f45320 */
[----:B------:R-:W-:-:S11]  /*0780*/  SHF.L.U64.HI R5, R0, 0x3, RZ ;  /* 0x0000000300057819 */ /* 0x000fd600000102ff */
[----:B------:R-:W-:-:S04]  /*0790*/  @P2 LEA R2, P1, R0, c[0x0][0x218], 0x3 ;  /* 0x0000860000022a11 */ /* 0x000fc800078218ff */
[C---:B------:R-:W-:Y:S02]  /*07a0*/  @P2 LEA.HI.X R3, R0.reuse, c[0x0][0x21c], RZ, 0x3, P1 ;  /* 0x0000870000032a11 */ /* 0x040fe400008f1cff */
[----:B------:R-:W-:Y:S01]  /*07b0*/  ISETP.NE.U32.AND P1, PT, RZ, c[0x0][0x220], PT ;  /* 0x00008800ff007a0c */ /* 0x000fe20003f25070 */
[----:B------:R-:W-:Y:S02]  /*07c0*/  IMAD.WIDE.U32 R24, R0, R25, c[0x0][0x1b0] ;  /* 0x00006c0000187625 */ /* 0x000fe400078e0019 */
[----:B------:R0:W5:Y:S01]  /*07d0*/  @P2 LDG.E.64 R8, [R2.64] ;  /* 0x0000000402082981 */ /* 0x000162000c1e1b00 */
[----:B------:R-:W-:-:S03]  /*07e0*/  ISETP.NE.AND.EX P1, PT, RZ, c[0x0][0x224], PT, P1 ;  /* 0x00008900ff007a0c */ /* 0x000fc60003f25310 */
[----:B------:R0:W5:Y:S10]  /*07f0*/  LDG.E.64 R56, [R24.64] ;  /* 0x0000000418387981 */ /* 0x000174000c1e1b00 */
[----:B------:R-:W-:-:S04]  /*0800*/  @P1 IADD3 R20, P3, R4, c[0x0][0x220], RZ ;  /* 0x0000880004141a10 */ /* 0x000fc80007f7e0ff */
[----:B------:R-:W-:Y:S02]  /*0810*/  @P1 IADD3.X R21, R5, c[0x0][0x224], RZ, P3, !PT ;  /* 0x0000890005151a10 */ /* 0x000fe40001ffe4ff */
[----:B------:R-:W-:-:S03]  /*0820*/  IADD3 R4, P3, R4, c[0x0][0x1b8], RZ ;  /* 0x00006e0004047a10 */ /* 0x000fc60007f7e0ff */
[----:B------:R0:W5:Y:S01]  /*0830*/  @P1 LDG.E.64 R6, [R20.64] ;  /* 0x0000000414061981 */ /* 0x000162000c1e1b00 */
[----:B------:R-:W-:-:S05]  /*0840*/  IADD3.X R5, R5, c[0x0][0x1bc], RZ, P3, !PT ;  /* 0x00006f0005057a10 */ /* 0x000fca0001ffe4ff */
[----:B------:R0:W5:Y:S01]  /*0850*/  LDG.E.64 R46, [R4.64] ;  /* 0x00000004042e7981 */ /* 0x000162000c1e1b00 */
[----:B------:R-:W-:Y:S01]  /*0860*/  IADD3 R0, R0, 0x80, RZ ;  /* 0x0000008000007810 */ /* 0x000fe20007ffe0ff */
[----:B------:R-:W-:Y:S01]  /*0870*/  @!P2 CS2R R8, SRZ ;  /* 0x000000000008a805 */ /* 0x000fe2000001ff00 */
[----:B------:R-:W-:Y:S02]  /*0880*/  @!P1 CS2R R6, SRZ ;  /* 0x0000000000069805 */ /* 0x000fe4000001ff00 */
.L_x_15705:
[----:B0-----:R-:W-:Y:S05]  /*0890*/  BSYNC B0 ;  /* 0x0000000000007941 */ /* 0x001fea0003800000 */
.L_x_15704:
[----:B------:R-:W-:Y:S01]  /*08a0*/  ISETP.GE.U32.AND P1, PT, R146, 0x300, PT ;  /* 0x000003009200780c */ /* 0x000fe20003f26070 */
[----:B------:R-:W-:Y:S03]  /*08b0*/  BSSY B0, `(.L_x_15706) ;  /* 0x0000017000007945 */ /* 0x000fe60003800000 */
[----:B------:R-:W-:-:S09]  /*08c0*/  P2R R2, PR, RZ, 0x2 ;  /* 0x00000002ff027803 */ /* 0x000fd20000000000 */
[----:B------:R-:W-:Y:S05]  /*08d0*/  @!P1 BRA `(.L_x_15707) ;  /* 0x0000014000009947 */ /* 0x000fea0003800000 */
[----:B------:R-:W-:Y:S02]  /*08e0*/  SHF.L.U32 R28, R0, 0x3, RZ ;  /* 0x00000003001c7819 */ /* 0x000fe400000006ff */
[----:B------:R-:W-:Y:S02]  /*08f0*/  SHF.R.U32.HI R2, RZ, 0x1d, R0 ;  /* 0x0000001dff027819 */ /* 0x000fe40000011600 */
[----:B------:R-:W-:-:S04]  /*0900*/  IADD3 R20, P1, R28, c[0x0][0x1b8], RZ ;  /* 0x00006e001c147a10 */ /* 0x000fc80007f3e0ff */
[----:B------:R-:W-:Y:S02]  /*0910*/  IADD3.X R21, R2, c[0x0][0x1bc], RZ, P1, !PT ;  /* 0x00006f0002157a10 */ /* 0x000fe40000ffe4ff */
[----:B------:R-:W-:-:S04]  /*0920*/  ISETP.NE.U32.AND P1, PT, RZ, c[0x0][0x218], PT ;  /* 0x00008600ff007a0c */ /* 0x000fc80003f25070 */
[----:B------:R-:W-:Y:S01]  /*0930*/  ISETP.NE.AND.EX P1, PT, RZ, c[0x0][0x21c], PT, P1 ;  /* 0x00008700ff007a0c */ /* 0x000fe20003f25310 */
[----:B------:R-:W-:Y:S01]  /*0940*/  IMAD.MOV.U32 R25, RZ, RZ, 0x8 ;  /* 0x00000008ff197424 */ /* 0x000fe200078e00ff */
[----:B------:R-:W5:Y:S11]  /*0950*/  LDG.E.64 R20, [R20.64] ;  /* 0x0000000414147981 */ /* 0x000f76000c1e1b00 */
        /* <DEDUP_REMOVED lines=8> */
[----:B------:R-:W-:-:S05]  /*09e0*/  @P2 IADD3.X R29, R2, c[0x0][0x224], RZ, P3, !PT ;  /* 0x00008900021d2a10 */ /* 0x000fca0001ffe4ff */
[----:B------:R0:W5:Y:S01]  /*09f0*/  @P2 LDG.E.64 R2, [R28.64] ;  /* 0x000000041c022981 */ /* 0x000162000c1e1b00 */
[----:B------:R-:W-:Y:S01]  /*0a00*/  @!P1 CS2R R4, SRZ ;  /* 0x0000000000049805 */ /* 0x000fe2000001ff00 */
[----:B------:R-:W-:Y:S02]  /*0a10*/  @!P2 CS2R R2, SRZ ;  /* 0x000000000002a805 */ /* 0x000fe4000001ff00 */
.L_x_15707:
[----:B0-----:R-:W-:Y:S05]  /*0a20*/  BSYNC B0 ;  /* 0x0000000000007941 */ /* 0x001fea0003800000 */
.L_x_15706:
[----:B------:R-:W0:Y:S01]  /*0a30*/  S2UR UR6, SR_CTAID.X ;  /* 0x00000000000679c3 */ /* 0x000e220000002500 */
[----:B------:R-:W-:Y:S01]  /*0a40*/  MOV R0, c[0x0][0x180] ;  /* 0x0000600000007a02 */ /* 0x000fe20000000f00 */
[----:B------:R-:W-:-:S03]  /*0a50*/  IMAD.MOV.U32 R24, RZ, RZ, c[0x0][0x184] ;  /* 0x00006100ff187624 */ /* 0x000fc600078e00ff */
[----:B------:R-:W-:-:S04]  /*0a60*/  LOP3.LUT P1, RZ, R0, c[0x0][0x178], RZ, 0xfc, !PT ;  /* 0x00005e0000ff7a12 */ /* 0x000fc8000782fcff */
[----:B------:R-:W-:Y:S02]  /*0a70*/  LOP3.LUT P1, RZ, R24, c[0x0][0x17c], RZ, 0xfc, P1 ;  /* 0x00005f0018ff7a12 */ /* 0x000fe4000082fcff */
[----:B0-----:R-:W-:-:S04]  /*0a80*/  LEA.HI R145, R140, UR6, RZ, 0x19 ;  /* 0x000000068c917c11 */ /* 0x001fc8000f8fc8ff */
[----:B------:R-:W-:-:S13]  /*0a90*/  ISETP.GE.AND P2, PT, R145, c[0x0][0x164], PT ;  /* 0x0000590091007a0c */ /* 0x000fda0003f46270 */
[----:B------:R-:W-:Y:S05]  /*0aa0*/  @P2 EXIT ;  /* 0x000000000000294d */ /* 0x000fea0003800000 */
[----:B------:R-:W-:Y:S01]  /*0ab0*/  SHF.R.S32.HI R32, RZ, 0x2, R32 ;  /* 0x00000002ff207819 */ /* 0x000fe20000011420 */
[----:B-----5:R-:W-:Y:S01]  /*0ac0*/  IMAD.MOV.U32 R25, RZ, RZ, R41 ;  /* 0x000000ffff197224 */ /* 0x020fe200078e0029 */
[----:B------:R-:W-:Y:S01]  /*0ad0*/  MOV R120, R40 ;  /* 0x0000002800787202 */ /* 0x000fe20000000f00 */
[----:B------:R-:W-:Y:S01]  /*0ae0*/  IMAD.MOV.U32 R133, RZ, RZ, R31 ;  /* 0x000000ffff857224 */ /* 0x000fe200078e001f */
[----:B------:R-:W-:Y:S01]  /*0af0*/  SHF.R.U64 R24, R40, 0x10, R41 ;  /* 0x0000001028187819 */ /* 0x000fe20000001229 */
[----:B------:R-:W-:Y:S01]  /*0b00*/  IMAD.MOV.U32 R98, RZ, RZ, R20 ;  /* 0x000000ffff627224 */ /* 0x000fe200078e0014 */
[----:B------:R-:W-:Y:S01]  /*0b10*/  LOP3.LUT R40, R140, 0x60, RZ, 0xc0, !PT ;  /* 0x000000608c287812 */ /* 0x000fe200078ec0ff */
[----:B------:R-:W-:Y:S01]  /*0b20*/  IMAD.MOV.U32 R131, RZ, RZ, R35 ;  /* 0x000000ffff837224 */ /* 0x000fe200078e0023 */
[----:B------:R-:W-:Y:S01]  /*0b30*/  LOP3.LUT R39, R32, 0x7f, RZ, 0xc0, !PT ;  /* 0x0000007f20277812 */ /* 0x000fe200078ec0ff */
[----:B------:R-:W-:Y:S01]  /*0b40*/  IMAD.MOV.U32 R29, RZ, RZ, R53 ;  /* 0x000000ffff1d7224 */ /* 0x000fe200078e0035 */
[----:B------:R-:W-:Y:S01]  /*0b50*/  SHF.R.U32.HI R32, RZ, 0x2, R32 ;  /* 0x00000002ff207819 */ /* 0x000fe20000011620 */
[----:B------:R-:W-:Y:S01]  /*0b60*/  IMAD.MOV.U32 R77, RZ, RZ, R43 ;  /* 0x000000ffff4d7224 */ /* 0x000fe200078e002b */
[----:B------:R-:W-:Y:S01]  /*0b70*/  SHF.R.U32.HI R33, RZ, 0x10, R41 ;  /* 0x00000010ff217819 */ /* 0x000fe20000011629 */
[----:B------:R-:W-:Y:S01]  /*0b80*/  IMAD.IADD R40, R39, 0x1, -R40 ;  /* 0x0000000127287824 */ /* 0x000fe200078e0a28 */
[----:B------:R-:W-:Y:S01]  /*0b90*/  LOP3.LUT R143, R32, 0x3fffffe0, RZ, 0xc0, !PT ;  /* 0x3fffffe0208f7812 */ /* 0x000fe200078ec0ff */
[----:B------:R-:W-:Y:S01]  /*0ba0*/  IMAD.MOV.U32 R81, RZ, RZ, R55 ;  /* 0x000000ffff517224 */ /* 0x000fe200078e0037 */
[----:B------:R-:W-:Y:S01]  /*0bb0*/  SHF.L.U32 R41, R140, 0x5, RZ ;  /* 0x000000058c297819 */ /* 0x000fe200000006ff */
[----:B------:R-:W-:Y:S01]  /*0bc0*/  IMAD.MOV.U32 R85, RZ, RZ, R45 ;  /* 0x000000ffff557224 */ /* 0x000fe200078e002d */
[----:B------:R-:W-:Y:S01]  /*0bd0*/  IMNMX R40, RZ, R40, !PT ;  /* 0x00000028ff287217 */ /* 0x000fe20007800200 */
[----:B------:R-:W-:Y:S01]  /*0be0*/  IMAD.MOV.U32 R89, RZ, RZ, R57 ;  /* 0x000000ffff597224 */ /* 0x000fe200078e0039 */
[----:B------:R-:W-:Y:S01]  /*0bf0*/  MOV R141, R30 ;  /* 0x0000001e008d7202 */ /* 0x000fe20000000f00 */
[----:B------:R-:W-:Y:S01]  /*0c00*/  IMAD.MOV.U32 R93, RZ, RZ, R47 ;  /* 0x000000ffff5d7224 */ /* 0x000fe200078e002f */
[----:B------:R-:W-:Y:S01]  /*0c10*/  IMNMX R32, R40, 0x20, PT ;  /* 0x0000002028207817 */ /* 0x000fe20003800200 */
[----:B------:R-:W-:Y:S01]  /*0c20*/  IMAD.MOV.U32 R94, RZ, RZ, R48 ;  /* 0x000000ffff5e7224 */ /* 0x000fe200078e0030 */
[--C-:B------:R-:W-:Y:S01]  /*0c30*/  SHF.R.U64 R37, R30, 0x10, R31.reuse ;  /* 0x000000101e257819 */ /* 0x100fe2000000121f */
[----:B------:R-:W-:Y:S01]  /*0c40*/  HADD2.F32 R122, -RZ, R22.H0_H0 ;  /* 0x20000016ff7a7230 */ /* 0x000fe20000004100 */
[----:B------:R-:W-:Y:S01]  /*0c50*/  SHF.R.U32.HI R129, RZ, 0x10, R31 ;  /* 0x00000010ff817819 */ /* 0x000fe2000001161f */
[----:B------:R-:W-:Y:S01]  /*0c60*/  IMAD.IADD R32, R32, 0x1, R143 ;  /* 0x0000000120207824 */ /* 0x000fe200078e028f */
[----:B------:R-:W-:Y:S01]  /*0c70*/  MOV R30, R42 ;  /* 0x0000002a001e7202 */ /* 0x000fe20000000f00 */
[----:B------:R-:W-:Y:S01]  /*0c80*/  HFMA2.MMA R142, -RZ, RZ, 0, 5.9604644775390625e-08 ;  /* 0x00000001ff8e7435 */ /* 0x000fe200000001ff */
[----:B------:R-:W-:Y:S01]  /*0c90*/  SHF.R.U64 R31, R42, 0x10, R43 ;  /* 0x000000102a1f7819 */ /* 0x000fe2000000122b */
[----:B------:R-:W-:Y:S01]  /*0ca0*/  IMAD.SHL.U32 R32, R32, 0x4, RZ ;  /* 0x0000000420207824 */ /* 0x000fe200078e00ff */
[----:B------:R-:W-:Y:S01]  /*0cb0*/  LOP3.LUT R42, R41, 0x3e0, RZ, 0xc0, !PT ;  /* 0x000003e0292a7812 */ /* 0x000fe200078ec0ff */
[----:B------:R-:W-:Y:S01]  /*0cc0*/  HADD2.F32 R130, -RZ, R139.H0_H0 ;  /* 0x2000008bff827230 */ /* 0x000fe20000004100 */
[--C-:B------:R-:W-:Y:S01]  /*0cd0*/  SHF.R.U64 R99, R20, 0x10, R21.reuse ;  /* 0x0000001014637819 */ /* 0x100fe20000001215 */
[----:B------:R-:W-:Y:S01]  /*0ce0*/  HADD2.F32 R20, -RZ, R19.H0_H0 ;  /* 0x20000013ff147230 */ /* 0x000fe20000004100 */
[----:B------:R-:W-:Y:S01]  /*0cf0*/  IADD3 R42, R39, -R42, RZ ;  /* 0x8000002a272a7210 */ /* 0x000fe20007ffe0ff */
[----:B------:R-:W0:Y:S01]  /*0d00*/  I2F.U32 R32, R32 ;  /* 0x0000002000207306 */ /* 0x000e220000201000 */
[----:B------:R-:W-:Y:S01]  /*0d10*/  MOV R101, R21 ;  /* 0x0000001500657202 */ /* 0x000fe20000000f00 */
[----:B------:R-:W-:Y:S01]  /*0d20*/  HADD2.F32 R128, -RZ, R137.H0_H0 ;  /* 0x20000089ff807230 */ /* 0x000fe20000004100 */
[----:B------:R-:W-:Y:S01]  /*0d30*/  IMNMX R42, RZ, R42, !PT ;  /* 0x0000002aff2a7217 */ /* 0x000fe20007800200 */
[----:B------:R-:W-:Y:S01]  /*0d40*/  HADD2.F32 R141, -RZ, R141.H0_H0 ;  /* 0x2000008dff8d7230 */ /* 0x000fe20000004100 */
[----:B------:R-:W-:Y:S01]  /*0d50*/  SHF.R.U32.HI R100, RZ, 0x10, R21 ;  /* 0x00000010ff647819 */ /* 0x000fe20000011615 */
[----:B------:R-:W-:Y:S01]  /*0d60*/  HADD2.F32 R21, -RZ, R18.H0_H0 ;  /* 0x20000012ff157230 */ /* 0x000fe20000004100 */
[--C-:B------:R-:W-:Y:S01]  /*0d70*/  SHF.R.U64 R103, R18, 0x10, R19.reuse ;  /* 0x0000001012677819 */ /* 0x100fe20000001213 */
[----:B------:R-:W-:Y:S01]  /*0d80*/  HADD2.F32 R18, -RZ, R17.H0_H0 ;  /* 0x20000011ff127230 */ /* 0x000fe20000004100 */
[----:B------:R-:W-:Y:S01]  /*0d90*/  SHF.R.U32.HI R107, RZ, 0x10, R19 ;  /* 0x00000010ff6b7819 */ /* 0x000fe20000011613 */
[----:B------:R-:W-:Y:S01]  /*0da0*/  HADD2.F32 R19, -RZ, R16.H0_H0 ;  /* 0x20000010ff137230 */ /* 0x000fe20000004100 */
[--C-:B------:R-:W-:Y:S01]  /*0db0*/  SHF.R.U64 R104, R16, 0x10, R17.reuse ;  /* 0x0000001010687819 */ /* 0x100fe20000001211 */
[----:B------:R-:W-:Y:S01]  /*0dc0*/  HADD2.F32 R16, -RZ, R15.H0_H0 ;  /* 0x2000000fff107230 */ /* 0x000fe20000004100 */
[----:B------:R-:W-:Y:S01]  /*0dd0*/  IMNMX R42, R42, 0x20, PT ;  /* 0x000000202a2a7817 */ /* 0x000fe20003800200 */
[----:B------:R-:W-:Y:S01]  /*0de0*/  HADD2.F32 R133, -RZ, R133.H0_H0 ;  /* 0x20000085ff857230 */ /* 0x000fe20000004100 */
[----:B------:R-:W-:Y:S01]  /*0df0*/  SHF.R.U32.HI R109, RZ, 0x10, R17 ;  /* 0x00000010ff6d7819 */ /* 0x000fe20000011611 */
[----:B0-----:R0:W1:Y:S01]  /*0e00*/  MUFU.RCP R144, R32 ;  /* 0x0000002000907308 */ /* 0x0010620000001000 */
[--C-:B------:R-:W-:Y:S01]  /*0e10*/  SHF.R.U64 R106, R14, 0x10, R15.reuse ;  /* 0x000000100e6a7819 */ /* 0x100fe2000000120f */
[----:B------:R-:W-:Y:S01]  /*0e20*/  HADD2.F32 R17, -RZ, R14.H0_H0 ;  /* 0x2000000eff117230 */ /* 0x000fe20000004100 */
[----:B------:R-:W-:Y:S01]  /*0e30*/  SHF.R.U32.HI R111, RZ, 0x10, R15 ;  /* 0x00000010ff6f7819 */ /* 0x000fe2000001160f */
[----:B------:R-:W-:Y:S01]  /*0e40*/  HADD2.F32 R15, -RZ, R12.H0_H0 ;  /* 0x2000000cff0f7230 */ /* 0x000fe20000004100 */
[----:B------:R-:W-:Y:S01]  /*0e50*/  SHF.R.U64 R108, R12, 0x10, R13 ;  /* 0x000000100c6c7819 */ /* 0x000fe2000000120d */
[----:B------:R-:W-:Y:S01]  /*0e60*/  HADD2.F32 R14, -RZ, R13.H0_H0 ;  /* 0x2000000dff0e7230 */ /* 0x000fe20000004100 */
[----:B------:R-:W-:Y:S01]  /*0e70*/  MOV R38, R34 ;  /* 0x0000002200267202 */ /* 0x000fe20000000f00 */
[----:B------:R-:W-:Y:S01]  /*0e80*/  HADD2.F32 R12, -RZ, R11.H0_H0 ;  /* 0x2000000bff0c7230 */ /* 0x000fe20000004100 */
[--C-:B------:R-:W-:Y:S01]  /*0e90*/  SHF.R.U64 R135, R34, 0x10, R35.reuse ;  /* 0x0000001022877819 */ /* 0x100fe20000001223 */
[----:B------:R-:W-:Y:S01]  /*0ea0*/  HADD2.F32 R129, -RZ, R129.H0_H0 ;  /* 0x20000081ff817230 */ /* 0x000fe20000004100 */
[----:B------:R-:W-:Y:S01]  /*0eb0*/  SHF.R.U32.HI R127, RZ, 0x10, R35 ;  /* 0x00000010ff7f7819 */ /* 0x000fe20000011623 */
[--C-:B------:R-:W-:Y:S01]  /*0ec0*/  IMAD.MOV.U32 R35, RZ, RZ, R51.reuse ;  /* 0x000000ffff237224 */ /* 0x100fe200078e0033 */
[----:B------:R-:W-:Y:S01]  /*0ed0*/  SHF.R.U64 R0, R50, 0x10, R51 ;  /* 0x0000001032007819 */ /* 0x000fe20000001233 */
[----:B------:R-:W-:Y:S01]  /*0ee0*/  HADD2.F32 R135, -RZ, R135.H0_H0 ;  /* 0x20000087ff877230 */ /* 0x000fe20000004100 */
[----:B------:R-:W-:Y:S01]  /*0ef0*/  SHF.R.U32.HI R113, RZ, 0x10, R13 ;  /* 0x00000010ff717819 */ /* 0x000fe2000001160d */
[----:B------:R-:W-:Y:S01]  /*0f00*/  HADD2.F32 R13, -RZ, R10.H0_H0 ;  /* 0x2000000aff0d7230 */ /* 0x000fe20000004100 */
[--C-:B------:R-:W-:Y:S01]  /*0f10*/  SHF.R.U64 R110, R10, 0x10, R11.reuse ;  /* 0x000000100a6e7819 */ /* 0x100fe2000000120b */
[----:B------:R-:W-:Y:S01]  /*0f20*/  HADD2.F32 R10, -RZ, R9.H0_H0 ;  /* 0x20000009ff0a7230 */ /* 0x000fe20000004100 */
[----:B------:R-:W-:Y:S01]  /*0f30*/  SHF.R.U32.HI R115, RZ, 0x10, R11 ;  /* 0x00000010ff737819 */ /* 0x000fe2000001160b */
[----:B------:R-:W-:Y:S01]  /*0f40*/  HADD2.F32 R11, -RZ, R8.H0_H0 ;  /* 0x20000008ff0b7230 */ /* 0x000fe20000004100 */
[----:B------:R-:W-:Y:S01]  /*0f50*/  MOV R36, R50 ;  /* 0x0000003200247202 */ /* 0x000fe20000000f00 */
[----:B------:R-:W-:Y:S01]  /*0f60*/  HADD2.F32 R131, -RZ, R131.H0_H0 ;  /* 0x20000083ff837230 */ /* 0x000fe20000004100 */
[----:B------:R-:W-:Y:S01]  /*0f70*/  SHF.R.U32.HI R34, RZ, 0x10, R51 ;  /* 0x00000010ff227819 */ /* 0x000fe20000011633 */
[----:B------:R-:W-:Y:S01]  /*0f80*/  HADD2.F32 R127, -RZ, R127.H0_H0 ;  /* 0x2000007fff7f7230 */ /* 0x000fe20000004100 */
[----:B------:R-:W-:Y:S01]  /*0f90*/  MOV R26, R52 ;  /* 0x00000034001a7202 */ /* 0x000fe20000000f00 */
[----:B------:R-:W-:Y:S01]  /*0fa0*/  HADD2.F32 R125, -RZ, R36.H0_H0 ;  /* 0x20000024ff7d7230 */ /* 0x000fe20000004100 */
[--C-:B------:R-:W-:Y:S01]  /*0fb0*/  SHF.R.U64 R27, R52, 0x10, R53.reuse ;  /* 0x00000010341b7819 */ /* 0x100fe20000001235 */
[----:B------:R-:W-:Y:S01]  /*0fc0*/  HADD2.F32 R120, -RZ, R120.H0_H0 ;  /* 0x20000078ff787230 */ /* 0x000fe20000004100 */
[----:B------:R-:W-:Y:S01]  /*0fd0*/  SHF.R.U32.HI R28, RZ, 0x10, R53 ;  /* 0x00000010ff1c7819 */ /* 0x000fe20000011635 */
        /* <DEDUP_REMOVED lines=27> */
[--C-:B------:R-:W-:Y:S01]  /*1190*/  SHF.R.U64 R95, R48, 0x10, R49.reuse ;  /* 0x00000010305f7819 */ /* 0x100fe20000001231 */
[----:B------:R-:W-:Y:S01]  /*11a0*/  HADD2.F32 R83, -RZ, R83.H0_H0 ;  /* 0x20000053ff537230 */ /* 0x000fe20000004100 */
[----:B------:R-:W-:Y:S01]  /*11b0*/  MOV R97, R49 ;  /* 0x0000003100617202 */ /* 0x000fe20000000f00 */
        /* <DEDUP_REMOVED lines=31> */
[----:B------:R-:W-:Y:S01]  /*13b0*/  IADD3 R143, R143, R42, RZ ;  /* 0x0000002a8f8f7210 */ /* 0x000fe20007ffe0ff */
[----:B------:R-:W-:Y:S01]  /*13c0*/  HADD2.F32 R0, -RZ, R34.H0_H0 ;  /* 0x20000022ff007230 */ /* 0x000fe20000004100 */
[----:B------:R-:W-:Y:S01]  /*13d0*/  ULDC.U8 UR6, c[0x0][0x1f0] ;  /* 0x00007c0000067ab9 */ /* 0x000fe20000000000 */
[----:B------:R-:W-:Y:S01]  /*13e0*/  HADD2.F32 R24, -RZ, R33.H0_H0 ;  /* 0x20000021ff187230 */ /* 0x000fe20000004100 */
[----:B------:R-:W-:Y:S01]  /*13f0*/  SHF.L.U32 R143, R143, 0x2, RZ ;  /* 0x000000028f8f7819 */ /* 0x000fe200000006ff */
[----:B------:R-:W-:-:S02]  /*1400*/  HADD2.F32 R86, -RZ, R86.H0_H0 ;  /* 0x20000056ff567230 */ /* 0x000fc40000004100 */
[----:B------:R-:W-:Y:S02]  /*1410*/  HADD2.F32 R87, -RZ, R87.H0_H0 ;  /* 0x20000057ff577230 */ /* 0x000fe40000004100 */
[----:B------:R-:W-:Y:S02]  /*1420*/  HADD2.F32 R89, -RZ, R89.H0_H0 ;  /* 0x20000059ff597230 */ /* 0x000fe40000004100 */
[----:B------:R-:W-:Y:S02]  /*1430*/  HADD2.F32 R88, -RZ, R88.H0_H0 ;  /* 0x20000058ff587230 */ /* 0x000fe40000004100 */
[----:B------:R-:W-:Y:S02]  /*1440*/  HADD2.F32 R90, -RZ, R90.H0_H0 ;  /* 0x2000005aff5a7230 */ /* 0x000fe40000004100 */
[----:B------:R-:W-:Y:S02]  /*1450*/  HADD2.F32 R91, -RZ, R91.H0_H0 ;  /* 0x2000005bff5b7230 */ /* 0x000fe40000004100 */
        /* <DEDUP_REMOVED lines=33> */
[----:B01----:R-:W-:Y:S02]  /*1670*/  HADD2.F32 R123, -RZ, R123.H0_H0 ;  /* 0x2000007bff7b7230 */ /* 0x003fe40000004100 */
.L_x_15831:
        /* <DEDUP_REMOVED lines=8> */
[----:B------:R-:W-:-:S04]  /*1700*/  ISETP.NE.U32.AND P3, PT, RZ, c[0x0][0x178], PT ;  /* 0x00005e00ff007a0c */ /* 0x000fc80003f65070 */
[----:B------:R-:W-:-:S13]  /*1710*/  ISETP.NE.AND.EX P3, PT, RZ, c[0x0][0x17c], PT, P3 ;  /* 0x00005f00ff007a0c */ /* 0x000fda0003f65330 */
[----:B------:R-:W-:-:S04]  /*1720*/  @P3 LEA R70, P2, R147, c[0x0][0x178], 0x4 ;  /* 0x00005e0093463a11 */ /* 0x000fc800078420ff */
[C---:B------:R-:W-:Y:S02]  /*1730*/  @P3 LEA.HI.X R71, R147.reuse, c[0x0][0x17c], RZ, 0x4, P2 ;  /* 0x00005f0093473a11 */ /* 0x040fe400010f24ff */
[----:B------:R-:W-:Y:S01]  /*1740*/  ISETP.NE.U32.AND P2, PT, RZ, c[0x0][0x180], PT ;  /* 0x00006000ff007a0c */ /* 0x000fe20003f45070 */
[----:B------:R-:W-:Y:S02]  /*1750*/  IMAD.MOV.U32 R36, RZ, RZ, 0x10 ;  /* 0x00000010ff247424 */ /* 0x000fe400078e00ff */
[----:B------:R0:W5:Y:S01]  /*1760*/  @P3 LDG.E.128 R32, [R70.64] ;  /* 0x0000000446203981 */ /* 0x000162000c1e1d00 */
[----:B------:R-:W-:Y:S01]  /*1770*/  ISETP.NE.AND.EX P2, PT, RZ, c[0x0][0x184], PT, P2 ;  /* 0x00006100ff007a0c */ /* 0x000fe20003f45320 */
[----:B------:R-:W-:-:S06]  /*1780*/  IMAD.WIDE.U32 R36, R147, R36, c[0x0][0x170] ;  /* 0x00005c0093247625 */ /* 0x000fcc00078e0024 */
[----:B------:R-:W5:Y:S06]  /*1790*/  LDG.E.128 R36, [R36.64] ;  /* 0x0000000424247981 */ /* 0x000f6c000c1e1d00 */
[----:B------:R-:W-:-:S04]  /*17a0*/  @P2 LEA R68, P4, R147, c[0x0][0x180], 0x4 ;  /* 0x0000600093442a11 */ /* 0x000fc800078820ff */
[----:B------:R-:W-:-:S05]  /*17b0*/  @P2 LEA.HI.X R69, R147, c[0x0][0x184], RZ, 0x4, P4 ;  /* 0x0000610093452a11 */ /* 0x000fca00020f24ff */
[----:B------:R0:W5:Y:S01]  /*17c0*/  @P2 LDG.E.128 R40, [R68.64] ;  /* 0x0000000444282981 */ /* 0x000162000c1e1d00 */
[----:B------:R-:W-:-:S04]  /*17d0*/  ISETP.NE.U32.AND P3, PT, RZ, c[0x0][0x178], PT ;  /* 0x00005e00ff007a0c */ /* 0x000fc80003f65070 */
[----:B------:R-:W-:-:S13]  /*17e0*/  ISETP.NE.AND.EX P3, PT, RZ, c[0x0][0x17c], PT, P3 ;  /* 0x00005f00ff007a0c */ /* 0x000fda0003f65330 */
[----:B------:R-:W-:Y:S05]  /*17f0*/  @P3 BRA `(.L_x_15710) ;  /* 0x0000007000003947 */ /* 0x000fea0003800000 */
[----:B0-----:R-:W-:-:S04]  /*1800*/  ISETP.NE.U32.AND P4, PT, RZ, c[0x0][0x180], PT ;  /* 0x00006000ff007a0c */ /* 0x001fc80003f85070 */
[----:B------:R-:W-:-:S13]  /*1810*/  ISETP.NE.AND.EX P4, PT, RZ, c[0x0][0x184], PT, P4 ;  /* 0x00006100ff007a0c */ /* 0x000fda0003f85340 */
[----:B------:R-:W-:Y:S05]  /*1820*/  @P4 BRA `(.L_x_15711) ;  /* 0x0000002000004947 */ /* 0x000fea0003800000 */
[----:B------:R-:W-:Y:S05]  /*1830*/  @P1 BRA `(.L_x_15712) ;  /* 0x0000005000001947 */ /* 0x000fea0003800000 */
[----:B------:R-:W-:Y:S05]  /*1840*/  BRA `(.L_x_15713) ;  /* 0x0000005000007947 */ /* 0x000fea0003800000 */
.L_x_15711:
[----:B-----5:R-:W-:Y:S01]  /*1850*/  FADD.FTZ R36, R40, R36 ;  /* 0x0000002428247221 */ /* 0x020fe20000010000 */
[----:B------:R-:W-:Y:S05]  /*1860*/  BRA `(.L_x_15712) ;  /* 0x0000002000007947 */ /* 0x000fea0003800000 */
.L_x_15710:
[----:B0----5:R-:W-:-:S04]  /*1870*/  FADD.FTZ R36, R32, R36 ;  /* 0x0000002420247221 */ /* 0x021fc80000010000 */
[----:B------:R-:W-:-:S05]  /*1880*/  @P2 FADD.FTZ R36, R40, R36 ;  /* 0x0000002428242221 */ /* 0x000fca0000010000 */
.L_x_15712:
[----:B-----5:R-:W-:Y:S02]  /*1890*/  MOV R44, R36 ;  /* 0x00000024002c7202 */ /* 0x020fe40000000f00 */
.L_x_15713:
[----:B------:R-:W-:Y:S05]  /*18a0*/  @P3 BRA `(.L_x_15714) ;  /* 0x0000007000003947 */ /* 0x000fea0003800000 */
[----:B------:R-:W-:-:S04]  /*18b0*/  ISETP.NE.U32.AND P4, PT, RZ, c[0x0][0x180], PT ;  /* 0x00006000ff007a0c */ /* 0x000fc80003f85070 */
[----:B------:R-:W-:-:S13]  /*18c0*/  ISETP.NE.AND.EX P4, PT, RZ, c[0x0][0x184], PT, P4 ;  /* 0x00006100ff007a0c */ /* 0x000fda0003f85340 */
[----:B------:R-:W-:Y:S05]  /*18d0*/  @P4 BRA `(.L_x_15715) ;  /* 0x0000002000004947 */ /* 0x000fea0003800000 */
[----:B------:R-:W-:Y:S05]  /*18e0*/  @P1 BRA `(.L_x_15716) ;  /* 0x0000005000001947 */ /* 0x000fea0003800000 */
[----:B------:R-:W-:Y:S05]  /*18f0*/  BRA `(.L_x_15717) ;  /* 0x0000005000007947 */ /* 0x000fea0003800000 */
.L_x_15715:
[----:B-----5:R-:W-:Y:S01]  /*1900*/  FADD.FTZ R37, R41, R37 ;  /* 0x0000002529257221 */ /* 0x020fe20000010000 */
[----:B------:R-:W-:Y:S05]  /*1910*/  BRA `(.L_x_15716) ;  /* 0x0000002000007947 */ /* 0x000fea0003800000 */
.L_x_15714:
[----:B-----5:R-:W-:-:S04]  /*1920*/  FADD.FTZ R37, R33, R37 ;  /* 0x0000002521257221 */ /* 0x020fc80000010000 */
[----:B------:R-:W-:-:S05]  /*1930*/  @P2 FADD.FTZ R37, R41, R37 ;  /* 0x0000002529252221 */ /* 0x000fca0000010000 */
.L_x_15716:
[----:B-----5:R-:W-:Y:S02]  /*1940*/  MOV R45, R37 ;  /* 0x00000025002d7202 */ /* 0x020fe40000000f00 */
.L_x_15717:
[----:B------:R-:W-:Y:S05]  /*1950*/  @P3 BRA `(.L_x_15718) ;  /* 0x0000007000003947 */ /* 0x000fea0003800000 */
[----:B------:R-:W-:-:S04]  /*1960*/  ISETP.NE.U32.AND P4, PT, RZ, c[0x0][0x180], PT ;  /* 0x00006000ff007a0c */ /* 0x000fc80003f85070 */
[----:B------:R-:W-:-:S13]  /*1970*/  ISETP.NE.AND.EX P4, PT, RZ, c[0x0][0x184], PT, P4 ;  /* 0x00006100ff007a0c */ /* 0x000fda0003f85340 */
[----:B------:R-:W-:Y:S05]  /*1980*/  @P4 BRA `(.L_x_15719) ;  /* 0x0000002000004947 */ /* 0x000fea0003800000 */
[----:B------:R-:W-:Y:S05]  /*1990*/  @P1 BRA `(.L_x_15720) ;  /* 0x0000005000001947 */ /* 0x000fea0003800000 */
[----:B------:R-:W-:Y:S05]  /*19a0*/  BRA `(.L_x_15721) ;  /* 0x0000005000007947 */ /* 0x000fea0003800000 */
.L_x_15719:
[----:B-----5:R-:W-:Y:S01]  /*19b0*/  FADD.FTZ R38, R42, R38 ;  /* 0x000000262a267221 */ /* 0x020fe20000010000 */
[----:B------:R-:W-:Y:S05]  /*19c0*/  BRA `(.L_x_15720) ;  /* 0x0000002000007947 */ /* 0x000fea0003800000 */
.L_x_15718:
[----:B-----5:R-:W-:-:S04]  /*19d0*/  FADD.FTZ R38, R34, R38 ;  /* 0x0000002622267221 */ /* 0x020fc80000010000 */
[----:B------:R-:W-:-:S04]  /*19e0*/  @P2 FADD.FTZ R38, R42, R38 ;  /* 0x000000262a262221 */ /* 0x000fc80000010000 */
.L_x_15720:
[----:B-----5:R-:W-:-:S03]  /*19f0*/  IMAD.MOV.U32 R46, RZ, RZ, R38 ;  /* 0x000000ffff2e7224 */ /* 0x020fc600078e0026 */
.L_x_15721:
[----:B------:R-:W-:Y:S05]  /*1a00*/  @P3 BRA `(.L_x_15722) ;  /* 0x0000007000003947 */ /* 0x000fea0003800000 */
[----:B------:R-:W-:-:S04]  /*1a10*/  ISETP.NE.U32.AND P2, PT, RZ, c[0x0][0x180], PT ;  /* 0x00006000ff007a0c */ /* 0x000fc80003f45070 */
[----:B------:R-:W-:-:S13]  /*1a20*/  ISETP.NE.AND.EX P2, PT, RZ, c[0x0][0x184], PT, P2 ;  /* 0x00006100ff007a0c */ /* 0x000fda0003f45320 */
[----:B------:R-:W-:Y:S05]  /*1a30*/  @P2 BRA `(.L_x_15723) ;  /* 0x0000002000002947 */ /* 0x000fea0003800000 */
[----:B------:R-:W-:Y:S05]  /*1a40*/  @P1 BRA `(.L_x_15724) ;  /* 0x0000005000001947 */ /* 0x000fea0003800000 */
[----:B------:R-:W-:Y:S05]  /*1a50*/  BRA `(.L_x_15725) ;  /* 0x0000005000007947 */ /* 0x000fea0003800000 */
.L_x_15723:
[----:B-----5:R-:W-:Y:S01]  /*1a60*/  FADD.FTZ R39, R43, R39 ;  /* 0x000000272b277221 */ /* 0x020fe20000010000 */
[----:B------:R-:W-:Y:S05]  /*1a70*/  BRA `(.L_x_15724) ;  /* 0x0000002000007947 */ /* 0x000fea0003800000 */
.L_x_15722:
[----:B-----5:R-:W-:-:S04]  /*1a80*/  FADD.FTZ R39, R35, R39 ;  /* 0x0000002723277221 */ /* 0x020fc80000010000 */
[----:B------:R-:W-:-:S05]  /*1a90*/  @P2 FADD.FTZ R39, R43, R39 ;  /* 0x000000272b272221 */ /* 0x000fca0000010000 */
.L_x_15724:
[----:B-----5:R-:W-:Y:S02]  /*1aa0*/  MOV R47, R39 ;  /* 0x00000027002f7202 */ /* 0x020fe40000000f00 */
.L_x_15725:
[C---:B------:R-:W-:Y:S02]  /*1ab0*/  @P1 LEA R68, P2, R147.reuse, c[0x0][0x188], 0x4 ;  /* 0x0000620093441a11 */ /* 0x040fe400078420ff */
[C---:B------:R-:W-:Y:S02]  /*1ac0*/  IADD3 R70, R147.reuse, 0x80, RZ ;  /* 0x0000008093467810 */ /* 0x040fe40007ffe0ff */
[----:B------:R-:W-:-:S05]  /*1ad0*/  @P1 LEA.HI.X R69, R147, c[0x0][0x18c], RZ, 0x4, P2 ;  /* 0x0000630093451a11 */ /* 0x000fca00010f24ff */
[----:B------:R0:W-:Y:S04]  /*1ae0*/  @P1 STG.E.128 [R68.64], R44 ;  /* 0x0000002c44001986 */ /* 0x0001e8000c101d04 */
.L_x_15709:
[----:B------:R-:W-:Y:S05]  /*1af0*/  BSYNC B0 ;  /* 0x0000000000007941 */ /* 0x000fea0003800000 */
.L_x_15708:
[----:B------:R-:W-:Y:S01]  /*1b00*/  ISETP.GE.U32.AND P2, PT, R146, 0x100, PT ;  /* 0x000001009200780c */ /* 0x000fe20003f46070 */
[----:B------:R-:W-:-:S12]  /*1b10*/  BSSY B0, `(.L_x_15726) ;  /* 0x0000041000007945 */ /* 0x000fd80003800000 */
[----:B------:R-:W-:Y:S05]  /*1b20*/  @!P2 BRA `(.L_x_15727) ;  /* 0x000003f00000a947 */ /* 0x000fea0003800000 */
[----:B------:R-:W-:-:S04]  /*1b30*/  ISETP.NE.U32.AND P3, PT, RZ, c[0x0][0x178], PT ;  /* 0x00005e00ff007a0c */ /* 0x000fc80003f65070 */
[----:B------:R-:W-:-:S13]  /*1b40*/  ISETP.NE.AND.EX P3, PT, RZ, c[0x0][0x17c], PT, P3 ;  /* 0x00005f00ff007a0c */ /* 0x000fda0003f65330 */
[----:B------:R-:W-:-:S04]  /*1b50*/  @P3 LEA R72, P2, R70, c[0x0][0x178], 0x4 ;  /* 0x00005e0046483a11 */ /* 0x000fc800078420ff */
[----:B------:R-:W-:Y:S02]  /*1b60*/  @P3 LEA.HI.X R73, R70, c[0x0][0x17c], RZ, 0x4, P2 ;  /* 0x00005f0046493a11 */ /* 0x000fe400010f24ff */
[----:B------:R-:W-:Y:S01]  /*1b70*/  ISETP.NE.U32.AND P2, PT, RZ, c[0x0][0x180], PT ;  /* 0x00006000ff007a0c */ /* 0x000fe20003f45070 */
[----:B------:R-:W-:Y:S02]  /*1b80*/  HFMA2.MMA R49, -RZ, RZ, 0, 9.5367431640625e-07 ;  /* 0x00000010ff317435 */ /* 0x000fe400000001ff */
[----:B-----5:R1:W5:Y:S01]  /*1b90*/  @P3 LDG.E.128 R32, [R72.64] ;  /* 0x0000000448203981 */ /* 0x020362000c1e1d00 */
[----:B------:R-:W-:-:S07]  /*1ba0*/  ISETP.NE.AND.EX P2, PT, RZ, c[0x0][0x184], PT, P2 ;  /* 0x00006100ff007a0c */ /* 0x000fce0003f45320 */
[----:B------:R-:W-:-:S06]  /*1bb0*/  IMAD.WIDE.U32 R48, R70, R49, c[0x0][0x170] ;  /* 0x00005c0046307625 */ /* 0x000fcc00078e0031 */
[C---:B0-----:R-:W-:Y:S01]  /*1bc0*/  @P2 LEA R68, P4, R70.reuse, c[0x0][0x180], 0x4 ;  /* 0x0000600046442a11 */ /* 0x041fe200078820ff */
[----:B------:R-:W5:Y:S03]  /*1bd0*/  LDG.E.128 R48, [R48.64] ;  /* 0x0000000430307981 */ /* 0x000f66000c1e1d00 */
[----:B------:R-:W-:-:S05]  /*1be0*/  @P2 LEA.HI.X R69, R70, c[0x0][0x184], RZ, 0x4, P4 ;  /* 0x0000610046452a11 */ /* 0x000fca00020f24ff */
[----:B------:R1:W5:Y:S01]  /*1bf0*/  @P2 LDG.E.128 R40, [R68.64] ;  /* 0x0000000444282981 */ /* 0x000362000c1e1d00 */
[----:B------:R-:W-:-:S04]  /*1c00*/  ISETP.NE.U32.AND P3, PT, RZ, c[0x0][0x178], PT ;  /* 0x00005e00ff007a0c */ /* 0x000fc80003f65070 */
[----:B------:R-:W-:-:S13]  /*1c10*/  ISETP.NE.AND.EX P3, PT, RZ, c[0x0][0x17c], PT, P3 ;  /* 0x00005f00ff007a0c */ /* 0x000fda0003f65330 */
[----:B------:R-:W-:Y:S05]  /*1c20*/  @P3 BRA `(.L_x_15728) ;  /* 0x0000007000003947 */ /* 0x000fea0003800000 */
[----:B-1----:R-:W-:-:S04]  /*1c30*/  ISETP.NE.U32.AND P4, PT, RZ, c[0x0][0x180], PT ;  /* 0x00006000ff007a0c */ /* 0x002fc80003f85070 */
[----:B------:R-:W-:-:S13]  /*1c40*/  ISETP.NE.AND.EX P4, PT, RZ, c[0x0][0x184], PT, P4 ;  /* 0x00006100ff007a0c */ /* 0x000fda0003f85340 */
[----:B------:R-:W-:Y:S05]  /*1c50*/  @P4 BRA `(.L_x_15729) ;  /* 0x0000002000004947 */ /* 0x000fea0003800000 */
[----:B------:R-:W-:Y:S05]  /*1c60*/  @P1 BRA `(.L_x_15730) ;  /* 0x0000005000001947 */ /* 0x000fea0003800000 */
[----:B------:R-:W-:Y:S05]  /*1c70*/  BRA `(.L_x_15731) ;  /* 0x0000005000007947 */ /* 0x000fea0003800000 */
.L_x_15729:
[----:B-----5:R-:W-:Y:S01]  /*1c80*/  FADD.FTZ R48, R40, R48 ;  /* 0x0000003028307221 */ /* 0x020fe20000010000 */
[----:B------:R-:W-:Y:S05]  /*1c90*/  BRA `(.L_x_15730) ;  /* 0x0000002000007947 */ /* 0x000fea0003800000 */
.L_x_15728:
[----:B-1---5:R-:W-:-:S04]  /*1ca0*/  FADD.FTZ R48, R32, R48 ;  /* 0x0000003020307221 */ /* 0x022fc80000010000 */
[----:B------:R-:W-:-:S04]  /*1cb0*/  @P2 FADD.FTZ R48, R40, R48 ;  /* 0x0000003028302221 */ /* 0x000fc80000010000 */
.L_x_15730:
[----:B-----5:R-:W-:-:S03]  /*1cc0*/  IMAD.MOV.U32 R44, RZ, RZ, R48 ;  /* 0x000000ffff2c7224 */ /* 0x020fc600078e0030 */
.L_x_15731:
[----:B------:R-:W-:Y:S05]  /*1cd0*/  @P3 BRA `(.L_x_15732) ;  /* 0x0000007000003947 */ /* 0x000fea0003800000 */
[----:B------:R-:W-:-:S04]  /*1ce0*/  ISETP.NE.U32.AND P4, PT, RZ, c[0x0][0x180], PT ;  /* 0x00006000ff007a0c */ /* 0x000fc80003f85070 */
[----:B------:R-:W-:-:S13]  /*1cf0*/  ISETP.NE.AND.EX P4, PT, RZ, c[0x0][0x184], PT, P4 ;  /* 0x00006100ff007a0c */ /* 0x000fda0003f85340 */
[----:B------:R-:W-:Y:S05]  /*1d00*/  @P4 BRA `(.L_x_15733) ;  /* 0x0000002000004947 */ /* 0x000fea0003800000 */
[----:B------:R-:W-:Y:S05]  /*1d10*/  @P1 BRA `(.L_x_15734) ;  /* 0x0000005000001947 */ /* 0x000fea0003800000 */
[----:B------:R-:W-:Y:S05]  /*1d20*/  BRA `(.L_x_15735) ;  /* 0x0000005000007947 */ /* 0x000fea0003800000 */
.L_x_15733:
[----:B-----5:R-:W-:Y:S01]  /*1d30*/  FADD.FTZ R49, R41, R49 ;  /* 0x0000003129317221 */ /* 0x020fe20000010000 */
[----:B------:R-:W-:Y:S05]  /*1d40*/  BRA `(.L_x_15734) ;  /* 0x0000002000007947 */ /* 0x000fea0003800000 */
.L_x_15732:
[----:B-----5:R-:W-:-:S04]  /*1d50*/  FADD.FTZ R49, R33, R49 ;  /* 0x0000003121317221 */ /* 0x020fc80000010000 */
[----:B------:R-:W-:-:S05]  /*1d60*/  @P2 FADD.FTZ R49, R41, R49 ;  /* 0x0000003129312221 */ /* 0x000fca0000010000 */
.L_x_15734:
[----:B-----5:R-:W-:Y:S02]  /*1d70*/  MOV R45, R49 ;  /* 0x00000031002d7202 */ /* 0x020fe40000000f00 */
.L_x_15735:
[----:B------:R-:W-:Y:S05]  /*1d80*/  @P3 BRA `(.L_x_15736) ;  /* 0x0000007000003947 */ /* 0x000fea0003800000 */
[----:B------:R-:W-:-:S04]  /*1d90*/  ISETP.NE.U32.AND P4, PT, RZ, c[0x0][0x180], PT ;  /* 0x00006000ff007a0c */ /* 0x000fc80003f85070 */
[----:B------:R-:W-:-:S13]  /*1da0*/  ISETP.NE.AND.EX P4, PT, RZ, c[0x0][0x184], PT, P4 ;  /* 0x00006100ff007a0c */ /* 0x000fda0003f85340 */
[----:B------:R-:W-:Y:S05]  /*1db0*/  @P4 BRA `(.L_x_15737) ;  /* 0x0000002000004947 */ /* 0x000fea0003800000 */
[----:B------:R-:W-:Y:S05]  /*1dc0*/  @P1 BRA `(.L_x_15738) ;  /* 0x0000005000001947 */ /* 0x000fea0003800000 */
[----:B------:R-:W-:Y:S05]  /*1dd0*/  BRA `(.L_x_15739) ;  /* 0x0000005000007947 */ /* 0x000fea0003800000 */
.L_x_15737:
[----:B-----5:R-:W-:Y:S01]  /*1de0*/  FADD.FTZ R50, R42, R50 ;  /* 0x000000322a327221 */ /* 0x020fe20000010000 */
[----:B------:R-:W-:Y:S05]  /*1df0*/  BRA `(.L_x_15738) ;  /* 0x0000002000007947 */ /* 0x000fea0003800000 */
.L_x_15736:
[----:B-----5:R-:W-:-:S04]  /*1e00*/  FADD.FTZ R50, R34, R50 ;  /* 0x0000003222327221 */ /* 0x020fc80000010000 */
[----:B------:R-:W-:-:S05]  /*1e10*/  @P2 FADD.FTZ R50, R42, R50 ;  /* 0x000000322a322221 */ /* 0x000fca0000010000 */
.L_x_15738:
[----:B-----5:R-:W-:Y:S02]  /*1e20*/  MOV R46, R50 ;  /* 0x00000032002e7202 */ /* 0x020fe40000000f00 */
.L_x_15739:
[----:B------:R-:W-:Y:S05]  /*1e30*/  @P3 BRA `(.L_x_15740) ;  /* 0x0000007000003947 */ /* 0x000fea0003800000 */
[----:B------:R-:W-:-:S04]  /*1e40*/  ISETP.NE.U32.AND P2, PT, RZ, c[0x0][0x180], PT ;  /* 0x00006000ff007a0c */ /* 0x000fc80003f45070 */
[----:B------:R-:W-:-:S13]  /*1e50*/  ISETP.NE.AND.EX P2, PT, RZ, c[0x0][0x184], PT, P2 ;  /* 0x00006100ff007a0c */ /* 0x000fda0003f45320 */
[----:B------:R-:W-:Y:S05]  /*1e60*/  @P2 BRA `(.L_x_15741) ;  /* 0x0000002000002947 */ /* 0x000fea0003800000 */
[----:B------:R-:W-:Y:S05]  /*1e70*/  @P1 BRA `(.L_x_15742) ;  /* 0x0000005000001947 */ /* 0x000fea0003800000 */
[----:B------:R-:W-:Y:S05]  /*1e80*/  BRA `(.L_x_15743) ;  /* 0x0000005000007947 */ /* 0x000fea0003800000 */
.L_x_15741:
[----:B-----5:R-:W-:Y:S01]  /*1e90*/  FADD.FTZ R51, R43, R51 ;  /* 0x000000332b337221 */ /* 0x020fe20000010000 */
[----:B------:R-:W-:Y:S05]  /*1ea0*/  BRA `(.L_x_15742) ;  /* 0x0000002000007947 */ /* 0x000fea0003800000 */
.L_x_15740:
[----:B-----5:R-:W-:-:S04]  /*1eb0*/  FADD.FTZ R51, R35, R51 ;  /* 0x0000003323337221 */ /* 0x020fc80000010000 */
[----:B------:R-:W-:-:S04]  /*1ec0*/  @P2 FADD.FTZ R51, R43, R51 ;  /* 0x000000332b332221 */ /* 0x000fc80000010000 */
.L_x_15742:
[----:B-----5:R-:W-:-:S03]  /*1ed0*/  IMAD.MOV.U32 R47, RZ, RZ, R51 ;  /* 0x000000ffff2f7224 */ /* 0x020fc600078e0033 */
.L_x_15743:
[----:B------:R-:W-:-:S04]  /*1ee0*/  @P1 LEA R68, P2, R70, c[0x0][0x188], 0x4 ;  /* 0x0000620046441a11 */ /* 0x000fc800078420ff */
[C---:B------:R-:W-:Y:S02]  /*1ef0*/  @P1 LEA.HI.X R69, R70.reuse, c[0x0][0x18c], RZ, 0x4, P2 ;  /* 0x0000630046451a11 */ /* 0x040fe400010f24ff */
[----:B------:R-:W-:-:S03]  /*1f00*/  IADD3 R70, R70, 0x80, RZ ;  /* 0x0000008046467810 */ /* 0x000fc60007ffe0ff */
[----:B------:R0:W-:Y:S04]  /*1f10*/  @P1 STG.E.128 [R68.64], R44 ;  /* 0x0000002c44001986 */ /* 0x0001e8000c101d04 */
.L_x_15727:
[----:B------:R-:W-:Y:S05]  /*1f20*/  BSYNC B0 ;  /* 0x0000000000007941 */ /* 0x000fea0003800000 */
.L_x_15726:
        /* <DEDUP_REMOVED lines=24> */
.L_x_15747:
[----:B-----5:R-:W-:Y:S01]  /*20b0*/  FADD.FTZ R52, R40, R52 ;  /* 0x0000003428347221 */ /* 0x020fe20000010000 */
[----:B------:R-:W-:Y:S05]  /*20c0*/  BRA `(.L_x_15748) ;  /* 0x0000002000007947 */ /* 0x000fea0003800000 */
.L_x_15746:
[----:B-1---5:R-:W-:-:S04]  /*20d0*/  FADD.FTZ R52, R32, R52 ;  /* 0x0000003420347221 */ /* 0x022fc80000010000 */
[----:B------:R-:W-:-:S05]  /*20e0*/  @P2 FADD.FTZ R52, R40, R52 ;  /* 0x0000003428342221 */ /* 0x000fca0000010000 */
.L_x_15748:
[----:B-----5:R-:W-:Y:S02]  /*20f0*/  MOV R44, R52 ;  /* 0x00000034002c7202 */ /* 0x020fe40000000f00 */
.L_x_15749:
[----:B------:R-:W-:Y:S05]  /*2100*/  @P3 BRA `(.L_x_15750) ;  /* 0x0000007000003947 */ /* 0x000fea0003800000 */
[----:B------:R-:W-:-:S04]  /*2110*/  ISETP.NE.U32.AND P4, PT, RZ, c[0x0][0x180], PT ;  /* 0x00006000ff007a0c */ /* 0x000fc80003f85070 */
[----:B------:R-:W-:-:S13]  /*2120*/  ISETP.NE.AND.EX P4, PT, RZ, c[0x0][0x184], PT, P4 ;  /* 0x00006100ff007a0c */ /* 0x000fda0003f85340 */
[----:B------:R-:W-:Y:S05]  /*2130*/  @P4 BRA `(.L_x_15751) ;  /* 0x0000002000004947 */ /* 0x000fea0003800000 */
[----:B------:R-:W-:Y:S05]  /*2140*/  @P1 BRA `(.L_x_15752) ;  /* 0x0000005000001947 */ /* 0x000fea0003800000 */
[----:B------:R-:W-:Y:S05]  /*2150*/  BRA `(.L_x_15753) ;  /* 0x0000005000007947 */ /* 0x000fea0003800000 */
.L_x_15751:
[----:B-----5:R-:W-:Y:S01]  /*2160*/  FADD.FTZ R53, R41, R53 ;  /* 0x0000003529357221 */ /* 0x020fe20000010000 */
[----:B------:R-:W-:Y:S05]  /*2170*/  BRA `(.L_x_15752) ;  /* 0x0000002000007947 */ /* 0x000fea0003800000 */
.L_x_15750:
[----:B-----5:R-:W-:-:S04]  /*2180*/  FADD.FTZ R53, R33, R53 ;  /* 0x0000003521357221 */ /* 0x020fc80000010000 */
[----:B------:R-:W-:-:S04]  /*2190*/  @P2 FADD.FTZ R53, R41, R53 ;  /* 0x0000003529352221 */ /* 0x000fc80000010000 */
.L_x_15752:
[----:B-----5:R-:W-:-:S03]  /*21a0*/  IMAD.MOV.U32 R45, RZ, RZ, R53 ;  /* 0x000000ffff2d7224 */ /* 0x020fc600078e0035 */
.L_x_15753:
[----:B------:R-:W-:Y:S05]  /*21b0*/  @P3 BRA `(.L_x_15754) ;  /* 0x0000007000003947 */ /* 0x000fea0003800000 */
[----:B------:R-:W-:-:S04]  /*21c0*/  ISETP.NE.U32.AND P4, PT, RZ, c[0x0][0x180], PT ;  /* 0x00006000ff007a0c */ /* 0x000fc80003f85070 */
[----:B------:R-:W-:-:S13]  /*21d0*/  ISETP.NE.AND.EX P4, PT, RZ, c[0x0][0x184], PT, P4 ;  /* 0x00006100ff007a0c */ /* 0x000fda0003f85340 */
[----:B------:R-:W-:Y:S05]  /*21e0*/  @P4 BRA `(.L_x_15755) ;  /* 0x0000002000004947 */ /* 0x000fea0003800000 */
[----:B------:R-:W-:Y:S05]  /*21f0*/  @P1 BRA `(.L_x_15756) ;  /* 0x0000005000001947 */ /* 0x000fea0003800000 */
[----:B------:R-:W-:Y:S05]  /*2200*/  BRA `(.L_x_15757) ;  /* 0x0000005000007947 */ /* 0x000fea0003800000 */
.L_x_15755:
[----:B-----5:R-:W-:Y:S01]  /*2210*/  FADD.FTZ R54, R42, R54 ;  /* 0x000000362a367221 */ /* 0x020fe20000010000 */
[----:B------:R-:W-:Y:S05]  /*2220*/  BRA `(.L_x_15756) ;  /* 0x0000002000007947 */ /* 0x000fea0003800000 */
.L_x_15754:
[----:B-----5:R-:W-:-:S04]  /*2230*/  FADD.FTZ R54, R34, R54 ;  /* 0x0000003622367221 */ /* 0x020fc80000010000 */
[----:B------:R-:W-:-:S05]  /*2240*/  @P2 FADD.FTZ R54, R42, R54 ;  /* 0x000000362a362221 */ /* 0x000fca0000010000 */
.L_x_15756:
[----:B-----5:R-:W-:Y:S02]  /*2250*/  MOV R46, R54 ;  /* 0x00000036002e7202 */ /* 0x020fe40000000f00 */
.L_x_15757:
[----:B------:R-:W-:Y:S05]  /*2260*/  @P3 BRA `(.L_x_15758) ;  /* 0x0000007000003947 */ /* 0x000fea0003800000 */
[----:B------:R-:W-:-:S04]  /*2270*/  ISETP.NE.U32.AND P2, PT, RZ, c[0x0][0x180], PT ;  /* 0x00006000ff007a0c */ /* 0x000fc80003f45070 */
[----:B------:R-:W-:-:S13]  /*2280*/  ISETP.NE.AND.EX P2, PT, RZ, c[0x0][0x184], PT, P2 ;  /* 0x00006100ff007a0c */ /* 0x000fda0003f45320 */
[----:B------:R-:W-:Y:S05]  /*2290*/  @P2 BRA `(.L_x_15759) ;  /* 0x0000002000002947 */ /* 0x000fea0003800000 */
[----:B------:R-:W-:Y:S05]  /*22a0*/  @P1 BRA `(.L_x_15760) ;  /* 0x0000005000001947 */ /* 0x000fea0003800000 */
[----:B------:R-:W-:Y:S05]  /*22b0*/  BRA `(.L_x_15761) ;  /* 0x0000005000007947 */ /* 0x000fea0003800000 */
.L_x_15759:
[----:B-----5:R-:W-:Y:S01]  /*22c0*/  FADD.FTZ R55, R43, R55 ;  /* 0x000000372b377221 */ /* 0x020fe20000010000 */
[----:B------:R-:W-:Y:S05]  /*22d0*/  BRA `(.L_x_15760) ;  /* 0x0000002000007947 */ /* 0x000fea0003800000 */
.L_x_15758:
[----:B-----5:R-:W-:-:S04]  /*22e0*/  FADD.FTZ R55, R35, R55 ;  /* 0x0000003723377221 */ /* 0x020fc80000010000 */
[----:B------:R-:W-:-:S05]  /*22f0*/  @P2 FADD.FTZ R55, R43, R55 ;  /* 0x000000372b372221 */ /* 0x000fca0000010000 */
.L_x_15760:
[----:B-----5:R-:W-:Y:S02]  /*2300*/  MOV R47, R55 ;  /* 0x00000037002f7202 */ /* 0x020fe40000000f00 */
.L_x_15761:
[----:B------:R-:W-:-:S04]  /*2310*/  @P1 LEA R68, P2, R70, c[0x0][0x188], 0x4 ;  /* 0x0000620046441a11 */ /* 0x000fc800078420ff */
[C---:B------:R-:W-:Y:S02]  /*2320*/  @P1 LEA.HI.X R69, R70.reuse, c[0x0][0x18c], RZ, 0x4, P2 ;  /* 0x0000630046451a11 */ /* 0x040fe400010f24ff */
[----:B------:R-:W-:-:S03]  /*2330*/  IADD3 R70, R70, 0x80, RZ ;  /* 0x0000008046467810 */ /* 0x000fc60007ffe0ff */
[----:B------:R0:W-:Y:S04]  /*2340*/  @P1 STG.E.128 [R68.64], R44 ;  /* 0x0000002c44001986 */ /* 0x0001e8000c101d04 */
.L_x_15745:
[----:B------:R-:W-:Y:S05]  /*2350*/  BSYNC B0 ;  /* 0x0000000000007941 */ /* 0x000fea0003800000 */
.L_x_15744:
[----:B------:R-:W-:Y:S01]  /*2360*/  ISETP.GE.U32.AND P2, PT, R146, 0x200, PT ;  /* 0x000002009200780c */ /* 0x000fe20003f46070 */
[----:B------:R-:W-:-:S12]  /*2370*/  BSSY B0, `(.L_x_15762) ;  /* 0x0000041000007945 */ /* 0x000fd80003800000 */
[----:B------:R-:W-:Y:S05]  /*2380*/  @!P2 BRA `(.L_x_15763) ;  /* 0x000003f00000a947 */ /* 0x000fea0003800000 */
[----:B------:R-:W-:-:S04]  /*2390*/  ISETP.NE.U32.AND P3, PT, RZ, c[0x0][0x178], PT ;  /* 0x00005e00ff007a0c */ /* 0x000fc80003f65070 */
[----:B------:R-:W-:-:S13]  /*23a0*/  ISETP.NE.AND.EX P3, PT, RZ, c[0x0][0x17c], PT, P3 ;  /* 0x00005f00ff007a0c */ /* 0x000fda0003f65330 */
[----:B------:R-:W-:-:S04]  /*23b0*/  @P3 LEA R72, P2, R70, c[0x0][0x178], 0x4 ;  /* 0x00005e0046483a11 */ /* 0x000fc800078420ff */
[C---:B------:R-:W-:Y:S02]  /*23c0*/  @P3 LEA.HI.X R73, R70.reuse, c[0x0][0x17c], RZ, 0x4, P2 ;  /* 0x00005f0046493a11 */ /* 0x040fe400010f24ff */
[----:B------:R-:W-:Y:S01]  /*23d0*/  ISETP.NE.U32.AND P2, PT, RZ, c[0x0][0x180], PT ;  /* 0x00006000ff007a0c */ /* 0x000fe20003f45070 */
[----:B------:R-:W-:Y:S02]  /*23e0*/  IMAD.MOV.U32 R57, RZ, RZ, 0x10 ;  /* 0x00000010ff397424 */ /* 0x000fe400078e00ff */
[----:B-----5:R1:W5:Y:S01]  /*23f0*/  @P3 LDG.E.128 R32, [R72.64] ;  /* 0x0000000448203981 */ /* 0x020362000c1e1d00 */
[----:B------:R-:W-:Y:S01]  /*2400*/  ISETP.NE.AND.EX P2, PT, RZ, c[0x0][0x184], PT, P2 ;  /* 0x00006100ff007a0c */ /* 0x000fe20003f45320 */
[----:B------:R-:W-:-:S06]  /*2410*/  IMAD.WIDE.U32 R56, R70, R57, c[0x0][0x170] ;  /* 0x00005c0046387625 */ /* 0x000fcc00078e0039 */
[----:B------:R-:W5:Y:S06]  /*2420*/  LDG.E.128 R56, [R56.64] ;  /* 0x0000000438387981 */ /* 0x000f6c000c1e1d00 */
[----:B0-----:R-:W-:-:S04]  /*2430*/  @P2 LEA R68, P4, R70, c[0x0][0x180], 0x4 ;  /* 0x0000600046442a11 */ /* 0x001fc800078820ff */
        /* <DEDUP_REMOVED lines=10> */
.L_x_15765:
[----:B-----5:R-:W-:Y:S01]  /*24e0*/  FADD.FTZ R56, R40, R56 ;  /* 0x0000003828387221 */ /* 0x020fe20000010000 */
[----:B------:R-:W-:Y:S05]  /*24f0*/  BRA `(.L_x_15766) ;  /* 0x0000002000007947 */ /* 0x000fea0003800000 */
.L_x_15764:
[----:B-1---5:R-:W-:-:S04]  /*2500*/  FADD.FTZ R56, R32, R56 ;  /* 0x0000003820387221 */ /* 0x022fc80000010000 */
[----:B------:R-:W-:-:S05]  /*2510*/  @P2 FADD.FTZ R56, R40, R56 ;  /* 0x0000003828382221 */ /* 0x000fca0000010000 */
.L_x_15766:
[----:B-----5:R-:W-:Y:S02]  /*2520*/  MOV R44, R56 ;  /* 0x00000038002c7202 */ /* 0x020fe40000000f00 */
.L_x_15767:
[----:B------:R-:W-:Y:S05]  /*2530*/  @P3 BRA `(.L_x_15768) ;  /* 0x0000007000003947 */ /* 0x000fea0003800000 */
[----:B------:R-:W-:-:S04]  /*2540*/  ISETP.NE.U32.AND P4, PT, RZ, c[0x0][0x180], PT ;  /* 0x00006000ff007a0c */ /* 0x000fc80003f85070 */
[----:B------:R-:W-:-:S13]  /*2550*/  ISETP.NE.AND.EX P4, PT, RZ, c[0x0][0x184], PT, P4 ;  /* 0x00006100ff007a0c */ /* 0x000fda0003f85340 */
[----:B------:R-:W-:Y:S05]  /*2560*/  @P4 BRA `(.L_x_15769) ;  /* 0x0000002000004947 */ /* 0x000fea0003800000 */
[----:B------:R-:W-:Y:S05]  /*2570*/  @P1 BRA `(.L_x_15770) ;  /* 0x0000005000001947 */ /* 0x000fea0003800000 */
[----:B------:R-:W-:Y:S05]  /*2580*/  BRA `(.L_x_15771) ;  /* 0x0000005000007947 */ /* 0x000fea0003800000 */
.L_x_15769:
[----:B-----5:R-:W-:Y:S01]  /*2590*/  FADD.FTZ R57, R41, R57 ;  /* 0x0000003929397221 */ /* 0x020fe20000010000 */
[----:B------:R-:W-:Y:S05]  /*25a0*/  BRA `(.L_x_15770) ;  /* 0x0000002000007947 */ /* 0x000fea0003800000 */
.L_x_15768:
[----:B-----5:R-:W-:-:S04]  /*25b0*/  FADD.FTZ R57, R33, R57 ;  /* 0x0000003921397221 */ /* 0x020fc80000010000 */
[----:B------:R-:W-:-:S05]  /*25c0*/  @P2 FADD.FTZ R57, R41, R57 ;  /* 0x0000003929392221 */ /* 0x000fca0000010000 */
.L_x_15770:
[----:B-----5:R-:W-:Y:S02]  /*25d0*/  MOV R45, R57 ;  /* 0x00000039002d7202 */ /* 0x020fe40000000f00 */
.L_x_15771:
[----:B------:R-:W-:Y:S05]  /*25e0*/  @P3 BRA `(.L_x_15772) ;  /* 0x0000007000003947 */ /* 0x000fea0003800000 */
[----:B------:R-:W-:-:S04]  /*25f0*/  ISETP.NE.U32.AND P4, PT, RZ, c[0x0][0x180], PT ;  /* 0x00006000ff007a0c */ /* 0x000fc80003f85070 */
[----:B------:R-:W-:-:S13]  /*2600*/  ISETP.NE.AND.EX P4, PT, RZ, c[0x0][0x184], PT, P4 ;  /* 0x00006100ff007a0c */ /* 0x000fda0003f85340 */
[----:B------:R-:W-:Y:S05]  /*2610*/  @P4 BRA `(.L_x_15773) ;  /* 0x0000002000004947 */ /* 0x000fea0003800000 */
[----:B------:R-:W-:Y:S05]  /*2620*/  @P1 BRA `(.L_x_15774) ;  /* 0x0000005000001947 */ /* 0x000fea0003800000 */
[----:B------:R-:W-:Y:S05]  /*2630*/  BRA `(.L_x_15775) ;  /* 0x0000005000007947 */ /* 0x000fea0003800000 */
.L_x_15773:
[----:B-----5:R-:W-:Y:S01]  /*2640*/  FADD.FTZ R58, R42, R58 ;  /* 0x0000003a2a3a7221 */ /* 0x020fe20000010000 */
[----:B------:R-:W-:Y:S05]  /*2650*/  BRA `(.L_x_15774) ;  /* 0x0000002000007947 */ /* 0x000fea0003800000 */
.L_x_15772:
[----:B-----5:R-:W-:-:S04]  /*2660*/  FADD.FTZ R58, R34, R58 ;  /* 0x0000003a223a7221 */ /* 0x020fc80000010000 */
[----:B------:R-:W-:-:S04]  /*2670*/  @P2 FADD.FTZ R58, R42, R58 ;  /* 0x0000003a2a3a2221 */ /* 0x000fc80000010000 */
.L_x_15774:
[----:B-----5:R-:W-:-:S03]  /*2680*/  IMAD.MOV.U32 R46, RZ, RZ, R58 ;  /* 0x000000ffff2e7224 */ /* 0x020fc600078e003a */
.L_x_15775:
[----:B------:R-:W-:Y:S05]  /*2690*/  @P3 BRA `(.L_x_15776) ;  /* 0x0000007000003947 */ /* 0x000fea0003800000 */
[----:B------:R-:W-:-:S04]  /*26a0*/  ISETP.NE.U32.AND P2, PT, RZ, c[0x0][0x180], PT ;  /* 0x00006000ff007a0c */ /* 0x000fc80003f45070 */
[----:B------:R-:W-:-:S13]  /*26b0*/  ISETP.NE.AND.EX P2, PT, RZ, c[0x0][0x184], PT, P2 ;  /* 0x00006100ff007a0c */ /* 0x000fda0003f45320 */
[----:B------:R-:W-:Y:S05]  /*26c0*/  @P2 BRA `(.L_x_15777) ;  /* 0x0000002000002947 */ /* 0x000fea0003800000 */
[----:B------:R-:W-:Y:S05]  /*26d0*/  @P1 BRA `(.L_x_15778) ;  /* 0x0000005000001947 */ /* 0x000fea0003800000 */
[----:B------:R-:W-:Y:S05]  /*26e0*/  BRA `(.L_x_15779) ;  /* 0x0000005000007947 */ /* 0x000fea0003800000 */
.L_x_15777:
[----:B-----5:R-:W-:Y:S01]  /*26f0*/  FADD.FTZ R59, R43, R59 ;  /* 0x0000003b2b3b7221 */ /* 0x020fe20000010000 */
[----:B------:R-:W-:Y:S05]  /*2700*/  BRA `(.L_x_15778) ;  /* 0x0000002000007947 */ /* 0x000fea0003800000 */
.L_x_15776:
[----:B-----5:R-:W-:-:S04]  /*2710*/  FADD.FTZ R59, R35, R59 ;  /* 0x0000003b233b7221 */ /* 0x020fc80000010000 */
[----:B------:R-:W-:-:S05]  /*2720*/  @P2 FADD.FTZ R59, R43, R59 ;  /* 0x0000003b2b3b2221 */ /* 0x000fca0000010000 */
.L_x_15778:
[----:B-----5:R-:W-:Y:S02]  /*2730*/  MOV R47, R59 ;  /* 0x0000003b002f7202 */ /* 0x020fe40000000f00 */
.L_x_15779:
[----:B------:R-:W-:-:S04]  /*2740*/  @P1 LEA R68, P2, R70, c[0x0][0x188], 0x4 ;  /* 0x0000620046441a11 */ /* 0x000fc800078420ff */
[C---:B------:R-:W-:Y:S02]  /*2750*/  @P1 LEA.HI.X R69, R70.reuse, c[0x0][0x18c], RZ, 0x4, P2 ;  /* 0x0000630046451a11 */ /* 0x040fe400010f24ff */
[----:B------:R-:W-:-:S03]  /*2760*/  IADD3 R70, R70, 0x80, RZ ;  /* 0x0000008046467810 */ /* 0x000fc60007ffe0ff */
[----:B------:R0:W-:Y:S04]  /*2770*/  @P1 STG.E.128 [R68.64], R44 ;  /* 0x0000002c44001986 */ /* 0x0001e8000c101d04 */
.L_x_15763:
[----:B------:R-:W-:Y:S05]  /*2780*/  BSYNC B0 ;  /* 0x0000000000007941 */ /* 0x000fea0003800000 */
.L_x_15762:
        /* <DEDUP_REMOVED lines=24> */
.L_x_15783:
[----:B-----5:R-:W-:Y:S01]  /*2910*/  FADD.FTZ R60, R40, R60 ;  /* 0x0000003c283c7221 */ /* 0x020fe20000010000 */
[----:B------:R-:W-:Y:S05]  /*2920*/  BRA `(.L_x_15784) ;  /* 0x0000002000007947 */ /* 0x000fea0003800000 */
.L_x_15782:
[----:B-1---5:R-:W-:-:S04]  /*2930*/  FADD.FTZ R60, R32, R60 ;  /* 0x0000003c203c7221 */ /* 0x022fc80000010000 */
[----:B------:R-:W-:-:S04]  /*2940*/  @P2 FADD.FTZ R60, R40, R60 ;  /* 0x0000003c283c2221 */ /* 0x000fc80000010000 */
.L_x_15784:
[----:B-----5:R-:W-:-:S03]  /*2950*/  IMAD.MOV.U32 R44, RZ, RZ, R60 ;  /* 0x000000ffff2c7224 */ /* 0x020fc600078e003c */
.L_x_15785:
[----:B------:R-:W-:Y:S05]  /*2960*/  @P3 BRA `(.L_x_15786) ;  /* 0x0000007000003947 */ /* 0x000fea0003800000 */
[----:B------:R-:W-:-:S04]  /*2970*/  ISETP.NE.U32.AND P4, PT, RZ, c[0x0][0x180], PT ;  /* 0x00006000ff007a0c */ /* 0x000fc80003f85070 */
[----:B------:R-:W-:-:S13]  /*2980*/  ISETP.NE.AND.EX P4, PT, RZ, c[0x0][0x184], PT, P4 ;  /* 0x00006100ff007a0c */ /* 0x000fda0003f85340 */
[----:B------:R-:W-:Y:S05]  /*2990*/  @P4 BRA `(.L_x_15787) ;  /* 0x0000002000004947 */ /* 0x000fea0003800000 */
[----:B------:R-:W-:Y:S05]  /*29a0*/  @P1 BRA `(.L_x_15788) ;  /* 0x0000005000001947 */ /* 0x000fea0003800000 */
[----:B------:R-:W-:Y:S05]  /*29b0*/  BRA `(.L_x_15789) ;  /* 0x0000005000007947 */ /* 0x000fea0003800000 */
.L_x_15787:
[----:B-----5:R-:W-:Y:S01]  /*29c0*/  FADD.FTZ R61, R41, R61 ;  /* 0x0000003d293d7221 */ /* 0x020fe20000010000 */
[----:B------:R-:W-:Y:S05]  /*29d0*/  BRA `(.L_x_15788) ;  /* 0x0000002000007947 */ /* 0x000fea0003800000 */
.L_x_15786:
[----:B-----5:R-:W-:-:S04]  /*29e0*/  FADD.FTZ R61, R33, R61 ;  /* 0x0000003d213d7221 */ /* 0x020fc80000010000 */
[----:B------:R-:W-:-:S05]  /*29f0*/  @P2 FADD.FTZ R61, R41, R61 ;  /* 0x0000003d293d2221 */ /* 0x000fca0000010000 */
.L_x_15788:
[----:B-----5:R-:W-:Y:S02]  /*2a00*/  MOV R45, R61 ;  /* 0x0000003d002d7202 */ /* 0x020fe40000000f00 */
.L_x_15789:
[----:B------:R-:W-:Y:S05]  /*2a10*/  @P3 BRA `(.L_x_15790) ;  /* 0x0000007000003947 */ /* 0x000fea0003800000 */
[----:B------:R-:W-:-:S04]  /*2a20*/  ISETP.NE.U32.AND P4, PT, RZ, c[0x0][0x180], PT ;  /* 0x00006000ff007a0c */ /* 0x000fc80003f85070 */
[----:B------:R-:W-:-:S13]  /*2a30*/  ISETP.NE.AND.EX P4, PT, RZ, c[0x0][0x184], PT, P4 ;  /* 0x00006100ff007a0c */ /* 0x000fda0003f85340 */
[----:B------:R-:W-:Y:S05]  /*2a40*/  @P4 BRA `(.L_x_15791) ;  /* 0x0000002000004947 */ /* 0x000fea0003800000 */
[----:B------:R-:W-:Y:S05]  /*2a50*/  @P1 BRA `(.L_x_15792) ;  /* 0x0000005000001947 */ /* 0x000fea0003800000 */
[----:B------:R-:W-:Y:S05]  /*2a60*/  BRA `(.L_x_15793) ;  /* 0x0000005000007947 */ /* 0x000fea0003800000 */
.L_x_15791:
[----:B-----5:R-:W-:Y:S01]  /*2a70*/  FADD.FTZ R62, R42, R62 ;  /* 0x0000003e2a3e7221 */ /* 0x020fe20000010000 */
[----:B------:R-:W-:Y:S05]  /*2a80*/  BRA `(.L_x_15792) ;  /* 0x0000002000007947 */ /* 0x000fea0003800000 */
.L_x_15790:
[----:B-----5:R-:W-:-:S04]  /*2a90*/  FADD.FTZ R62, R34, R62 ;  /* 0x0000003e223e7221 */ /* 0x020fc80000010000 */
[----:B------:R-:W-:-:S05]  /*2aa0*/  @P2 FADD.FTZ R62, R42, R62 ;  /* 0x0000003e2a3e2221 */ /* 0x000fca0000010000 */
.L_x_15792:
[----:B-----5:R-:W-:Y:S02]  /*2ab0*/  MOV R46, R62 ;  /* 0x0000003e002e7202 */ /* 0x020fe40000000f00 */
.L_x_15793:
[----:B------:R-:W-:Y:S05]  /*2ac0*/  @P3 BRA `(.L_x_15794) ;  /* 0x0000007000003947 */ /* 0x000fea0003800000 */
[----:B------:R-:W-:-:S04]  /*2ad0*/  ISETP.NE.U32.AND P2, PT, RZ, c[0x0][0x180], PT ;  /* 0x00006000ff007a0c */ /* 0x000fc80003f45070 */
[----:B------:R-:W-:-:S13]  /*2ae0*/  ISETP.NE.AND.EX P2, PT, RZ, c[0x0][0x184], PT, P2 ;  /* 0x00006100ff007a0c */ /* 0x000fda0003f45320 */
[----:B------:R-:W-:Y:S05]  /*2af0*/  @P2 BRA `(.L_x_15795) ;  /* 0x0000002000002947 */ /* 0x000fea0003800000 */
[----:B------:R-:W-:Y:S05]  /*2b00*/  @P1 BRA `(.L_x_15796) ;  /* 0x0000005000001947 */ /* 0x000fea0003800000 */
[----:B------:R-:W-:Y:S05]  /*2b10*/  BRA `(.L_x_15797) ;  /* 0x0000005000007947 */ /* 0x000fea0003800000 */
.L_x_15795:
[----:B-----5:R-:W-:Y:S01]  /*2b20*/  FADD.FTZ R63, R43, R63 ;  /* 0x0000003f2b3f7221 */ /* 0x020fe20000010000 */
[----:B------:R-:W-:Y:S05]  /*2b30*/  BRA `(.L_x_15796) ;  /* 0x0000002000007947 */ /* 0x000fea0003800000 */
.L_x_15794:
[----:B-----5:R-:W-:-:S04]  /*2b40*/  FADD.FTZ R63, R35, R63 ;  /* 0x0000003f233f7221 */ /* 0x020fc80000010000 */
[----:B------:R-:W-:-:S04]  /*2b50*/  @P2 FADD.FTZ R63, R43, R63 ;  /* 0x0000003f2b3f2221 */ /* 0x000fc80000010000 */
.L_x_15796:
[----:B-----5:R-:W-:-:S03]  /*2b60*/  IMAD.MOV.U32 R47, RZ, RZ, R63 ;  /* 0x000000ffff2f7224 */ /* 0x020fc600078e003f */
.L_x_15797:
[----:B------:R-:W-:-:S04]  /*2b70*/  @P1 LEA R68, P2, R70, c[0x0][0x188], 0x4 ;  /* 0x0000620046441a11 */ /* 0x000fc800078420ff */
[C---:B------:R-:W-:Y:S02]  /*2b80*/  @P1 LEA.HI.X R69, R70.reuse, c[0x0][0x18c], RZ, 0x4, P2 ;  /* 0x0000630046451a11 */ /* 0x040fe400010f24ff */
[----:B------:R-:W-:-:S03]  /*2b90*/  IADD3 R70, R70, 0x80, RZ ;  /* 0x0000008046467810 */ /* 0x000fc60007ffe0ff */
[----:B------:R0:W-:Y:S04]  /*2ba0*/  @P1 STG.E.128 [R68.64], R44 ;  /* 0x0000002c44001986 */ /* 0x0001e8000c101d04 */
.L_x_15781:
[----:B------:R-:W-:Y:S05]  /*2bb0*/  BSYNC B0 ;  /* 0x0000000000007941 */ /* 0x000fea0003800000 */
.L_x_15780:
        /* <DEDUP_REMOVED lines=24> */
.L_x_15801:
[----:B-----5:R-:W-:Y:S01]  /*2d40*/  FADD.FTZ R64, R40, R64 ;  /* 0x0000004028407221 */ /* 0x020fe20000010000 */
[----:B------:R-:W-:Y:S05]  /*2d50*/  BRA `(.L_x_15802) ;  /* 0x0000002000007947 */ /* 0x000fea0003800000 */
.L_x_15800:
[----:B-1---5:R-:W-:-:S04]  /*2d60*/  FADD.FTZ R64, R32, R64 ;  /* 0x0000004020407221 */ /* 0x022fc80000010000 */
[----:B------:R-:W-:-:S05]  /*2d70*/  @P2 FADD.FTZ R64, R40, R64 ;  /* 0x0000004028402221 */ /* 0x000fca0000010000 */
.L_x_15802:
[----:B-----5:R-:W-:Y:S02]  /*2d80*/  MOV R44, R64 ;  /* 0x00000040002c7202 */ /* 0x020fe40000000f00 */
.L_x_15803:
[----:B------:R-:W-:Y:S05]  /*2d90*/  @P3 BRA `(.L_x_15804) ;  /* 0x0000007000003947 */ /* 0x000fea0003800000 */
[----:B------:R-:W-:-:S04]  /*2da0*/  ISETP.NE.U32.AND P4, PT, RZ, c[0x0][0x180], PT ;  /* 0x00006000ff007a0c */ /* 0x000fc80003f85070 */
[----:B------:R-:W-:-:S13]  /*2db0*/  ISETP.NE.AND.EX P4, PT, RZ, c[0x0][0x184], PT, P4 ;  /* 0x00006100ff007a0c */ /* 0x000fda0003f85340 */
[----:B------:R-:W-:Y:S05]  /*2dc0*/  @P4 BRA `(.L_x_15805) ;  /* 0x0000002000004947 */ /* 0x000fea0003800000 */
[----:B------:R-:W-:Y:S05]  /*2dd0*/  @P1 BRA `(.L_x_15806) ;  /* 0x0000005000001947 */ /* 0x000fea0003800000 */
[----:B------:R-:W-:Y:S05]  /*2de0*/  BRA `(.L_x_15807) ;  /* 0x0000005000007947 */ /* 0x000fea0003800000 */
.L_x_15805:
[----:B-----5:R-:W-:Y:S01]  /*2df0*/  FADD.FTZ R65, R41, R65 ;  /* 0x0000004129417221 */ /* 0x020fe20000010000 */
[----:B------:R-:W-:Y:S05]  /*2e00*/  BRA `(.L_x_15806) ;  /* 0x0000002000007947 */ /* 0x000fea0003800000 */
.L_x_15804:
[----:B-----5:R-:W-:-:S04]  /*2e10*/  FADD.FTZ R65, R33, R65 ;  /* 0x0000004121417221 */ /* 0x020fc80000010000 */
[----:B------:R-:W-:-:S04]  /*2e20*/  @P2 FADD.FTZ R65, R41, R65 ;  /* 0x0000004129412221 */ /* 0x000fc80000010000 */
.L_x_15806:
[----:B-----5:R-:W-:-:S03]  /*2e30*/  IMAD.MOV.U32 R45, RZ, RZ, R65 ;  /* 0x000000ffff2d7224 */ /* 0x020fc600078e0041 */
.L_x_15807:
[----:B------:R-:W-:Y:S05]  /*2e40*/  @P3 BRA `(.L_x_15808) ;  /* 0x0000007000003947 */ /* 0x000fea0003800000 */
[----:B------:R-:W-:-:S04]  /*2e50*/  ISETP.NE.U32.AND P4, PT, RZ, c[0x0][0x180], PT ;  /* 0x00006000ff007a0c */ /* 0x000fc80003f85070 */
[----:B------:R-:W-:-:S13]  /*2e60*/  ISETP.NE.AND.EX P4, PT, RZ, c[0x0][0x184], PT, P4 ;  /* 0x00006100ff007a0c */ /* 0x000fda0003f85340 */
[----:B------:R-:W-:Y:S05]  /*2e70*/  @P4 BRA `(.L_x_15809) ;  /* 0x0000002000004947 */ /* 0x000fea0003800000 */
[----:B------:R-:W-:Y:S05]  /*2e80*/  @P1 BRA `(.L_x_15810) ;  /* 0x0000005000001947 */ /* 0x000fea0003800000 */
[----:B------:R-:W-:Y:S05]  /*2e90*/  BRA `(.L_x_15811) ;  /* 0x0000005000007947 */ /* 0x000fea0003800000 */
.L_x_15809:
[----:B-----5:R-:W-:Y:S01]  /*2ea0*/  FADD.FTZ R66, R42, R66 ;  /* 0x000000422a427221 */ /* 0x020fe20000010000 */
[----:B------:R-:W-:Y:S05]  /*2eb0*/  BRA `(.L_x_15810) ;  /* 0x0000002000007947 */ /* 0x000fea0003800000 */
.L_x_15808:
[----:B-----5:R-:W-:-:S04]  /*2ec0*/  FADD.FTZ R66, R34, R66 ;  /* 0x0000004222427221 */ /* 0x020fc80000010000 */
[----:B------:R-:W-:-:S05]  /*2ed0*/  @P2 FADD.FTZ R66, R42, R66 ;  /* 0x000000422a422221 */ /* 0x000fca0000010000 */
.L_x_15810:
[----:B-----5:R-:W-:Y:S02]  /*2ee0*/  MOV R46, R66 ;  /* 0x00000042002e7202 */ /* 0x020fe40000000f00 */
.L_x_15811:
[----:B------:R-:W-:Y:S05]  /*2ef0*/  @P3 BRA `(.L_x_15812) ;  /* 0x0000007000003947 */ /* 0x000fea0003800000 */
[----:B------:R-:W-:-:S04]  /*2f00*/  ISETP.NE.U32.AND P2, PT, RZ, c[0x0][0x180], PT ;  /* 0x00006000ff007a0c */ /* 0x000fc80003f45070 */
[----:B------:R-:W-:-:S13]  /*2f10*/  ISETP.NE.AND.EX P2, PT, RZ, c[0x0][0x184], PT, P2 ;  /* 0x00006100ff007a0c */ /* 0x000fda0003f45320 */
[----:B------:R-:W-:Y:S05]  /*2f20*/  @P2 BRA `(.L_x_15813) ;  /* 0x0000002000002947 */ /* 0x000fea0003800000 */
[----:B------:R-:W-:Y:S05]  /*2f30*/  @P1 BRA `(.L_x_15814) ;  /* 0x0000005000001947 */ /* 0x000fea0003800000 */
[----:B------:R-:W-:Y:S05]  /*2f40*/  BRA `(.L_x_15815) ;  /* 0x0000005000007947 */ /* 0x000fea0003800000 */
.L_x_15813:
[----:B-----5:R-:W-:Y:S01]  /*2f50*/  FADD.FTZ R67, R43, R67 ;  /* 0x000000432b437221 */ /* 0x020fe20000010000 */
[----:B------:R-:W-:Y:S05]  /*2f60*/  BRA `(.L_x_15814) ;  /* 0x0000002000007947 */ /* 0x000fea0003800000 */
.L_x_15812:
[----:B-----5:R-:W-:-:S04]  /*2f70*/  FADD.FTZ R67, R35, R67 ;  /* 0x0000004323437221 */ /* 0x020fc80000010000 */
[----:B------:R-:W-:-:S05]  /*2f80*/  @P2 FADD.FTZ R67, R43, R67 ;  /* 0x000000432b432221 */ /* 0x000fca0000010000 */
.L_x_15814:
[----:B-----5:R-:W-:Y:S02]  /*2f90*/  MOV R47, R67 ;  /* 0x00000043002f7202 */ /* 0x020fe40000000f00 */
.L_x_15815:
[----:B------:R-:W-:-:S04]  /*2fa0*/  @P1 LEA R68, P2, R70, c[0x0][0x188], 0x4 ;  /* 0x0000620046441a11 */ /* 0x000fc800078420ff */
[----:B------:R-:W-:-:S05]  /*2fb0*/  @P1 LEA.HI.X R69, R70, c[0x0][0x18c], RZ, 0x4, P2 ;  /* 0x0000630046451a11 */ /* 0x000fca00010f24ff */
[----:B------:R0:W-:Y:S04]  /*2fc0*/  @P1 STG.E.128 [R68.64], R44 ;  /* 0x0000002c44001986 */ /* 0x0001e8000c101d04 */
.L_x_15799:
[----:B------:R-:W-:Y:S05]  /*2fd0*/  BSYNC B0 ;  /* 0x0000000000007941 */ /* 0x000fea0003800000 */
.L_x_15798:
[----:B0----5:R-:W-:Y:S01]  /*2fe0*/  FADD.FTZ R68, RZ, R36 ;  /* 0x00000024ff447221 */ /* 0x021fe20000010000 */
[----:B------:R-:W-:Y:S02]  /*2ff0*/  LOP3.LUT P2, RZ, R142, 0xff, RZ, 0xc0, !PT ;  /* 0x000000ff8eff7812 */ /* 0x000fe4000784c0ff */
[----:B------:R-:W-:Y:S01]  /*3000*/  SHF.R.U32.HI R72, RZ, 0x5, R140 ;  /* 0x00000005ff487819 */ /* 0x000fe2000001168c */
[----:B------:R-:W-:Y:S01]  /*3010*/  FADD.FTZ R69, R37, R68 ;  /* 0x0000004425457221 */ /* 0x000fe20000010000 */
[----:B------:R-:W-:Y:S02]  /*3020*/  ISETP.GT.U32.AND P3, PT, R146, 0x17f, PT ;  /* 0x0000017f9200780c */ /* 0x000fe40003f64070 */
[----:B------:R-:W-:Y:S01]  /*3030*/  LOP3.LUT R72, R72, 0x7fffffc, RZ, 0xc0, !PT ;  /* 0x07fffffc48487812 */ /* 0x000fe200078ec0ff */
[----:B------:R-:W-:Y:S01]  /*3040*/  FADD.FTZ R68, R38, R69 ;  /* 0x0000004526447221 */ /* 0x000fe20000010000 */
[C---:B------:R-:W-:Y:S02]  /*3050*/  ISETP.GT.U32.AND P4, PT, R146.reuse, 0x1ff, PT ;  /* 0x000001ff9200780c */ /* 0x040fe40003f84070 */
[C---:B------:R-:W-:Y:S01]  /*3060*/  ISETP.GT.U32.AND P5, PT, R146.reuse, 0x27f, PT ;  /* 0x0000027f9200780c */ /* 0x040fe20003fa4070 */
[----:B------:R-:W-:Y:S01]  /*3070*/  FADD.FTZ R68, R39, R68 ;  /* 0x0000004427447221 */ /* 0x000fe20000010000 */
[----:B------:R-:W-:-:S02]  /*3080*/  ISETP.GT.U32.AND P6, PT, R146, 0x2ff, PT ;  /* 0x000002ff9200780c */ /* 0x000fc40003fc4070 */
[----:B------:R-:W-:Y:S02]  /*3090*/  @!P2 IADD3 R72, R72, 0x4, RZ ;  /* 0x000000044848a810 */ /* 0x000fe40007ffe0ff */
[----:B------:R-:W-:Y:S02]  /*30a0*/  FSEL R69, R68, RZ, P0 ;  /* 0x000000ff44457208 */ /* 0x000fe40000000000 */
[----:B------:R-:W-:-:S03]  /*30b0*/  ISETP.GT.U32.AND P2, PT, R146, 0xff, PT ;  /* 0x000000ff9200780c */ /* 0x000fc60003f44070 */
[----:B------:R-:W-:-:S04]  /*30c0*/  FADD.FTZ R68, R48, R69 ;  /* 0x0000004530447221 */ /* 0x000fc80000010000 */
[----:B------:R-:W-:-:S04]  /*30d0*/  FADD.FTZ R71, R49, R68 ;  /* 0x0000004431477221 */ /* 0x000fc80000010000 */
[----:B------:R-:W-:-:S04]  /*30e0*/  FADD.FTZ R68, R50, R71 ;  /* 0x0000004732447221 */ /* 0x000fc80000010000 */
[----:B------:R-:W-:-:S04]  /*30f0*/  @P2 FADD.FTZ R69, R51, R68 ;  /* 0x0000004433452221 */ /* 0x000fc80000010000 */
        /* <DEDUP_REMOVED lines=15> */
[----:B------:R-:W-:Y:S01]  /*31f0*/  @P6 FADD.FTZ R69, R67, R68 ;  /* 0x0000004443456221 */ /* 0x000fe20000010000 */
[----:B------:R-:W-:Y:S05]  /*3200*/  BRA.DIV ~URZ, `(.L_x_15816) ;  /* 0x000012827f007947 */ /* 0x000fea000b800000 */
[----:B------:R0:W1:Y:S02]  /*3210*/  SHFL.BFLY PT, R68, R69, 0x1, 0x1f ;  /* 0x0c201f0045447f89 */ /* 0x00006400000e0000 */
.L_x_15832:
        /* <DEDUP_REMOVED lines=20> */
[----:B------:R-:W-:-:S03]  /*3360*/  FADD.FTZ R71, R49, -R68 ;  /* 0x8000004431477221 */ /* 0x000fc60000010000 */
[----:B------:R-:W-:Y:S01]  /*3370*/  FSEL R69, R73, RZ, P0 ;  /* 0x000000ff49457208 */ /* 0x000fe20000000000 */
[----:B------:R-:W-:-:S04]  /*3380*/  FADD.FTZ R73, R50, -R68 ;  /* 0x8000004432497221 */ /* 0x000fc80000010000 */
[----:B------:R-:W-:-:S04]  /*3390*/  FFMA.FTZ R70, R70, R70, R69 ;  /* 0x0000004646467223 */ /* 0x000fc80000010045 */
[----:B------:R-:W-:Y:S02]  /*33a0*/  FFMA.FTZ R70, R71, R71, R70 ;  /* 0x0000004747467223 */ /* 0x000fe40000010046 */
[----:B------:R-:W-:Y:S02]  /*33b0*/  FADD.FTZ R71, R51, -R68 ;  /* 0x8000004433477221 */ /* 0x000fe40000010000 */
[----:B------:R-:W-:Y:S02]  /*33c0*/  FFMA.FTZ R70, R73, R73, R70 ;  /* 0x0000004949467223 */ /* 0x000fe40000010046 */
[----:B------:R-:W-:Y:S02]  /*33d0*/  FADD.FTZ R73, R54, -R68 ;  /* 0x8000004436497221 */ /* 0x000fe40000010000 */
[----:B------:R-:W-:Y:S02]  /*33e0*/  @P2 FFMA.FTZ R69, R71, R71, R70 ;  /* 0x0000004747452223 */ /* 0x000fe40000010046 */
[----:B------:R-:W-:-:S02]  /*33f0*/  FADD.FTZ R70, R52, -R68 ;  /* 0x8000004434467221 */ /* 0x000fc40000010000 */
[----:B------:R-:W-:Y:S02]  /*3400*/  FADD.FTZ R71, R53, -R68 ;  /* 0x8000004435477221 */ /* 0x000fe40000010000 */
        /* <DEDUP_REMOVED lines=38> */
.L_x_15833:
        /* <DEDUP_REMOVED lines=11> */
[----:B------:R-:W-:Y:S01]  /*3720*/  @!P2 IADD3 R74, R72, R73, RZ ;  /* 0x00000049484aa210 */ /* 0x000fe20007ffe0ff */
[----:B------:R-:W-:-:S03]  /*3730*/  HFMA2.MMA R73, -RZ, RZ, 0, 0 ;  /* 0x00000000ff497435 */ /* 0x000fc600000001ff */
[----:B------:R-:W-:Y:S03]  /*3740*/  BSSY B0, `(.L_x_15818) ;  /* 0x000004c000007945 */ /* 0x000fe60003800000 */
[----:B------:R-:W-:-:S04]  /*3750*/  @!P2 IMAD.MOV.U32 R73, RZ, RZ, R143 ;  /* 0x000000ffff49a224 */ /* 0x000fc800078e008f */
[----:B------:R-:W-:Y:S01]  /*3760*/  I2F R151, R73 ;  /* 0x0000004900977306 */ /* 0x000fe20000201400 */
[----:B------:R-:W0:Y:S04]  /*3770*/  SHFL.DOWN PT, R150, R73, 0x2, 0x1f ;  /* 0x08401f0049967f89 */ /* 0x000e2800000e0000 */
[----:B------:R-:W1:Y:S01]  /*3780*/  @!P2 LDS.64 R68, [R74.X8] ;  /* 0x000000004a44a984 */ /* 0x000e620000008a00 */
[----:B------:R-:W-:Y:S02]  /*3790*/  ISETP.NE.AND P2, PT, RZ, UR6, PT ;  /* 0x00000006ff007c0c */ /* 0x000fe4000bf45270 */
[----:B0-----:R-:W-:Y:S02]  /*37a0*/  IADD3 R75, R150, R73, RZ ;  /* 0x00000049964b7210 */ /* 0x001fe40007ffe0ff */
[----:B------:R-:W-:Y:S03]  /*37b0*/  I2F R150, R150 ;  /* 0x0000009600967306 */ /* 0x000fe60000201400 */
[----:B------:R-:W0:Y:S05]  /*37c0*/  SHFL.DOWN PT, R156, R75, 0x1, 0x1f ;  /* 0x08201f004b9c7f89 */ /* 0x000e2a00000e0000 */
[----:B------:R-:W2:Y:S01]  /*37d0*/  I2F R70, R75 ;  /* 0x0000004b00467306 */ /* 0x000ea20000201400 */
[----:B-1----:R-:W1:Y:S07]  /*37e0*/  SHFL.DOWN PT, R155, R68, 0x2, 0x1f ;  /* 0x08401f00449b7f89 */ /* 0x002e6e00000e0000 */
[----:B--2---:R-:W-:Y:S01]  /*37f0*/  MUFU.RCP R72, R70 ;  /* 0x0000004600487308 */ /* 0x004fe20000001000 */
[----:B0-----:R-:W-:-:S07]  /*3800*/  IADD3 R148, R75, R156, RZ ;  /* 0x0000009c4b947210 */ /* 0x001fce0007ffe0ff */
[----:B------:R-:W0:Y:S01]  /*3810*/  I2F R149, R148 ;  /* 0x0000009400957306 */ /* 0x000e220000201400 */
[----:B-1----:R-:W-:-:S07]  /*3820*/  FMUL.FTZ R74, R155, R150 ;  /* 0x000000969b4a7220 */ /* 0x002fce0000410000 */
[----:B0-----:R-:W-:Y:S01]  /*3830*/  MUFU.RCP R149, R149 ;  /* 0x0000009500957308 */ /* 0x001fe20000001000 */
[----:B------:R-:W-:Y:S02]  /*3840*/  FFMA.FTZ R153, R151, R68, R74 ;  /* 0x0000004497997223 */ /* 0x000fe4000001004a */
[----:B------:R-:W-:Y:S02]  /*3850*/  FADD.FTZ R68, -R155, R68 ;  /* 0x000000449b447221 */ /* 0x000fe40000010100 */
[----:B------:R-:W-:-:S03]  /*3860*/  FMUL.FTZ R153, R72, R153 ;  /* 0x0000009948997220 */ /* 0x000fc60000410000 */
[----:B------:R-:W0:Y:S01]  /*3870*/  I2F R74, R156 ;  /* 0x0000009c004a7306 */ /* 0x000e220000201400 */
[----:B------:R-:W-:Y:S01]  /*3880*/  FMUL.FTZ R68, R68, R68 ;  /* 0x0000004444447220 */ /* 0x000fe20000410000 */
[----:B------:R-:W0:Y:S03]  /*3890*/  SHFL.DOWN PT, R152, R153, 0x1, 0x1f ;  /* 0x08201f0099987f89 */ /* 0x000e2600000e0000 */
[----:B------:R-:W-:-:S04]  /*38a0*/  FMUL.FTZ R151, R68, R151 ;  /* 0x0000009744977220 */ /* 0x000fc80000410000 */
[----:B------:R-:W-:Y:S02]  /*38b0*/  FMUL.FTZ R150, R151, R150 ;  /* 0x0000009697967220 */ /* 0x000fe40000410000 */
[----:B0-----:R-:W-:Y:S02]  /*38c0*/  FMUL.FTZ R73, R152, R74 ;  /* 0x0000004a98497220 */ /* 0x001fe40000410000 */
[----:B------:R-:W-:Y:S02]  /*38d0*/  FADD.FTZ R152, R153, -R152 ;  /* 0x8000009899987221 */ /* 0x000fe40000010000 */
[----:B------:R-:W-:Y:S02]  /*38e0*/  FFMA.FTZ R154, R70, R153, R73 ;  /* 0x00000099469a7223 */ /* 0x000fe40000010049 */
[----:B------:R-:W-:Y:S02]  /*38f0*/  FMUL.FTZ R153, R152, R152 ;  /* 0x0000009898997220 */ /* 0x000fe40000410000 */
[----:B------:R-:W-:-:S02]  /*3900*/  FMUL.FTZ R73, R149, R154 ;  /* 0x0000009a95497220 */ /* 0x000fc40000410000 */
[----:B------:R-:W0:Y:S01]  /*3910*/  SHFL.DOWN PT, R154, R69, 0x2, 0x1f ;  /* 0x08401f00459a7f89 */ /* 0x000e2200000e0000 */
[----:B------:R-:W-:-:S03]  /*3920*/  FMUL.FTZ R153, R70, R153 ;  /* 0x0000009946997220 */ /* 0x000fc60000410000 */
[----:B------:R-:W1:Y:S01]  /*3930*/  SHFL.IDX PT, R73, R73, RZ, 0x1f ;  /* 0x00001fff49497589 */ /* 0x000e6200000e0000 */
[----:B------:R-:W-:Y:S02]  /*3940*/  FMUL.FTZ R153, R153, R74 ;  /* 0x0000004a99997220 */ /* 0x000fe40000410000 */
[----:B0-----:R-:W-:-:S04]  /*3950*/  FADD.FTZ R151, R154, R69 ;  /* 0x000000459a977221 */ /* 0x001fc80000010000 */
[----:B------:R-:W-:Y:S01]  /*3960*/  FFMA.FTZ R150, R72, R150, R151 ;  /* 0x0000009648967223 */ /* 0x000fe20000010097 */
[C---:B-1----:R-:W-:Y:S01]  /*3970*/  FSEL R148, R73.reuse, RZ, !P2 ;  /* 0x000000ff49947208 */ /* 0x042fe20005000000 */
[----:B------:R-:W-:-:S03]  /*3980*/  FMUL.FTZ R75, R73, R73 ;  /* 0x00000049494b7220 */ /* 0x000fc60000410000 */
[----:B------:R-:W0:Y:S02]  /*3990*/  SHFL.DOWN PT, R151, R150, 0x1, 0x1f ;  /* 0x08201f0096977f89 */ /* 0x000e2400000e0000 */
[----:B------:R-:W-:Y:S02]  /*39a0*/  FSEL R75, R75, RZ, P2 ;  /* 0x000000ff4b4b7208 */ /* 0x000fe40001000000 */
[----:B------:R-:W-:-:S13]  /*39b0*/  LOP3.LUT P2, RZ, R71, 0x1f, R140, 0xf8, !PT ;  /* 0x0000001f47ff7812 */ /* 0x000fda000784f88c */
[----:B------:R-:W-:-:S05]  /*39c0*/  @!P2 MOV R70, 0x4 ;  /* 0x000000040046a802 */ /* 0x000fca0000000f00 */
[----:B------:R-:W-:-:S04]  /*39d0*/  @!P2 IMAD.WIDE R70, R145, R70, c[0x0][0x1a0] ;  /* 0x000068009146a625 */ /* 0x000fc800078e0246 */
[----:B0-----:R-:W-:Y:S01]  /*39e0*/  FADD.FTZ R68, R150, R151 ;  /* 0x0000009796447221 */ /* 0x001fe20000010000 */
[----:B------:R-:W-:Y:S03]  /*39f0*/  @!P2 STG.E [R70.64], R73 ;  /* 0x000000494600a986 */ /* 0x000fe6000c101904 */
[----:B------:R-:W-:Y:S02]  /*3a00*/  FFMA.FTZ R153, R149, R153, R68 ;  /* 0x0000009995997223 */ /* 0x000fe40000010044 */
[----:B------:R-:W-:-:S04]  /*3a10*/  IMAD.MOV.U32 R68, RZ, RZ, c[0x0][0x1e0] ;  /* 0x00007800ff447624 */ /* 0x000fc800078e00ff */
[----:B------:R-:W0:Y:S02]  /*3a20*/  SHFL.IDX PT, R153, R153, RZ, 0x1f ;  /* 0x00001fff99997589 */ /* 0x000e2400000e0000 */
[----:B0-----:R-:W-:-:S04]  /*3a30*/  FFMA.FTZ R68, R153, R68, c[0x0][0x228] ;  /* 0x00008a0099447623 */ /* 0x001fc80000010044 */
[----:B------:R-:W-:Y:S01]  /*3a40*/  FADD.FTZ R75, R68, R75 ;  /* 0x0000004b444b7221 */ /* 0x000fe20000010000 */
[----:B------:R-:W-:-:S03]  /*3a50*/  @!P2 MOV R68, 0x4 ;  /* 0x000000040044a802 */ /* 0x000fc60000000f00 */
[----:B------:R-:W0:Y:S02]  /*3a60*/  MUFU.RSQ R149, R75 ;  /* 0x0000004b00957308 */ /* 0x000e240000001400 */
[----:B------:R-:W-:-:S05]  /*3a70*/  @!P2 IMAD.WIDE R68, R145, R68, c[0x0][0x1a8] ;  /* 0x00006a009144a625 */ /* 0x000fca00078e0244 */
[----:B0-----:R0:W-:Y:S01]  /*3a80*/  @!P2 STG.E [R68.64], R149 ;  /* 0x000000954400a986 */ /* 0x0011e2000c101904 */
[----:B------:R-:W-:Y:S05]  /*3a90*/  @!P0 BRA `(.L_x_15819) ;  /* 0x0000016000008947 */ /* 0x000fea0003800000 */
[--C-:B------:R-:W-:Y:S02]  /*3aa0*/  FADD.FTZ R74, R39, -R148.reuse ;  /* 0x80000094274a7221 */ /* 0x100fe40000010000 */
[--C-:B------:R-:W-:Y:S02]  /*3ab0*/  FADD.FTZ R72, R38, -R148.reuse ;  /* 0x8000009426487221 */ /* 0x100fe40000010000 */
[--C-:B0-----:R-:W-:Y:S02]  /*3ac0*/  FADD.FTZ R68, R36, -R148.reuse ;  /* 0x8000009424447221 */ /* 0x101fe40000010000 */
[----:B------:R-:W-:Y:S02]  /*3ad0*/  FADD.FTZ R70, R37, -R148 ;  /* 0x8000009425467221 */ /* 0x000fe40000010000 */
[C---:B------:R-:W-:Y:S02]  /*3ae0*/  FMUL.FTZ R75, R149.reuse, R74 ;  /* 0x0000004a954b7220 */ /* 0x040fe40000410000 */
[----:B------:R-:W-:-:S02]  /*3af0*/  FMUL.FTZ R74, R149, R72 ;  /* 0x00000048954a7220 */ /* 0x000fc40000410000 */
[----:B------:R-:W-:Y:S02]  /*3b00*/  IMAD.MOV.U32 R150, RZ, RZ, 0x10 ;  /* 0x00000010ff967424 */ /* 0x000fe400078e00ff */
[C---:B------:R-:W-:Y:S02]  /*3b10*/  FMUL.FTZ R73, R149.reuse, R70 ;  /* 0x0000004695497220 */ /* 0x040fe40000410000 */
[----:B------:R-:W-:Y:S02]  /*3b20*/  FMUL.FTZ R72, R149, R68 ;  /* 0x0000004495487220 */ /* 0x000fe40000410000 */
[----:B------:R-:W-:Y:S02]  /*3b30*/  FFMA.FTZ R71, R129, R75, R126 ;  /* 0x0000004b81477223 */ /* 0x000fe4000001007e */
[----:B------:R-:W-:Y:S02]  /*3b40*/  FFMA.FTZ R70, R133, R74, R130 ;  /* 0x0000004a85467223 */ /* 0x000fe40000010082 */
[----:B------:R-:W-:-:S02]  /*3b50*/  FFMA.FTZ R69, R137, R73, R134 ;  /* 0x0000004989457223 */ /* 0x000fc40000010086 */
[----:B------:R-:W-:Y:S02]  /*3b60*/  FFMA.FTZ R68, R141, R72, R138 ;  /* 0x000000488d447223 */ /* 0x000fe4000001008a */
[----:B------:R-:W-:-:S04]  /*3b70*/  IMAD.WIDE.U32 R152, R147, R150, c[0x0][0x208] ;  /* 0x0000820093987625 */ /* 0x000fc800078e0096 */
[C---:B------:R-:W-:Y:S01]  /*3b80*/  IMAD.WIDE.U32 R150, R147.reuse, R150, c[0x0][0x210] ;  /* 0x0000840093967625 */ /* 0x040fe200078e0096 */
[----:B------:R0:W-:Y:S01]  /*3b90*/  STG.E.128 [R152.64], R68 ;  /* 0x0000004498007986 */ /* 0x0001e2000c101d04 */
[----:B------:R-:W-:Y:S02]  /*3ba0*/  IADD3 R147, R147, 0x80, RZ ;  /* 0x0000008093937810 */ /* 0x000fe40007ffe0ff */
[----:B------:R-:W-:Y:S02]  /*3bb0*/  FFMA.FTZ R75, R127, R75, R124 ;  /* 0x0000004b7f4b7223 */ /* 0x000fe4000001007c */
[----:B------:R-:W-:Y:S02]  /*3bc0*/  FFMA.FTZ R74, R131, R74, R128 ;  /* 0x0000004a834a7223 */ /* 0x000fe40000010080 */
[----:B------:R-:W-:Y:S02]  /*3bd0*/  FFMA.FTZ R73, R135, R73, R132 ;  /* 0x0000004987497223 */ /* 0x000fe40000010084 */
[----:B------:R-:W-:-:S05]  /*3be0*/  FFMA.FTZ R72, R139, R72, R136 ;  /* 0x000000488b487223 */ /* 0x000fca0000010088 */
[----:B------:R0:W-:Y:S02]  /*3bf0*/  STG.E.128 [R150.64], R72 ;  /* 0x0000004896007986 */ /* 0x0001e4000c101d04 */
.L_x_15819:
[----:B------:R-:W-:Y:S05]  /*3c00*/  BSYNC B0 ;  /* 0x0000000000007941 */ /* 0x000fea0003800000 */
.L_x_15818:
[----:B------:R-:W-:Y:S01]  /*3c10*/  ISETP.GE.U32.AND P2, PT, R146, 0x100, PT ;  /* 0x000001009200780c */ /* 0x000fe20003f46070 */
[----:B------:R-:W-:-:S12]  /*3c20*/  BSSY B0, `(.L_x_15820) ;  /* 0x0000018000007945 */ /* 0x000fd80003800000 */
[----:B------:R-:W-:Y:S05]  /*3c30*/  @!P2 BRA `(.L_x_15821) ;  /* 0x000001600000a947 */ /* 0x000fea0003800000 */
[--C-:B0-----:R-:W-:Y:S01]  /*3c40*/  FADD.FTZ R74, R51, -R148.reuse ;  /* 0x80000094334a7221 */ /* 0x101fe20000010000 */
        /* <DEDUP_REMOVED lines=11> */
[----:B------:R-:W-:-:S02]  /*3d00*/  FFMA.FTZ R68, R125, R72, R122 ;  /* 0x000000487d447223 */ /* 0x000fc4000001007a */
        /* <DEDUP_REMOVED lines=9> */
.L_x_15821:
[----:B------:R-:W-:Y:S05]  /*3da0*/  BSYNC B0 ;  /* 0x0000000000007941 */ /* 0x000fea0003800000 */
.L_x_15820:
[----:B------:R-:W-:Y:S01]  /*3db0*/  ISETP.GE.U32.AND P2, PT, R146, 0x180, PT ;  /* 0x000001809200780c */ /* 0x000fe20003f46070 */
[----:B------:R-:W-:-:S12]  /*3dc0*/  BSSY B0, `(.L_x_15822) ;  /* 0x0000018000007945 */ /* 0x000fd80003800000 */
[----:B------:R-:W-:Y:S05]  /*3dd0*/  @!P2 BRA `(.L_x_15823) ;  /* 0x000001600000a947 */ /* 0x000fea0003800000 */
[--C-:B0-----:R-:W-:Y:S01]  /*3de0*/  FADD.FTZ R74, R55, -R148.reuse ;  /* 0x80000094374a7221 */ /* 0x101fe20000010000 */
[----:B------:R-:W-:Y:S01]  /*3df0*/  MOV R150, 0x10 ;  /* 0x0000001000967802 */ /* 0x000fe20000000f00 */
        /* <DEDUP_REMOVED lines=20> */
.L_x_15823:
[----:B------:R-:W-:Y:S05]  /*3f40*/  BSYNC B0 ;  /* 0x0000000000007941 */ /* 0x000fea0003800000 */
.L_x_15822:
[----:B------:R-:W-:Y:S01]  /*3f50*/  ISETP.GE.U32.AND P2, PT, R146, 0x200, PT ;  /* 0x000002009200780c */ /* 0x000fe20003f46070 */
[----:B------:R-:W-:-:S12]  /*3f60*/  BSSY B0, `(.L_x_15824) ;  /* 0x0000018000007945 */ /* 0x000fd80003800000 */
[----:B------:R-:W-:Y:S05]  /*3f70*/  @!P2 BRA `(.L_x_15825) ;  /* 0x000001600000a947 */ /* 0x000fea0003800000 */
[--C-:B0-----:R-:W-:Y:S02]  /*3f80*/  FADD.FTZ R74, R59, -R148.reuse ;  /* 0x800000943b4a7221 */ /* 0x101fe40000010000 */
[--C-:B------:R-:W-:Y:S02]  /*3f90*/  FADD.FTZ R72, R58, -R148.reuse ;  /* 0x800000943a487221 */ /* 0x100fe40000010000 */
[--C-:B------:R-:W-:Y:S02]  /*3fa0*/  FADD.FTZ R68, R56, -R148.reuse ;  /* 0x8000009438447221 */ /* 0x100fe40000010000 */
        /* <DEDUP_REMOVED lines=19> */
.L_x_15825:
[----:B------:R-:W-:Y:S05]  /*40e0*/  BSYNC B0 ;  /* 0x0000000000007941 */ /* 0x000fea0003800000 */
.L_x_15824:
        /* <DEDUP_REMOVED lines=25> */
.L_x_15827:
[----:B------:R-:W-:Y:S05]  /*4280*/  BSYNC B0 ;  /* 0x0000000000007941 */ /* 0x000fea0003800000 */
.L_x_15826:
        /* <DEDUP_REMOVED lines=12> */
[----:B------:R-:W-:-:S04]  /*4350*/  IMAD.WIDE.U32 R148, R147, R150, c[0x0][0x208] ;  /* 0x0000820093947625 */ /* 0x000fc800078e0096 */
[----:B------:R-:W-:Y:S02]  /*4360*/  FFMA.FTZ R71, R96, R75, R121 ;  /* 0x0000004b60477223 */ /* 0x000fe40000010079 */
[----:B------:R-:W-:Y:S02]  /*4370*/  FFMA.FTZ R70, R97, R74, R6 ;  /* 0x0000004a61467223 */ /* 0x000fe40000010006 */
[----:B------:R-:W-:Y:S02]  /*4380*/  FFMA.FTZ R69, R95, R73, R116 ;  /* 0x000000495f457223 */ /* 0x000fe40000010074 */
[----:B------:R-:W-:Y:S02]  /*4390*/  FFMA.FTZ R68, R94, R72, R7 ;  /* 0x000000485e447223 */ /* 0x000fe40000010007 */
[----:B------:R-:W-:-:S03]  /*43a0*/  IMAD.WIDE.U32 R150, R147, R150, c[0x0][0x210] ;  /* 0x0000840093967625 */ /* 0x000fc600078e0096 */
[----:B------:R0:W-:Y:S01]  /*43b0*/  STG.E.128 [R148.64], R68 ;  /* 0x0000004494007986 */ /* 0x0001e2000c101d04 */
[----:B------:R-:W-:Y:S02]  /*43c0*/  FFMA.FTZ R75, R100, R75, R123 ;  /* 0x0000004b644b7223 */ /* 0x000fe4000001007b */
[----:B------:R-:W-:Y:S02]  /*43d0*/  FFMA.FTZ R74, R101, R74, R4 ;  /* 0x0000004a654a7223 */ /* 0x000fe40000010004 */
[----:B------:R-:W-:Y:S02]  /*43e0*/  FFMA.FTZ R73, R99, R73, R118 ;  /* 0x0000004963497223 */ /* 0x000fe40000010076 */
[----:B------:R-:W-:-:S05]  /*43f0*/  FFMA.FTZ R72, R98, R72, R5 ;  /* 0x0000004862487223 */ /* 0x000fca0000010005 */
[----:B------:R0:W-:Y:S02]  /*4400*/  STG.E.128 [R150.64], R72 ;  /* 0x0000004896007986 */ /* 0x0001e4000c101d04 */
.L_x_15829:
[----:B------:R-:W-:Y:S05]  /*4410*/  BSYNC B0 ;  /* 0x0000000000007941 */ /* 0x000fea0003800000 */
.L_x_15828:
[----:B------:R-:W-:Y:S02]  /*4420*/  LOP3.LUT P2, RZ, R142, 0xff, RZ, 0xc0, !PT ;  /* 0x000000ff8eff7812 */ /* 0x000fe4000784c0ff */
[----:B------:R-:W-:Y:S02]  /*4430*/  IADD3 R145, R145, c[0x0][0x160], RZ ;  /* 0x0000580091917a10 */ /* 0x000fe40007ffe0ff */
[----:B------:R-:W-:Y:S02]  /*4440*/  SEL R142, RZ, 0x1, P2 ;  /* 0x00000001ff8e7807 */ /* 0x000fe40001000000 */
[----:B------:R-:W-:-:S13]  /*4450*/  ISETP.GE.AND P2, PT, R145, c[0x0][0x164], PT ;  /* 0x0000590091007a0c */ /* 0x000fda0003f46270 */
[----:B0-----:R-:W-:Y:S01]  /*4460*/  @P2 CALL.REL.NOINC `(.L_x_15830) ;  /* 0x0000001000002944 */ /* 0x001fe20003c00000 */
[----:B------:R-:W-:Y:S05]  /*4470*/  BRA `(.L_x_15831) ;  /* 0xffffd20000007947 */ /* 0x000fea000383ffff */
.L_x_15830:
[----:B------:R-:W-:Y:S05]  /*4480*/  EXIT ;  /* 0x000000000000794d */ /* 0x000fea0003800000 */
.L_x_15816:
[----:B------:R-:W-:Y:S01]  /*4490*/  HFMA2.MMA R74, -RZ, RZ, 0, 1.847743988037109375e-06 ;  /* 0x0000001fff4a7435 */ /* 0x000fe200000001ff */
[----:B------:R-:W-:Y:S01]  /*44a0*/  IMAD.MOV.U32 R148, RZ, RZ, 0x1 ;  /* 0x00000001ff947424 */ /* 0x000fe200078e00ff */
[----:B------:R-:W-:Y:S02]  /*44b0*/  MOV R75, 0xffffffff ;  /* 0xffffffff004b7802 */ /* 0x000fe40000000f00 */
[----:B------:R-:W-:Y:S02]  /*44c0*/  MOV R70, 0x44e0 ;  /* 0x000044e000467802 */ /* 0x000fe40000000f00 */
[----:B------:R-:W-:Y:S05]  /*44d0*/  CALL.REL.NOINC `($__internal_64_$__cuda_sm70_shflsync_bfly_p) ;  /* 0x000006b000007944 */ /* 0x000fea0003c00000 */
[----:B-1----:R-:W-:Y:S01]  /*44e0*/  IMAD.MOV.U32 R68, RZ, RZ, R148 ;  /* 0x000000ffff447224 */ /* 0x002fe200078e0094 */
[----:B0-----:R-:W-:Y:S05]  /*44f0*/  BRA `(.L_x_15832) ;  /* 0xffffed2000007947 */ /* 0x001fea000383ffff */
.L_x_15817:
[----:B------:R-:W-:Y:S01]  /*4500*/  HFMA2.MMA R148, -RZ, RZ, 0, 1.1920928955078125e-07 ;  /* 0x00000002ff947435 */ /* 0x000fe200000001ff */
[----:B------:R-:W-:Y:S01]  /*4510*/  MOV R74, 0x1f ;  /* 0x0000001f004a7802 */ /* 0x000fe20000000f00 */
[----:B------:R-:W-:Y:S01]  /*4520*/  IMAD.MOV.U32 R75, RZ, RZ, -0x1 ;  /* 0xffffffffff4b7424 */ /* 0x000fe200078e00ff */
[----:B------:R-:W-:-:S03]  /*4530*/  MOV R70, 0x4550 ;  /* 0x0000455000467802 */ /* 0x000fc60000000f00 */
[----:B------:R-:W-:Y:S05]  /*4540*/  CALL.REL.NOINC `($__internal_64_$__cuda_sm70_shflsync_bfly_p) ;  /* 0x0000064000007944 */ /* 0x000fea0003c00000 */
[----:B01----:R-:W-:Y:S01]  /*4550*/  FADD.FTZ R69, R69, R148 ;  /* 0x0000009445457221 */ /* 0x003fe20000010000 */
[----:B------:R-:W-:Y:S01]  /*4560*/  HFMA2.MMA R148, -RZ, RZ, 0, 2.384185791015625e-07 ;  /* 0x00000004ff947435 */ /* 0x000fe200000001ff */
[----:B------:R-:W-:Y:S01]  /*4570*/  MOV R74, 0x1f ;  /* 0x0000001f004a7802 */ /* 0x000fe20000000f00 */
[----:B------:R-:W-:Y:S01]  /*4580*/  IMAD.MOV.U32 R75, RZ, RZ, -0x1 ;  /* 0xffffffffff4b7424 */ /* 0x000fe200078e00ff */
[----:B------:R-:W-:-:S03]  /*4590*/  MOV R70, 0x45b0 ;  /* 0x000045b000467802 */ /* 0x000fc60000000f00 */
[----:B------:R-:W-:Y:S05]  /*45a0*/  CALL.REL.NOINC `($__internal_64_$__cuda_sm70_shflsync_bfly_p) ;  /* 0x000005e000007944 */ /* 0x000fea0003c00000 */
[----:B01----:R-:W-:Y:S01]  /*45b0*/  FADD.FTZ R69, R69, R148 ;  /* 0x0000009445457221 */ /* 0x003fe20000010000 */
[----:B------:R-:W-:Y:S01]  /*45c0*/  HFMA2.MMA R148, -RZ, RZ, 0, 4.76837158203125e-07 ;  /* 0x00000008ff947435 */ /* 0x000fe200000001ff */
[----:B------:R-:W-:Y:S01]  /*45d0*/  MOV R74, 0x1f ;  /* 0x0000001f004a7802 */ /* 0x000fe20000000f00 */
[----:B------:R-:W-:Y:S01]  /*45e0*/  IMAD.MOV.U32 R75, RZ, RZ, -0x1 ;  /* 0xffffffffff4b7424 */ /* 0x000fe200078e00ff */
[----:B------:R-:W-:-:S03]  /*45f0*/  MOV R70, 0x4610 ;  /* 0x0000461000467802 */ /* 0x000fc60000000f00 */
[----:B------:R-:W-:Y:S05]  /*4600*/  CALL.REL.NOINC `($__internal_64_$__cuda_sm70_shflsync_bfly_p) ;  /* 0x0000058000007944 */ /* 0x000fea0003c00000 */
[----:B01----:R-:W-:Y:S01]  /*4610*/  FADD.FTZ R69, R69, R148 ;  /* 0x0000009445457221 */ /* 0x003fe20000010000 */
[----:B------:R-:W-:Y:S01]  /*4620*/  HFMA2.MMA R148, -RZ, RZ, 0, 9.5367431640625e-07 ;  /* 0x00000010ff947435 */ /* 0x000fe200000001ff */
[----:B------:R-:W-:Y:S01]  /*4630*/  MOV R74, 0x1f ;  /* 0x0000001f004a7802 */ /* 0x000fe20000000f00 */
[----:B------:R-:W-:Y:S01]  /*4640*/  IMAD.MOV.U32 R75, RZ, RZ, -0x1 ;  /* 0xffffffffff4b7424 */ /* 0x000fe200078e00ff */
[----:B------:R-:W-:-:S03]  /*4650*/  MOV R70, 0x4670 ;  /* 0x0000467000467802 */ /* 0x000fc60000000f00 */
[----:B------:R-:W-:Y:S05]  /*4660*/  CALL.REL.NOINC `($__internal_64_$__cuda_sm70_shflsync_bfly_p) ;  /* 0x0000052000007944 */ /* 0x000fea0003c00000 */
[----:B01----:R-:W-:Y:S01]  /*4670*/  FADD.FTZ R69, R69, R148 ;  /* 0x0000009445457221 */ /* 0x003fe20000010000 */
[----:B------:R-:W-:Y:S01]  /*4680*/  HFMA2.MMA R148, -RZ, RZ, 0, 5.9604644775390625e-08 ;  /* 0x00000001ff947435 */ /* 0x000fe200000001ff */
[----:B------:R-:W-:-:S02]  /*4690*/  IMAD.MOV.U32 R75, RZ, RZ, -0x1 ;  /* 0xffffffffff4b7424 */ /* 0x000fc400078e00ff */
[----:B------:R-:W-:-:S04]  /*46a0*/  FMUL.FTZ R68, R144, R69 ;  /* 0x0000004590447220 */ /* 0x000fc80000410000 */
[--C-:B------:R-:W-:Y:S02]  /*46b0*/  FADD.FTZ R69, R36, -R68.reuse ;  /* 0x8000004424457221 */ /* 0x100fe40000010000 */
[--C-:B------:R-:W-:Y:S02]  /*46c0*/  FADD.FTZ R70, R37, -R68.reuse ;  /* 0x8000004425467221 */ /* 0x100fe40000010000 */
[----:B------:R-:W-:Y:S02]  /*46d0*/  FFMA.FTZ R69, R69, R69, RZ ;  /* 0x0000004545457223 */ /* 0x000fe400000100ff */
[--C-:B------:R-:W-:Y:S02]  /*46e0*/  FADD.FTZ R74, R38, -R68.reuse ;  /* 0x80000044264a7221 */ /* 0x100fe40000010000 */
[----:B------:R-:W-:Y:S02]  /*46f0*/  FFMA.FTZ R69, R70, R70, R69 ;  /* 0x0000004646457223 */ /* 0x000fe40000010045 */
[----:B------:R-:W-:-:S02]  /*4700*/  FADD.FTZ R70, R39, -R68 ;  /* 0x8000004427467221 */ /* 0x000fc40000010000 */
[----:B------:R-:W-:Y:S01]  /*4710*/  FFMA.FTZ R69, R74, R74, R69 ;  /* 0x0000004a4a457223 */ /* 0x000fe20000010045 */
[----:B------:R-:W-:Y:S01]  /*4720*/  MOV R74, 0x1f ;  /* 0x0000001f004a7802 */ /* 0x000fe20000000f00 */
[--C-:B------:R-:W-:Y:S02]  /*4730*/  FADD.FTZ R71, R49, -R68.reuse ;  /* 0x8000004431477221 */ /* 0x100fe40000010000 */
[----:B------:R-:W-:Y:S02]  /*4740*/  FFMA.FTZ R69, R70, R70, R69 ;  /* 0x0000004646457223 */ /* 0x000fe40000010045 */
[--C-:B------:R-:W-:Y:S02]  /*4750*/  FADD.FTZ R70, R48, -R68.reuse ;  /* 0x8000004430467221 */ /* 0x100fe40000010000 */
[----:B------:R-:W-:Y:S01]  /*4760*/  FADD.FTZ R73, R50, -R68 ;  /* 0x8000004432497221 */ /* 0x000fe20000010000 */
[----:B------:R-:W-:-:S05]  /*4770*/  FSEL R69, R69, RZ, P0 ;  /* 0x000000ff45457208 */ /* 0x000fca0000000000 */
        /* <DEDUP_REMOVED lines=36> */
[----:B------:R-:W-:Y:S01]  /*49c0*/  @P6 FFMA.FTZ R69, R71, R71, R70 ;  /* 0x0000004747456223 */ /* 0x000fe20000010046 */
[----:B------:R-:W-:Y:S02]  /*49d0*/  MOV R70, 0x49f0 ;  /* 0x000049f000467802 */ /* 0x000fe40000000f00 */
[----:B------:R-:W-:Y:S05]  /*49e0*/  CALL.REL.NOINC `($__internal_64_$__cuda_sm70_shflsync_bfly_p) ;  /* 0x000001a000007944 */ /* 0x000fea0003c00000 */
[----:B01----:R-:W-:Y:S01]  /*49f0*/  FADD.FTZ R69, R69, R148 ;  /* 0x0000009445457221 */ /* 0x003fe20000010000 */
        /* <DEDUP_REMOVED lines=17> */
[----:B-1----:R-:W-:Y:S01]  /*4b10*/  FADD.FTZ R73, R69, R148 ;  /* 0x0000009445497221 */ /* 0x002fe20000010000 */
[----:B------:R-:W-:Y:S01]  /*4b20*/  HFMA2.MMA R148, -RZ, RZ, 0, 9.5367431640625e-07 ;  /* 0x00000010ff947435 */ /* 0x000fe200000001ff */
[----:B0-----:R-:W-:Y:S01]  /*4b30*/  MOV R74, 0x1f ;  /* 0x0000001f004a7802 */ /* 0x001fe20000000f00 */
[----:B------:R-:W-:Y:S01]  /*4b40*/  IMAD.MOV.U32 R75, RZ, RZ, -0x1 ;  /* 0xffffffffff4b7424 */ /* 0x000fe200078e00ff */
[----:B------:R-:W-:-:S02]  /*4b50*/  MOV R70, 0x4b80 ;  /* 0x00004b8000467802 */ /* 0x000fc40000000f00 */
[----:B------:R-:W-:Y:S02]  /*4b60*/  MOV R69, R73 ;  /* 0x0000004900457202 */ /* 0x000fe40000000f00 */
[----:B------:R-:W-:Y:S05]  /*4b70*/  CALL.REL.NOINC `($__internal_64_$__cuda_sm70_shflsync_bfly_p) ;  /* 0x0000001000007944 */ /* 0x000fea0003c00000 */
[----:B01----:R-:W-:Y:S05]  /*4b80*/  BRA `(.L_x_15833) ;  /* 0xffffeae000007947 */ /* 0x003fea000383ffff */
        .weak           $__internal_64_$__cuda_sm70_shflsync_bfly_p
        .type           $__internal_64_$__cuda_sm70_shflsync_bfly_p,@function
        .size           $__internal_64_$__cuda_sm70_shflsync_bfly_p,(.L_x_20044 - $__internal_64_$__cuda_sm70_shflsync_bfly_p)
$__internal_64_$__cuda_sm70_shflsync_bfly_p:
[----:B------:R-:W-:Y:S01]  /*4b90*/  HFMA2.MMA R71, -RZ, RZ, 0, 0 ;  /* 0x00000000ff477435 */ /* 0x000fe200000001ff */
[----:B------:R-:W-:Y:S04]  /*4ba0*/  WARPSYNC R75 ;  /* 0x0000004b00007348 */ /* 0x000fe80003800000 */
[----:B------:R0:W1:Y:S01]  /*4bb0*/  SHFL.BFLY PT, R148, R69, R148, R74 ;  /* 0x0c00009445947389 */ /* 0x00006200000e004a */
[----:B------:R-:W-:Y:S05]  /*4bc0*/  RET.REL.NODEC R70 `(_ZN10layer_norm31ln_parallel_residual_fwd_kernelINS_13Kernel_traitsI6__halfffffjLj3072ELj1ELj1ELj4ELj16ENS_18Kernel_traits_baseILj3072ES2_ffffjLj128EEEEELb0ELb0ELb0EEEvNS_9FwdParamsE) ;  /* 0xffffb43046007950 */ /* 0x000fea0003c3ffff */
.L_x_15834:
        /* <DEDUP_REMOVED lines=11> */
.L_x_20044:


//--------------------- .text._ZN10layer_norm31ln_parallel_residual_fwd_kernelINS_13Kernel_traitsI6__halfffffjLj3072ELj1ELj1ELj4ELj16ENS_18Kernel_traits_baseILj3072ES2_ffffjLj128EEEEELb0ELb0ELb1EEEvNS_9FwdParamsE --------------------------
	.section	.text._ZN10layer_norm31ln_parallel_residual_fwd_kernelINS_13Kernel_traitsI6__halfffffjLj3072ELj1ELj1ELj4ELj16ENS_18Kernel_traits_baseILj3072ES2_ffffjLj128EEEEELb0ELb0ELb1EEEvNS_9FwdParamsE,"ax",@progbits
	.sectioninfo	@"SHI_REGISTERS=167"
	.align	128
        .global         _ZN10layer_norm31ln_parallel_residual_fwd_kernelINS_13Kernel_traitsI6__halfffffjLj3072ELj1ELj1ELj4ELj16ENS_18Kernel_traits_baseILj3072ES2_ffffjLj128EEEEELb0ELb0ELb1EEEvNS_9FwdParamsE
        .type           _ZN10layer_norm31ln_parallel_residual_fwd_kernelINS_13Kernel_traitsI6__halfffffjLj3072ELj1ELj1ELj4ELj16ENS_18Kernel_traits_baseILj3072ES2_ffffjLj128EEEEELb0ELb0ELb1EEEvNS_9FwdParamsE,@function
        .size           _ZN10layer_norm31ln_parallel_residual_fwd_kernelINS_13Kernel_traitsI6__halfffffjLj3072ELj1ELj1ELj4ELj16ENS_18Kernel_traits_baseILj3072ES2_ffffjLj128EEEEELb0ELb0ELb1EEEvNS_9FwdParamsE,(.L_x_20045 - _ZN10layer_norm31ln_parallel_residual_fwd_kernelINS_13Kernel_traitsI6__halfffffjLj3072ELj1ELj1ELj4ELj16ENS_18Kernel_traits_baseILj3072ES2_ffffjLj128EEEEELb0ELb0ELb1EEEvNS_9FwdParamsE)
        .other          _ZN10layer_norm31ln_parallel_residual_fwd_kernelINS_13Kernel_traitsI6__halfffffjLj3072ELj1ELj1ELj4ELj16ENS_18Kernel_traits_baseILj3072ES2_ffffjLj128EEEEELb0ELb0ELb1EEEvNS_9FwdParamsE,@"STO_CUDA_ENTRY STV_DEFAULT"
_ZN10layer_norm31ln_parallel_residual_fwd_kernelINS_13Kernel_traitsI6__halfffffjLj3072ELj1ELj1ELj4ELj16ENS_18Kernel_traits_baseILj3072ES2_ffffjLj128EEEEELb0ELb0ELb1EEEvNS_9FwdParamsE:
.text._ZN10layer_norm31ln_parallel_residual_fwd_kernelINS_13Kernel_traitsI6__halfffffjLj3072ELj1ELj1ELj4ELj16ENS_18Kernel_traits_baseILj3072ES2_ffffjLj128EEEEELb0ELb0ELb1EEEvNS_9FwdParamsE:
        /* <DEDUP_REMOVED lines=11> */
[----:B------:R-:W-:Y:S02]  /*00b0*/  IADD3 R2, P0, R0, c[0x0][0x218], RZ ;  /* 0x0000860000027a10 */ /* 0x000fe40007f1e0ff */
[----:B------:R-:W-:Y:S02]  /*00c0*/  IADD3 R4, P3, R18, c[0x0][0x220], RZ ;  /* 0x0000880012047a10 */ /* 0x000fe40007f7e0ff */
[----:B------:R-:W-:Y:S02]  /*00d0*/  IADD3.X R3, RZ, c[0x0][0x21c], RZ, P0, !PT ;  /* 0x00008700ff037a10 */ /* 0x000fe400007fe4ff */
[----:B------:R-:W-:-:S03]  /*00e0*/  IADD3.X R5, RZ, c[0x0][0x224], RZ, P3, !PT ;  /* 0x00008900ff057a10 */ /* 0x000fc60001ffe4ff */
[----:B------:R0:W5:Y:S04]  /*00f0*/  @P1 LDG.E.64 R108, [R2.64] ;  /* 0x00000004026c1981 */ /* 0x000168000c1e1b00 */
[----:B------:R0:W5:Y:S04]  /*0100*/  @P2 LDG.E.64 R106, [R4.64] ;  /* 0x00000004046a2981 */ /* 0x000168000c1e1b00 */
[----:B------:R0:W5:Y:S04]  /*0110*/  @P1 LDG.E.64 R104, [R2.64+0x400] ;  /* 0x0004000402681981 */ /* 0x000168000c1e1b00 */
[----:B------:R0:W5:Y:S04]  /*0120*/  @P2 LDG.E.64 R98, [R4.64+0x400] ;  /* 0x0004000404622981 */ /* 0x000168000c1e1b00 */
[----:B------:R0:W5:Y:S04]  /*0130*/  @P1 LDG.E.64 R96, [R2.64+0x800] ;  /* 0x0008000402601981 */ /* 0x000168000c1e1b00 */
[----:B------:R0:W5:Y:S01]  /*0140*/  @P2 LDG.E.64 R20, [R4.64+0x800] ;  /* 0x0008000404142981 */ /* 0x000162000c1e1b00 */
[----:B------:R-:W1:Y:S03]  /*0150*/  S2UR UR6, SR_CTAID.X ;  /* 0x00000000000679c3 */ /* 0x000e660000002500 */
[----:B------:R0:W5:Y:S04]  /*0160*/  @P1 LDG.E.64 R92, [R2.64+0xc00] ;  /* 0x000c0004025c1981 */ /* 0x000168000c1e1b00 */
[----:B------:R0:W5:Y:S04]  /*0170*/  @P2 LDG.E.64 R34, [R4.64+0xc00] ;  /* 0x000c000404222981 */ /* 0x000168000c1e1b00 */
[----:B------:R0:W5:Y:S04]  /*0180*/  @P1 LDG.E.64 R88, [R2.64+0x1000] ;  /* 0x0010000402581981 */ /* 0x000168000c1e1b00 */
[----:B------:R0:W5:Y:S01]  /*0190*/  @P2 LDG.E.64 R32, [R4.64+0x1000] ;  /* 0x0010000404202981 */ /* 0x000162000c1e1b00 */
[----:B------:R-:W-:-:S03]  /*01a0*/  IADD3 R16, P3, R0, c[0x0][0x1b0], RZ ;  /* 0x00006c0000107a10 */ /* 0x000fc60007f7e0ff */
[----:B------:R0:W5:Y:S04]  /*01b0*/  @P1 LDG.E.64 R84, [R2.64+0x1400] ;  /* 0x0014000402541981 */ /* 0x000168000c1e1b00 */
[----:B------:R0:W5:Y:S01]  /*01c0*/  @P2 LDG.E.64 R42, [R4.64+0x1400] ;  /* 0x00140004042a2981 */ /* 0x000162000c1e1b00 */
[----:B-1----:R-:W-:-:S04]  /*01d0*/  LEA.HI R138, R138, UR6, RZ, 0x19 ;  /* 0x000000068a8a7c11 */ /* 0x002fc8000f8fc8ff */
[----:B------:R-:W-:Y:S02]  /*01e0*/  ISETP.GE.AND P0, PT, R138, c[0x0][0x164], PT ;  /* 0x000059008a007a0c */ /* 0x000fe40003f06270 */
[----:B------:R-:W-:-:S11]  /*01f0*/  IADD3.X R17, RZ, c[0x0][0x1b4], RZ, P3, !PT ;  /* 0x00006d00ff117a10 */ /* 0x000fd60001ffe4ff */
[----:B------:R-:W-:Y:S05]  /*0200*/  @P0 EXIT ;  /* 0x000000000000094d */ /* 0x000fea0003800000 */
[----:B0-----:R-:W-:Y:S01]  /*0210*/  IADD3 R18, P0, R18, c[0x0][0x1b8], RZ ;  /* 0x00006e0012127a10 */ /* 0x001fe20007f1e0ff */
[----:B------:R0:W2:Y:S03]  /*0220*/  LDG.E.64 R46, [R16.64] ;  /* 0x00000004102e7981 */ /* 0x0000a6000c1e1b00 */
[----:B------:R-:W-:Y:S01]  /*0230*/  IADD3.X R19, RZ, c[0x0][0x1bc], RZ, P0, !PT ;  /* 0x00006f00ff137a10 */ /* 0x000fe200007fe4ff */
[----:B------:R0:W3:Y:S04]  /*0240*/  LDG.E.64 R14, [R16.64+0x400] ;  /* 0x00040004100e7981 */ /* 0x0000e8000c1e1b00 */
[----:B------:R0:W4:Y:S04]  /*0250*/  LDG.E.64 R12, [R16.64+0x800] ;  /* 0x00080004100c7981 */ /* 0x000128000c1e1b00 */
[----:B------:R0:W4:Y:S04]  /*0260*/  LDG.E.64 R10, [R16.64+0xc00] ;  /* 0x000c0004100a7981 */ /* 0x000128000c1e1b00 */
[----:B------:R0:W4:Y:S04]  /*0270*/  LDG.E.64 R8, [R16.64+0x1000] ;  /* 0x0010000410087981 */ /* 0x000128000c1e1b00 */
[----:B------:R0:W4:Y:S04]  /*0280*/  LDG.E.64 R6, [R16.64+0x1400] ;  /* 0x0014000410067981 */ /* 0x000128000c1e1b00 */
[----:B------:R1:W4:Y:S04]  /*0290*/  LDG.E.64 R4, [R18.64] ;  /* 0x0000000412047981 */ /* 0x000328000c1e1b00 */
[----:B------:R1:W4:Y:S04]  /*02a0*/  LDG.E.64 R2, [R18.64+0x400] ;  /* 0x0004000412027981 */ /* 0x000328000c1e1b00 */
[----:B------:R1:W4:Y:S04]  /*02b0*/  LDG.E.64 R74, [R18.64+0x800] ;  /* 0x00080004124a7981 */ /* 0x000328000c1e1b00 */
[----:B------:R1:W4:Y:S04]  /*02c0*/  LDG.E.64 R72, [R18.64+0xc00] ;  /* 0x000c000412487981 */ /* 0x000328000c1e1b00 */
[----:B------:R1:W4:Y:S04]  /*02d0*/  LDG.E.64 R70, [R18.64+0x1000] ;  /* 0x0010000412467981 */ /* 0x000328000c1e1b00 */
[----:B------:R1:W4:Y:S01]  /*02e0*/  LDG.E.64 R68, [R18.64+0x1400] ;  /* 0x0014000412447981 */ /* 0x000322000c1e1b00 */
[----:B-----5:R-:W-:Y:S01]  /*02f0*/  @!P1 CS2R R108, SRZ ;  /* 0x00000000006c9805 */ /* 0x020fe2000001ff00 */
[----:B------:R-:W-:Y:S01]  /*0300*/  @!P2 CS2R R106, SRZ ;  /* 0x00000000006aa805 */ /* 0x000fe2000001ff00 */
[----:B------:R-:W-:Y:S01]  /*0310*/  @!P1 CS2R R104, SRZ ;  /* 0x0000000000689805 */ /* 0x000fe2000001ff00 */
[----:B------:R-:W-:Y:S01]  /*0320*/  @!P2 CS2R R98, SRZ ;  /* 0x000000000062a805 */ /* 0x000fe2000001ff00 */
[----:B------:R-:W-:Y:S01]  /*0330*/  @!P1 CS2R R96, SRZ ;  /* 0x0000000000609805 */ /* 0x000fe2000001ff00 */
[----:B------:R-:W-:Y:S01]  /*0340*/  @!P2 CS2R R20, SRZ ;  /* 0x000000000014a805 */ /* 0x000fe2000001ff00 */
[----:B------:R-:W-:Y:S01]  /*0350*/  MOV R0, c[0x0][0x180] ;  /* 0x0000600000007a02 */ /* 0x000fe20000000f00 */
[----:B------:R-:W-:Y:S01]  /*0360*/  HADD2.F32 R110, -RZ, R108.H0_H0 ;  /* 0x2000006cff6e7230 */ /* 0x000fe20000004100 */
[----:B------:R-:W-:Y:S01]  /*0370*/  SHF.R.U64 R45, R108, 0x10, R109 ;  /* 0x000000106c2d7819 */ /* 0x000fe2000000126d */
[----:B------:R-:W-:Y:S01]  /*0380*/  @!P1 CS2R R92, SRZ ;  /* 0x00000000005c9805 */ /* 0x000fe2000001ff00 */
[----:B------:R-:W-:Y:S01]  /*0390*/  SHF.R.U64 R31, R106, 0x10, R107 ;  /* 0x000000106a1f7819 */ /* 0x000fe2000000126b */
[----:B------:R-:W-:Y:S01]  /*03a0*/  HADD2.F32 R108, -RZ, R106.H0_H0 ;  /* 0x2000006aff6c7230 */ /* 0x000fe20000004100 */
[----:B------:R-:W-:Y:S01]  /*03b0*/  @!P2 CS2R R34, SRZ ;  /* 0x000000000022a805 */ /* 0x000fe2000001ff00 */
[----:B------:R-:W-:Y:S01]  /*03c0*/  SHF.R.U64 R28, R104, 0x10, R105 ;  /* 0x00000010681c7819 */ /* 0x000fe20000001269 */
[----:B------:R-:W-:Y:S01]  /*03d0*/  HADD2.F32 R106, -RZ, R104.H0_H0 ;  /* 0x20000068ff6a7230 */ /* 0x000fe20000004100 */
[----:B------:R-:W-:Y:S01]  /*03e0*/  @!P1 CS2R R88, SRZ ;  /* 0x0000000000589805 */ /* 0x000fe2000001ff00 */
[----:B------:R-:W-:Y:S01]  /*03f0*/  @!P1 CS2R R84, SRZ ;  /* 0x0000000000549805 */ /* 0x000fe2000001ff00 */
[----:B------:R-:W-:Y:S01]  /*0400*/  LOP3.LUT P0, RZ, R0, c[0x0][0x178], RZ, 0xfc, !PT ;  /* 0x00005e0000ff7a12 */ /* 0x000fe2000780fcff */
[----:B------:R-:W-:Y:S01]  /*0410*/  HADD2.F32 R104, -RZ, R98.H0_H0 ;  /* 0x20000062ff687230 */ /* 0x000fe20000004100 */
[----:B------:R-:W-:Y:S01]  /*0420*/  SHF.R.U64 R27, R98, 0x10, R99 ;  /* 0x00000010621b7819 */ /* 0x000fe20000001263 */
[----:B------:R-:W-:Y:S01]  /*0430*/  @!P2 CS2R R32, SRZ ;  /* 0x000000000020a805 */ /* 0x000fe2000001ff00 */
[----:B------:R-:W-:Y:S01]  /*0440*/  @!P2 CS2R R42, SRZ ;  /* 0x00000000002aa805 */ /* 0x000fe2000001ff00 */
[----:B------:R-:W-:Y:S01]  /*0450*/  MOV R0, c[0x0][0x184] ;  /* 0x0000610000007a02 */ /* 0x000fe20000000f00 */
[----:B------:R-:W-:Y:S01]  /*0460*/  HADD2.F32 R98, -RZ, R96.H0_H0 ;  /* 0x20000060ff627230 */ /* 0x000fe20000004100 */
[----:B------:R-:W-:Y:S01]  /*0470*/  SHF.R.U64 R24, R96, 0x10, R97 ;  /* 0x0000001060187819 */ /* 0x000fe20000001261 */
[----:B------:R-:W-:Y:S01]  /*0480*/  HADD2.F32 R95, -RZ, R20.H0_H0 ;  /* 0x20000014ff5f7230 */ /* 0x000fe20000004100 */
[--C-:B------:R-:W-:Y:S01]  /*0490*/  SHF.R.U64 R23, R20, 0x10, R21.reuse ;  /* 0x0000001014177819 */ /* 0x100fe20000001215 */
[----:B------:R-:W-:Y:S01]  /*04a0*/  HADD2.F32 R96, -RZ, R21.H0_H0 ;  /* 0x20000015ff607230 */ /* 0x000fe20000004100 */
[----:B------:R-:W-:Y:S01]  /*04b0*/  SHF.R.U32.HI R20, RZ, 0x10, R21 ;  /* 0x00000010ff147819 */ /* 0x000fe20000011615 */
[----:B------:R-:W-:Y:S01]  /*04c0*/  HADD2.F32 R94, -RZ, R92.H0_H0 ;  /* 0x2000005cff5e7230 */ /* 0x000fe20000004100 */
[----:B------:R-:W-:Y:S01]  /*04d0*/  SHF.R.U64 R21, R92, 0x10, R93 ;  /* 0x000000105c157819 */ /* 0x000fe2000000125d */
[----:B------:R-:W-:Y:S01]  /*04e0*/  HADD2.F32 R92, -RZ, R35.H0_H0 ;  /* 0x20000023ff5c7230 */ /* 0x000fe20000004100 */
[--C-:B-1----:R-:W-:Y:S01]  /*04f0*/  SHF.R.U64 R19, R34, 0x10, R35.reuse ;  /* 0x0000001022137819 */ /* 0x102fe20000001223 */
[----:B------:R-:W-:Y:S01]  /*0500*/  HADD2.F32 R91, -RZ, R34.H0_H0 ;  /* 0x20000022ff5b7230 */ /* 0x000fe20000004100 */
[----:B0-----:R-:W-:Y:S01]  /*0510*/  SHF.R.U32.HI R16, RZ, 0x10, R35 ;  /* 0x00000010ff107819 */ /* 0x001fe20000011623 */
[----:B------:R-:W-:Y:S01]  /*0520*/  HADD2.F32 R90, -RZ, R88.H0_H0 ;  /* 0x20000058ff5a7230 */ /* 0x000fe20000004100 */
[----:B------:R-:W-:Y:S01]  /*0530*/  LOP3.LUT P0, RZ, R0, c[0x0][0x17c], RZ, 0xfc, P0 ;  /* 0x00005f0000ff7a12 */ /* 0x000fe2000000fcff */
[----:B------:R-:W-:Y:S01]  /*0540*/  HADD2.F32 R86, -RZ, R84.H0_H0 ;  /* 0x20000054ff567230 */ /* 0x000fe20000004100 */
[----:B------:R-:W-:Y:S01]  /*0550*/  SHF.R.U64 R17, R88, 0x10, R89 ;  /* 0x0000001058117819 */ /* 0x000fe20000001259 */
[----:B------:R-:W-:Y:S01]  /*0560*/  HADD2.F32 R87, -RZ, R32.H0_H0 ;  /* 0x20000020ff577230 */ /* 0x000fe20000004100 */
[----:B------:R-:W-:Y:S01]  /*0570*/  SHF.R.U64 R35, R84, 0x10, R85 ;  /* 0x0000001054237819 */ /* 0x000fe20000001255 */
        /* <DEDUP_REMOVED lines=25> */
[----:B------:R-:W-:Y:S01]  /*0710*/  ULDC.U8 UR6, c[0x0][0x1f0] ;  /* 0x00007c0000067ab9 */ /* 0x000fe20000000000 */
        /* <DEDUP_REMOVED lines=13> */
[----:B------:R-:W-:Y:S01]  /*07f0*/  HADD2.F32 R17, -RZ, R17.H0_H0 ;  /* 0x20000011ff117230 */ /* 0x000fe20000004100 */
[--C-:B--2---:R-:W-:Y:S01]  /*0800*/  SHF.R.U64 R133, R46, 0x10, R47.reuse ;  /* 0x000000102e857819 */ /* 0x104fe2000000122f */
[----:B------:R-:W-:Y:S01]  /*0810*/  HADD2.F32 R137, -RZ, R46.H0_H0 ;  /* 0x2000002eff897230 */ /* 0x000fe20000004100 */
[----:B------:R-:W-:Y:S01]  /*0820*/  SHF.R.U32.HI R131, RZ, 0x10, R47 ;  /* 0x00000010ff837819 */ /* 0x000fe2000001162f */
[----:B------:R-:W-:Y:S01]  /*0830*/  HADD2.F32 R134, -RZ, R47.H0_H0 ;  /* 0x2000002fff867230 */ /* 0x000fe20000004100 */
[--C-:B---3--:R-:W-:Y:S01]  /*0840*/  SHF.R.U64 R125, R14, 0x10, R15.reuse ;  /* 0x000000100e7d7819 */ /* 0x108fe2000000120f */
[----:B------:R-:W-:Y:S01]  /*0850*/  HADD2.F32 R129, -RZ, R14.H0_H0 ;  /* 0x2000000eff817230 */ /* 0x000fe20000004100 */
[----:B------:R-:W-:Y:S01]  /*0860*/  SHF.R.U32.HI R123, RZ, 0x10, R15 ;  /* 0x00000010ff7b7819 */ /* 0x000fe2000001160f */
[----:B------:R-:W-:Y:S01]  /*0870*/  HADD2.F32 R126, -RZ, R15.H0_H0 ;  /* 0x2000000fff7e7230 */ /* 0x000fe20000004100 */
[--C-:B----4-:R-:W-:Y:S01]  /*0880*/  SHF.R.U64 R119, R12, 0x10, R13.reuse ;  /* 0x000000100c777819 */ /* 0x110fe2000000120d */
        /* <DEDUP_REMOVED lines=12> */
[----:B------:R-:W-:Y:S01]  /*0950*/  HFMA2.MMA R8, -RZ, RZ, 0, 5.9604644775390625e-08 ;  /* 0x00000001ff087435 */ /* 0x000fe200000001ff */
        /* <DEDUP_REMOVED lines=59> */
.L_x_15934:
        /* <DEDUP_REMOVED lines=9> */
[----:B------:R-:W-:-:S04]  /*0da0*/  IMAD.WIDE.U32 R64, R151, R146, c[0x0][0x170] ;  /* 0x00005c0097407625 */ /* 0x000fc800078e0092 */
[CC--:B------:R-:W-:Y:S02]  /*0db0*/  @P1 IMAD.WIDE.U32 R34, R151.reuse, R146.reuse, c[0x0][0x178] ;  /* 0x00005e0097221625 */ /* 0x0c0fe400078e0092 */
[----:B------:R-:W5:Y:S02]  /*0dc0*/  LDG.E.128 R64, [R64.64] ;  /* 0x0000000440407981 */ /* 0x000f64000c1e1d00 */
[----:B------:R-:W-:Y:S02]  /*0dd0*/  @P2 IMAD.WIDE.U32 R32, R151, R146, c[0x0][0x180] ;  /* 0x0000600097202625 */ /* 0x000fe400078e0092 */
[----:B------:R0:W5:Y:S04]  /*0de0*/  @P1 LDG.E.128 R36, [R34.64] ;  /* 0x0000000422241981 */ /* 0x000168000c1e1d00 */
        /* <DEDUP_REMOVED lines=9> */
.L_x_15836:
[----:B-----5:R-:W-:Y:S01]  /*0e80*/  FADD.FTZ R64, R40, R64 ;  /* 0x0000004028407221 */ /* 0x020fe20000010000 */
[----:B------:R-:W-:Y:S05]  /*0e90*/  BRA `(.L_x_15837) ;  /* 0x0000002000007947 */ /* 0x000fea0003800000 */
.L_x_15835:
[----:B0----5:R-:W-:-:S04]  /*0ea0*/  FADD.FTZ R64, R36, R64 ;  /* 0x0000004024407221 */ /* 0x021fc80000010000 */
[----:B------:R-:W-:-:S05]  /*0eb0*/  @P2 FADD.FTZ R64, R40, R64 ;  /* 0x0000004028402221 */ /* 0x000fca0000010000 */
.L_x_15837:
[----:B-----5:R-:W-:Y:S02]  /*0ec0*/  MOV R44, R64 ;  /* 0x00000040002c7202 */ /* 0x020fe40000000f00 */
.L_x_15838:
[----:B------:R-:W-:Y:S05]  /*0ed0*/  @P3 BRA `(.L_x_15839) ;  /* 0x0000007000003947 */ /* 0x000fea0003800000 */
[----:B------:R-:W-:-:S04]  /*0ee0*/  ISETP.NE.U32.AND P4, PT, RZ, c[0x0][0x180], PT ;  /* 0x00006000ff007a0c */ /* 0x000fc80003f85070 */
[----:B------:R-:W-:-:S13]  /*0ef0*/  ISETP.NE.AND.EX P4, PT, RZ, c[0x0][0x184], PT, P4 ;  /* 0x00006100ff007a0c */ /* 0x000fda0003f85340 */
[----:B------:R-:W-:Y:S05]  /*0f00*/  @P4 BRA `(.L_x_15840) ;  /* 0x0000002000004947 */ /* 0x000fea0003800000 */
[----:B------:R-:W-:Y:S05]  /*0f10*/  @P0 BRA `(.L_x_15841) ;  /* 0x0000005000000947 */ /* 0x000fea0003800000 */
[----:B------:R-:W-:Y:S05]  /*0f20*/  BRA `(.L_x_15842) ;  /* 0x0000005000007947 */ /* 0x000fea0003800000 */
.L_x_15840:
[----:B-----5:R-:W-:Y:S01]  /*0f30*/  FADD.FTZ R65, R41, R65 ;  /* 0x0000004129417221 */ /* 0x020fe20000010000 */
[----:B------:R-:W-:Y:S05]  /*0f40*/  BRA `(.L_x_15841) ;  /* 0x0000002000007947 */ /* 0x000fea0003800000 */
.L_x_15839:
[----:B-----5:R-:W-:-:S04]  /*0f50*/  FADD.FTZ R65, R37, R65 ;  /* 0x0000004125417221 */ /* 0x020fc80000010000 */
[----:B------:R-:W-:-:S05]  /*0f60*/  @P2 FADD.FTZ R65, R41, R65 ;  /* 0x0000004129412221 */ /* 0x000fca0000010000 */
.L_x_15841:
[----:B-----5:R-:W-:Y:S02]  /*0f70*/  MOV R45, R65 ;  /* 0x00000041002d7202 */ /* 0x020fe40000000f00 */
.L_x_15842:
[----:B------:R-:W-:Y:S05]  /*0f80*/  @P3 BRA `(.L_x_15843) ;  /* 0x0000007000003947 */ /* 0x000fea0003800000 */
[----:B------:R-:W-:-:S04]  /*0f90*/  ISETP.NE.U32.AND P4, PT, RZ, c[0x0][0x180], PT ;  /* 0x00006000ff007a0c */ /* 0x000fc80003f85070 */
[----:B------:R-:W-:-:S13]  /*0fa0*/  ISETP.NE.AND.EX P4, PT, RZ, c[0x0][0x184], PT, P4 ;  /* 0x00006100ff007a0c */ /* 0x000fda0003f85340 */
[----:B------:R-:W-:Y:S05]  /*0fb0*/  @P4 BRA `(.L_x_15844) ;  /* 0x0000002000004947 */ /* 0x000fea0003800000 */
[----:B------:R-:W-:Y:S05]  /*0fc0*/  @P0 BRA `(.L_x_15845) ;  /* 0x0000005000000947 */ /* 0x000fea0003800000 */
[----:B------:R-:W-:Y:S05]  /*0fd0*/  BRA `(.L_x_15846) ;  /* 0x0000005000007947 */ /* 0x000fea0003800000 */
.L_x_15844:
[----:B-----5:R-:W-:Y:S01]  /*0fe0*/  FADD.FTZ R66, R42, R66 ;  /* 0x000000422a427221 */ /* 0x020fe20000010000 */
[----:B------:R-:W-:Y:S05]  /*0ff0*/  BRA `(.L_x_15845) ;  /* 0x0000002000007947 */ /* 0x000fea0003800000 */
.L_x_15843:
[----:B-----5:R-:W-:-:S04]  /*1000*/  FADD.FTZ R66, R38, R66 ;  /* 0x0000004226427221 */ /* 0x020fc80000010000 */
[----:B------:R-:W-:-:S05]  /*1010*/  @P2 FADD.FTZ R66, R42, R66 ;  /* 0x000000422a422221 */ /* 0x000fca0000010000 */
.L_x_15845:
[----:B-----5:R-:W-:Y:S02]  /*1020*/  MOV R46, R66 ;  /* 0x00000042002e7202 */ /* 0x020fe40000000f00 */
.L_x_15846:
[----:B------:R-:W-:Y:S05]  /*1030*/  @P3 BRA `(.L_x_15847) ;  /* 0x0000007000003947 */ /* 0x000fea0003800000 */
[----:B------:R-:W-:-:S04]  /*1040*/  ISETP.NE.U32.AND P4, PT, RZ, c[0x0][0x180], PT ;  /* 0x00006000ff007a0c */ /* 0x000fc80003f85070 */
[----:B------:R-:W-:-:S13]  /*1050*/  ISETP.NE.AND.EX P4, PT, RZ, c[0x0][0x184], PT, P4 ;  /* 0x00006100ff007a0c */ /* 0x000fda0003f85340 */
[----:B------:R-:W-:Y:S05]  /*1060*/  @P4 BRA `(.L_x_15848) ;  /* 0x0000002000004947 */ /* 0x000fea0003800000 */
[----:B------:R-:W-:Y:S05]  /*1070*/  @P0 BRA `(.L_x_15849) ;  /* 0x0000005000000947 */ /* 0x000fea0003800000 */
[----:B------:R-:W-:Y:S05]  /*1080*/  BRA `(.L_x_15850) ;  /* 0x0000005000007947 */ /* 0x000fea0003800000 */
.L_x_15848:
[----:B-----5:R-:W-:Y:S01]  /*1090*/  FADD.FTZ R67, R43, R67 ;  /* 0x000000432b437221 */ /* 0x020fe20000010000 */
[----:B------:R-:W-:Y:S05]  /*10a0*/  BRA `(.L_x_15849) ;  /* 0x0000002000007947 */ /* 0x000fea0003800000 */
.L_x_15847:
[----:B-----5:R-:W-:-:S04]  /*10b0*/  FADD.FTZ R67, R39, R67 ;  /* 0x0000004327437221 */ /* 0x020fc80000010000 */
[----:B------:R-:W-:-:S05]  /*10c0*/  @P2 FADD.FTZ R67, R43, R67 ;  /* 0x000000432b432221 */ /* 0x000fca0000010000 */
.L_x_15849:
[----:B-----5:R-:W-:Y:S02]  /*10d0*/  MOV R47, R67 ;  /* 0x00000043002f7202 */ /* 0x020fe40000000f00 */
.L_x_15850:
[C---:B------:R-:W-:Y:S01]  /*10e0*/  IADD3 R57, R151.reuse, 0x80, RZ ;  /* 0x0000008097397810 */ /* 0x040fe20007ffe0ff */
[----:B------:R-:W-:-:S04]  /*10f0*/  @P0 IMAD.WIDE.U32 R48, R151, R146, c[0x0][0x188] ;  /* 0x0000620097300625 */ /* 0x000fc800078e0092 */
[CC--:B------:R-:W-:Y:S01]  /*1100*/  IMAD.WIDE.U32 R52, R57.reuse, R146.reuse, c[0x0][0x170] ;  /* 0x00005c0039347625 */ /* 0x0c0fe200078e0092 */
[----:B------:R0:W-:Y:S03]  /*1110*/  @P0 STG.E.128 [R48.64], R44 ;  /* 0x0000002c30000986 */ /* 0x0001e6000c101d04 */
[CC--:B------:R-:W-:Y:S02]  /*1120*/  @P1 IMAD.WIDE.U32 R34, R57.reuse, R146.reuse, c[0x0][0x178] ;  /* 0x00005e0039221625 */ /* 0x0c0fe400078e0092 */
[----:B------:R-:W5:Y:S02]  /*1130*/  LDG.E.128 R52, [R52.64] ;  /* 0x0000000434347981 */ /* 0x000f64000c1e1d00 */
[----:B------:R-:W-:Y:S02]  /*1140*/  @P2 IMAD.WIDE.U32 R32, R57, R146, c[0x0][0x180] ;  /* 0x0000600039202625 */ /* 0x000fe400078e0092 */
[----:B-----5:R0:W5:Y:S04]  /*1150*/  @P1 LDG.E.128 R36, [R34.64] ;  /* 0x0000000422241981 */ /* 0x020168000c1e1d00 */
[----:B------:R0:W5:Y:S04]  /*1160*/  @P2 LDG.E.128 R40, [R32.64] ;  /* 0x0000000420282981 */ /* 0x000168000c1e1d00 */
[----:B------:R-:W1:Y:S01]  /*1170*/  S2R R144, SR_TID.X ;  /* 0x0000000000907919 */ /* 0x000e620000002100 */
[----:B------:R-:W-:Y:S05]  /*1180*/  @P3 BRA `(.L_x_15851) ;  /* 0x0000007000003947 */ /* 0x000fea0003800000 */
[----:B------:R-:W-:-:S04]  /*1190*/  ISETP.NE.U32.AND P4, PT, RZ, c[0x0][0x180], PT ;  /* 0x00006000ff007a0c */ /* 0x000fc80003f85070 */
[----:B------:R-:W-:-:S13]  /*11a0*/  ISETP.NE.AND.EX P4, PT, RZ, c[0x0][0x184], PT, P4 ;  /* 0x00006100ff007a0c */ /* 0x000fda0003f85340 */
[----:B------:R-:W-:Y:S05]  /*11b0*/  @P4 BRA `(.L_x_15852) ;  /* 0x0000002000004947 */ /* 0x000fea0003800000 */
[----:B------:R-:W-:Y:S05]  /*11c0*/  @P0 BRA `(.L_x_15853) ;  /* 0x0000005000000947 */ /* 0x000fea0003800000 */
[----:B------:R-:W-:Y:S05]  /*11d0*/  BRA `(.L_x_15854) ;  /* 0x0000005000007947 */ /* 0x000fea0003800000 */
.L_x_15852:
[----:B-----5:R-:W-:Y:S01]  /*11e0*/  FADD.FTZ R52, R40, R52 ;  /* 0x0000003428347221 */ /* 0x020fe20000010000 */
[----:B------:R-:W-:Y:S05]  /*11f0*/  BRA `(.L_x_15853) ;  /* 0x0000002000007947 */ /* 0x000fea0003800000 */
.L_x_15851:
[----:B-----5:R-:W-:-:S04]  /*1200*/  FADD.FTZ R52, R36, R52 ;  /* 0x0000003424347221 */ /* 0x020fc80000010000 */
[----:B------:R-:W-:-:S05]  /*1210*/  @P2 FADD.FTZ R52, R40, R52 ;  /* 0x0000003428342221 */ /* 0x000fca0000010000 */
.L_x_15853:
[----:B0-----:R-:W-:Y:S02]  /*1220*/  MOV R44, R52 ;  /* 0x00000034002c7202 */ /* 0x001fe40000000f00 */
.L_x_15854:
[----:B------:R-:W-:Y:S05]  /*1230*/  @P3 BRA `(.L_x_15855) ;  /* 0x0000007000003947 */ /* 0x000fea0003800000 */
[----:B------:R-:W-:-:S04]  /*1240*/  ISETP.NE.U32.AND P4, PT, RZ, c[0x0][0x180], PT ;  /* 0x00006000ff007a0c */ /* 0x000fc80003f85070 */
[----:B------:R-:W-:-:S13]  /*1250*/  ISETP.NE.AND.EX P4, PT, RZ, c[0x0][0x184], PT, P4 ;  /* 0x00006100ff007a0c */ /* 0x000fda0003f85340 */
[----:B------:R-:W-:Y:S05]  /*1260*/  @P4 BRA `(.L_x_15856) ;  /* 0x0000002000004947 */ /* 0x000fea0003800000 */
[----:B------:R-:W-:Y:S05]  /*1270*/  @P0 BRA `(.L_x_15857) ;  /* 0x0000005000000947 */ /* 0x000fea0003800000 */
[----:B------:R-:W-:Y:S05]  /*1280*/  BRA `(.L_x_15858) ;  /* 0x0000005000007947 */ /* 0x000fea0003800000 */
.L_x_15856:
[----:B-----5:R-:W-:Y:S01]  /*1290*/  FADD.FTZ R53, R41, R53 ;  /* 0x0000003529357221 */ /* 0x020fe20000010000 */
[----:B------:R-:W-:Y:S05]  /*12a0*/  BRA `(.L_x_15857) ;  /* 0x0000002000007947 */ /* 0x000fea0003800000 */
.L_x_15855:
[----:B-----5:R-:W-:-:S04]  /*12b0*/  FADD.FTZ R53, R37, R53 ;  /* 0x0000003525357221 */ /* 0x020fc80000010000 */
[----:B------:R-:W-:-:S05]  /*12c0*/  @P2 FADD.FTZ R53, R41, R53 ;  /* 0x0000003529352221 */ /* 0x000fca0000010000 */
.L_x_15857:
[----:B0-----:R-:W-:Y:S02]  /*12d0*/  MOV R45, R53 ;  /* 0x00000035002d7202 */ /* 0x001fe40000000f00 */
.L_x_15858:
[----:B------:R-:W-:Y:S05]  /*12e0*/  @P3 BRA `(.L_x_15859) ;  /* 0x0000007000003947 */ /* 0x000fea0003800000 */
[----:B------:R-:W-:-:S04]  /*12f0*/  ISETP.NE.U32.AND P4, PT, RZ, c[0x0][0x180], PT ;  /* 0x00006000ff007a0c */ /* 0x000fc80003f85070 */
[----:B------:R-:W-:-:S13]  /*1300*/  ISETP.NE.AND.EX P4, PT, RZ, c[0x0][0x184], PT, P4 ;  /* 0x00006100ff007a0c */ /* 0x000fda0003f85340 */
[----:B------:R-:W-:Y:S05]  /*1310*/  @P4 BRA `(.L_x_15860) ;  /* 0x0000002000004947 */ /* 0x000fea0003800000 */
[----:B------:R-:W-:Y:S05]  /*1320*/  @P0 BRA `(.L_x_15861) ;  /* 0x0000005000000947 */ /* 0x000fea0003800000 */
[----:B------:R-:W-:Y:S05]  /*1330*/  BRA `(.L_x_15862) ;  /* 0x0000005000007947 */ /* 0x000fea0003800000 */
.L_x_15860:
[----:B-----5:R-:W-:Y:S01]  /*1340*/  FADD.FTZ R54, R42, R54 ;  /* 0x000000362a367221 */ /* 0x020fe20000010000 */
[----:B------:R-:W-:Y:S05]  /*1350*/  BRA `(.L_x_15861) ;  /* 0x0000002000007947 */ /* 0x000fea0003800000 */
.L_x_15859:
[----:B-----5:R-:W-:-:S04]  /*1360*/  FADD.FTZ R54, R38, R54 ;  /* 0x0000003626367221 */ /* 0x020fc80000010000 */
[----:B------:R-:W-:-:S05]  /*1370*/  @P2 FADD.FTZ R54, R42, R54 ;  /* 0x000000362a362221 */ /* 0x000fca0000010000 */
.L_x_15861:
[----:B0-----:R-:W-:Y:S02]  /*1380*/  MOV R46, R54 ;  /* 0x00000036002e7202 */ /* 0x001fe40000000f00 */
.L_x_15862:
[----:B------:R-:W-:Y:S05]  /*1390*/  @P3 BRA `(.L_x_15863) ;  /* 0x0000007000003947 */ /* 0x000fea0003800000 */
[----:B------:R-:W-:-:S04]  /*13a0*/  ISETP.NE.U32.AND P4, PT, RZ, c[0x0][0x180], PT ;  /* 0x00006000ff007a0c */ /* 0x000fc80003f85070 */
[----:B------:R-:W-:-:S13]  /*13b0*/  ISETP.NE.AND.EX P4, PT, RZ, c[0x0][0x184], PT, P4 ;  /* 0x00006100ff007a0c */ /* 0x000fda0003f85340 */
[----:B------:R-:W-:Y:S05]  /*13c0*/  @P4 BRA `(.L_x_15864) ;  /* 0x0000002000004947 */ /* 0x000fea0003800000 */
[----:B------:R-:W-:Y:S05]  /*13d0*/  @P0 BRA `(.L_x_15865) ;  /* 0x0000005000000947 */ /* 0x000fea0003800000 */
[----:B------:R-:W-:Y:S05]  /*13e0*/  BRA `(.L_x_15866) ;  /* 0x0000005000007947 */ /* 0x000fea0003800000 */
.L_x_15864:
[----:B-----5:R-:W-:Y:S01]  /*13f0*/  FADD.FTZ R55, R43, R55 ;  /* 0x000000372b377221 */ /* 0x020fe20000010000 */
[----:B------:R-:W-:Y:S05]  /*1400*/  BRA `(.L_x_15865) ;  /* 0x0000002000007947 */ /* 0x000fea0003800000 */
.L_x_15863:
[----:B-----5:R-:W-:-:S04]  /*1410*/  FADD.FTZ R55, R39, R55 ;  /* 0x0000003727377221 */ /* 0x020fc80000010000 */
[----:B------:R-:W-:-:S05]  /*1420*/  @P2 FADD.FTZ R55, R43, R55 ;  /* 0x000000372b372221 */ /* 0x000fca0000010000 */
.L_x_15865:
[----:B0-----:R-:W-:Y:S02]  /*1430*/  MOV R47, R55 ;  /* 0x00000037002f7202 */ /* 0x001fe40000000f00 */
.L_x_15866:
[----:B------:R-:W-:Y:S01]  /*1440*/  IADD3 R147, R151, 0x100, RZ ;  /* 0x0000010097937810 */ /* 0x000fe20007ffe0ff */
[----:B------:R-:W-:-:S04]  /*1450*/  @P0 IMAD.WIDE.U32 R56, R57, R146, c[0x0][0x188] ;  /* 0x0000620039380625 */ /* 0x000fc800078e0092 */
[CC--:B0-----:R-:W-:Y:S01]  /*1460*/  IMAD.WIDE.U32 R32, R147.reuse, R146.reuse, c[0x0][0x170] ;  /* 0x00005c0093207625 */ /* 0x0c1fe200078e0092 */
[----:B------:R0:W-:Y:S03]  /*1470*/  @P0 STG.E.128 [R56.64], R44 ;  /* 0x0000002c38000986 */ /* 0x0001e6000c101d04 */
[CC--:B------:R-:W-:Y:S02]  /*1480*/  @P1 IMAD.WIDE.U32 R50, R147.reuse, R146.reuse, c[0x0][0x178] ;  /* 0x00005e0093321625 */ /* 0x0c0fe400078e0092 */
[----:B------:R-:W5:Y:S02]  /*1490*/  LDG.E.128 R32, [R32.64] ;  /* 0x0000000420207981 */ /* 0x000f64000c1e1d00 */
[----:B------:R-:W-:Y:S02]  /*14a0*/  @P2 IMAD.WIDE.U32 R48, R147, R146, c[0x0][0x180] ;  /* 0x0000600093302625 */ /* 0x000fe400078e0092 */
[----:B-----5:R0:W5:Y:S04]  /*14b0*/  @P1 LDG.E.128 R36, [R50.64] ;  /* 0x0000000432241981 */ /* 0x020168000c1e1d00 */
[----:B------:R0:W5:Y:S01]  /*14c0*/  @P2 LDG.E.128 R40, [R48.64] ;  /* 0x0000000430282981 */ /* 0x000162000c1e1d00 */
[----:B------:R-:W-:Y:S05]  /*14d0*/  @P3 BRA `(.L_x_15867) ;  /* 0x0000007000003947 */ /* 0x000fea0003800000 */
[----:B------:R-:W-:-:S04]  /*14e0*/  ISETP.NE.U32.AND P4, PT, RZ, c[0x0][0x180], PT ;  /* 0x00006000ff007a0c */ /* 0x000fc80003f85070 */
[----:B------:R-:W-:-:S13]  /*14f0*/  ISETP.NE.AND.EX P4, PT, RZ, c[0x0][0x184], PT, P4 ;  /* 0x00006100ff007a0c */ /* 0x000fda0003f85340 */
[----:B------:R-:W-:Y:S05]  /*1500*/  @P4 BRA `(.L_x_15868) ;  /* 0x0000002000004947 */ /* 0x000fea0003800000 */
[----:B------:R-:W-:Y:S05]  /*1510*/  @P0 BRA `(.L_x_15869) ;  /* 0x0000005000000947 */ /* 0x000fea0003800000 */
[----:B------:R-:W-:Y:S05]  /*1520*/  BRA `(.L_x_15870) ;  /* 0x0000005000007947 */ /* 0x000fea0003800000 */
.L_x_15868:
[----:B-----5:R-:W-:Y:S01]  /*1530*/  FADD.FTZ R32, R40, R32 ;  /* 0x0000002028207221 */ /* 0x020fe20000010000 */
[----:B------:R-:W-:Y:S05]  /*1540*/  BRA `(.L_x_15869) ;  /* 0x0000002000007947 */ /* 0x000fea0003800000 */
.L_x_15867:
[----:B-----5:R-:W-:-:S04]  /*1550*/  FADD.FTZ R32, R36, R32 ;  /* 0x0000002024207221 */ /* 0x020fc80000010000 */
[----:B------:R-:W-:-:S05]  /*1560*/  @P2 FADD.FTZ R32, R40, R32 ;  /* 0x0000002028202221 */ /* 0x000fca0000010000 */
.L_x_15869:
[----:B0-----:R-:W-:Y:S02]  /*1570*/  MOV R44, R32 ;  /* 0x00000020002c7202 */ /* 0x001fe40000000f00 */
.L_x_15870:
[----:B------:R-:W-:Y:S05]  /*1580*/  @P3 BRA `(.L_x_15871) ;  /* 0x0000007000003947 */ /* 0x000fea0003800000 */
[----:B------:R-:W-:-:S04]  /*1590*/  ISETP.NE.U32.AND P4, PT, RZ, c[0x0][0x180], PT ;  /* 0x00006000ff007a0c */ /* 0x000fc80003f85070 */
[----:B------:R-:W-:-:S13]  /*15a0*/  ISETP.NE.AND.EX P4, PT, RZ, c[0x0][0x184], PT, P4 ;  /* 0x00006100ff007a0c */ /* 0x000fda0003f85340 */
[----:B------:R-:W-:Y:S05]  /*15b0*/  @P4 BRA `(.L_x_15872) ;  /* 0x0000002000004947 */ /* 0x000fea0003800000 */
[----:B------:R-:W-:Y:S05]  /*15c0*/  @P0 BRA `(.L_x_15873) ;  /* 0x0000005000000947 */ /* 0x000fea0003800000 */
[----:B------:R-:W-:Y:S05]  /*15d0*/  BRA `(.L_x_15874) ;  /* 0x0000005000007947 */ /* 0x000fea0003800000 */
.L_x_15872:
[----:B-----5:R-:W-:Y:S01]  /*15e0*/  FADD.FTZ R33, R41, R33 ;  /* 0x0000002129217221 */ /* 0x020fe20000010000 */
[----:B------:R-:W-:Y:S05]  /*15f0*/  BRA `(.L_x_15873) ;  /* 0x0000002000007947 */ /* 0x000fea0003800000 */
.L_x_15871:
[----:B-----5:R-:W-:-:S04]  /*1600*/  FADD.FTZ R33, R37, R33 ;  /* 0x0000002125217221 */ /* 0x020fc80000010000 */
[----:B------:R-:W-:-:S05]  /*1610*/  @P2 FADD.FTZ R33, R41, R33 ;  /* 0x0000002129212221 */ /* 0x000fca0000010000 */
.L_x_15873:
[----:B0-----:R-:W-:Y:S02]  /*1620*/  MOV R45, R33 ;  /* 0x00000021002d7202 */ /* 0x001fe40000000f00 */
.L_x_15874:
[----:B------:R-:W-:Y:S05]  /*1630*/  @P3 BRA `(.L_x_15875) ;  /* 0x0000007000003947 */ /* 0x000fea0003800000 */
[----:B------:R-:W-:-:S04]  /*1640*/  ISETP.NE.U32.AND P4, PT, RZ, c[0x0][0x180], PT ;  /* 0x00006000ff007a0c */ /* 0x000fc80003f85070 */
[----:B------:R-:W-:-:S13]  /*1650*/  ISETP.NE.AND.EX P4, PT, RZ, c[0x0][0x184], PT, P4 ;  /* 0x00006100ff007a0c */ /* 0x000fda0003f85340 */
[----:B------:R-:W-:Y:S05]  /*1660*/  @P4 BRA `(.L_x_15876) ;  /* 0x0000002000004947 */ /* 0x000fea0003800000 */
[----:B------:R-:W-:Y:S05]  /*1670*/  @P0 BRA `(.L_x_15877) ;  /* 0x0000005000000947 */ /* 0x000fea0003800000 */
[----:B------:R-:W-:Y:S05]  /*1680*/  BRA `(.L_x_15878) ;  /* 0x0000005000007947 */ /* 0x000fea0003800000 */
.L_x_15876:
[----:B-----5:R-:W-:Y:S01]  /*1690*/  FADD.FTZ R34, R42, R34 ;  /* 0x000000222a227221 */ /* 0x020fe20000010000 */
[----:B------:R-:W-:Y:S05]  /*16a0*/  BRA `(.L_x_15877) ;  /* 0x0000002000007947 */ /* 0x000fea0003800000 */
.L_x_15875:
[----:B-----5:R-:W-:-:S04]  /*16b0*/  FADD.FTZ R34, R38, R34 ;  /* 0x0000002226227221 */ /* 0x020fc80000010000 */
[----:B------:R-:W-:-:S05]  /*16c0*/  @P2 FADD.FTZ R34, R42, R34 ;  /* 0x000000222a222221 */ /* 0x000fca0000010000 */
.L_x_15877:
[----:B0-----:R-:W-:Y:S02]  /*16d0*/  MOV R46, R34 ;  /* 0x00000022002e7202 */ /* 0x001fe40000000f00 */
.L_x_15878:
[----:B------:R-:W-:Y:S05]  /*16e0*/  @P3 BRA `(.L_x_15879) ;  /* 0x0000007000003947 */ /* 0x000fea0003800000 */
[----:B------:R-:W-:-:S04]  /*16f0*/  ISETP.NE.U32.AND P4, PT, RZ, c[0x0][0x180], PT ;  /* 0x00006000ff007a0c */ /* 0x000fc80003f85070 */
[----:B------:R-:W-:-:S13]  /*1700*/  ISETP.NE.AND.EX P4, PT, RZ, c[0x0][0x184], PT, P4 ;  /* 0x00006100ff007a0c */ /* 0x000fda0003f85340 */
[----:B------:R-:W-:Y:S05]  /*1710*/  @P4 BRA `(.L_x_15880) ;  /* 0x0000002000004947 */ /* 0x000fea0003800000 */
[----:B------:R-:W-:Y:S05]  /*1720*/  @P0 BRA `(.L_x_15881) ;  /* 0x0000005000000947 */ /* 0x000fea0003800000 */
[----:B------:R-:W-:Y:S05]  /*1730*/  BRA `(.L_x_15882) ;  /* 0x0000005000007947 */ /* 0x000fea0003800000 */
.L_x_15880:
[----:B-----5:R-:W-:Y:S01]  /*1740*/  FADD.FTZ R35, R43, R35 ;  /* 0x000000232b237221 */ /* 0x020fe20000010000 */
[----:B------:R-:W-:Y:S05]  /*1750*/  BRA `(.L_x_15881) ;  /* 0x0000002000007947 */ /* 0x000fea0003800000 */
.L_x_15879:
[----:B-----5:R-:W-:-:S04]  /*1760*/  FADD.FTZ R35, R39, R35 ;  /* 0x0000002327237221 */ /* 0x020fc80000010000 */
[----:B------:R-:W-:-:S05]  /*1770*/  @P2 FADD.FTZ R35, R43, R35 ;  /* 0x000000232b232221 */ /* 0x000fca0000010000 */
.L_x_15881:
[----:B0-----:R-:W-:Y:S02]  /*1780*/  MOV R47, R35 ;  /* 0x00000023002f7202 */ /* 0x001fe40000000f00 */
.L_x_15882:
[C---:B------:R-:W-:Y:S02]  /*1790*/  @P0 IADD3 R61, R151.reuse, 0x100, RZ ;  /* 0x00000100973d0810 */ /* 0x040fe40007ffe0ff */
[----:B------:R-:W-:-:S03]  /*17a0*/  IADD3 R141, R151, 0x180, RZ ;  /* 0x00000180978d7810 */ /* 0x000fc60007ffe0ff */
        /* <DEDUP_REMOVED lines=14> */
.L_x_15884:
[----:B-----5:R-:W-:Y:S01]  /*1890*/  FADD.FTZ R48, R40, R48 ;  /* 0x0000003028307221 */ /* 0x020fe20000010000 */
[----:B------:R-:W-:Y:S05]  /*18a0*/  BRA `(.L_x_15885) ;  /* 0x0000002000007947 */ /* 0x000fea0003800000 */
.L_x_15883:
[----:B-----5:R-:W-:-:S04]  /*18b0*/  FADD.FTZ R48, R36, R48 ;  /* 0x0000003024307221 */ /* 0x020fc80000010000 */
[----:B------:R-:W-:-:S05]  /*18c0*/  @P2 FADD.FTZ R48, R40, R48 ;  /* 0x0000003028302221 */ /* 0x000fca0000010000 */
.L_x_15885:
[----:B0-----:R-:W-:Y:S02]  /*18d0*/  MOV R44, R48 ;  /* 0x00000030002c7202 */ /* 0x001fe40000000f00 */
.L_x_15886:
[----:B------:R-:W-:Y:S05]  /*18e0*/  @P3 BRA `(.L_x_15887) ;  /* 0x0000007000003947 */ /* 0x000fea0003800000 */
[----:B------:R-:W-:-:S04]  /*18f0*/  ISETP.NE.U32.AND P4, PT, RZ, c[0x0][0x180], PT ;  /* 0x00006000ff007a0c */ /* 0x000fc80003f85070 */
[----:B------:R-:W-:-:S13]  /*1900*/  ISETP.NE.AND.EX P4, PT, RZ, c[0x0][0x184], PT, P4 ;  /* 0x00006100ff007a0c */ /* 0x000fda0003f85340 */
[----:B------:R-:W-:Y:S05]  /*1910*/  @P4 BRA `(.L_x_15888) ;  /* 0x0000002000004947 */ /* 0x000fea0003800000 */
[----:B------:R-:W-:Y:S05]  /*1920*/  @P0 BRA `(.L_x_15889) ;  /* 0x0000005000000947 */ /* 0x000fea0003800000 */
[----:B------:R-:W-:Y:S05]  /*1930*/  BRA `(.L_x_15890) ;  /* 0x0000005000007947 */ /* 0x000fea0003800000 */
.L_x_15888:
[----:B-----5:R-:W-:Y:S01]  /*1940*/  FADD.FTZ R49, R41, R49 ;  /* 0x0000003129317221 */ /* 0x020fe20000010000 */
[----:B------:R-:W-:Y:S05]  /*1950*/  BRA `(.L_x_15889) ;  /* 0x0000002000007947 */ /* 0x000fea0003800000 */
.L_x_15887:
[----:B-----5:R-:W-:-:S04]  /*1960*/  FADD.FTZ R49, R37, R49 ;  /* 0x0000003125317221 */ /* 0x020fc80000010000 */
[----:B------:R-:W-:-:S05]  /*1970*/  @P2 FADD.FTZ R49, R41, R49 ;  /* 0x0000003129312221 */ /* 0x000fca0000010000 */
.L_x_15889:
[----:B0-----:R-:W-:Y:S02]  /*1980*/  MOV R45, R49 ;  /* 0x00000031002d7202 */ /* 0x001fe40000000f00 */
.L_x_15890:
[----:B------:R-:W-:Y:S05]  /*1990*/  @P3 BRA `(.L_x_15891) ;  /* 0x0000007000003947 */ /* 0x000fea0003800000 */
[----:B------:R-:W-:-:S04]  /*19a0*/  ISETP.NE.U32.AND P4, PT, RZ, c[0x0][0x180], PT ;  /* 0x00006000ff007a0c */ /* 0x000fc80003f85070 */
[----:B------:R-:W-:-:S13]  /*19b0*/  ISETP.NE.AND.EX P4, PT, RZ, c[0x0][0x184], PT, P4 ;  /* 0x00006100ff007a0c */ /* 0x000fda0003f85340 */
[----:B------:R-:W-:Y:S05]  /*19c0*/  @P4 BRA `(.L_x_15892) ;  /* 0x0000002000004947 */ /* 0x000fea0003800000 */
[----:B------:R-:W-:Y:S05]  /*19d0*/  @P0 BRA `(.L_x_15893) ;  /* 0x0000005000000947 */ /* 0x000fea0003800000 */
[----:B------:R-:W-:Y:S05]  /*19e0*/  BRA `(.L_x_15894) ;  /* 0x0000005000007947 */ /* 0x000fea0003800000 */
.L_x_15892:
[----:B-----5:R-:W-:Y:S01]  /*19f0*/  FADD.FTZ R50, R42, R50 ;  /* 0x000000322a327221 */ /* 0x020fe20000010000 */
[----:B------:R-:W-:Y:S05]  /*1a00*/  BRA `(.L_x_15893) ;  /* 0x0000002000007947 */ /* 0x000fea0003800000 */
.L_x_15891:
[----:B-----5:R-:W-:-:S04]  /*1a10*/  FADD.FTZ R50, R38, R50 ;  /* 0x0000003226327221 */ /* 0x020fc80000010000 */
[----:B------:R-:W-:-:S05]  /*1a20*/  @P2 FADD.FTZ R50, R42, R50 ;  /* 0x000000322a322221 */ /* 0x000fca0000010000 */
.L_x_15893:
[----:B0-----:R-:W-:Y:S02]  /*1a30*/  MOV R46, R50 ;  /* 0x00000032002e7202 */ /* 0x001fe40000000f00 */
.L_x_15894:
[----:B------:R-:W-:Y:S05]  /*1a40*/  @P3 BRA `(.L_x_15895) ;  /* 0x0000007000003947 */ /* 0x000fea0003800000 */
[----:B------:R-:W-:-:S04]  /*1a50*/  ISETP.NE.U32.AND P4, PT, RZ, c[0x0][0x180], PT ;  /* 0x00006000ff007a0c */ /* 0x000fc80003f85070 */
[----:B------:R-:W-:-:S13]  /*1a60*/  ISETP.NE.AND.EX P4, PT, RZ, c[0x0][0x184], PT, P4 ;  /* 0x00006100ff007a0c */ /* 0x000fda0003f85340 */
[----:B------:R-:W-:Y:S05]  /*1a70*/  @P4 BRA `(.L_x_15896) ;  /* 0x0000002000004947 */ /* 0x000fea0003800000 */
[----:B------:R-:W-:Y:S05]  /*1a80*/  @P0 BRA `(.L_x_15897) ;  /* 0x0000005000000947 */ /* 0x000fea0003800000 */
[----:B------:R-:W-:Y:S05]  /*1a90*/  BRA `(.L_x_15898) ;  /* 0x0000005000007947 */ /* 0x000fea0003800000 */
.L_x_15896:
[----:B-----5:R-:W-:Y:S01]  /*1aa0*/  FADD.FTZ R51, R43, R51 ;  /* 0x000000332b337221 */ /* 0x020fe20000010000 */
[----:B------:R-:W-:Y:S05]  /*1ab0*/  BRA `(.L_x_15897) ;  /* 0x0000002000007947 */ /* 0x000fea0003800000 */
.L_x_15895:
[----:B-----5:R-:W-:-:S04]  /*1ac0*/  FADD.FTZ R51, R39, R51 ;  /* 0x0000003327337221 */ /* 0x020fc80000010000 */
[----:B------:R-:W-:-:S05]  /*1ad0*/  @P2 FADD.FTZ R51, R43, R51 ;  /* 0x000000332b332221 */ /* 0x000fca0000010000 */
.L_x_15897:
[----:B0-----:R-:W-:Y:S02]  /*1ae0*/  MOV R47, R51 ;  /* 0x00000033002f7202 */ /* 0x001fe40000000f00 */
.L_x_15898:
        /* <DEDUP_REMOVED lines=16> */
.L_x_15900:
[----:B-----5:R-:W-:Y:S01]  /*1bf0*/  FADD.FTZ R60, R40, R60 ;  /* 0x0000003c283c7221 */ /* 0x020fe20000010000 */
[----:B------:R-:W-:Y:S05]  /*1c00*/  BRA `(.L_x_15901) ;  /* 0x0000002000007947 */ /* 0x000fea0003800000 */
.L_x_15899:
[----:B-----5:R-:W-:-:S04]  /*1c10*/  FADD.FTZ R60, R36, R60 ;  /* 0x0000003c243c7221 */ /* 0x020fc80000010000 */
[----:B------:R-:W-:-:S05]  /*1c20*/  @P2 FADD.FTZ R60, R40, R60 ;  /* 0x0000003c283c2221 */ /* 0x000fca0000010000 */
.L_x_15901:
[----:B0-----:R-:W-:Y:S02]  /*1c30*/  MOV R44, R60 ;  /* 0x0000003c002c7202 */ /* 0x001fe40000000f00 */
.L_x_15902:
[----:B------:R-:W-:Y:S05]  /*1c40*/  @P3 BRA `(.L_x_15903) ;  /* 0x0000007000003947 */ /* 0x000fea0003800000 */
[----:B------:R-:W-:-:S04]  /*1c50*/  ISETP.NE.U32.AND P4, PT, RZ, c[0x0][0x180], PT ;  /* 0x00006000ff007a0c */ /* 0x000fc80003f85070 */
[----:B------:R-:W-:-:S13]  /*1c60*/  ISETP.NE.AND.EX P4, PT, RZ, c[0x0][0x184], PT, P4 ;  /* 0x00006100ff007a0c */ /* 0x000fda0003f85340 */
[----:B------:R-:W-:Y:S05]  /*1c70*/  @P4 BRA `(.L_x_15904) ;  /* 0x0000002000004947 */ /* 0x000fea0003800000 */
[----:B------:R-:W-:Y:S05]  /*1c80*/  @P0 BRA `(.L_x_15905) ;  /* 0x0000005000000947 */ /* 0x000fea0003800000 */
[----:B------:R-:W-:Y:S05]  /*1c90*/  BRA `(.L_x_15906) ;  /* 0x0000005000007947 */ /* 0x000fea0003800000 */
.L_x_15904:
[----:B-----5:R-:W-:Y:S01]  /*1ca0*/  FADD.FTZ R61, R41, R61 ;  /* 0x0000003d293d7221 */ /* 0x020fe20000010000 */
[----:B------:R-:W-:Y:S05]  /*1cb0*/  BRA `(.L_x_15905) ;  /* 0x0000002000007947 */ /* 0x000fea0003800000 */
.L_x_15903:
[----:B-----5:R-:W-:-:S04]  /*1cc0*/  FADD.FTZ R61, R37, R61 ;  /* 0x0000003d253d7221 */ /* 0x020fc80000010000 */
[----:B------:R-:W-:-:S05]  /*1cd0*/  @P2 FADD.FTZ R61, R41, R61 ;  /* 0x0000003d293d2221 */ /* 0x000fca0000010000 */
.L_x_15905:
[----:B0-----:R-:W-:Y:S02]  /*1ce0*/  MOV R45, R61 ;  /* 0x0000003d002d7202 */ /* 0x001fe40000000f00 */
.L_x_15906:
[----:B------:R-:W-:Y:S05]  /*1cf0*/  @P3 BRA `(.L_x_15907) ;  /* 0x0000007000003947 */ /* 0x000fea0003800000 */
[----:B------:R-:W-:-:S04]  /*1d00*/  ISETP.NE.U32.AND P4, PT, RZ, c[0x0][0x180], PT ;  /* 0x00006000ff007a0c */ /* 0x000fc80003f85070 */
[----:B------:R-:W-:-:S13]  /*1d10*/  ISETP.NE.AND.EX P4, PT, RZ, c[0x0][0x184], PT, P4 ;  /* 0x00006100ff007a0c */ /* 0x000fda0003f85340 */
[----:B------:R-:W-:Y:S05]  /*1d20*/  @P4 BRA `(.L_x_15908) ;  /* 0x0000002000004947 */ /* 0x000fea0003800000 */
[----:B------:R-:W-:Y:S05]  /*1d30*/  @P0 BRA `(.L_x_15909) ;  /* 0x0000005000000947 */ /* 0x000fea0003800000 */
[----:B------:R-:W-:Y:S05]  /*1d40*/  BRA `(.L_x_15910) ;  /* 0x0000005000007947 */ /* 0x000fea0003800000 */
.L_x_15908:
[----:B-----5:R-:W-:Y:S01]  /*1d50*/  FADD.FTZ R62, R42, R62 ;  /* 0x0000003e2a3e7221 */ /* 0x020fe20000010000 */
[----:B------:R-:W-:Y:S05]  /*1d60*/  BRA `(.L_x_15909) ;  /* 0x0000002000007947 */ /* 0x000fea0003800000 */
.L_x_15907:
[----:B-----5:R-:W-:-:S04]  /*1d70*/  FADD.FTZ R62, R38, R62 ;  /* 0x0000003e263e7221 */ /* 0x020fc80000010000 */
[----:B------:R-:W-:-:S05]  /*1d80*/  @P2 FADD.FTZ R62, R42, R62 ;  /* 0x0000003e2a3e2221 */ /* 0x000fca0000010000 */
.L_x_15909:
[----:B0-----:R-:W-:Y:S02]  /*1d90*/  MOV R46, R62 ;  /* 0x0000003e002e7202 */ /* 0x001fe40000000f00 */
.L_x_15910:
[----:B------:R-:W-:Y:S05]  /*1da0*/  @P3 BRA `(.L_x_15911) ;  /* 0x0000007000003947 */ /* 0x000fea0003800000 */
[----:B------:R-:W-:-:S04]  /*1db0*/  ISETP.NE.U32.AND P4, PT, RZ, c[0x0][0x180], PT ;  /* 0x00006000ff007a0c */ /* 0x000fc80003f85070 */
[----:B------:R-:W-:-:S13]  /*1dc0*/  ISETP.NE.AND.EX P4, PT, RZ, c[0x0][0x184], PT, P4 ;  /* 0x00006100ff007a0c */ /* 0x000fda0003f85340 */
[----:B------:R-:W-:Y:S05]  /*1dd0*/  @P4 BRA `(.L_x_15912) ;  /* 0x0000002000004947 */ /* 0x000fea0003800000 */
[----:B------:R-:W-:Y:S05]  /*1de0*/  @P0 BRA `(.L_x_15913) ;  /* 0x0000005000000947 */ /* 0x000fea0003800000 */
[----:B------:R-:W-:Y:S05]  /*1df0*/  BRA `(.L_x_15914) ;  /* 0x0000005000007947 */ /* 0x000fea0003800000 */
.L_x_15912:
[----:B-----5:R-:W-:Y:S01]  /*1e00*/  FADD.FTZ R63, R43, R63 ;  /* 0x0000003f2b3f7221 */ /* 0x020fe20000010000 */
[----:B------:R-:W-:Y:S05]  /*1e10*/  BRA `(.L_x_15913) ;  /* 0x0000002000007947 */ /* 0x000fea0003800000 */
.L_x_15911:
[----:B-----5:R-:W-:-:S04]  /*1e20*/  FADD.FTZ R63, R39, R63 ;  /* 0x0000003f273f7221 */ /* 0x020fc80000010000 */
[----:B------:R-:W-:-:S05]  /*1e30*/  @P2 FADD.FTZ R63, R43, R63 ;  /* 0x0000003f2b3f2221 */ /* 0x000fca0000010000 */
.L_x_15913:
[----:B0-----:R-:W-:Y:S02]  /*1e40*/  MOV R47, R63 ;  /* 0x0000003f002f7202 */ /* 0x001fe40000000f00 */
.L_x_15914:
        /* <DEDUP_REMOVED lines=16> */
.L_x_15916:
[----:B-----5:R-:W-:Y:S01]  /*1f50*/  FADD.FTZ R56, R40, R56 ;  /* 0x0000003828387221 */ /* 0x020fe20000010000 */
[----:B------:R-:W-:Y:S05]  /*1f60*/  BRA `(.L_x_15917) ;  /* 0x0000002000007947 */ /* 0x000fea0003800000 */
.L_x_15915:
[----:B-----5:R-:W-:-:S04]  /*1f70*/  FADD.FTZ R56, R36, R56 ;  /* 0x0000003824387221 */ /* 0x020fc80000010000 */
[----:B------:R-:W-:-:S05]  /*1f80*/  @P2 FADD.FTZ R56, R40, R56 ;  /* 0x0000003828382221 */ /* 0x000fca0000010000 */
.L_x_15917:
[----:B0-----:R-:W-:Y:S02]  /*1f90*/  MOV R44, R56 ;  /* 0x00000038002c7202 */ /* 0x001fe40000000f00 */
.L_x_15918:
[----:B------:R-:W-:Y:S05]  /*1fa0*/  @P3 BRA `(.L_x_15919) ;  /* 0x0000007000003947 */ /* 0x000fea0003800000 */
[----:B------:R-:W-:-:S04]  /*1fb0*/  ISETP.NE.U32.AND P1, PT, RZ, c[0x0][0x180], PT ;  /* 0x00006000ff007a0c */ /* 0x000fc80003f25070 */
[----:B------:R-:W-:-:S13]  /*1fc0*/  ISETP.NE.AND.EX P1, PT, RZ, c[0x0][0x184], PT, P1 ;  /* 0x00006100ff007a0c */ /* 0x000fda0003f25310 */
[----:B------:R-:W-:Y:S05]  /*1fd0*/  @P1 BRA `(.L_x_15920) ;  /* 0x0000002000001947 */ /* 0x000fea0003800000 */
[----:B------:R-:W-:Y:S05]  /*1fe0*/  @P0 BRA `(.L_x_15921) ;  /* 0x0000005000000947 */ /* 0x000fea0003800000 */
[----:B------:R-:W-:Y:S05]  /*1ff0*/  BRA `(.L_x_15922) ;  /* 0x0000005000007947 */ /* 0x000fea0003800000 */
.L_x_15920:
[----:B-----5:R-:W-:Y:S01]  /*2000*/  FADD.FTZ R57, R41, R57 ;  /* 0x0000003929397221 */ /* 0x020fe20000010000 */
[----:B------:R-:W-:Y:S05]  /*2010*/  BRA `(.L_x_15921) ;  /* 0x0000002000007947 */ /* 0x000fea0003800000 */
.L_x_15919:
[----:B-----5:R-:W-:-:S04]  /*2020*/  FADD.FTZ R57, R37, R57 ;  /* 0x0000003925397221 */ /* 0x020fc80000010000 */
[----:B------:R-:W-:-:S05]  /*2030*/  @P2 FADD.FTZ R57, R41, R57 ;  /* 0x0000003929392221 */ /* 0x000fca0000010000 */
.L_x_15921:
[----:B0-----:R-:W-:Y:S02]  /*2040*/  MOV R45, R57 ;  /* 0x00000039002d7202 */ /* 0x001fe40000000f00 */
.L_x_15922:
[----:B------:R-:W-:Y:S05]  /*2050*/  @P3 BRA `(.L_x_15923) ;  /* 0x0000007000003947 */ /* 0x000fea0003800000 */
[----:B------:R-:W-:-:S04]  /*2060*/  ISETP.NE.U32.AND P1, PT, RZ, c[0x0][0x180], PT ;  /* 0x00006000ff007a0c */ /* 0x000fc80003f25070 */
[----:B------:R-:W-:-:S13]  /*2070*/  ISETP.NE.AND.EX P1, PT, RZ, c[0x0][0x184], PT, P1 ;  /* 0x00006100ff007a0c */ /* 0x000fda0003f25310 */
[----:B------:R-:W-:Y:S05]  /*2080*/  @P1 BRA `(.L_x_15924) ;  /* 0x0000002000001947 */ /* 0x000fea0003800000 */
[----:B------:R-:W-:Y:S05]  /*2090*/  @P0 BRA `(.L_x_15925) ;  /* 0x0000005000000947 */ /* 0x000fea0003800000 */
[----:B------:R-:W-:Y:S05]  /*20a0*/  BRA `(.L_x_15926) ;  /* 0x0000005000007947 */ /* 0x000fea0003800000 */
.L_x_15924:
[----:B-----5:R-:W-:Y:S01]  /*20b0*/  FADD.FTZ R58, R42, R58 ;  /* 0x0000003a2a3a7221 */ /* 0x020fe20000010000 */
[----:B------:R-:W-:Y:S05]  /*20c0*/  BRA `(.L_x_15925) ;  /* 0x0000002000007947 */ /* 0x000fea0003800000 */
.L_x_15923:
[----:B-----5:R-:W-:-:S04]  /*20d0*/  FADD.FTZ R58, R38, R58 ;  /* 0x0000003a263a7221 */ /* 0x020fc80000010000 */
[----:B------:R-:W-:-:S05]  /*20e0*/  @P2 FADD.FTZ R58, R42, R58 ;  /* 0x0000003a2a3a2221 */ /* 0x000fca0000010000 */
.L_x_15925:
[----:B0-----:R-:W-:Y:S02]  /*20f0*/  MOV R46, R58 ;  /* 0x0000003a002e7202 */ /* 0x001fe40000000f00 */
.L_x_15926:
[----:B------:R-:W-:Y:S05]  /*2100*/  @P3 BRA `(.L_x_15927) ;  /* 0x0000007000003947 */ /* 0x000fea0003800000 */
[----:B------:R-:W-:-:S04]  /*2110*/  ISETP.NE.U32.AND P1, PT, RZ, c[0x0][0x180], PT ;  /* 0x00006000ff007a0c */ /* 0x000fc80003f25070 */
[----:B------:R-:W-:-:S13]  /*2120*/  ISETP.NE.AND.EX P1, PT, RZ, c[0x0][0x184], PT, P1 ;  /* 0x00006100ff007a0c */ /* 0x000fda0003f25310 */
[----:B------:R-:W-:Y:S05]  /*2130*/  @P1 BRA `(.L_x_15928) ;  /* 0x0000002000001947 */ /* 0x000fea0003800000 */
[----:B------:R-:W-:Y:S05]  /*2140*/  @P0 BRA `(.L_x_15929) ;  /* 0x0000005000000947 */ /* 0x000fea0003800000 */
[----:B------:R-:W-:Y:S05]  /*2150*/  BRA `(.L_x_15930) ;  /* 0x0000005000007947 */ /* 0x000fea0003800000 */
.L_x_15928:
[----:B-----5:R-:W-:Y:S01]  /*2160*/  FADD.FTZ R59, R43, R59 ;  /* 0x0000003b2b3b7221 */ /* 0x020fe20000010000 */
[----:B------:R-:W-:Y:S05]  /*2170*/  BRA `(.L_x_15929) ;  /* 0x0000002000007947 */ /* 0x000fea0003800000 */
.L_x_15927:
[----:B-----5:R-:W-:-:S04]  /*2180*/  FADD.FTZ R59, R39, R59 ;  /* 0x0000003b273b7221 */ /* 0x020fc80000010000 */
[----:B------:R-:W-:-:S05]  /*2190*/  @P2 FADD.FTZ R59, R43, R59 ;  /* 0x0000003b2b3b2221 */ /* 0x000fca0000010000 */
.L_x_15929:
[----:B0-----:R-:W-:Y:S02]  /*21a0*/  MOV R47, R59 ;  /* 0x0000003b002f7202 */ /* 0x001fe40000000f00 */
.L_x_15930:
[----:B0-----:R-:W-:Y:S01]  /*21b0*/  FADD.FTZ R100, RZ, R64 ;  /* 0x00000040ff647221 */ /* 0x001fe20000010000 */
[----:B------:R-:W-:Y:S02]  /*21c0*/  LOP3.LUT P2, RZ, R8, 0xff, RZ, 0xc0, !PT ;  /* 0x000000ff08ff7812 */ /* 0x000fe4000784c0ff */
[----:B-1----:R-:W-:Y:S01]  /*21d0*/  SHF.R.U32.HI R142, RZ, 0x5, R144 ;  /* 0x00000005ff8e7819 */ /* 0x002fe20000011690 */
        /* <DEDUP_REMOVED lines=19> */
[----:B------:R-:W-:-:S03]  /*2310*/  @P0 IADD3 R101, R151, 0x280, RZ ;  /* 0x0000028097650810 */ /* 0x000fc60007ffe0ff */
        /* <DEDUP_REMOVED lines=11> */
.L_x_15935:
        /* <DEDUP_REMOVED lines=68> */
.L_x_15936:
[----:B------:R-:W2:Y:S01]  /*2810*/  S2R R146, SR_TID.X ;  /* 0x0000000000927919 */ /* 0x000ea20000002100 */
[----:B------:R-:W-:Y:S01]  /*2820*/  @!P1 SHF.R.U32.HI R103, RZ, 0x5, R144 ;  /* 0x00000005ff679819 */ /* 0x000fe20000011690 */
[----:B-1----:R-:W-:Y:S01]  /*2830*/  FADD.FTZ R101, R148, R145 ;  /* 0x0000009194657221 */ /* 0x002fe20000010000 */
[----:B------:R-:W-:Y:S01]  /*2840*/  WARPSYNC 0xffffffff ;  /* 0xffffffff00007948 */ /* 0x000fe20003800000 */
[----:B------:R-:W-:Y:S01]  /*2850*/  HFMA2.MMA R144, -RZ, RZ, 0, 0 ;  /* 0x00000000ff907435 */ /* 0x000fe200000001ff */
[----:B------:R-:W-:-:S04]  /*2860*/  @!P1 LOP3.LUT R103, R103, 0x3, RZ, 0xc0, !PT ;  /* 0x0000000367679812 */ /* 0x000fc800078ec0ff */
[----:B------:R-:W-:Y:S02]  /*2870*/  @!P1 IADD3 R143, R142, R103, RZ ;  /* 0x000000678e8f9210 */ /* 0x000fe40007ffe0ff */
[----:B------:R-:W-:-:S03]  /*2880*/  CS2R R102, SRZ ;  /* 0x0000000000667805 */ /* 0x000fc6000001ff00 */
[----:B------:R-:W-:Y:S01]  /*2890*/  @!P1 STS.64 [R143.X8], R100 ;  /* 0x000000648f009388 */ /* 0x000fe20000008a00 */
[----:B--2---:R-:W-:-:S03]  /*28a0*/  LOP3.LUT R149, R146, 0x1f, RZ, 0xc0, !PT ;  /* 0x0000001f92957812 */ /* 0x004fc600078ec0ff */
[----:B------:R-:W-:Y:S01]  /*28b0*/  BAR.SYNC.DEFER_BLOCKING 0x0 ;  /* 0x0000000000007b1d */ /* 0x000fe20000010000 */
[----:B------:R-:W-:-:S13]  /*28c0*/  ISETP.GT.U32.AND P2, PT, R149, 0x3, PT ;  /* 0x000000039500780c */ /* 0x000fda0003f44070 */
[----:B------:R-:W-:Y:S02]  /*28d0*/  @!P2 IADD3 R149, R142, R149, RZ ;  /* 0x000000958e95a210 */ /* 0x000fe40007ffe0ff */
[----:B------:R-:W-:-:S04]  /*28e0*/  @!P2 MOV R144, 0x300 ;  /* 0x000003000090a802 */ /* 0x000fc80000000f00 */
[----:B------:R-:W-:Y:S01]  /*28f0*/  I2F R150, R144 ;  /* 0x0000009000967306 */ /* 0x000fe20000201400 */
[----:B0-----:R-:W0:Y:S04]  /*2900*/  SHFL.DOWN PT, R145, R144, 0x2, 0x1f ;  /* 0x08401f0090917f89 */ /* 0x001e2800000e0000 */
[----:B------:R-:W1:Y:S01]  /*2910*/  @!P2 LDS.64 R102, [R149.X8] ;  /* 0x000000009566a984 */ /* 0x000e620000008a00 */
[----:B------:R-:W-:Y:S02]  /*2920*/  ISETP.NE.AND P2, PT, RZ, UR6, PT ;  /* 0x00000006ff007c0c */ /* 0x000fe4000bf45270 */
[----:B0-----:R-:W-:Y:S01]  /*2930*/  IADD3 R148, R145, R144, RZ ;  /* 0x0000009091947210 */ /* 0x001fe20007ffe0ff */
        /* <DEDUP_REMOVED lines=18> */
[----:B0-----:R-:W0:Y:S01]  /*2a60*/  MUFU.RCP R103, R144 ;  /* 0x0000009000677308 */ /* 0x001e220000001000 */
[----:B------:R-:W-:-:S02]  /*2a70*/  IMAD R152, R138, c[0x0][0x168], RZ ;  /* 0x00005a008a987a24 */ /* 0x000fc400078e02ff */
        /* <DEDUP_REMOVED lines=10> */
[----:B------:R-:W-:Y:S01]  /*2b20*/  FMUL.FTZ R145, R145, R155 ;  /* 0x0000009b91917220 */ /* 0x000fe20000410000 */
[----:B------:R-:W0:Y:S02]  /*2b30*/  SHFL.IDX PT, R153, R142, RZ, 0x1f ;  /* 0x00001fff8e997589 */ /* 0x000e2400000e0000 */
[----:B------:R-:W-:Y:S01]  /*2b40*/  LOP3.LUT R101, R100, 0x3, RZ, 0xc0, !PT ;  /* 0x0000000364657812 */ /* 0x000fe200078ec0ff */
[----:B------:R-:W-:Y:S01]  /*2b50*/  FFMA.FTZ R102, R103, R145, R102 ;  /* 0x0000009167667223 */ /* 0x000fe20000010066 */
[----:B------:R-:W-:Y:S02]  /*2b60*/  MOV R103, c[0x0][0x1e0] ;  /* 0x0000780000677a02 */ /* 0x000fe40000000f00 */
[----:B------:R-:W-:-:S03]  /*2b70*/  LOP3.LUT P1, RZ, R101, 0x1f, R146, 0xf8, !PT ;  /* 0x0000001f65ff7812 */ /* 0x000fc6000782f892 */
[----:B------:R-:W1:Y:S10]  /*2b80*/  SHFL.IDX PT, R102, R102, RZ, 0x1f ;  /* 0x00001fff66667589 */ /* 0x000e7400000e0000 */
[----:B------:R-:W-:-:S02]  /*2b90*/  @!P1 MOV R149, 0x4 ;  /* 0x0000000400959802 */ /* 0x000fc40000000f00 */
[----:B------:R-:W-:Y:S01]  /*2ba0*/  @!P1 MOV R145, 0x4 ;  /* 0x0000000400919802 */ /* 0x000fe20000000f00 */
[----:B0-----:R-:W-:Y:S02]  /*2bb0*/  FMUL.FTZ R100, R153, R153 ;  /* 0x0000009999647220 */ /* 0x001fe40000410000 */
[----:B------:R-:W-:-:S03]  /*2bc0*/  @!P1 IMAD.WIDE R148, R138, R149, c[0x0][0x1a0] ;  /* 0x000068008a949625 */ /* 0x000fc600078e0295 */
[----:B------:R-:W-:Y:S01]  /*2bd0*/  FSEL R101, R100, RZ, P2 ;  /* 0x000000ff64657208 */ /* 0x000fe20001000000 */
[C---:B------:R-:W-:Y:S01]  /*2be0*/  @!P1 IMAD.WIDE R144, R138.reuse, R145, c[0x0][0x1a8] ;  /* 0x00006a008a909625 */ /* 0x040fe200078e0291 */
[----:B------:R0:W-:Y:S01]  /*2bf0*/  @!P1 STG.E [R148.64], R153 ;  /* 0x0000009994009986 */ /* 0x0001e2000c101904 */
[----:B------:R-:W-:Y:S02]  /*2c00*/  IADD3 R138, R138, c[0x0][0x160], RZ ;  /* 0x000058008a8a7a10 */ /* 0x000fe40007ffe0ff */
[----:B-1----:R-:W-:Y:S01]  /*2c10*/  FFMA.FTZ R100, R102, R103, c[0x0][0x228] ;  /* 0x00008a0066647623 */ /* 0x002fe20000010067 */
[----:B------:R-:W-:Y:S01]  /*2c20*/  FSEL R103, R153, RZ, !P2 ;  /* 0x000000ff99677208 */ /* 0x000fe20005000000 */
[----:B------:R-:W-:Y:S01]  /*2c30*/  HFMA2.MMA R102, -RZ, RZ, 0, 9.5367431640625e-07 ;  /* 0x00000010ff667435 */ /* 0x000fe200000001ff */
[----:B------:R-:W-:Y:S01]  /*2c40*/  LOP3.LUT P2, RZ, R8, 0xff, RZ, 0xc0, !PT ;  /* 0x000000ff08ff7812 */ /* 0x000fe2000784c0ff */
[----:B------:R-:W-:Y:S02]  /*2c50*/  FADD.FTZ R101, R100, R101 ;  /* 0x0000006564657221 */ /* 0x000fe40000010000 */
[C---:B------:R-:W-:Y:S01]  /*2c60*/  FADD.FTZ R64, -R103.reuse, R64 ;  /* 0x0000004067407221 */ /* 0x040fe20000010100 */
[----:B------:R-:W-:Y:S01]  /*2c70*/  SEL R8, RZ, 0x1, P2 ;  /* 0x00000001ff087807 */ /* 0x000fe20001000000 */
[----:B------:R-:W-:-:S02]  /*2c80*/  FADD.FTZ R100, -R103, R65 ;  /* 0x0000004167647221 */ /* 0x000fc40000010100 */
[----:B------:R-:W1:Y:S01]  /*2c90*/  MUFU.RSQ R101, R101 ;  /* 0x0000006500657308 */ /* 0x000e620000001400 */
[C---:B------:R-:W-:Y:S02]  /*2ca0*/  FADD.FTZ R66, -R103.reuse, R66 ;  /* 0x0000004267427221 */ /* 0x040fe40000010100 */
[----:B------:R-:W-:Y:S02]  /*2cb0*/  FADD.FTZ R150, -R103, R67 ;  /* 0x0000004367967221 */ /* 0x000fe40000010100 */
[----:B------:R-:W-:-:S04]  /*2cc0*/  IMAD.WIDE.U32 R142, R151, R102, c[0x0][0x208] ;  /* 0x00008200978e7625 */ /* 0x000fc800078e0066 */
[C---:B------:R-:W-:Y:S02]  /*2cd0*/  FADD.FTZ R52, -R103.reuse, R52 ;  /* 0x0000003467347221 */ /* 0x040fe40000010100 */
[C---:B------:R-:W-:Y:S02]  /*2ce0*/  FADD.FTZ R54, -R103.reuse, R54 ;  /* 0x0000003667367221 */ /* 0x040fe40000010100 */
[C---:B------:R-:W-:Y:S02]  /*2cf0*/  FADD.FTZ R154, -R103.reuse, R34 ;  /* 0x00000022679a7221 */ /* 0x040fe40000010100 */
[----:B------:R-:W-:Y:S01]  /*2d00*/  FADD.FTZ R156, -R103, R35 ;  /* 0x00000023679c7221 */ /* 0x000fe20000010100 */
[----:B-1----:R1:W-:Y:S01]  /*2d10*/  @!P1 STG.E [R144.64], R101 ;  /* 0x0000006590009986 */ /* 0x0023e2000c101904 */
[C---:B------:R-:W-:Y:S01]  /*2d20*/  FMUL.FTZ R155, R101.reuse, R150 ;  /* 0x00000096659b7220 */ /* 0x040fe20000410000 */
[----:B------:R-:W-:Y:S01]  /*2d30*/  ISETP.GE.AND P1, PT, R138, c[0x0][0x164], PT ;  /* 0x000059008a007a0c */ /* 0x000fe20003f26270 */
[----:B0-----:R-:W-:-:S02]  /*2d40*/  FMUL.FTZ R153, R101, R66 ;  /* 0x0000004265997220 */ /* 0x001fc40000410000 */
[C---:B------:R-:W-:Y:S01]  /*2d50*/  FMUL.FTZ R149, R101.reuse, R100 ;  /* 0x0000006465957220 */ /* 0x040fe20000410000 */
[----:B------:R-:W-:Y:S01]  /*2d60*/  LOP3.LUT R100, R146, 0x7f, RZ, 0xc0, !PT ;  /* 0x0000007f92647812 */ /* 0x000fe200078ec0ff */
[----:B------:R-:W-:Y:S02]  /*2d70*/  FMUL.FTZ R148, R101, R64 ;  /* 0x0000004065947220 */ /* 0x000fe40000410000 */
[----:B------:R-:W-:Y:S02]  /*2d80*/  FFMA.FTZ R67, R131, R155, R30 ;  /* 0x0000009b83437223 */ /* 0x000fe4000001001e */
[----:B------:R-:W-:Y:S01]  /*2d90*/  FFMA.FTZ R66, R134, R153, R109 ;  /* 0x0000009986427223 */ /* 0x000fe2000001006d */
[----:B-1----:R-:W-:Y:S01]  /*2da0*/  SHF.R.S32.HI R145, RZ, 0x1f, R152 ;  /* 0x0000001fff917819 */ /* 0x002fe20000011498 */
[----:B------:R-:W-:Y:S02]  /*2db0*/  FFMA.FTZ R65, R133, R149, R68 ;  /* 0x0000009585417223 */ /* 0x000fe40000010044 */
[----:B------:R-:W-:Y:S01]  /*2dc0*/  FFMA.FTZ R64, R137, R148, R110 ;  /* 0x0000009489407223 */ /* 0x000fe2000001006e */
[----:B------:R-:W-:Y:S01]  /*2dd0*/  LEA.HI R145, R145, R152, RZ, 0x2 ;  /* 0x0000009891917211 */ /* 0x000fe200078f10ff */
[----:B------:R-:W-:-:S02]  /*2de0*/  FADD.FTZ R144, -R103, R53 ;  /* 0x0000003567907221 */ /* 0x000fc40000010100 */
[----:B------:R-:W-:Y:S01]  /*2df0*/  FADD.FTZ R53, -R103, R55 ;  /* 0x0000003767357221 */ /* 0x000fe20000010100 */
[----:B------:R-:W-:Y:S01]  /*2e00*/  LEA.HI.SX32 R145, R145, R100, 0x1e ;  /* 0x0000006491917211 */ /* 0x000fe200078ff2ff */
[----:B------:R0:W-:Y:S01]  /*2e10*/  STG.E.128 [R142.64], R64 ;  /* 0x000000408e007986 */ /* 0x0001e2000c101d04 */
[C---:B------:R-:W-:Y:S02]  /*2e20*/  FADD.FTZ R150, -R103.reuse, R32 ;  /* 0x0000002067967221 */ /* 0x040fe40000010100 */
[C---:B------:R-:W-:Y:S02]  /*2e30*/  FADD.FTZ R152, -R103.reuse, R33 ;  /* 0x0000002167987221 */ /* 0x040fe40000010100 */
[----:B------:R-:W-:Y:S01]  /*2e40*/  FADD.FTZ R158, -R103, R51 ;  /* 0x00000033679e7221 */ /* 0x000fe20000010100 */
[----:B------:R-:W-:Y:S01]  /*2e50*/  IADD3 R51, R145, 0x80, RZ ;  /* 0x0000008091337810 */ /* 0x000fe20007ffe0ff */
[----:B------:R-:W-:Y:S02]  /*2e60*/  FFMA.FTZ R35, R130, R155, R29 ;  /* 0x0000009b82237223 */ /* 0x000fe4000001001d */
[----:B------:R-:W-:-:S02]  /*2e70*/  FFMA.FTZ R34, R132, R153, R107 ;  /* 0x0000009984227223 */ /* 0x000fc4000001006b */
[----:B------:R-:W-:Y:S02]  /*2e80*/  FFMA.FTZ R33, R136, R149, R31 ;  /* 0x0000009588217223 */ /* 0x000fe4000001001f */
[----:B------:R-:W-:Y:S02]  /*2e90*/  FFMA.FTZ R32, R135, R148, R108 ;  /* 0x0000009487207223 */ /* 0x000fe4000001006c */
[C---:B------:R-:W-:Y:S02]  /*2ea0*/  FMUL.FTZ R53, R101.reuse, R53 ;  /* 0x0000003565357220 */ /* 0x040fe40000410000 */
[----:B------:R-:W-:Y:S02]  /*2eb0*/  FMUL.FTZ R52, R101, R52 ;  /* 0x0000003465347220 */ /* 0x000fe40000410000 */
[C---:B0-----:R-:W-:Y:S02]  /*2ec0*/  FADD.FTZ R64, -R103.reuse, R48 ;  /* 0x0000003067407221 */ /* 0x041fe40000010100 */
[----:B------:R-:W-:-:S02]  /*2ed0*/  FADD.FTZ R66, -R103, R49 ;  /* 0x0000003167427221 */ /* 0x000fc40000010100 */
[----:B------:R-:W-:-:S04]  /*2ee0*/  IMAD.WIDE.U32 R48, R151, R102, c[0x0][0x210] ;  /* 0x0000840097307625 */ /* 0x000fc800078e0066 */
[C---:B------:R-:W-:Y:S01]  /*2ef0*/  FMUL.FTZ R54, R101.reuse, R54 ;  /* 0x0000003665367220 */ /* 0x040fe20000410000 */
[----:B------:R0:W-:Y:S01]  /*2f00*/  STG.E.128 [R48.64], R32 ;  /* 0x0000002030007986 */ /* 0x0001e2000c101d04 */
[----:B------:R-:W-:Y:S02]  /*2f10*/  FMUL.FTZ R144, R101, R144 ;  /* 0x0000009065907220 */ /* 0x000fe40000410000 */
[C---:B------:R-:W-:Y:S02]  /*2f20*/  FADD.FTZ R160, -R103.reuse, R60 ;  /* 0x0000003c67a07221 */ /* 0x040fe40000010100 */
[C---:B------:R-:W-:Y:S02]  /*2f30*/  FADD.FTZ R162, -R103.reuse, R61 ;  /* 0x0000003d67a27221 */ /* 0x040fe40000010100 */
[C---:B------:R-:W-:Y:S02]  /*2f40*/  FADD.FTZ R164, -R103.reuse, R62 ;  /* 0x0000003e67a47221 */ /* 0x040fe40000010100 */
[----:B------:R-:W-:-:S02]  /*2f50*/  FADD.FTZ R65, -R103, R63 ;  /* 0x0000003f67417221 */ /* 0x000fc40000010100 */
[----:B------:R-:W-:Y:S02]  /*2f60*/  FADD.FTZ R142, -R103, R50 ;  /* 0x00000032678e7221 */ /* 0x000fe40000010100 */
[----:B------:R-:W-:-:S04]  /*2f70*/  IMAD.WIDE.U32 R62, R51, R102, c[0x0][0x208] ;  /* 0x00008200333e7625 */ /* 0x000fc800078e0066 */
[----:B------:R-:W-:-:S04]  /*2f80*/  IMAD.WIDE.U32 R60, R51, R102, c[0x0][0x210] ;  /* 0x00008400333c7625 */ /* 0x000fc800078e0066 */
[-C--:B------:R-:W-:Y:S02]  /*2f90*/  FFMA.FTZ R51, R123, R53.reuse, R26 ;  /* 0x000000357b337223 */ /* 0x080fe4000001001a */
[----:B------:R-:W-:Y:S02]  /*2fa0*/  FFMA.FTZ R55, R122, R53, R25 ;  /* 0x000000357a377223 */ /* 0x000fe40000010019 */
[----:B------:R-:W-:Y:S02]  /*2fb0*/  FFMA.FTZ R50, R126, R54, R105 ;  /* 0x000000367e327223 */ /* 0x000fe40000010069 */
[----:B0-----:R-:W-:Y:S02]  /*2fc0*/  FFMA.FTZ R49, R125, R144, R28 ;  /* 0x000000907d317223 */ /* 0x001fe4000001001c */
[----:B------:R-:W-:Y:S02]  /*2fd0*/  FFMA.FTZ R48, R129, R52, R106 ;  /* 0x0000003481307223 */ /* 0x000fe4000001006a */
[----:B------:R-:W-:-:S02]  /*2fe0*/  FFMA.FTZ R54, R124, R54, R99 ;  /* 0x000000367c367223 */ /* 0x000fc40000010063 */
[----:B------:R-:W-:Y:S01]  /*2ff0*/  FFMA.FTZ R53, R128, R144, R27 ;  /* 0x0000009080357223 */ /* 0x000fe2000001001b */
[----:B------:R0:W-:Y:S01]  /*3000*/  STG.E.128 [R62.64], R48 ;  /* 0x000000303e007986 */ /* 0x0001e2000c101d04 */
[----:B------:R-:W-:Y:S02]  /*3010*/  FFMA.FTZ R52, R127, R52, R104 ;  /* 0x000000347f347223 */ /* 0x000fe40000010068 */
[C---:B------:R-:W-:Y:S02]  /*3020*/  FADD.FTZ R35, -R103.reuse, R57 ;  /* 0x0000003967237221 */ /* 0x040fe40000010100 */
[----:B------:R-:W-:Y:S01]  /*3030*/  FADD.FTZ R32, -R103, R58 ;  /* 0x0000003a67207221 */ /* 0x000fe20000010100 */
[----:B------:R1:W-:Y:S01]  /*3040*/  STG.E.128 [R60.64], R52 ;  /* 0x000000343c007986 */ /* 0x0003e2000c101d04 */
[C---:B------:R-:W-:Y:S02]  /*3050*/  FMUL.FTZ R57, R101.reuse, R150 ;  /* 0x0000009665397220 */ /* 0x040fe40000410000 */
[----:B------:R-:W-:-:S02]  /*3060*/  FMUL.FTZ R58, R101, R152 ;  /* 0x00000098653a7220 */ /* 0x000fc40000410000 */
[C---:B------:R-:W-:Y:S02]  /*3070*/  FMUL.FTZ R154, R101.reuse, R154 ;  /* 0x0000009a659a7220 */ /* 0x040fe40000410000 */
[----:B------:R-:W-:Y:S02]  /*3080*/  FMUL.FTZ R156, R101, R156 ;  /* 0x0000009c659c7220 */ /* 0x000fe40000410000 */
[----:B------:R-:W-:Y:S02]  /*3090*/  FADD.FTZ R56, -R103, R56 ;  /* 0x0000003867387221 */ /* 0x000fe40000010100 */
[C---:B------:R-:W-:Y:S02]  /*30a0*/  FMUL.FTZ R150, R101.reuse, R64 ;  /* 0x0000004065967220 */ /* 0x040fe40000410000 */
[C---:B------:R-:W-:Y:S02]  /*30b0*/  FMUL.FTZ R33, R101.reuse, R66 ;  /* 0x0000004265217220 */ /* 0x040fe40000410000 */
[----:B------:R-:W-:-:S02]  /*30c0*/  FMUL.FTZ R151, R101, R142 ;  /* 0x0000008e65977220 */ /* 0x000fc40000410000 */
[----:B------:R-:W-:Y:S02]  /*30d0*/  FMUL.FTZ R158, R101, R158 ;  /* 0x0000009e659e7220 */ /* 0x000fe40000410000 */
[----:B------:R-:W-:Y:S02]  /*30e0*/  FADD.FTZ R34, -R103, R59 ;  /* 0x0000003b67227221 */ /* 0x000fe40000010100 */
[----:B------:R-:W-:-:S04]  /*30f0*/  IMAD.WIDE.U32 R144, R147, R102, c[0x0][0x208] ;  /* 0x0000820093907625 */ /* 0x000fc800078e0066 */
[----:B0-----:R-:W-:Y:S02]  /*3100*/  FFMA.FTZ R51, R7, R156, R22 ;  /* 0x0000009c07337223 */ /* 0x001fe40000010016 */
[----:B------:R-:W-:Y:S02]  /*3110*/  FFMA.FTZ R50, R82, R154, R97 ;  /* 0x0000009a52327223 */ /* 0x000fe40000010061 */
[----:B------:R-:W-:Y:S02]  /*3120*/  FFMA.FTZ R49, R119, R58, R24 ;  /* 0x0000003a77317223 */ /* 0x000fe40000010018 */
[----:B------:R-:W-:Y:S02]  /*3130*/  FFMA.FTZ R48, R121, R57, R98 ;  /* 0x0000003979307223 */ /* 0x000fe40000010062 */
[----:B------:R-:W-:-:S03]  /*3140*/  IMAD.WIDE.U32 R148, R147, R102, c[0x0][0x210] ;  /* 0x0000840093947625 */ /* 0x000fc600078e0066 */
[----:B------:R0:W-:Y:S01]  /*3150*/  STG.E.128 [R144.64], R48 ;  /* 0x0000003090007986 */ /* 0x0001e2000c101d04 */
[----:B-1----:R-:W-:Y:S02]  /*3160*/  FMUL.FTZ R60, R101, R56 ;  /* 0x00000038653c7220 */ /* 0x002fe40000410000 */
[----:B------:R-:W-:Y:S02]  /*3170*/  FFMA.FTZ R55, R111, R156, R20 ;  /* 0x0000009c6f377223 */ /* 0x000fe40000010014 */
[----:B------:R-:W-:Y:S02]  /*3180*/  FFMA.FTZ R54, R75, R154, R96 ;  /* 0x0000009a4b367223 */ /* 0x000fe40000010060 */
[----:B------:R-:W-:Y:S02]  /*3190*/  FFMA.FTZ R53, R118, R58, R23 ;  /* 0x0000003a76357223 */ /* 0x000fe40000010017 */
[----:B------:R-:W-:Y:S02]  /*31a0*/  FFMA.FTZ R52, R120, R57, R95 ;  /* 0x0000003978347223 */ /* 0x000fe4000001005f */
[----:B------:R-:W-:-:S03]  /*31b0*/  IMAD.WIDE.U32 R146, R141, R102, c[0x0][0x208] ;  /* 0x000082008d927625 */ /* 0x000fc600078e0066 */
[----:B------:R1:W-:Y:S01]  /*31c0*/  STG.E.128 [R148.64], R52 ;  /* 0x0000003494007986 */ /* 0x0003e2000c101d04 */
        /* <DEDUP_REMOVED lines=8> */
[C---:B------:R-:W-:Y:S02]  /*3250*/  FMUL.FTZ R61, R101.reuse, R35 ;  /* 0x00000023653d7220 */ /* 0x040fe40000410000 */
[C---:B------:R-:W-:Y:S01]  /*3260*/  FMUL.FTZ R62, R101.reuse, R32 ;  /* 0x00000020653e7220 */ /* 0x040fe20000410000 */
[----:B------:R2:W-:Y:S01]  /*3270*/  STG.E.128 [R146.64], R56 ;  /* 0x0000003892007986 */ /* 0x0005e2000c101d04 */
        /* <DEDUP_REMOVED lines=8> */
[----:B0-----:R-:W-:Y:S02]  /*3300*/  FFMA.FTZ R51, R3, R152, R14 ;  /* 0x0000009803337223 */ /* 0x001fe4000001000e */
[----:B------:R-:W-:Y:S02]  /*3310*/  FFMA.FTZ R50, R78, R164, R89 ;  /* 0x000000a44e327223 */ /* 0x000fe40000010059 */
[----:B------:R-:W-:Y:S02]  /*3320*/  FFMA.FTZ R49, R4, R162, R17 ;  /* 0x000000a204317223 */ /* 0x000fe40000010011 */
[----:B------:R-:W-:Y:S02]  /*3330*/  FFMA.FTZ R48, R79, R160, R90 ;  /* 0x000000a04f307223 */ /* 0x000fe4000001005a */
[----:B------:R-:W-:-:S03]  /*3340*/  IMAD.WIDE.U32 R142, R140, R102, c[0x0][0x210] ;  /* 0x000084008c8e7625 */ /* 0x000fc600078e0066 */
[----:B------:R3:W-:Y:S01]  /*3350*/  STG.E.128 [R64.64], R48 ;  /* 0x0000003040007986 */ /* 0x0007e2000c101d04 */
[----:B-1----:R-:W-:Y:S02]  /*3360*/  FFMA.FTZ R55, R115, R152, R12 ;  /* 0x0000009873377223 */ /* 0x002fe4000001000c */
[----:B------:R-:W-:Y:S02]  /*3370*/  FFMA.FTZ R54, R71, R164, R88 ;  /* 0x000000a447367223 */ /* 0x000fe40000010058 */
[----:B------:R-:W-:Y:S02]  /*3380*/  FFMA.FTZ R53, R114, R162, R15 ;  /* 0x000000a272357223 */ /* 0x000fe4000001000f */
[----:B------:R-:W-:Y:S02]  /*3390*/  FFMA.FTZ R52, R72, R160, R87 ;  /* 0x000000a048347223 */ /* 0x000fe40000010057 */
[----:B------:R-:W-:-:S03]  /*33a0*/  IMAD.WIDE.U32 R140, R139, R102, c[0x0][0x208] ;  /* 0x000082008b8c7625 */ /* 0x000fc600078e0066 */
[----:B------:R3:W-:Y:S01]  /*33b0*/  STG.E.128 [R142.64], R52 ;  /* 0x000000348e007986 */ /* 0x0007e2000c101d04 */
[----:B--2---:R-:W-:Y:S02]  /*33c0*/  FFMA.FTZ R59, R0, R63, R11 ;  /* 0x0000003f003b7223 */ /* 0x004fe4000001000b */
        /* <DEDUP_REMOVED lines=10> */
[----:B---3-5:R-:W-:Y:S01]  /*3470*/  @P1 CALL.REL.NOINC `(.L_x_15933) ;  /* 0x0000001000001944 */ /* 0x028fe20003c00000 */
[----:B------:R-:W-:Y:S05]  /*3480*/  BRA `(.L_x_15934) ;  /* 0xffffd88000007947 */ /* 0x000fea000383ffff */
.L_x_15933:
[----:B------:R-:W-:Y:S05]  /*3490*/  EXIT ;  /* 0x000000000000794d */ /* 0x000fea0003800000 */
.L_x_15931:
[----:B0-----:R-:W-:Y:S01]  /*34a0*/  HFMA2.MMA R101, -RZ, RZ, 0, 1.847743988037109375e-06 ;  /* 0x0000001fff657435 */ /* 0x001fe200000001ff */
[----:B------:R-:W-:Y:S02]  /*34b0*/  MOV R148, 0x1 ;  /* 0x0000000100947802 */ /* 0x000fe40000000f00 */
[----:B------:R-:W-:Y:S02]  /*34c0*/  MOV R146, 0xffffffff ;  /* 0xffffffff00927802 */ /* 0x000fe40000000f00 */
[----:B------:R-:W-:Y:S02]  /*34d0*/  MOV R102, 0x34f0 ;  /* 0x000034f000667802 */ /* 0x000fe40000000f00 */
[----:B-----5:R-:W-:Y:S05]  /*34e0*/  CALL.REL.NOINC `($__internal_65_$__cuda_sm70_shflsync_bfly_p) ;  /* 0x0000069000007944 */ /* 0x020fea0003c00000 */
[----:B-1----:R-:W-:Y:S01]  /*34f0*/  MOV R100, R148 ;  /* 0x0000009400647202 */ /* 0x002fe20000000f00 */
[----:B0-----:R-:W-:Y:S05]  /*3500*/  BRA `(.L_x_15935) ;  /* 0xffffeec000007947 */ /* 0x001fea000383ffff */
.L_x_15932:
[----:B------:R-:W-:Y:S01]  /*3510*/  HFMA2.MMA R148, -RZ, RZ, 0, 1.1920928955078125e-07 ;  /* 0x00000002ff947435 */ /* 0x000fe200000001ff */
[----:B------:R-:W-:Y:S02]  /*3520*/  MOV R101, 0x1f ;  /* 0x0000001f00657802 */ /* 0x000fe40000000f00 */
[----:B------:R-:W-:-:S02]  /*3530*/  MOV R146, 0xffffffff ;  /* 0xffffffff00927802 */ /* 0x000fc40000000f00 */
[----:B------:R-:W-:Y:S02]  /*3540*/  MOV R102, 0x3560 ;  /* 0x0000356000667802 */ /* 0x000fe40000000f00 */
[----:B-----5:R-:W-:Y:S05]  /*3550*/  CALL.REL.NOINC `($__internal_65_$__cuda_sm70_shflsync_bfly_p) ;  /* 0x0000062000007944 */ /* 0x020fea0003c00000 */
[----:B01----:R-:W-:Y:S01]  /*3560*/  FADD.FTZ R145, R145, R148 ;  /* 0x0000009491917221 */ /* 0x003fe20000010000 */
[----:B------:R-:W-:Y:S01]  /*3570*/  HFMA2.MMA R148, -RZ, RZ, 0, 2.384185791015625e-07 ;  /* 0x00000004ff947435 */ /* 0x000fe200000001ff */
[----:B------:R-:W-:Y:S02]  /*3580*/  MOV R101, 0x1f ;  /* 0x0000001f00657802 */ /* 0x000fe40000000f00 */
[----:B------:R-:W-:Y:S02]  /*3590*/  MOV R146, 0xffffffff ;  /* 0xffffffff00927802 */ /* 0x000fe40000000f00 */
[----:B------:R-:W-:Y:S02]  /*35a0*/  MOV R102, 0x35c0 ;  /* 0x000035c000667802 */ /* 0x000fe40000000f00 */
[----:B------:R-:W-:Y:S05]  /*35b0*/  CALL.REL.NOINC `($__internal_65_$__cuda_sm70_shflsync_bfly_p) ;  /* 0x000005c000007944 */ /* 0x000fea0003c00000 */
[----:B01----:R-:W-:Y:S01]  /*35c0*/  FADD.FTZ R145, R145, R148 ;  /* 0x0000009491917221 */ /* 0x003fe20000010000 */
[----:B------:R-:W-:Y:S01]  /*35d0*/  HFMA2.MMA R148, -RZ, RZ, 0, 4.76837158203125e-07 ;  /* 0x00000008ff947435 */ /* 0x000fe200000001ff */
[----:B------:R-:W-:Y:S02]  /*35e0*/  MOV R101, 0x1f ;  /* 0x0000001f00657802 */ /* 0x000fe40000000f00 */
[----:B------:R-:W-:-:S02]  /*35f0*/  MOV R146, 0xffffffff ;  /* 0xffffffff00927802 */ /* 0x000fc40000000f00 */
[----:B------:R-:W-:Y:S02]  /*3600*/  MOV R102, 0x3620 ;  /* 0x0000362000667802 */ /* 0x000fe40000000f00 */
[----:B------:R-:W-:Y:S05]  /*3610*/  CALL.REL.NOINC `($__internal_65_$__cuda_sm70_shflsync_bfly_p) ;  /* 0x0000056000007944 */ /* 0x000fea0003c00000 */
[----:B01----:R-:W-:Y:S01]  /*3620*/  FADD.FTZ R145, R145, R148 ;  /* 0x0000009491917221 */ /* 0x003fe20000010000 */
[----:B------:R-:W-:Y:S01]  /*3630*/  HFMA2.MMA R148, -RZ, RZ, 0, 9.5367431640625e-07 ;  /* 0x00000010ff947435 */ /* 0x000fe200000001ff */
[----:B------:R-:W-:Y:S02]  /*3640*/  MOV R101, 0x1f ;  /* 0x0000001f00657802 */ /* 0x000fe40000000f00 */
[----:B------:R-:W-:Y:S02]  /*3650*/  MOV R146, 0xffffffff ;  /* 0xffffffff00927802 */ /* 0x000fe40000000f00 */
[----:B------:R-:W-:Y:S02]  /*3660*/  MOV R102, 0x3680 ;  /* 0x0000368000667802 */ /* 0x000fe40000000f00 */
[----:B------:R-:W-:Y:S05]  /*3670*/  CALL.REL.NOINC `($__internal_65_$__cuda_sm70_shflsync_bfly_p) ;  /* 0x0000050000007944 */ /* 0x000fea0003c00000 */
        /* <DEDUP_REMOVED lines=54> */
[----:B------:R-:W-:Y:S05]  /*39e0*/  CALL.REL.NOINC `($__internal_65_$__cuda_sm70_shflsync_bfly_p) ;  /* 0x0000019000007944 */ /* 0x000fea0003c00000 */
[----:B01----:R-:W-:Y:S01]  /*39f0*/  FADD.FTZ R145, R145, R148 ;  /* 0x0000009491917221 */ /* 0x003fe20000010000 */
[----:B------:R-:W-:Y:S01]  /*3a00*/  HFMA2.MMA R148, -RZ, RZ, 0, 1.1920928955078125e-07 ;  /* 0x00000002ff947435 */ /* 0x000fe200000001ff */
[----:B------:R-:W-:Y:S02]  /*3a10*/  MOV R101, 0x1f ;  /* 0x0000001f00657802 */ /* 0x000fe40000000f00 */
[----:B------:R-:W-:Y:S02]  /*3a20*/  MOV R146, 0xffffffff ;  /* 0xffffffff00927802 */ /* 0x000fe40000000f00 */
[----:B------:R-:W-:Y:S02]  /*3a30*/  MOV R102, 0x3a50 ;  /* 0x00003a5000667802 */ /* 0x000fe40000000f00 */
[----:B------:R-:W-:Y:S05]  /*3a40*/  CALL.REL.NOINC `($__internal_65_$__cuda_sm70_shflsync_bfly_p) ;  /* 0x0000013000007944 */ /* 0x000fea0003c00000 */
[----:B01----:R-:W-:Y:S01]  /*3a50*/  FADD.FTZ R145, R145, R148 ;  /* 0x0000009491917221 */ /* 0x003fe20000010000 */
[----:B------:R-:W-:Y:S01]  /*3a60*/  HFMA2.MMA R148, -RZ, RZ, 0, 2.384185791015625e-07 ;  /* 0x00000004ff947435 */ /* 0x000fe200000001ff */
[----:B------:R-:W-:-:S02]  /*3a70*/  MOV R101, 0x1f ;  /* 0x0000001f00657802 */ /* 0x000fc40000000f00 */
[----:B------:R-:W-:Y:S02]  /*3a80*/  MOV R146, 0xffffffff ;  /* 0xffffffff00927802 */ /* 0x000fe40000000f00 */
[----:B------:R-:W-:Y:S02]  /*3a90*/  MOV R102, 0x3ab0 ;  /* 0x00003ab000667802 */ /* 0x000fe40000000f00 */
[----:B------:R-:W-:Y:S05]  /*3aa0*/  CALL.REL.NOINC `($__internal_65_$__cuda_sm70_shflsync_bfly_p) ;  /* 0x000000d000007944 */ /* 0x000fea0003c00000 */
[----:B01----:R-:W-:Y:S01]  /*3ab0*/  FADD.FTZ R145, R145, R148 ;  /* 0x0000009491917221 */ /* 0x003fe20000010000 */
[----:B------:R-:W-:Y:S01]  /*3ac0*/  HFMA2.MMA R148, -RZ, RZ, 0, 4.76837158203125e-07 ;  /* 0x00000008ff947435 */ /* 0x000fe200000001ff */
[----:B------:R-:W-:Y:S02]  /*3ad0*/  MOV R101, 0x1f ;  /* 0x0000001f00657802 */ /* 0x000fe40000000f00 */
[----:B------:R-:W-:Y:S02]  /*3ae0*/  MOV R146, 0xffffffff ;  /* 0xffffffff00927802 */ /* 0x000fe40000000f00 */
[----:B------:R-:W-:Y:S02]  /*3af0*/  MOV R102, 0x3b10 ;  /* 0x00003b1000667802 */ /* 0x000fe40000000f00 */
[----:B------:R-:W-:Y:S05]  /*3b00*/  CALL.REL.NOINC `($__internal_65_$__cuda_sm70_shflsync_bfly_p) ;  /* 0x0000007000007944 */ /* 0x000fea0003c00000 */
[----:B01----:R-:W-:Y:S01]  /*3b10*/  FADD.FTZ R145, R145, R148 ;  /* 0x0000009491917221 */ /* 0x003fe20000010000 */
[----:B------:R-:W-:Y:S01]  /*3b20*/  HFMA2.MMA R148, -RZ, RZ, 0, 9.5367431640625e-07 ;  /* 0x00000010ff947435 */ /* 0x000fe200000001ff */
[----:B------:R-:W-:-:S02]  /*3b30*/  MOV R101, 0x1f ;  /* 0x0000001f00657802 */ /* 0x000fc40000000f00 */
[----:B------:R-:W-:Y:S02]  /*3b40*/  MOV R146, 0xffffffff ;  /* 0xffffffff00927802 */ /* 0x000fe40000000f00 */
[----:B------:R-:W-:Y:S02]  /*3b50*/  MOV R102, 0x3b70 ;  /* 0x00003b7000667802 */ /* 0x000fe40000000f00 */
[----:B------:R-:W-:Y:S05]  /*3b60*/  CALL.REL.NOINC `($__internal_65_$__cuda_sm70_shflsync_bfly_p) ;  /* 0x0000001000007944 */ /* 0x000fea0003c00000 */
[----:B01----:R-:W-:Y:S05]  /*3b70*/  BRA `(.L_x_15936) ;  /* 0xffffec9000007947 */ /* 0x003fea000383ffff */
        .weak           $__internal_65_$__cuda_sm70_shflsync_bfly_p
        .type           $__internal_65_$__cuda_sm70_shflsync_bfly_p,@function
        .size           $__internal_65_$__cuda_sm70_shflsync_bfly_p,(.L_x_20045 - $__internal_65_$__cuda_sm70_shflsync_bfly_p)
$__internal_65_$__cuda_sm70_shflsync_bfly_p:
[----:B------:R-:W-:Y:S01]  /*3b80*/  HFMA2.MMA R103, -RZ, RZ, 0, 0 ;  /* 0x00000000ff677435 */ /* 0x000fe200000001ff */
[----:B------:R-:W-:Y:S04]  /*3b90*/  WARPSYNC R146 ;  /* 0x0000009200007348 */ /* 0x000fe80003800000 */
[----:B------:R0:W1:Y:S01]  /*3ba0*/  SHFL.BFLY PT, R148, R145, R148, R101 ;  /* 0x0c00009491947389 */ /* 0x00006200000e0065 */
[----:B------:R-:W-:Y:S05]  /*3bb0*/  RET.REL.NODEC R102 `(_ZN10layer_norm31ln_parallel_residual_fwd_kernelINS_13Kernel_traitsI6__halfffffjLj3072ELj1ELj1ELj4ELj16ENS_18Kernel_traits_baseILj3072ES2_ffffjLj128EEEEELb0ELb0ELb1EEEvNS_9FwdParamsE) ;  /* 0xffffc44066007950 */ /* 0x000fea0003c3ffff */
.L_x_15937:
        /* <DEDUP_REMOVED lines=12> */
.L_x_20045:


//--------------------- .text._ZN10layer_norm31ln_parallel_residual_fwd_kernelINS_13Kernel_traitsI6__halfffffjLj3072ELj1ELj1ELj4ELj16ENS_18Kernel_traits_baseILj3072ES2_ffffjLj128EEEEELb0ELb1ELb0EEEvNS_9FwdParamsE --------------------------
	.section	.text._ZN10layer_norm31ln_parallel_residual_fwd_kernelINS_13Kernel_traitsI6__halfffffjLj3072ELj1ELj1ELj4ELj16ENS_18Kernel_traits_baseILj3072ES2_ffffjLj128EEEEELb0ELb1ELb0EEEvNS_9FwdParamsE,"ax",@progbits
	.sectioninfo	@"SHI_REGISTERS=113"
	.align	128
        .global         _ZN10layer_norm31ln_parallel_residual_fwd_kernelINS_13Kernel_traitsI6__halfffffjLj3072ELj1ELj1ELj4ELj16ENS_18Kernel_traits_baseILj3072ES2_ffffjLj128EEEEELb0ELb1ELb0EEEvNS_9FwdParamsE
        .type           _ZN10layer_norm31ln_parallel_residual_fwd_kernelINS_13Kernel_traitsI6__halfffffjLj3072ELj1ELj1ELj4ELj16ENS_18Kernel_traits_baseILj3072ES2_ffffjLj128EEEEELb0ELb1ELb0EEEvNS_9FwdParamsE,@function
        .size           _ZN10layer_norm31ln_parallel_residual_fwd_kernelINS_13Kernel_traitsI6__halfffffjLj3072ELj1ELj1ELj4ELj16ENS_18Kernel_traits_baseILj3072ES2_ffffjLj128EEEEELb0ELb1ELb0EEEvNS_9FwdParamsE,(.L_x_20046 - _ZN10layer_norm31ln_parallel_residual_fwd_kernelINS_13Kernel_traitsI6__halfffffjLj3072ELj1ELj1ELj4ELj16ENS_18Kernel_traits_baseILj3072ES2_ffffjLj128EEEEELb0ELb1ELb0EEEvNS_9FwdParamsE)
        .other          _ZN10layer_norm31ln_parallel_residual_fwd_kernelINS_13Kernel_traitsI6__halfffffjLj3072ELj1ELj1ELj4ELj16ENS_18Kernel_traits_baseILj3072ES2_ffffjLj128EEEEELb0ELb1ELb0EEEvNS_9FwdParamsE,@"STO_CUDA_ENTRY STV_DEFAULT"
_ZN10layer_norm31ln_parallel_residual_fwd_kernelINS_13Kernel_traitsI6__halfffffjLj3072ELj1ELj1ELj4ELj16ENS_18Kernel_traits_baseILj3072ES2_ffffjLj128EEEEELb0ELb1ELb0EEEvNS_9FwdParamsE:
.text._ZN10layer_norm31ln_parallel_residual_fwd_kernelINS_13Kernel_traitsI6__halfffffjLj3072ELj1ELj1ELj4ELj16ENS_18Kernel_traits_baseILj3072ES2_ffffjLj128EEEEELb0ELb1ELb0EEEvNS_9FwdParamsE:
        /* <DEDUP_REMOVED lines=12> */
[C---:B------:R-:W-:Y:S02]  /*00c0*/  ISETP.GE.U32.AND P5, PT, R2.reuse, 0x180, PT ;  /* 0x000001800200780c */ /* 0x040fe40003fa6070 */
[C---:B------:R-:W-:Y:S02]  /*00d0*/  ISETP.GE.U32.AND P4, PT, R2.reuse, 0x200, PT ;  /* 0x000002000200780c */ /* 0x040fe40003f86070 */
[----:B------:R-:W-:Y:S02]  /*00e0*/  ISETP.GE.U32.AND P3, PT, R2, 0x280, PT ;  /* 0x000002800200780c */ /* 0x000fe40003f66070 */
[----:B------:R-:W-:-:S02]  /*00f0*/  P2R R4, PR, RZ, 0x40 ;  /* 0x00000040ff047803 */ /* 0x000fc40000000000 */
[----:B------:R-:W-:Y:S02]  /*0100*/  P2R R4, PR, RZ, 0x20 ;  /* 0x00000020ff047803 */ /* 0x000fe40000000000 */
[----:B------:R-:W-:Y:S02]  /*0110*/  P2R R4, PR, RZ, 0x10 ;  /* 0x00000010ff047803 */ /* 0x000fe40000000000 */
[----:B------:R-:W-:Y:S01]  /*0120*/  P2R R4, PR, RZ, 0x8 ;  /* 0x00000008ff047803 */ /* 0x000fe20000000000 */
[----:B------:R-:W-:Y:S05]  /*0130*/  @!P0 BRA `(.L_x_15939) ;  /* 0x000000a000008947 */ /* 0x000fea0003800000 */
[----:B------:R-:W-:Y:S01]  /*0140*/  ISETP.NE.U32.AND P1, PT, RZ, c[0x0][0x218], PT ;  /* 0x00008600ff007a0c */ /* 0x000fe20003f25070 */
[----:B------:R-:W-:-:S03]  /*0150*/  HFMA2.MMA R7, -RZ, RZ, 0, 4.76837158203125e-07 ;  /* 0x00000008ff077435 */ /* 0x000fc600000001ff */
[----:B------:R-:W-:-:S13]  /*0160*/  ISETP.NE.AND.EX P1, PT, RZ, c[0x0][0x21c], PT, P1 ;  /* 0x00008700ff007a0c */ /* 0x000fda0003f25310 */
[----:B------:R-:W-:-:S04]  /*0170*/  @P1 LEA R8, P2, R30, c[0x0][0x218], 0x3 ;  /* 0x000086001e081a11 */ /* 0x000fc800078418ff */
[C---:B------:R-:W-:Y:S01]  /*0180*/  @P1 LEA.HI.X R9, R30.reuse, c[0x0][0x21c], RZ, 0x3, P2 ;  /* 0x000087001e091a11 */ /* 0x040fe200010f1cff */
[----:B------:R-:W-:-:S04]  /*0190*/  IMAD.WIDE.U32 R6, R30, R7, c[0x0][0x1b0] ;  /* 0x00006c001e067625 */ /* 0x000fc800078e0007 */
[----:B------:R0:W5:Y:S04]  /*01a0*/  @P1 LDG.E.64 R4, [R8.64] ;  /* 0x0000000408041981 */ /* 0x000168000c1e1b00 */
[----:B------:R0:W5:Y:S01]  /*01b0*/  LDG.E.64 R20, [R6.64] ;  /* 0x0000000406147981 */ /* 0x000162000c1e1b00 */
[----:B------:R-:W-:Y:S01]  /*01c0*/  LOP3.LUT R30, R30, 0x80, RZ, 0xfc, !PT ;  /* 0x000000801e1e7812 */ /* 0x000fe200078efcff */
[----:B------:R-:W-:Y:S02]  /*01d0*/  @!P1 CS2R R4, SRZ ;  /* 0x0000000000049805 */ /* 0x000fe4000001ff00 */
.L_x_15939:
[----:B0-----:R-:W-:Y:S05]  /*01e0*/  BSYNC B0 ;  /* 0x0000000000007941 */ /* 0x001fea0003800000 */
.L_x_15938:
[----:B------:R-:W-:Y:S01]  /*01f0*/  BSSY B0, `(.L_x_15940) ;  /* 0x000000c000007945 */ /* 0x000fe20003800000 */
[----:B------:R-:W-:Y:S05]  /*0200*/  @!P6 BRA `(.L_x_15941) ;  /* 0x000000a00000e947 */ /* 0x000fea0003800000 */
[----:B------:R-:W-:Y:S01]  /*0210*/  ISETP.NE.U32.AND P1, PT, RZ, c[0x0][0x218], PT ;  /* 0x00008600ff007a0c */ /* 0x000fe20003f25070 */
[----:B------:R-:W-:-:S03]  /*0220*/  IMAD.MOV.U32 R11, RZ, RZ, 0x8 ;  /* 0x00000008ff0b7424 */ /* 0x000fc600078e00ff */
[----:B------:R-:W-:Y:S01]  /*0230*/  ISETP.NE.AND.EX P1, PT, RZ, c[0x0][0x21c], PT, P1 ;  /* 0x00008700ff007a0c */ /* 0x000fe20003f25310 */
[----:B------:R-:W-:-:S05]  /*0240*/  IMAD.WIDE.U32 R10, R30, R11, c[0x0][0x1b0] ;  /* 0x00006c001e0a7625 */ /* 0x000fca00078e000b */
[----:B------:R0:W5:Y:S07]  /*0250*/  LDG.E.64 R22, [R10.64] ;  /* 0x000000040a167981 */ /* 0x00016e000c1e1b00 */
[----:B------:R-:W-:-:S04]  /*0260*/  @P1 LEA R8, P2, R30, c[0x0][0x218], 0x3 ;  /* 0x000086001e081a11 */ /* 0x000fc800078418ff */
[----:B------:R-:W-:-:S05]  /*0270*/  @P1 LEA.HI.X R9, R30, c[0x0][0x21c], RZ, 0x3, P2 ;  /* 0x000087001e091a11 */ /* 0x000fca00010f1cff */
[----:B------:R0:W5:Y:S01]  /*0280*/  @P1 LDG.E.64 R6, [R8.64] ;  /* 0x0000000408061981 */ /* 0x000162000c1e1b00 */
[----:B------:R-:W-:Y:S01]  /*0290*/  IADD3 R30, R30, 0x80, RZ ;  /* 0x000000801e1e7810 */ /* 0x000fe20007ffe0ff */
[----:B------:R-:W-:Y:S02]  /*02a0*/  @!P1 CS2R R6, SRZ ;  /* 0x0000000000069805 */ /* 0x000fe4000001ff00 */
.L_x_15941:
[----:B0-----:R-:W-:Y:S05]  /*02b0*/  BSYNC B0 ;  /* 0x0000000000007941 */ /* 0x001fea0003800000 */
.L_x_15940:
[----:B------:R-:W-:Y:S01]  /*02c0*/  BSSY B0, `(.L_x_15942) ;  /* 0x000000c000007945 */ /* 0x000fe20003800000 */
[----:B------:R-:W-:Y:S05]  /*02d0*/  @!P5 BRA `(.L_x_15943) ;  /* 0x000000a00000d947 */ /* 0x000fea0003800000 */
[----:B------:R-:W-:Y:S02]  /*02e0*/  ISETP.NE.U32.AND P1, PT, RZ, c[0x0][0x218], PT ;  /* 0x00008600ff007a0c */ /* 0x000fe40003f25070 */
[----:B------:R-:W-:Y:S02]  /*02f0*/  MOV R13, 0x8 ;  /* 0x00000008000d7802 */ /* 0x000fe40000000f00 */
[----:B------:R-:W-:-:S03]  /*0300*/  ISETP.NE.AND.EX P1, PT, RZ, c[0x0][0x21c], PT, P1 ;  /* 0x00008700ff007a0c */ /* 0x000fc60003f25310 */
[----:B------:R-:W-:-:S05]  /*0310*/  IMAD.WIDE.U32 R12, R30, R13, c[0x0][0x1b0] ;  /* 0x00006c001e0c7625 */ /* 0x000fca00078e000d */
[----:B------:R0:W5:Y:S05]  /*0320*/  LDG.E.64 R24, [R12.64] ;  /* 0x000000040c187981 */ /* 0x00016a000c1e1b00 */
[----:B------:R-:W-:-:S04]  /*0330*/  @P1 LEA R10, P2, R30, c[0x0][0x218], 0x3 ;  /* 0x000086001e0a1a11 */ /* 0x000fc800078418ff */
[----:B------:R-:W-:-:S05]  /*0340*/  @P1 LEA.HI.X R11, R30, c[0x0][0x21c], RZ, 0x3, P2 ;  /* 0x000087001e0b1a11 */ /* 0x000fca00010f1cff */
[----:B------:R0:W5:Y:S01]  /*0350*/  @P1 LDG.E.64 R8, [R10.64] ;  /* 0x000000040a081981 */ /* 0x000162000c1e1b00 */
[----:B------:R-:W-:Y:S01]  /*0360*/  IADD3 R30, R30, 0x80, RZ ;  /* 0x000000801e1e7810 */ /* 0x000fe20007ffe0ff */
[----:B------:R-:W-:Y:S02]  /*0370*/  @!P1 CS2R R8, SRZ ;  /* 0x0000000000089805 */ /* 0x000fe4000001ff00 */
.L_x_15943:
[----:B0-----:R-:W-:Y:S05]  /*0380*/  BSYNC B0 ;  /* 0x0000000000007941 */ /* 0x001fea0003800000 */
.L_x_15942:
[----:B------:R-:W-:Y:S01]  /*0390*/  BSSY B0, `(.L_x_15944) ;  /* 0x000000c000007945 */ /* 0x000fe20003800000 */
        /* <DEDUP_REMOVED lines=9> */
[----:B------:R-:W-:Y:S01]  /*0430*/  IADD3 R30, R30, 0x80, RZ ;  /* 0x000000801e1e7810 */ /* 0x000fe20007ffe0ff */
[----:B------:R-:W-:Y:S02]  /*0440*/  @!P1 CS2R R10, SRZ ;  /* 0x00000000000a9805 */ /* 0x000fe4000001ff00 */
.L_x_15945:
[----:B0-----:R-:W-:Y:S05]  /*0450*/  BSYNC B0 ;  /* 0x0000000000007941 */ /* 0x001fea0003800000 */
.L_x_15944:
        /* <DEDUP_REMOVED lines=12> */
.L_x_15947:
[----:B0-----:R-:W-:Y:S05]  /*0520*/  BSYNC B0 ;  /* 0x0000000000007941 */ /* 0x001fea0003800000 */
.L_x_15946:
[----:B------:R-:W-:Y:S01]  /*0530*/  ISETP.GE.U32.AND P1, PT, R2, 0x300, PT ;  /* 0x000003000200780c */ /* 0x000fe20003f26070 */
[----:B------:R-:W-:Y:S03]  /*0540*/  BSSY B0, `(.L_x_15948) ;  /* 0x000000c000007945 */ /* 0x000fe60003800000 */
[----:B------:R-:W-:-:S09]  /*0550*/  P2R R14, PR, RZ, 0x2 ;  /* 0x00000002ff0e7803 */ /* 0x000fd20000000000 */
[----:B------:R-:W-:Y:S05]  /*0560*/  @!P1 BRA `(.L_x_15949) ;  /* 0x0000009000009947 */ /* 0x000fea0003800000 */
[----:B------:R-:W-:Y:S01]  /*0570*/  ISETP.NE.U32.AND P1, PT, RZ, c[0x0][0x218], PT ;  /* 0x00008600ff007a0c */ /* 0x000fe20003f25070 */
[----:B------:R-:W-:-:S03]  /*0580*/  IMAD.MOV.U32 R17, RZ, RZ, 0x8 ;  /* 0x00000008ff117424 */ /* 0x000fc600078e00ff */
[----:B------:R-:W-:Y:S01]  /*0590*/  ISETP.NE.AND.EX P1, PT, RZ, c[0x0][0x21c], PT, P1 ;  /* 0x00008700ff007a0c */ /* 0x000fe20003f25310 */
[----:B------:R-:W-:-:S06]  /*05a0*/  IMAD.WIDE.U32 R16, R30, R17, c[0x0][0x1b0] ;  /* 0x00006c001e107625 */ /* 0x000fcc00078e0011 */
[----:B------:R-:W5:Y:S06]  /*05b0*/  LDG.E.64 R16, [R16.64] ;  /* 0x0000000410107981 */ /* 0x000f6c000c1e1b00 */
[----:B------:R-:W-:-:S04]  /*05c0*/  @P1 LEA R18, P2, R30, c[0x0][0x218], 0x3 ;  /* 0x000086001e121a11 */ /* 0x000fc800078418ff */
[----:B------:R-:W-:-:S05]  /*05d0*/  @P1 LEA.HI.X R19, R30, c[0x0][0x21c], RZ, 0x3, P2 ;  /* 0x000087001e131a11 */ /* 0x000fca00010f1cff */
[----:B------:R0:W5:Y:S01]  /*05e0*/  @P1 LDG.E.64 R14, [R18.64] ;  /* 0x00000004120e1981 */ /* 0x000162000c1e1b00 */
[----:B------:R-:W-:-:S03]  /*05f0*/  @!P1 CS2R R14, SRZ ;  /* 0x00000000000e9805 */ /* 0x000fc6000001ff00 */
.L_x_15949:
[----:B0-----:R-:W-:Y:S05]  /*0600*/  BSYNC B0 ;  /* 0x0000000000007941 */ /* 0x001fea0003800000 */
.L_x_15948:
        /* <DEDUP_REMOVED lines=17> */
[----:B------:R-:W-:Y:S01]  /*0720*/  HFMA2.MMA R94, -RZ, RZ, 0, 5.9604644775390625e-08 ;  /* 0x00000001ff5e7435 */ /* 0x000fe200000001ff */
[----:B------:R-:W-:Y:S01]  /*0730*/  SHF.R.U32.HI R3, RZ, 0x2, R3 ;  /* 0x00000002ff037819 */ /* 0x000fe20000011603 */
[----:B------:R-:W-:Y:S01]  /*0740*/  HADD2.F32 R67, -RZ, R67.H0_H0 ;  /* 0x20000043ff437230 */ /* 0x000fe20000004100 */
[----:B------:R-:W-:Y:S01]  /*0750*/  IADD3 R20, R19, -R20, RZ ;  /* 0x8000001413147210 */ /* 0x000fe20007ffe0ff */
[----:B------:R-:W-:Y:S01]  /*0760*/  HADD2.F32 R72, -RZ, R72.H0_H0 ;  /* 0x20000048ff487230 */ /* 0x000fe20000004100 */
[----:B------:R-:W-:Y:S01]  /*0770*/  LOP3.LUT R3, R3, 0x3fffffe0, RZ, 0xc0, !PT ;  /* 0x3fffffe003037812 */ /* 0x000fe200078ec0ff */
[----:B------:R-:W-:Y:S01]  /*0780*/  HADD2.F32 R76, -RZ, R76.H0_H0 ;  /* 0x2000004cff4c7230 */ /* 0x000fe20000004100 */
[----:B------:R-:W-:Y:S01]  /*0790*/  IMNMX R20, RZ, R20, !PT ;  /* 0x00000014ff147217 */ /* 0x000fe20007800200 */
[----:B------:R-:W-:Y:S01]  /*07a0*/  ULDC.U8 UR6, c[0x0][0x1f0] ;  /* 0x00007c0000067ab9 */ /* 0x000fe20000000000 */
[----:B------:R-:W-:-:S02]  /*07b0*/  MOV R64, R24 ;  /* 0x0000001800407202 */ /* 0x000fc40000000f00 */
[----:B------:R-:W-:Y:S02]  /*07c0*/  IMNMX R20, R20, 0x20, PT ;  /* 0x0000002014147817 */ /* 0x000fe40003800200 */
[----:B------:R-:W-:Y:S01]  /*07d0*/  SHF.R.U64 R65, R24, 0x10, R25 ;  /* 0x0000001018417819 */ /* 0x000fe20000001219 */
[----:B------:R-:W-:Y:S01]  /*07e0*/  HADD2.F32 R64, -RZ, R64.H0_H0 ;  /* 0x20000040ff407230 */ /* 0x000fe20000004100 */
[----:B------:R-:W-:Y:S02]  /*07f0*/  IADD3 R24, R20, R3, RZ ;  /* 0x0000000314187210 */ /* 0x000fe40007ffe0ff */
[----:B------:R-:W-:Y:S01]  /*0800*/  SHF.R.U32.HI R36, RZ, 0x10, R21 ;  /* 0x00000010ff247819 */ /* 0x000fe20000011615 */
[----:B------:R-:W-:Y:S01]  /*0810*/  HADD2.F32 R65, -RZ, R65.H0_H0 ;  /* 0x20000041ff417230 */ /* 0x000fe20000004100 */
[----:B------:R-:W-:Y:S02]  /*0820*/  SHF.L.U32 R21, R0, 0x5, RZ ;  /* 0x0000000500157819 */ /* 0x000fe400000006ff */
[----:B------:R-:W-:-:S02]  /*0830*/  SHF.L.U32 R24, R24, 0x2, RZ ;  /* 0x0000000218187819 */ /* 0x000fc400000006ff */
[----:B------:R-:W-:Y:S02]  /*0840*/  MOV R32, R22 ;  /* 0x0000001600207202 */ /* 0x000fe40000000f00 */
[----:B------:R-:W-:Y:S02]  /*0850*/  SHF.R.U64 R35, R22, 0x10, R23 ;  /* 0x0000001016237819 */ /* 0x000fe40000001217 */
[----:B------:R-:W-:Y:S01]  /*0860*/  LOP3.LUT R22, R21, 0x3e0, RZ, 0xc0, !PT ;  /* 0x000003e015167812 */ /* 0x000fe200078ec0ff */
[----:B------:R-:W0:Y:S01]  /*0870*/  I2F.U32 R24, R24 ;  /* 0x0000001800187306 */ /* 0x000e220000201000 */
[--C-:B------:R-:W-:Y:S01]  /*0880*/  SHF.R.U64 R80, R4, 0x10, R5.reuse ;  /* 0x0000001004507819 */ /* 0x100fe20000001205 */
[----:B------:R-:W-:Y:S01]  /*0890*/  HADD2.F32 R20, -RZ, R32.H0_H0 ;  /* 0x20000020ff147230 */ /* 0x000fe20000004100 */
[----:B------:R-:W-:Y:S01]  /*08a0*/  IADD3 R22, R19, -R22, RZ ;  /* 0x8000001613167210 */ /* 0x000fe20007ffe0ff */
[----:B------:R-:W-:Y:S01]  /*08b0*/  HADD2.F32 R19, -RZ, R31.H0_H0 ;  /* 0x2000001fff137230 */ /* 0x000fe20000004100 */
[----:B------:R-:W-:Y:S01]  /*08c0*/  SHF.R.U32.HI R81, RZ, 0x10, R5 ;  /* 0x00000010ff517819 */ /* 0x000fe20000011605 */
[----:B------:R-:W-:Y:S01]  /*08d0*/  HADD2.F32 R21, -RZ, R35.H0_H0 ;  /* 0x20000023ff157230 */ /* 0x000fe20000004100 */
[----:B------:R-:W-:Y:S01]  /*08e0*/  IMNMX R22, RZ, R22, !PT ;  /* 0x00000016ff167217 */ /* 0x000fe20007800200 */
[----:B------:R-:W-:Y:S01]  /*08f0*/  HADD2.F32 R80, -RZ, R80.H0_H0 ;  /* 0x20000050ff507230 */ /* 0x000fe20000004100 */
[----:B------:R-:W-:Y:S01]  /*0900*/  SHF.R.U64 R84, R6, 0x10, R7 ;  /* 0x0000001006547819 */ /* 0x000fe20000001207 */
[----:B------:R-:W-:Y:S01]  /*0910*/  HADD2.F32 R81, -RZ, R81.H0_H0 ;  /* 0x20000051ff517230 */ /* 0x000fe20000004100 */
[----:B------:R-:W-:-:S02]  /*0920*/  IMNMX R22, R22, 0x20, PT ;  /* 0x0000002016167817 */ /* 0x000fc40003800200 */
[----:B------:R-:W-:Y:S01]  /*0930*/  SHF.R.U32.HI R85, RZ, 0x10, R7 ;  /* 0x00000010ff557819 */ /* 0x000fe20000011607 */
[----:B------:R-:W-:Y:S01]  /*0940*/  HADD2.F32 R84, -RZ, R84.H0_H0 ;  /* 0x20000054ff547230 */ /* 0x000fe20000004100 */
[----:B------:R-:W-:Y:S01]  /*0950*/  IADD3 R96, R3, R22, RZ ;  /* 0x0000001603607210 */ /* 0x000fe20007ffe0ff */
[----:B------:R-:W-:Y:S01]  /*0960*/  HADD2.F32 R3, -RZ, R4.H0_H0 ;  /* 0x20000004ff037230 */ /* 0x000fe20000004100 */
[----:B0-----:R0:W1:Y:S01]  /*0970*/  MUFU.RCP R87, R24 ;  /* 0x0000001800577308 */ /* 0x0010620000001000 */
        /* <DEDUP_REMOVED lines=42> */
[----:B------:R-:W-:Y:S01]  /*0c20*/  IMAD.MOV.U32 R15, RZ, RZ, R18 ;  /* 0x000000ffff0f7224 */ /* 0x000fe200078e0012 */
        /* <DEDUP_REMOVED lines=15> */
[----:B01----:R-:W-:Y:S02]  /*0d20*/  HADD2.F32 R95, -RZ, R95.H0_H0 ;  /* 0x2000005fff5f7230 */ /* 0x003fe40000004100 */
.L_x_16073:
        /* <DEDUP_REMOVED lines=8> */
[----:B------:R-:W-:-:S04]  /*0db0*/  ISETP.NE.U32.AND P3, PT, RZ, c[0x0][0x178], PT ;  /* 0x00005e00ff007a0c */ /* 0x000fc80003f65070 */
[----:B------:R-:W-:-:S13]  /*0dc0*/  ISETP.NE.AND.EX P3, PT, RZ, c[0x0][0x17c], PT, P3 ;  /* 0x00005f00ff007a0c */ /* 0x000fda0003f65330 */
[----:B------:R-:W-:-:S04]  /*0dd0*/  @P3 LEA R62, P2, R97, c[0x0][0x178], 0x4 ;  /* 0x00005e00613e3a11 */ /* 0x000fc800078420ff */
[----:B------:R-:W-:Y:S02]  /*0de0*/  @P3 LEA.HI.X R63, R97, c[0x0][0x17c], RZ, 0x4, P2 ;  /* 0x00005f00613f3a11 */ /* 0x000fe400010f24ff */
[----:B------:R-:W-:Y:S01]  /*0df0*/  ISETP.NE.U32.AND P2, PT, RZ, c[0x0][0x180], PT ;  /* 0x00006000ff007a0c */ /* 0x000fe20003f45070 */
[----:B------:R-:W-:Y:S02]  /*0e00*/  HFMA2.MMA R28, -RZ, RZ, 0, 9.5367431640625e-07 ;  /* 0x00000010ff1c7435 */ /* 0x000fe400000001ff */
[----:B------:R0:W5:Y:S01]  /*0e10*/  @P3 LDG.E.128 R24, [R62.64] ;  /* 0x000000043e183981 */ /* 0x000162000c1e1d00 */
[----:B------:R-:W-:-:S07]  /*0e20*/  ISETP.NE.AND.EX P2, PT, RZ, c[0x0][0x184], PT, P2 ;  /* 0x00006100ff007a0c */ /* 0x000fce0003f45320 */
[----:B------:R-:W-:-:S06]  /*0e30*/  IMAD.WIDE.U32 R28, R97, R28, c[0x0][0x170] ;  /* 0x00005c00611c7625 */ /* 0x000fcc00078e001c */
[C---:B------:R-:W-:Y:S01]  /*0e40*/  @P2 LEA R60, P4, R97.reuse, c[0x0][0x180], 0x4 ;  /* 0x00006000613c2a11 */ /* 0x040fe200078820ff */
[----:B------:R-:W5:Y:S03]  /*0e50*/  LDG.E.128 R28, [R28.64] ;  /* 0x000000041c1c7981 */ /* 0x000f66000c1e1d00 */
        /* <DEDUP_REMOVED lines=10> */
.L_x_15953:
[----:B-----5:R-:W-:Y:S01]  /*0f00*/  FADD.FTZ R28, R32, R28 ;  /* 0x0000001c201c7221 */ /* 0x020fe20000010000 */
[----:B------:R-:W-:Y:S05]  /*0f10*/  BRA `(.L_x_15954) ;  /* 0x0000002000007947 */ /* 0x000fea0003800000 */
.L_x_15952:
[----:B0----5:R-:W-:-:S04]  /*0f20*/  FADD.FTZ R28, R24, R28 ;  /* 0x0000001c181c7221 */ /* 0x021fc80000010000 */
[----:B------:R-:W-:-:S05]  /*0f30*/  @P2 FADD.FTZ R28, R32, R28 ;  /* 0x0000001c201c2221 */ /* 0x000fca0000010000 */
.L_x_15954:
[----:B-----5:R-:W-:Y:S02]  /*0f40*/  MOV R36, R28 ;  /* 0x0000001c00247202 */ /* 0x020fe40000000f00 */
.L_x_15955:
[----:B------:R-:W-:Y:S05]  /*0f50*/  @P3 BRA `(.L_x_15956) ;  /* 0x0000007000003947 */ /* 0x000fea0003800000 */
[----:B------:R-:W-:-:S04]  /*0f60*/  ISETP.NE.U32.AND P4, PT, RZ, c[0x0][0x180], PT ;  /* 0x00006000ff007a0c */ /* 0x000fc80003f85070 */
[----:B------:R-:W-:-:S13]  /*0f70*/  ISETP.NE.AND.EX P4, PT, RZ, c[0x0][0x184], PT, P4 ;  /* 0x00006100ff007a0c */ /* 0x000fda0003f85340 */
[----:B------:R-:W-:Y:S05]  /*0f80*/  @P4 BRA `(.L_x_15957) ;  /* 0x0000002000004947 */ /* 0x000fea0003800000 */
[----:B------:R-:W-:Y:S05]  /*0f90*/  @P1 BRA `(.L_x_15958) ;  /* 0x0000005000001947 */ /* 0x000fea0003800000 */
[----:B------:R-:W-:Y:S05]  /*0fa0*/  BRA `(.L_x_15959) ;  /* 0x0000005000007947 */ /* 0x000fea0003800000 */
.L_x_15957:
[----:B-----5:R-:W-:Y:S01]  /*0fb0*/  FADD.FTZ R29, R33, R29 ;  /* 0x0000001d211d7221 */ /* 0x020fe20000010000 */
[----:B------:R-:W-:Y:S05]  /*0fc0*/  BRA `(.L_x_15958) ;  /* 0x0000002000007947 */ /* 0x000fea0003800000 */
.L_x_15956:
[----:B-----5:R-:W-:-:S04]  /*0fd0*/  FADD.FTZ R29, R25, R29 ;  /* 0x0000001d191d7221 */ /* 0x020fc80000010000 */
[----:B------:R-:W-:-:S05]  /*0fe0*/  @P2 FADD.FTZ R29, R33, R29 ;  /* 0x0000001d211d2221 */ /* 0x000fca0000010000 */
.L_x_15958:
[----:B-----5:R-:W-:Y:S02]  /*0ff0*/  MOV R37, R29 ;  /* 0x0000001d00257202 */ /* 0x020fe40000000f00 */
.L_x_15959:
[----:B------:R-:W-:Y:S05]  /*1000*/  @P3 BRA `(.L_x_15960) ;  /* 0x0000007000003947 */ /* 0x000fea0003800000 */
[----:B------:R-:W-:-:S04]  /*1010*/  ISETP.NE.U32.AND P4, PT, RZ, c[0x0][0x180], PT ;  /* 0x00006000ff007a0c */ /* 0x000fc80003f85070 */
[----:B------:R-:W-:-:S13]  /*1020*/  ISETP.NE.AND.EX P4, PT, RZ, c[0x0][0x184], PT, P4 ;  /* 0x00006100ff007a0c */ /* 0x000fda0003f85340 */
[----:B------:R-:W-:Y:S05]  /*1030*/  @P4 BRA `(.L_x_15961) ;  /* 0x0000002000004947 */ /* 0x000fea0003800000 */
[----:B------:R-:W-:Y:S05]  /*1040*/  @P1 BRA `(.L_x_15962) ;  /* 0x0000005000001947 */ /* 0x000fea0003800000 */
[----:B------:R-:W-:Y:S05]  /*1050*/  BRA `(.L_x_15963) ;  /* 0x0000005000007947 */ /* 0x000fea0003800000 */
.L_x_15961:
[----:B-----5:R-:W-:Y:S01]  /*1060*/  FADD.FTZ R30, R34, R30 ;  /* 0x0000001e221e7221 */ /* 0x020fe20000010000 */
[----:B------:R-:W-:Y:S05]  /*1070*/  BRA `(.L_x_15962) ;  /* 0x0000002000007947 */ /* 0x000fea0003800000 */
.L_x_15960:
[----:B-----5:R-:W-:-:S04]  /*1080*/  FADD.FTZ R30, R26, R30 ;  /* 0x0000001e1a1e7221 */ /* 0x020fc80000010000 */
[----:B------:R-:W-:-:S04]  /*1090*/  @P2 FADD.FTZ R30, R34, R30 ;  /* 0x0000001e221e2221 */ /* 0x000fc80000010000 */
.L_x_15962:
[----:B-----5:R-:W-:-:S03]  /*10a0*/  IMAD.MOV.U32 R38, RZ, RZ, R30 ;  /* 0x000000ffff267224 */ /* 0x020fc600078e001e */
.L_x_15963:
[----:B------:R-:W-:Y:S05]  /*10b0*/  @P3 BRA `(.L_x_15964) ;  /* 0x0000007000003947 */ /* 0x000fea0003800000 */
[----:B------:R-:W-:-:S04]  /*10c0*/  ISETP.NE.U32.AND P2, PT, RZ, c[0x0][0x180], PT ;  /* 0x00006000ff007a0c */ /* 0x000fc80003f45070 */
[----:B------:R-:W-:-:S13]  /*10d0*/  ISETP.NE.AND.EX P2, PT, RZ, c[0x0][0x184], PT, P2 ;  /* 0x00006100ff007a0c */ /* 0x000fda0003f45320 */
[----:B------:R-:W-:Y:S05]  /*10e0*/  @P2 BRA `(.L_x_15965) ;  /* 0x0000002000002947 */ /* 0x000fea0003800000 */
[----:B------:R-:W-:Y:S05]  /*10f0*/  @P1 BRA `(.L_x_15966) ;  /* 0x0000005000001947 */ /* 0x000fea0003800000 */
[----:B------:R-:W-:Y:S05]  /*1100*/  BRA `(.L_x_15967) ;  /* 0x0000005000007947 */ /* 0x000fea0003800000 */
.L_x_15965:
[----:B-----5:R-:W-:Y:S01]  /*1110*/  FADD.FTZ R31, R35, R31 ;  /* 0x0000001f231f7221 */ /* 0x020fe20000010000 */
[----:B------:R-:W-:Y:S05]  /*1120*/  BRA `(.L_x_15966) ;  /* 0x0000002000007947 */ /* 0x000fea0003800000 */
.L_x_15964:
[----:B-----5:R-:W-:-:S04]  /*1130*/  FADD.FTZ R31, R27, R31 ;  /* 0x0000001f1b1f7221 */ /* 0x020fc80000010000 */
[----:B------:R-:W-:-:S05]  /*1140*/  @P2 FADD.FTZ R31, R35, R31 ;  /* 0x0000001f231f2221 */ /* 0x000fca0000010000 */
.L_x_15966:
[----:B-----5:R-:W-:Y:S02]  /*1150*/  MOV R39, R31 ;  /* 0x0000001f00277202 */ /* 0x020fe40000000f00 */
.L_x_15967:
[C---:B------:R-:W-:Y:S02]  /*1160*/  @P1 LEA R60, P2, R97.reuse, c[0x0][0x188], 0x4 ;  /* 0x00006200613c1a11 */ /* 0x040fe400078420ff */
[C---:B------:R-:W-:Y:S02]  /*1170*/  IADD3 R82, R97.reuse, 0x80, RZ ;  /* 0x0000008061527810 */ /* 0x040fe40007ffe0ff */
[----:B------:R-:W-:-:S05]  /*1180*/  @P1 LEA.HI.X R61, R97, c[0x0][0x18c], RZ, 0x4, P2 ;  /* 0x00006300613d1a11 */ /* 0x000fca00010f24ff */
[----:B------:R0:W-:Y:S04]  /*1190*/  @P1 STG.E.128 [R60.64], R36 ;  /* 0x000000243c001986 */ /* 0x0001e8000c101d04 */
.L_x_15951:
[----:B------:R-:W-:Y:S05]  /*11a0*/  BSYNC B0 ;  /* 0x0000000000007941 */ /* 0x000fea0003800000 */
.L_x_15950:
        /* <DEDUP_REMOVED lines=24> */
.L_x_15971:
[----:B-----5:R-:W-:Y:S01]  /*1330*/  FADD.FTZ R40, R32, R40 ;  /* 0x0000002820287221 */ /* 0x020fe20000010000 */
[----:B------:R-:W-:Y:S05]  /*1340*/  BRA `(.L_x_15972) ;  /* 0x0000002000007947 */ /* 0x000fea0003800000 */
.L_x_15970:
[----:B-1---5:R-:W-:-:S04]  /*1350*/  FADD.FTZ R40, R24, R40 ;  /* 0x0000002818287221 */ /* 0x022fc80000010000 */
[----:B------:R-:W-:-:S05]  /*1360*/  @P2 FADD.FTZ R40, R32, R40 ;  /* 0x0000002820282221 */ /* 0x000fca0000010000 */
.L_x_15972:
[----:B-----5:R-:W-:Y:S02]  /*1370*/  MOV R36, R40 ;  /* 0x0000002800247202 */ /* 0x020fe40000000f00 */
.L_x_15973:
[----:B------:R-:W-:Y:S05]  /*1380*/  @P3 BRA `(.L_x_15974) ;  /* 0x0000007000003947 */ /* 0x000fea0003800000 */
[----:B------:R-:W-:-:S04]  /*1390*/  ISETP.NE.U32.AND P4, PT, RZ, c[0x0][0x180], PT ;  /* 0x00006000ff007a0c */ /* 0x000fc80003f85070 */
[----:B------:R-:W-:-:S13]  /*13a0*/  ISETP.NE.AND.EX P4, PT, RZ, c[0x0][0x184], PT, P4 ;  /* 0x00006100ff007a0c */ /* 0x000fda0003f85340 */
[----:B------:R-:W-:Y:S05]  /*13b0*/  @P4 BRA `(.L_x_15975) ;  /* 0x0000002000004947 */ /* 0x000fea0003800000 */
[----:B------:R-:W-:Y:S05]  /*13c0*/  @P1 BRA `(.L_x_15976) ;  /* 0x0000005000001947 */ /* 0x000fea0003800000 */
[----:B------:R-:W-:Y:S05]  /*13d0*/  BRA `(.L_x_15977) ;  /* 0x0000005000007947 */ /* 0x000fea0003800000 */
.L_x_15975:
[----:B-----5:R-:W-:Y:S01]  /*13e0*/  FADD.FTZ R41, R33, R41 ;  /* 0x0000002921297221 */ /* 0x020fe20000010000 */
[----:B------:R-:W-:Y:S05]  /*13f0*/  BRA `(.L_x_15976) ;  /* 0x0000002000007947 */ /* 0x000fea0003800000 */
.L_x_15974:
[----:B-----5:R-:W-:-:S04]  /*1400*/  FADD.FTZ R41, R25, R41 ;  /* 0x0000002919297221 */ /* 0x020fc80000010000 */
[----:B------:R-:W-:-:S05]  /*1410*/  @P2 FADD.FTZ R41, R33, R41 ;  /* 0x0000002921292221 */ /* 0x000fca0000010000 */
.L_x_15976:
[----:B-----5:R-:W-:Y:S02]  /*1420*/  MOV R37, R41 ;  /* 0x0000002900257202 */ /* 0x020fe40000000f00 */
.L_x_15977:
[----:B------:R-:W-:Y:S05]  /*1430*/  @P3 BRA `(.L_x_15978) ;  /* 0x0000007000003947 */ /* 0x000fea0003800000 */
[----:B------:R-:W-:-:S04]  /*1440*/  ISETP.NE.U32.AND P4, PT, RZ, c[0x0][0x180], PT ;  /* 0x00006000ff007a0c */ /* 0x000fc80003f85070 */
[----:B------:R-:W-:-:S13]  /*1450*/  ISETP.NE.AND.EX P4, PT, RZ, c[0x0][0x184], PT, P4 ;  /* 0x00006100ff007a0c */ /* 0x000fda0003f85340 */
[----:B------:R-:W-:Y:S05]  /*1460*/  @P4 BRA `(.L_x_15979) ;  /* 0x0000002000004947 */ /* 0x000fea0003800000 */
[----:B------:R-:W-:Y:S05]  /*1470*/  @P1 BRA `(.L_x_15980) ;  /* 0x0000005000001947 */ /* 0x000fea0003800000 */
[----:B------:R-:W-:Y:S05]  /*1480*/  BRA `(.L_x_15981) ;  /* 0x0000005000007947 */ /* 0x000fea0003800000 */
.L_x_15979:
[----:B-----5:R-:W-:Y:S01]  /*1490*/  FADD.FTZ R42, R34, R42 ;  /* 0x0000002a222a7221 */ /* 0x020fe20000010000 */
[----:B------:R-:W-:Y:S05]  /*14a0*/  BRA `(.L_x_15980) ;  /* 0x0000002000007947 */ /* 0x000fea0003800000 */
.L_x_15978:
[----:B-----5:R-:W-:-:S04]  /*14b0*/  FADD.FTZ R42, R26, R42 ;  /* 0x0000002a1a2a7221 */ /* 0x020fc80000010000 */
[----:B------:R-:W-:-:S04]  /*14c0*/  @P2 FADD.FTZ R42, R34, R42 ;  /* 0x0000002a222a2221 */ /* 0x000fc80000010000 */
.L_x_15980:
[----:B-----5:R-:W-:-:S03]  /*14d0*/  IMAD.MOV.U32 R38, RZ, RZ, R42 ;  /* 0x000000ffff267224 */ /* 0x020fc600078e002a */
.L_x_15981:
[----:B------:R-:W-:Y:S05]  /*14e0*/  @P3 BRA `(.L_x_15982) ;  /* 0x0000007000003947 */ /* 0x000fea0003800000 */
[----:B------:R-:W-:-:S04]  /*14f0*/  ISETP.NE.U32.AND P2, PT, RZ, c[0x0][0x180], PT ;  /* 0x00006000ff007a0c */ /* 0x000fc80003f45070 */
[----:B------:R-:W-:-:S13]  /*1500*/  ISETP.NE.AND.EX P2, PT, RZ, c[0x0][0x184], PT, P2 ;  /* 0x00006100ff007a0c */ /* 0x000fda0003f45320 */
[----:B------:R-:W-:Y:S05]  /*1510*/  @P2 BRA `(.L_x_15983) ;  /* 0x0000002000002947 */ /* 0x000fea0003800000 */
[----:B------:R-:W-:Y:S05]  /*1520*/  @P1 BRA `(.L_x_15984) ;  /* 0x0000005000001947 */ /* 0x000fea0003800000 */
[----:B------:R-:W-:Y:S05]  /*1530*/  BRA `(.L_x_15985) ;  /* 0x0000005000007947 */ /* 0x000fea0003800000 */
.L_x_15983:
[----:B-----5:R-:W-:Y:S01]  /*1540*/  FADD.FTZ R43, R35, R43 ;  /* 0x0000002b232b7221 */ /* 0x020fe20000010000 */
[----:B------:R-:W-:Y:S05]  /*1550*/  BRA `(.L_x_15984) ;  /* 0x0000002000007947 */ /* 0x000fea0003800000 */
.L_x_15982:
[----:B-----5:R-:W-:-:S04]  /*1560*/  FADD.FTZ R43, R27, R43 ;  /* 0x0000002b1b2b7221 */ /* 0x020fc80000010000 */
[----:B------:R-:W-:-:S05]  /*1570*/  @P2 FADD.FTZ R43, R35, R43 ;  /* 0x0000002b232b2221 */ /* 0x000fca0000010000 */
.L_x_15984:
[----:B-----5:R-:W-:Y:S02]  /*1580*/  MOV R39, R43 ;  /* 0x0000002b00277202 */ /* 0x020fe40000000f00 */
.L_x_15985:
[----:B------:R-:W-:-:S04]  /*1590*/  @P1 LEA R60, P2, R82, c[0x0][0x188], 0x4 ;  /* 0x00006200523c1a11 */ /* 0x000fc800078420ff */
[C---:B------:R-:W-:Y:S02]  /*15a0*/  @P1 LEA.HI.X R61, R82.reuse, c[0x0][0x18c], RZ, 0x4, P2 ;  /* 0x00006300523d1a11 */ /* 0x040fe400010f24ff */
[----:B------:R-:W-:-:S03]  /*15b0*/  IADD3 R82, R82, 0x80, RZ ;  /* 0x0000008052527810 */ /* 0x000fc60007ffe0ff */
[----:B------:R0:W-:Y:S04]  /*15c0*/  @P1 STG.E.128 [R60.64], R36 ;  /* 0x000000243c001986 */ /* 0x0001e8000c101d04 */
.L_x_15969:
[----:B------:R-:W-:Y:S05]  /*15d0*/  BSYNC B0 ;  /* 0x0000000000007941 */ /* 0x000fea0003800000 */
.L_x_15968:
        /* <DEDUP_REMOVED lines=24> */
.L_x_15989:
[----:B-----5:R-:W-:Y:S01]  /*1760*/  FADD.FTZ R44, R32, R44 ;  /* 0x0000002c202c7221 */ /* 0x020fe20000010000 */
[----:B------:R-:W-:Y:S05]  /*1770*/  BRA `(.L_x_15990) ;  /* 0x0000002000007947 */ /* 0x000fea0003800000 */
.L_x_15988:
[----:B-1---5:R-:W-:-:S04]  /*1780*/  FADD.FTZ R44, R24, R44 ;  /* 0x0000002c182c7221 */ /* 0x022fc80000010000 */
[----:B------:R-:W-:-:S05]  /*1790*/  @P2 FADD.FTZ R44, R32, R44 ;  /* 0x0000002c202c2221 */ /* 0x000fca0000010000 */
.L_x_15990:
[----:B-----5:R-:W-:Y:S02]  /*17a0*/  MOV R36, R44 ;  /* 0x0000002c00247202 */ /* 0x020fe40000000f00 */
.L_x_15991:
[----:B------:R-:W-:Y:S05]  /*17b0*/  @P3 BRA `(.L_x_15992) ;  /* 0x0000007000003947 */ /* 0x000fea0003800000 */
[----:B------:R-:W-:-:S04]  /*17c0*/  ISETP.NE.U32.AND P4, PT, RZ, c[0x0][0x180], PT ;  /* 0x00006000ff007a0c */ /* 0x000fc80003f85070 */
[----:B------:R-:W-:-:S13]  /*17d0*/  ISETP.NE.AND.EX P4, PT, RZ, c[0x0][0x184], PT, P4 ;  /* 0x00006100ff007a0c */ /* 0x000fda0003f85340 */
[----:B------:R-:W-:Y:S05]  /*17e0*/  @P4 BRA `(.L_x_15993) ;  /* 0x0000002000004947 */ /* 0x000fea0003800000 */
[----:B------:R-:W-:Y:S05]  /*17f0*/  @P1 BRA `(.L_x_15994) ;  /* 0x0000005000001947 */ /* 0x000fea0003800000 */
[----:B------:R-:W-:Y:S05]  /*1800*/  BRA `(.L_x_15995) ;  /* 0x0000005000007947 */ /* 0x000fea0003800000 */
.L_x_15993:
[----:B-----5:R-:W-:Y:S01]  /*1810*/  FADD.FTZ R45, R33, R45 ;  /* 0x0000002d212d7221 */ /* 0x020fe20000010000 */
[----:B------:R-:W-:Y:S05]  /*1820*/  BRA `(.L_x_15994) ;  /* 0x0000002000007947 */ /* 0x000fea0003800000 */
.L_x_15992:
[----:B-----5:R-:W-:-:S04]  /*1830*/  FADD.FTZ R45, R25, R45 ;  /* 0x0000002d192d7221 */ /* 0x020fc80000010000 */
[----:B------:R-:W-:-:S05]  /*1840*/  @P2 FADD.FTZ R45, R33, R45 ;  /* 0x0000002d212d2221 */ /* 0x000fca0000010000 */
.L_x_15994:
[----:B-----5:R-:W-:Y:S02]  /*1850*/  MOV R37, R45 ;  /* 0x0000002d00257202 */ /* 0x020fe40000000f00 */
.L_x_15995:
[----:B------:R-:W-:Y:S05]  /*1860*/  @P3 BRA `(.L_x_15996) ;  /* 0x0000007000003947 */ /* 0x000fea0003800000 */
[----:B------:R-:W-:-:S04]  /*1870*/  ISETP.NE.U32.AND P4, PT, RZ, c[0x0][0x180], PT ;  /* 0x00006000ff007a0c */ /* 0x000fc80003f85070 */
[----:B------:R-:W-:-:S13]  /*1880*/  ISETP.NE.AND.EX P4, PT, RZ, c[0x0][0x184], PT, P4 ;  /* 0x00006100ff007a0c */ /* 0x000fda0003f85340 */
[----:B------:R-:W-:Y:S05]  /*1890*/  @P4 BRA `(.L_x_15997) ;  /* 0x0000002000004947 */ /* 0x000fea0003800000 */
[----:B------:R-:W-:Y:S05]  /*18a0*/  @P1 BRA `(.L_x_15998) ;  /* 0x0000005000001947 */ /* 0x000fea0003800000 */
[----:B------:R-:W-:Y:S05]  /*18b0*/  BRA `(.L_x_15999) ;  /* 0x0000005000007947 */ /* 0x000fea0003800000 */
.L_x_15997:
[----:B-----5:R-:W-:Y:S01]  /*18c0*/  FADD.FTZ R46, R34, R46 ;  /* 0x0000002e222e7221 */ /* 0x020fe20000010000 */
[----:B------:R-:W-:Y:S05]  /*18d0*/  BRA `(.L_x_15998) ;  /* 0x0000002000007947 */ /* 0x000fea0003800000 */
.L_x_15996:
[----:B-----5:R-:W-:-:S04]  /*18e0*/  FADD.FTZ R46, R26, R46 ;  /* 0x0000002e1a2e7221 */ /* 0x020fc80000010000 */
[----:B------:R-:W-:-:S04]  /*18f0*/  @P2 FADD.FTZ R46, R34, R46 ;  /* 0x0000002e222e2221 */ /* 0x000fc80000010000 */
.L_x_15998:
[----:B-----5:R-:W-:-:S03]  /*1900*/  IMAD.MOV.U32 R38, RZ, RZ, R46 ;  /* 0x000000ffff267224 */ /* 0x020fc600078e002e */
.L_x_15999:
[----:B------:R-:W-:Y:S05]  /*1910*/  @P3 BRA `(.L_x_16000) ;  /* 0x0000007000003947 */ /* 0x000fea0003800000 */
[----:B------:R-:W-:-:S04]  /*1920*/  ISETP.NE.U32.AND P2, PT, RZ, c[0x0][0x180], PT ;  /* 0x00006000ff007a0c */ /* 0x000fc80003f45070 */
[----:B------:R-:W-:-:S13]  /*1930*/  ISETP.NE.AND.EX P2, PT, RZ, c[0x0][0x184], PT, P2 ;  /* 0x00006100ff007a0c */ /* 0x000fda0003f45320 */
[----:B------:R-:W-:Y:S05]  /*1940*/  @P2 BRA `(.L_x_16001) ;  /* 0x0000002000002947 */ /* 0x000fea0003800000 */
[----:B------:R-:W-:Y:S05]  /*1950*/  @P1 BRA `(.L_x_16002) ;  /* 0x0000005000001947 */ /* 0x000fea0003800000 */
[----:B------:R-:W-:Y:S05]  /*1960*/  BRA `(.L_x_16003) ;  /* 0x0000005000007947 */ /* 0x000fea0003800000 */
.L_x_16001:
[----:B-----5:R-:W-:Y:S01]  /*1970*/  FADD.FTZ R47, R35, R47 ;  /* 0x0000002f232f7221 */ /* 0x020fe20000010000 */
[----:B------:R-:W-:Y:S05]  /*1980*/  BRA `(.L_x_16002) ;  /* 0x0000002000007947 */ /* 0x000fea0003800000 */
.L_x_16000:
[----:B-----5:R-:W-:-:S04]  /*1990*/  FADD.FTZ R47, R27, R47 ;  /* 0x0000002f1b2f7221 */ /* 0x020fc80000010000 */
[----:B------:R-:W-:-:S05]  /*19a0*/  @P2 FADD.FTZ R47, R35, R47 ;  /* 0x0000002f232f2221 */ /* 0x000fca0000010000 */
.L_x_16002:
[----:B-----5:R-:W-:Y:S02]  /*19b0*/  MOV R39, R47 ;  /* 0x0000002f00277202 */ /* 0x020fe40000000f00 */
.L_x_16003:
[----:B------:R-:W-:-:S04]  /*19c0*/  @P1 LEA R60, P2, R82, c[0x0][0x188], 0x4 ;  /* 0x00006200523c1a11 */ /* 0x000fc800078420ff */
[C---:B------:R-:W-:Y:S02]  /*19d0*/  @P1 LEA.HI.X R61, R82.reuse, c[0x0][0x18c], RZ, 0x4, P2 ;  /* 0x00006300523d1a11 */ /* 0x040fe400010f24ff */
[----:B------:R-:W-:-:S03]  /*19e0*/  IADD3 R82, R82, 0x80, RZ ;  /* 0x0000008052527810 */ /* 0x000fc60007ffe0ff */
[----:B------:R0:W-:Y:S04]  /*19f0*/  @P1 STG.E.128 [R60.64], R36 ;  /* 0x000000243c001986 */ /* 0x0001e8000c101d04 */
.L_x_15987:
[----:B------:R-:W-:Y:S05]  /*1a00*/  BSYNC B0 ;  /* 0x0000000000007941 */ /* 0x000fea0003800000 */
.L_x_15986:
        /* <DEDUP_REMOVED lines=24> */
.L_x_16007:
[----:B-----5:R-:W-:Y:S01]  /*1b90*/  FADD.FTZ R48, R32, R48 ;  /* 0x0000003020307221 */ /* 0x020fe20000010000 */
[----:B------:R-:W-:Y:S05]  /*1ba0*/  BRA `(.L_x_16008) ;  /* 0x0000002000007947 */ /* 0x000fea0003800000 */
.L_x_16006:
[----:B-1---5:R-:W-:-:S04]  /*1bb0*/  FADD.FTZ R48, R24, R48 ;  /* 0x0000003018307221 */ /* 0x022fc80000010000 */
[----:B------:R-:W-:-:S05]  /*1bc0*/  @P2 FADD.FTZ R48, R32, R48 ;  /* 0x0000003020302221 */ /* 0x000fca0000010000 */
.L_x_16008:
[----:B-----5:R-:W-:Y:S02]  /*1bd0*/  MOV R36, R48 ;  /* 0x0000003000247202 */ /* 0x020fe40000000f00 */
.L_x_16009:
[----:B------:R-:W-:Y:S05]  /*1be0*/  @P3 BRA `(.L_x_16010) ;  /* 0x0000007000003947 */ /* 0x000fea0003800000 */
[----:B------:R-:W-:-:S04]  /*1bf0*/  ISETP.NE.U32.AND P4, PT, RZ, c[0x0][0x180], PT ;  /* 0x00006000ff007a0c */ /* 0x000fc80003f85070 */
[----:B------:R-:W-:-:S13]  /*1c00*/  ISETP.NE.AND.EX P4, PT, RZ, c[0x0][0x184], PT, P4 ;  /* 0x00006100ff007a0c */ /* 0x000fda0003f85340 */
[----:B------:R-:W-:Y:S05]  /*1c10*/  @P4 BRA `(.L_x_16011) ;  /* 0x0000002000004947 */ /* 0x000fea0003800000 */
[----:B------:R-:W-:Y:S05]  /*1c20*/  @P1 BRA `(.L_x_16012) ;  /* 0x0000005000001947 */ /* 0x000fea0003800000 */
[----:B------:R-:W-:Y:S05]  /*1c30*/  BRA `(.L_x_16013) ;  /* 0x0000005000007947 */ /* 0x000fea0003800000 */
.L_x_16011:
[----:B-----5:R-:W-:Y:S01]  /*1c40*/  FADD.FTZ R49, R33, R49 ;  /* 0x0000003121317221 */ /* 0x020fe20000010000 */
[----:B------:R-:W-:Y:S05]  /*1c50*/  BRA `(.L_x_16012) ;  /* 0x0000002000007947 */ /* 0x000fea0003800000 */
.L_x_16010:
[----:B-----5:R-:W-:-:S04]  /*1c60*/  FADD.FTZ R49, R25, R49 ;  /* 0x0000003119317221 */ /* 0x020fc80000010000 */
[----:B------:R-:W-:-:S05]  /*1c70*/  @P2 FADD.FTZ R49, R33, R49 ;  /* 0x0000003121312221 */ /* 0x000fca0000010000 */
.L_x_16012:
[----:B-----5:R-:W-:Y:S02]  /*1c80*/  MOV R37, R49 ;  /* 0x0000003100257202 */ /* 0x020fe40000000f00 */
.L_x_16013:
[----:B------:R-:W-:Y:S05]  /*1c90*/  @P3 BRA `(.L_x_16014) ;  /* 0x0000007000003947 */ /* 0x000fea0003800000 */
[----:B------:R-:W-:-:S04]  /*1ca0*/  ISETP.NE.U32.AND P4, PT, RZ, c[0x0][0x180], PT ;  /* 0x00006000ff007a0c */ /* 0x000fc80003f85070 */
[----:B------:R-:W-:-:S13]  /*1cb0*/  ISETP.NE.AND.EX P4, PT, RZ, c[0x0][0x184], PT, P4 ;  /* 0x00006100ff007a0c */ /* 0x000fda0003f85340 */
[----:B------:R-:W-:Y:S05]  /*1cc0*/  @P4 BRA `(.L_x_16015) ;  /* 0x0000002000004947 */ /* 0x000fea0003800000 */
[----:B------:R-:W-:Y:S05]  /*1cd0*/  @P1 BRA `(.L_x_16016) ;  /* 0x0000005000001947 */ /* 0x000fea0003800000 */
[----:B------:R-:W-:Y:S05]  /*1ce0*/  BRA `(.L_x_16017) ;  /* 0x0000005000007947 */ /* 0x000fea0003800000 */
.L_x_16015:
[----:B-----5:R-:W-:Y:S01]  /*1cf0*/  FADD.FTZ R50, R34, R50 ;  /* 0x0000003222327221 */ /* 0x020fe20000010000 */
[----:B------:R-:W-:Y:S05]  /*1d00*/  BRA `(.L_x_16016) ;  /* 0x0000002000007947 */ /* 0x000fea0003800000 */
.L_x_16014:
[----:B-----5:R-:W-:-:S04]  /*1d10*/  FADD.FTZ R50, R26, R50 ;  /* 0x000000321a327221 */ /* 0x020fc80000010000 */
[----:B------:R-:W-:-:S04]  /*1d20*/  @P2 FADD.FTZ R50, R34, R50 ;  /* 0x0000003222322221 */ /* 0x000fc80000010000 */
.L_x_16016:
[----:B-----5:R-:W-:-:S03]  /*1d30*/  IMAD.MOV.U32 R38, RZ, RZ, R50 ;  /* 0x000000ffff267224 */ /* 0x020fc600078e0032 */
.L_x_16017:
[----:B------:R-:W-:Y:S05]  /*1d40*/  @P3 BRA `(.L_x_16018) ;  /* 0x0000007000003947 */ /* 0x000fea0003800000 */
[----:B------:R-:W-:-:S04]  /*1d50*/  ISETP.NE.U32.AND P2, PT, RZ, c[0x0][0x180], PT ;  /* 0x00006000ff007a0c */ /* 0x000fc80003f45070 */
[----:B------:R-:W-:-:S13]  /*1d60*/  ISETP.NE.AND.EX P2, PT, RZ, c[0x0][0x184], PT, P2 ;  /* 0x00006100ff007a0c */ /* 0x000fda0003f45320 */
[----:B------:R-:W-:Y:S05]  /*1d70*/  @P2 BRA `(.L_x_16019) ;  /* 0x0000002000002947 */ /* 0x000fea0003800000 */
[----:B------:R-:W-:Y:S05]  /*1d80*/  @P1 BRA `(.L_x_16020) ;  /* 0x0000005000001947 */ /* 0x000fea0003800000 */
[----:B------:R-:W-:Y:S05]  /*1d90*/  BRA `(.L_x_16021) ;  /* 0x0000005000007947 */ /* 0x000fea0003800000 */
.L_x_16019:
[----:B-----5:R-:W-:Y:S01]  /*1da0*/  FADD.FTZ R51, R35, R51 ;  /* 0x0000003323337221 */ /* 0x020fe20000010000 */
[----:B------:R-:W-:Y:S05]  /*1db0*/  BRA `(.L_x_16020) ;  /* 0x0000002000007947 */ /* 0x000fea0003800000 */
.L_x_16018:
[----:B-----5:R-:W-:-:S04]  /*1dc0*/  FADD.FTZ R51, R27, R51 ;  /* 0x000000331b337221 */ /* 0x020fc80000010000 */
[----:B------:R-:W-:-:S05]  /*1dd0*/  @P2 FADD.FTZ R51, R35, R51 ;  /* 0x0000003323332221 */ /* 0x000fca0000010000 */
.L_x_16020:
[----:B-----5:R-:W-:Y:S02]  /*1de0*/  MOV R39, R51 ;  /* 0x0000003300277202 */ /* 0x020fe40000000f00 */
.L_x_16021:
[----:B------:R-:W-:-:S04]  /*1df0*/  @P1 LEA R60, P2, R82, c[0x0][0x188], 0x4 ;  /* 0x00006200523c1a11 */ /* 0x000fc800078420ff */
[C---:B------:R-:W-:Y:S02]  /*1e00*/  @P1 LEA.HI.X R61, R82.reuse, c[0x0][0x18c], RZ, 0x4, P2 ;  /* 0x00006300523d1a11 */ /* 0x040fe400010f24ff */
[----:B------:R-:W-:-:S03]  /*1e10*/  IADD3 R82, R82, 0x80, RZ ;  /* 0x0000008052527810 */ /* 0x000fc60007ffe0ff */
[----:B------:R0:W-:Y:S04]  /*1e20*/  @P1 STG.E.128 [R60.64], R36 ;  /* 0x000000243c001986 */ /* 0x0001e8000c101d04 */
.L_x_16005:
[----:B------:R-:W-:Y:S05]  /*1e30*/  BSYNC B0 ;  /* 0x0000000000007941 */ /* 0x000fea0003800000 */
.L_x_16004:
        /* <DEDUP_REMOVED lines=24> */
.L_x_16025:
[----:B-----5:R-:W-:Y:S01]  /*1fc0*/  FADD.FTZ R52, R32, R52 ;  /* 0x0000003420347221 */ /* 0x020fe20000010000 */
[----:B------:R-:W-:Y:S05]  /*1fd0*/  BRA `(.L_x_16026) ;  /* 0x0000002000007947 */ /* 0x000fea0003800000 */
.L_x_16024:
[----:B-1---5:R-:W-:-:S04]  /*1fe0*/  FADD.FTZ R52, R24, R52 ;  /* 0x0000003418347221 */ /* 0x022fc80000010000 */
[----:B------:R-:W-:-:S05]  /*1ff0*/  @P2 FADD.FTZ R52, R32, R52 ;  /* 0x0000003420342221 */ /* 0x000fca0000010000 */
.L_x_16026:
[----:B-----5:R-:W-:Y:S02]  /*2000*/  MOV R36, R52 ;  /* 0x0000003400247202 */ /* 0x020fe40000000f00 */
.L_x_16027:
[----:B------:R-:W-:Y:S05]  /*2010*/  @P3 BRA `(.L_x_16028) ;  /* 0x0000007000003947 */ /* 0x000fea0003800000 */
[----:B------:R-:W-:-:S04]  /*2020*/  ISETP.NE.U32.AND P4, PT, RZ, c[0x0][0x180], PT ;  /* 0x00006000ff007a0c */ /* 0x000fc80003f85070 */
[----:B------:R-:W-:-:S13]  /*2030*/  ISETP.NE.AND.EX P4, PT, RZ, c[0x0][0x184], PT, P4 ;  /* 0x00006100ff007a0c */ /* 0x000fda0003f85340 */
[----:B------:R-:W-:Y:S05]  /*2040*/  @P4 BRA `(.L_x_16029) ;  /* 0x0000002000004947 */ /* 0x000fea0003800000 */
[----:B------:R-:W-:Y:S05]  /*2050*/  @P1 BRA `(.L_x_16030) ;  /* 0x0000005000001947 */ /* 0x000fea0003800000 */
[----:B------:R-:W-:Y:S05]  /*2060*/  BRA `(.L_x_16031) ;  /* 0x0000005000007947 */ /* 0x000fea0003800000 */
.L_x_16029:
[----:B-----5:R-:W-:Y:S01]  /*2070*/  FADD.FTZ R53, R33, R53 ;  /* 0x0000003521357221 */ /* 0x020fe20000010000 */
[----:B------:R-:W-:Y:S05]  /*2080*/  BRA `(.L_x_16030) ;  /* 0x0000002000007947 */ /* 0x000fea0003800000 */
.L_x_16028:
[----:B-----5:R-:W-:-:S04]  /*2090*/  FADD.FTZ R53, R25, R53 ;  /* 0x0000003519357221 */ /* 0x020fc80000010000 */
[----:B------:R-:W-:-:S05]  /*20a0*/  @P2 FADD.FTZ R53, R33, R53 ;  /* 0x0000003521352221 */ /* 0x000fca0000010000 */
.L_x_16030:
[----:B-----5:R-:W-:Y:S02]  /*20b0*/  MOV R37, R53 ;  /* 0x0000003500257202 */ /* 0x020fe40000000f00 */
.L_x_16031:
[----:B------:R-:W-:Y:S05]  /*20c0*/  @P3 BRA `(.L_x_16032) ;  /* 0x0000007000003947 */ /* 0x000fea0003800000 */
[----:B------:R-:W-:-:S04]  /*20d0*/  ISETP.NE.U32.AND P4, PT, RZ, c[0x0][0x180], PT ;  /* 0x00006000ff007a0c */ /* 0x000fc80003f85070 */
[----:B------:R-:W-:-:S13]  /*20e0*/  ISETP.NE.AND.EX P4, PT, RZ, c[0x0][0x184], PT, P4 ;  /* 0x00006100ff007a0c */ /* 0x000fda0003f85340 */
[----:B------:R-:W-:Y:S05]  /*20f0*/  @P4 BRA `(.L_x_16033) ;  /* 0x0000002000004947 */ /* 0x000fea0003800000 */
[----:B------:R-:W-:Y:S05]  /*2100*/  @P1 BRA `(.L_x_16034) ;  /* 0x0000005000001947 */ /* 0x000fea0003800000 */
[----:B------:R-:W-:Y:S05]  /*2110*/  BRA `(.L_x_16035) ;  /* 0x0000005000007947 */ /* 0x000fea0003800000 */
.L_x_16033:
[----:B-----5:R-:W-:Y:S01]  /*2120*/  FADD.FTZ R54, R34, R54 ;  /* 0x0000003622367221 */ /* 0x020fe20000010000 */
[----:B------:R-:W-:Y:S05]  /*2130*/  BRA `(.L_x_16034) ;  /* 0x0000002000007947 */ /* 0x000fea0003800000 */
.L_x_16032:
[----:B-----5:R-:W-:-:S04]  /*2140*/  FADD.FTZ R54, R26, R54 ;  /* 0x000000361a367221 */ /* 0x020fc80000010000 */
[----:B------:R-:W-:-:S04]  /*2150*/  @P2 FADD.FTZ R54, R34, R54 ;  /* 0x0000003622362221 */ /* 0x000fc80000010000 */
.L_x_16034:
[----:B-----5:R-:W-:-:S03]  /*2160*/  IMAD.MOV.U32 R38, RZ, RZ, R54 ;  /* 0x000000ffff267224 */ /* 0x020fc600078e0036 */
.L_x_16035:
[----:B------:R-:W-:Y:S05]  /*2170*/  @P3 BRA `(.L_x_16036) ;  /* 0x0000007000003947 */ /* 0x000fea0003800000 */
[----:B------:R-:W-:-:S04]  /*2180*/  ISETP.NE.U32.AND P2, PT, RZ, c[0x0][0x180], PT ;  /* 0x00006000ff007a0c */ /* 0x000fc80003f45070 */
[----:B------:R-:W-:-:S13]  /*2190*/  ISETP.NE.AND.EX P2, PT, RZ, c[0x0][0x184], PT, P2 ;  /* 0x00006100ff007a0c */ /* 0x000fda0003f45320 */
[----:B------:R-:W-:Y:S05]  /*21a0*/  @P2 BRA `(.L_x_16037) ;  /* 0x0000002000002947 */ /* 0x000fea0003800000 */
[----:B------:R-:W-:Y:S05]  /*21b0*/  @P1 BRA `(.L_x_16038) ;  /* 0x0000005000001947 */ /* 0x000fea0003800000 */
[----:B------:R-:W-:Y:S05]  /*21c0*/  BRA `(.L_x_16039) ;  /* 0x0000005000007947 */ /* 0x000fea0003800000 */
.L_x_16037:
[----:B-----5:R-:W-:Y:S01]  /*21d0*/  FADD.FTZ R55, R35, R55 ;  /* 0x0000003723377221 */ /* 0x020fe20000010000 */
[----:B------:R-:W-:Y:S05]  /*21e0*/  BRA `(.L_x_16038) ;  /* 0x0000002000007947 */ /* 0x000fea0003800000 */
.L_x_16036:
[----:B-----5:R-:W-:-:S04]  /*21f0*/  FADD.FTZ R55, R27, R55 ;  /* 0x000000371b377221 */ /* 0x020fc80000010000 */
[----:B------:R-:W-:-:S05]  /*2200*/  @P2 FADD.FTZ R55, R35, R55 ;  /* 0x0000003723372221 */ /* 0x000fca0000010000 */
.L_x_16038:
[----:B-----5:R-:W-:Y:S02]  /*2210*/  MOV R39, R55 ;  /* 0x0000003700277202 */ /* 0x020fe40000000f00 */
.L_x_16039:
[----:B------:R-:W-:-:S04]  /*2220*/  @P1 LEA R60, P2, R82, c[0x0][0x188], 0x4 ;  /* 0x00006200523c1a11 */ /* 0x000fc800078420ff */
[C---:B------:R-:W-:Y:S02]  /*2230*/  @P1 LEA.HI.X R61, R82.reuse, c[0x0][0x18c], RZ, 0x4, P2 ;  /* 0x00006300523d1a11 */ /* 0x040fe400010f24ff */
[----:B------:R-:W-:-:S03]  /*2240*/  IADD3 R82, R82, 0x80, RZ ;  /* 0x0000008052527810 */ /* 0x000fc60007ffe0ff */
[----:B------:R0:W-:Y:S04]  /*2250*/  @P1 STG.E.128 [R60.64], R36 ;  /* 0x000000243c001986 */ /* 0x0001e8000c101d04 */
.L_x_16023:
[----:B------:R-:W-:Y:S05]  /*2260*/  BSYNC B0 ;  /* 0x0000000000007941 */ /* 0x000fea0003800000 */
.L_x_16022:
        /* <DEDUP_REMOVED lines=24> */
.L_x_16043:
[----:B-----5:R-:W-:Y:S01]  /*23f0*/  FADD.FTZ R56, R32, R56 ;  /* 0x0000003820387221 */ /* 0x020fe20000010000 */
[----:B------:R-:W-:Y:S05]  /*2400*/  BRA `(.L_x_16044) ;  /* 0x0000002000007947 */ /* 0x000fea0003800000 */
.L_x_16042:
[----:B-1---5:R-:W-:-:S04]  /*2410*/  FADD.FTZ R56, R24, R56 ;  /* 0x0000003818387221 */ /* 0x022fc80000010000 */
[----:B------:R-:W-:-:S05]  /*2420*/  @P2 FADD.FTZ R56, R32, R56 ;  /* 0x0000003820382221 */ /* 0x000fca0000010000 */
.L_x_16044:
[----:B-----5:R-:W-:Y:S02]  /*2430*/  MOV R36, R56 ;  /* 0x0000003800247202 */ /* 0x020fe40000000f00 */
.L_x_16045:
[----:B------:R-:W-:Y:S05]  /*2440*/  @P3 BRA `(.L_x_16046) ;  /* 0x0000007000003947 */ /* 0x000fea0003800000 */
[----:B------:R-:W-:-:S04]  /*2450*/  ISETP.NE.U32.AND P4, PT, RZ, c[0x0][0x180], PT ;  /* 0x00006000ff007a0c */ /* 0x000fc80003f85070 */
[----:B------:R-:W-:-:S13]  /*2460*/  ISETP.NE.AND.EX P4, PT, RZ, c[0x0][0x184], PT, P4 ;  /* 0x00006100ff007a0c */ /* 0x000fda0003f85340 */
[----:B------:R-:W-:Y:S05]  /*2470*/  @P4 BRA `(.L_x_16047) ;  /* 0x0000002000004947 */ /* 0x000fea0003800000 */
[----:B------:R-:W-:Y:S05]  /*2480*/  @P1 BRA `(.L_x_16048) ;  /* 0x0000005000001947 */ /* 0x000fea0003800000 */
[----:B------:R-:W-:Y:S05]  /*2490*/  BRA `(.L_x_16049) ;  /* 0x0000005000007947 */ /* 0x000fea0003800000 */
.L_x_16047:
[----:B-----5:R-:W-:Y:S01]  /*24a0*/  FADD.FTZ R57, R33, R57 ;  /* 0x0000003921397221 */ /* 0x020fe20000010000 */
[----:B------:R-:W-:Y:S05]  /*24b0*/  BRA `(.L_x_16048) ;  /* 0x0000002000007947 */ /* 0x000fea0003800000 */
.L_x_16046:
[----:B-----5:R-:W-:-:S04]  /*24c0*/  FADD.FTZ R57, R25, R57 ;  /* 0x0000003919397221 */ /* 0x020fc80000010000 */
[----:B------:R-:W-:-:S05]  /*24d0*/  @P2 FADD.FTZ R57, R33, R57 ;  /* 0x0000003921392221 */ /* 0x000fca0000010000 */
.L_x_16048:
[----:B-----5:R-:W-:Y:S02]  /*24e0*/  MOV R37, R57 ;  /* 0x0000003900257202 */ /* 0x020fe40000000f00 */
.L_x_16049:
[----:B------:R-:W-:Y:S05]  /*24f0*/  @P3 BRA `(.L_x_16050) ;  /* 0x0000007000003947 */ /* 0x000fea0003800000 */
[----:B------:R-:W-:-:S04]  /*2500*/  ISETP.NE.U32.AND P4, PT, RZ, c[0x0][0x180], PT ;  /* 0x00006000ff007a0c */ /* 0x000fc80003f85070 */
[----:B------:R-:W-:-:S13]  /*2510*/  ISETP.NE.AND.EX P4, PT, RZ, c[0x0][0x184], PT, P4 ;  /* 0x00006100ff007a0c */ /* 0x000fda0003f85340 */
[----:B------:R-:W-:Y:S05]  /*2520*/  @P4 BRA `(.L_x_16051) ;  /* 0x0000002000004947 */ /* 0x000fea0003800000 */
[----:B------:R-:W-:Y:S05]  /*2530*/  @P1 BRA `(.L_x_16052) ;  /* 0x0000005000001947 */ /* 0x000fea0003800000 */
[----:B------:R-:W-:Y:S05]  /*2540*/  BRA `(.L_x_16053) ;  /* 0x0000005000007947 */ /* 0x000fea0003800000 */
.L_x_16051:
[----:B-----5:R-:W-:Y:S01]  /*2550*/  FADD.FTZ R58, R34, R58 ;  /* 0x0000003a223a7221 */ /* 0x020fe20000010000 */
[----:B------:R-:W-:Y:S05]  /*2560*/  BRA `(.L_x_16052) ;  /* 0x0000002000007947 */ /* 0x000fea0003800000 */
.L_x_16050:
[----:B-----5:R-:W-:-:S04]  /*2570*/  FADD.FTZ R58, R26, R58 ;  /* 0x0000003a1a3a7221 */ /* 0x020fc80000010000 */
[----:B------:R-:W-:-:S04]  /*2580*/  @P2 FADD.FTZ R58, R34, R58 ;  /* 0x0000003a223a2221 */ /* 0x000fc80000010000 */
.L_x_16052:
[----:B-----5:R-:W-:-:S03]  /*2590*/  IMAD.MOV.U32 R38, RZ, RZ, R58 ;  /* 0x000000ffff267224 */ /* 0x020fc600078e003a */
.L_x_16053:
[----:B------:R-:W-:Y:S05]  /*25a0*/  @P3 BRA `(.L_x_16054) ;  /* 0x0000007000003947 */ /* 0x000fea0003800000 */
[----:B------:R-:W-:-:S04]  /*25b0*/  ISETP.NE.U32.AND P2, PT, RZ, c[0x0][0x180], PT ;  /* 0x00006000ff007a0c */ /* 0x000fc80003f45070 */
[----:B------:R-:W-:-:S13]  /*25c0*/  ISETP.NE.AND.EX P2, PT, RZ, c[0x0][0x184], PT, P2 ;  /* 0x00006100ff007a0c */ /* 0x000fda0003f45320 */
[----:B------:R-:W-:Y:S05]  /*25d0*/  @P2 BRA `(.L_x_16055) ;  /* 0x0000002000002947 */ /* 0x000fea0003800000 */
[----:B------:R-:W-:Y:S05]  /*25e0*/  @P1 BRA `(.L_x_16056) ;  /* 0x0000005000001947 */ /* 0x000fea0003800000 */
[----:B------:R-:W-:Y:S05]  /*25f0*/  BRA `(.L_x_16057) ;  /* 0x0000005000007947 */ /* 0x000fea0003800000 */
.L_x_16055:
[----:B-----5:R-:W-:Y:S01]  /*2600*/  FADD.FTZ R59, R35, R59 ;  /* 0x0000003b233b7221 */ /* 0x020fe20000010000 */
[----:B------:R-:W-:Y:S05]  /*2610*/  BRA `(.L_x_16056) ;  /* 0x0000002000007947 */ /* 0x000fea0003800000 */
.L_x_16054:
[----:B-----5:R-:W-:-:S04]  /*2620*/  FADD.FTZ R59, R27, R59 ;  /* 0x0000003b1b3b7221 */ /* 0x020fc80000010000 */
[----:B------:R-:W-:-:S05]  /*2630*/  @P2 FADD.FTZ R59, R35, R59 ;  /* 0x0000003b233b2221 */ /* 0x000fca0000010000 */
.L_x_16056:
[----:B-----5:R-:W-:Y:S02]  /*2640*/  MOV R39, R59 ;  /* 0x0000003b00277202 */ /* 0x020fe40000000f00 */
.L_x_16057:
[----:B------:R-:W-:-:S04]  /*2650*/  @P1 LEA R60, P2, R82, c[0x0][0x188], 0x4 ;  /* 0x00006200523c1a11 */ /* 0x000fc800078420ff */
[----:B------:R-:W-:-:S05]  /*2660*/  @P1 LEA.HI.X R61, R82, c[0x0][0x18c], RZ, 0x4, P2 ;  /* 0x00006300523d1a11 */ /* 0x000fca00010f24ff */
[----:B------:R0:W-:Y:S04]  /*2670*/  @P1 STG.E.128 [R60.64], R36 ;  /* 0x000000243c001986 */ /* 0x0001e8000c101d04 */
.L_x_16041:
[----:B------:R-:W-:Y:S05]  /*2680*/  BSYNC B0 ;  /* 0x0000000000007941 */ /* 0x000fea0003800000 */
.L_x_16040:
        /* <DEDUP_REMOVED lines=36> */
.L_x_16074:
        /* <DEDUP_REMOVED lines=69> */
.L_x_16075:
        /* <DEDUP_REMOVED lines=19> */
[----:B0-----:R-:W-:Y:S01]  /*2e50*/  IADD3 R98, R99, R82, RZ ;  /* 0x0000005263627210 */ /* 0x001fe20007ffe0ff */
[----:B------:R-:W-:Y:S04]  /*2e60*/  I2F R102, R99 ;  /* 0x0000006300667306 */ /* 0x000fe80000201400 */
[----:B------:R-:W0:Y:S04]  /*2e70*/  SHFL.DOWN PT, R107, R98, 0x1, 0x1f ;  /* 0x08201f00626b7f89 */ /* 0x000e2800000e0000 */
[----:B------:R-:W2:Y:S08]  /*2e80*/  I2F R62, R98 ;  /* 0x00000062003e7306 */ /* 0x000eb00000201400 */
[----:B--2---:R-:W-:Y:S01]  /*2e90*/  MUFU.RCP R100, R62 ;  /* 0x0000003e00647308 */ /* 0x004fe20000001000 */
[----:B-1----:R-:W1:Y:S01]  /*2ea0*/  SHFL.DOWN PT, R101, R60, 0x2, 0x1f ;  /* 0x08401f003c657f89 */ /* 0x002e6200000e0000 */
[----:B0-----:R-:W-:-:S06]  /*2eb0*/  IADD3 R106, R98, R107, RZ ;  /* 0x0000006b626a7210 */ /* 0x001fcc0007ffe0ff */
[----:B------:R-:W-:Y:S08]  /*2ec0*/  I2F R107, R107 ;  /* 0x0000006b006b7306 */ /* 0x000ff00000201400 */
[----:B------:R-:W0:Y:S01]  /*2ed0*/  I2F R106, R106 ;  /* 0x0000006a006a7306 */ /* 0x000e220000201400 */
[----:B-1----:R-:W-:-:S04]  /*2ee0*/  FMUL.FTZ R83, R101, R102 ;  /* 0x0000006665537220 */ /* 0x002fc80000410000 */
[----:B------:R-:W-:Y:S02]  /*2ef0*/  FFMA.FTZ R83, R103, R60, R83 ;  /* 0x0000003c67537223 */ /* 0x000fe40000010053 */
[----:B------:R-:W-:Y:S01]  /*2f00*/  FADD.FTZ R60, -R101, R60 ;  /* 0x0000003c653c7221 */ /* 0x000fe20000010100 */
[----:B0-----:R-:W0:Y:S01]  /*2f10*/  MUFU.RCP R108, R106 ;  /* 0x0000006a006c7308 */ /* 0x001e220000001000 */
[----:B------:R-:W-:Y:S02]  /*2f20*/  FMUL.FTZ R105, R100, R83 ;  /* 0x0000005364697220 */ /* 0x000fe40000410000 */
[----:B------:R-:W-:-:S03]  /*2f30*/  FMUL.FTZ R60, R60, R60 ;  /* 0x0000003c3c3c7220 */ /* 0x000fc60000410000 */
[----:B------:R-:W1:Y:S01]  /*2f40*/  SHFL.DOWN PT, R104, R105, 0x1, 0x1f ;  /* 0x08201f0069687f89 */ /* 0x000e6200000e0000 */
[----:B------:R-:W-:-:S04]  /*2f50*/  FMUL.FTZ R60, R60, R103 ;  /* 0x000000673c3c7220 */ /* 0x000fc80000410000 */
[----:B------:R-:W-:Y:S02]  /*2f60*/  FMUL.FTZ R60, R60, R102 ;  /* 0x000000663c3c7220 */ /* 0x000fe40000410000 */
[----:B-1----:R-:W-:Y:S02]  /*2f70*/  FMUL.FTZ R82, R104, R107 ;  /* 0x0000006b68527220 */ /* 0x002fe40000410000 */
[----:B------:R-:W-:Y:S02]  /*2f80*/  FADD.FTZ R104, R105, -R104 ;  /* 0x8000006869687221 */ /* 0x000fe40000010000 */
[----:B------:R-:W-:Y:S02]  /*2f90*/  FFMA.FTZ R83, R62, R105, R82 ;  /* 0x000000693e537223 */ /* 0x000fe40000010052 */
[----:B------:R-:W-:Y:S02]  /*2fa0*/  FMUL.FTZ R101, R104, R104 ;  /* 0x0000006868657220 */ /* 0x000fe40000410000 */
[----:B0-----:R-:W-:-:S02]  /*2fb0*/  FMUL.FTZ R83, R108, R83 ;  /* 0x000000536c537220 */ /* 0x001fc40000410000 */
[----:B------:R-:W-:-:S04]  /*2fc0*/  FMUL.FTZ R101, R62, R101 ;  /* 0x000000653e657220 */ /* 0x000fc80000410000 */
[----:B------:R-:W0:Y:S01]  /*2fd0*/  SHFL.IDX PT, R83, R83, RZ, 0x1f ;  /* 0x00001fff53537589 */ /* 0x000e2200000e0000 */
[----:B------:R-:W-:Y:S02]  /*2fe0*/  FMUL.FTZ R101, R101, R107 ;  /* 0x0000006b65657220 */ /* 0x000fe40000410000 */
[C---:B0-----:R-:W-:Y:S01]  /*2ff0*/  FMUL.FTZ R82, R83.reuse, R83 ;  /* 0x0000005353527220 */ /* 0x041fe20000410000 */
[----:B------:R-:W-:-:S04]  /*3000*/  FSEL R98, R83, RZ, !P2 ;  /* 0x000000ff53627208 */ /* 0x000fc80005000000 */
[----:B------:R-:W-:Y:S02]  /*3010*/  FSEL R110, R82, RZ, P2 ;  /* 0x000000ff526e7208 */ /* 0x000fe40001000000 */
[----:B------:R-:W0:Y:S01]  /*3020*/  SHFL.DOWN PT, R82, R61, 0x2, 0x1f ;  /* 0x08401f003d527f89 */ /* 0x000e2200000e0000 */
[----:B------:R-:W-:Y:S01]  /*3030*/  LOP3.LUT P2, RZ, R63, 0x1f, R0, 0xf8, !PT ;  /* 0x0000001f3fff7812 */ /* 0x000fe2000784f800 */
[----:B0-----:R-:W-:Y:S01]  /*3040*/  FADD.FTZ R99, R82, R61 ;  /* 0x0000003d52637221 */ /* 0x001fe20000010000 */
[----:B------:R-:W-:-:S03]  /*3050*/  MOV R61, c[0x0][0x1e0] ;  /* 0x00007800003d7a02 */ /* 0x000fc60000000f00 */
[----:B------:R-:W-:-:S05]  /*3060*/  FFMA.FTZ R60, R100, R60, R99 ;  /* 0x0000003c643c7223 */ /* 0x000fca0000010063 */
[----:B------:R-:W0:Y:S02]  /*3070*/  SHFL.DOWN PT, R99, R60, 0x1, 0x1f ;  /* 0x08201f003c637f89 */ /* 0x000e2400000e0000 */
[----:B0-----:R-:W-:Y:S02]  /*3080*/  FADD.FTZ R99, R60, R99 ;  /* 0x000000633c637221 */ /* 0x001fe40000010000 */
[----:B------:R-:W-:Y:S02]  /*3090*/  @!P2 IMAD.MOV.U32 R60, RZ, RZ, 0x4 ;  /* 0x00000004ff3ca424 */ /* 0x000fe400078e00ff */
[----:B------:R-:W-:-:S05]  /*30a0*/  FFMA.FTZ R101, R108, R101, R99 ;  /* 0x000000656c657223 */ /* 0x000fca0000010063 */
[----:B------:R-:W0:Y:S02]  /*30b0*/  SHFL.IDX PT, R62, R101, RZ, 0x1f ;  /* 0x00001fff653e7589 */ /* 0x000e2400000e0000 */
[----:B0-----:R-:W-:Y:S01]  /*30c0*/  FFMA.FTZ R61, R62, R61, c[0x0][0x228] ;  /* 0x00008a003e3d7623 */ /* 0x001fe2000001003d */
[----:B------:R-:W-:-:S03]  /*30d0*/  @!P2 MOV R62, 0x4 ;  /* 0x00000004003ea802 */ /* 0x000fc60000000f00 */
[----:B------:R-:W-:Y:S02]  /*30e0*/  FADD.FTZ R99, R61, R110 ;  /* 0x0000006e3d637221 */ /* 0x000fe40000010000 */
[----:B------:R-:W-:-:S04]  /*30f0*/  @!P2 IMAD.WIDE R62, R15, R62, c[0x0][0x1a0] ;  /* 0x000068000f3ea625 */ /* 0x000fc800078e023e */
[----:B------:R-:W0:Y:S01]  /*3100*/  MUFU.RSQ R99, R99 ;  /* 0x0000006300637308 */ /* 0x000e220000001400 */
[----:B------:R-:W-:Y:S01]  /*3110*/  @!P2 IMAD.WIDE R60, R15, R60, c[0x0][0x1a8] ;  /* 0x00006a000f3ca625 */ /* 0x000fe200078e023c */
[----:B------:R1:W-:Y:S04]  /*3120*/  @!P2 STG.E [R62.64], R83 ;  /* 0x000000533e00a986 */ /* 0x0003e8000c101904 */
[----:B0-----:R1:W-:Y:S01]  /*3130*/  @!P2 STG.E [R60.64], R99 ;  /* 0x000000633c00a986 */ /* 0x0013e2000c101904 */
[----:B------:R-:W-:Y:S05]  /*3140*/  @!P0 BRA `(.L_x_16061) ;  /* 0x0000010000008947 */ /* 0x000fea0003800000 */
[--C-:B-1----:R-:W-:Y:S01]  /*3150*/  FADD.FTZ R62, R29, -R98.reuse ;  /* 0x800000621d3e7221 */ /* 0x102fe20000010000 */
[----:B------:R-:W-:Y:S01]  /*3160*/  MOV R102, 0x10 ;  /* 0x0000001000667802 */ /* 0x000fe20000000f00 */
[--C-:B------:R-:W-:Y:S02]  /*3170*/  FADD.FTZ R60, R28, -R98.reuse ;  /* 0x800000621c3c7221 */ /* 0x100fe40000010000 */
[----:B------:R-:W-:-:S02]  /*3180*/  FADD.FTZ R82, R30, -R98 ;  /* 0x800000621e527221 */ /* 0x000fc40000010000 */
[----:B------:R-:W-:Y:S02]  /*3190*/  FADD.FTZ R100, R31, -R98 ;  /* 0x800000621f647221 */ /* 0x000fe40000010000 */
[C---:B------:R-:W-:Y:S02]  /*31a0*/  FMUL.FTZ R61, R99.reuse, R62 ;  /* 0x0000003e633d7220 */ /* 0x040fe40000410000 */
[C---:B------:R-:W-:Y:S02]  /*31b0*/  FMUL.FTZ R60, R99.reuse, R60 ;  /* 0x0000003c633c7220 */ /* 0x040fe40000410000 */
[C---:B------:R-:W-:Y:S02]  /*31c0*/  FMUL.FTZ R62, R99.reuse, R82 ;  /* 0x00000052633e7220 */ /* 0x040fe40000410000 */
[----:B------:R-:W-:Y:S02]  /*31d0*/  FMUL.FTZ R63, R99, R100 ;  /* 0x00000064633f7220 */ /* 0x000fe40000410000 */
[C---:B------:R-:W-:Y:S01]  /*31e0*/  IMAD.WIDE.U32 R82, R97.reuse, R102, c[0x0][0x208] ;  /* 0x0000820061527625 */ /* 0x040fe200078e0066 */
[----:B------:R-:W-:-:S03]  /*31f0*/  IADD3 R97, R97, 0x80, RZ ;  /* 0x0000008061617810 */ /* 0x000fc60007ffe0ff */
[----:B------:R-:W-:Y:S02]  /*3200*/  FFMA.FTZ R60, R16, R60, R3 ;  /* 0x0000003c103c7223 */ /* 0x000fe40000010003 */
[----:B------:R-:W-:Y:S02]  /*3210*/  FFMA.FTZ R61, R17, R61, R80 ;  /* 0x0000003d113d7223 */ /* 0x000fe40000010050 */
[----:B------:R-:W-:Y:S02]  /*3220*/  FFMA.FTZ R62, R19, R62, R4 ;  /* 0x0000003e133e7223 */ /* 0x000fe40000010004 */
[----:B------:R-:W-:-:S05]  /*3230*/  FFMA.FTZ R63, R18, R63, R81 ;  /* 0x0000003f123f7223 */ /* 0x000fca0000010051 */
[----:B------:R0:W-:Y:S02]  /*3240*/  STG.E.128 [R82.64], R60 ;  /* 0x0000003c52007986 */ /* 0x0001e4000c101d04 */
.L_x_16061:
[----:B------:R-:W-:Y:S05]  /*3250*/  BSYNC B0 ;  /* 0x0000000000007941 */ /* 0x000fea0003800000 */
.L_x_16060:
[----:B------:R-:W-:Y:S01]  /*3260*/  ISETP.GE.U32.AND P2, PT, R2, 0x100, PT ;  /* 0x000001000200780c */ /* 0x000fe20003f46070 */
[----:B------:R-:W-:-:S12]  /*3270*/  BSSY B0, `(.L_x_16062) ;  /* 0x0000012000007945 */ /* 0x000fd80003800000 */
[----:B------:R-:W-:Y:S05]  /*3280*/  @!P2 BRA `(.L_x_16063) ;  /* 0x000001000000a947 */ /* 0x000fea0003800000 */
[----:B------:R-:W-:Y:S01]  /*3290*/  HFMA2.MMA R102, -RZ, RZ, 0, 9.5367431640625e-07 ;  /* 0x00000010ff667435 */ /* 0x000fe200000001ff */
        /* <DEDUP_REMOVED lines=15> */
.L_x_16063:
[----:B------:R-:W-:Y:S05]  /*3390*/  BSYNC B0 ;  /* 0x0000000000007941 */ /* 0x000fea0003800000 */
.L_x_16062:
[----:B------:R-:W-:Y:S01]  /*33a0*/  ISETP.GE.U32.AND P2, PT, R2, 0x180, PT ;  /* 0x000001800200780c */ /* 0x000fe20003f46070 */
[----:B------:R-:W-:-:S12]  /*33b0*/  BSSY B0, `(.L_x_16064) ;  /* 0x0000012000007945 */ /* 0x000fd80003800000 */
[----:B------:R-:W-:Y:S05]  /*33c0*/  @!P2 BRA `(.L_x_16065) ;  /* 0x000001000000a947 */ /* 0x000fea0003800000 */
[--C-:B01----:R-:W-:Y:S01]  /*33d0*/  FADD.FTZ R62, R45, -R98.reuse ;  /* 0x800000622d3e7221 */ /* 0x103fe20000010000 */
        /* <DEDUP_REMOVED lines=15> */
.L_x_16065:
[----:B------:R-:W-:Y:S05]  /*34d0*/  BSYNC B0 ;  /* 0x0000000000007941 */ /* 0x000fea0003800000 */
.L_x_16064:
        /* <DEDUP_REMOVED lines=19> */
.L_x_16067:
[----:B------:R-:W-:Y:S05]  /*3610*/  BSYNC B0 ;  /* 0x0000000000007941 */ /* 0x000fea0003800000 */
.L_x_16066:
[----:B------:R-:W-:Y:S01]  /*3620*/  ISETP.GE.U32.AND P2, PT, R2, 0x280, PT ;  /* 0x000002800200780c */ /* 0x000fe20003f46070 */
[----:B------:R-:W-:-:S12]  /*3630*/  BSSY B0, `(.L_x_16068) ;  /* 0x0000012000007945 */ /* 0x000fd80003800000 */
[----:B------:R-:W-:Y:S05]  /*3640*/  @!P2 BRA `(.L_x_16069) ;  /* 0x000001000000a947 */ /* 0x000fea0003800000 */
[--C-:B01----:R-:W-:Y:S02]  /*3650*/  FADD.FTZ R62, R53, -R98.reuse ;  /* 0x80000062353e7221 */ /* 0x103fe40000010000 */
[--C-:B------:R-:W-:Y:S02]  /*3660*/  FADD.FTZ R60, R52, -R98.reuse ;  /* 0x80000062343c7221 */ /* 0x100fe40000010000 */
[--C-:B------:R-:W-:Y:S02]  /*3670*/  FADD.FTZ R82, R54, -R98.reuse ;  /* 0x8000006236527221 */ /* 0x100fe40000010000 */
[----:B------:R-:W-:Y:S02]  /*3680*/  FADD.FTZ R100, R55, -R98 ;  /* 0x8000006237647221 */ /* 0x000fe40000010000 */
[----:B------:R-:W-:Y:S02]  /*3690*/  FMUL.FTZ R61, R99, R62 ;  /* 0x0000003e633d7220 */ /* 0x000fe40000410000 */
[----:B------:R-:W-:-:S02]  /*36a0*/  IMAD.MOV.U32 R102, RZ, RZ, 0x10 ;  /* 0x00000010ff667424 */ /* 0x000fc400078e00ff */
        /* <DEDUP_REMOVED lines=10> */
.L_x_16069:
[----:B------:R-:W-:Y:S05]  /*3750*/  BSYNC B0 ;  /* 0x0000000000007941 */ /* 0x000fea0003800000 */
.L_x_16068:
        /* <DEDUP_REMOVED lines=16> */
[----:B------:R-:W-:-:S05]  /*3860*/  FFMA.FTZ R62, R79, R62, R14 ;  /* 0x0000003e4f3e7223 */ /* 0x000fca000001000e */
[----:B------:R0:W-:Y:S02]  /*3870*/  STG.E.128 [R82.64], R60 ;  /* 0x0000003c52007986 */ /* 0x0001e4000c101d04 */
.L_x_16071:
[----:B------:R-:W-:Y:S05]  /*3880*/  BSYNC B0 ;  /* 0x0000000000007941 */ /* 0x000fea0003800000 */
.L_x_16070:
[----:B------:R-:W-:Y:S02]  /*3890*/  LOP3.LUT P2, RZ, R94, 0xff, RZ, 0xc0, !PT ;  /* 0x000000ff5eff7812 */ /* 0x000fe4000784c0ff */
[----:B------:R-:W-:Y:S02]  /*38a0*/  IADD3 R15, R15, c[0x0][0x160], RZ ;  /* 0x000058000f0f7a10 */ /* 0x000fe40007ffe0ff */
[----:B------:R-:W-:Y:S02]  /*38b0*/  SEL R94, RZ, 0x1, P2 ;  /* 0x00000001ff5e7807 */ /* 0x000fe40001000000 */
[----:B------:R-:W-:-:S13]  /*38c0*/  ISETP.GE.AND P2, PT, R15, c[0x0][0x164], PT ;  /* 0x000059000f007a0c */ /* 0x000fda0003f46270 */
[----:B01----:R-:W-:Y:S01]  /*38d0*/  @P2 CALL.REL.NOINC `(.L_x_16072) ;  /* 0x0000001000002944 */ /* 0x003fe20003c00000 */
[----:B------:R-:W-:Y:S05]  /*38e0*/  BRA `(.L_x_16073) ;  /* 0xffffd44000007947 */ /* 0x000fea000383ffff */
.L_x_16072:
[----:B------:R-:W-:Y:S05]  /*38f0*/  EXIT ;  /* 0x000000000000794d */ /* 0x000fea0003800000 */
.L_x_16058:
[----:B------:R-:W-:Y:S01]  /*3900*/  HFMA2.MMA R100, -RZ, RZ, 0, 5.9604644775390625e-08 ;  /* 0x00000001ff647435 */ /* 0x000fe200000001ff */
[----:B------:R-:W-:Y:S02]  /*3910*/  MOV R98, 0x1f ;  /* 0x0000001f00627802 */ /* 0x000fe40000000f00 */
[----:B------:R-:W-:Y:S02]  /*3920*/  MOV R99, 0xffffffff ;  /* 0xffffffff00637802 */ /* 0x000fe40000000f00 */
[----:B------:R-:W-:Y:S02]  /*3930*/  MOV R62, 0x3950 ;  /* 0x00003950003e7802 */ /* 0x000fe40000000f00 */
[----:B------:R-:W-:Y:S05]  /*3940*/  CALL.REL.NOINC `($__internal_66_$__cuda_sm70_shflsync_bfly_p) ;  /* 0x000006b000007944 */ /* 0x000fea0003c00000 */
[----:B-1----:R-:W-:Y:S01]  /*3950*/  IMAD.MOV.U32 R60, RZ, RZ, R100 ;  /* 0x000000ffff3c7224 */ /* 0x002fe200078e0064 */
[----:B0-----:R-:W-:Y:S05]  /*3960*/  BRA `(.L_x_16074) ;  /* 0xffffef6000007947 */ /* 0x001fea000383ffff */
.L_x_16059:
[----:B------:R-:W-:Y:S01]  /*3970*/  HFMA2.MMA R100, -RZ, RZ, 0, 1.1920928955078125e-07 ;  /* 0x00000002ff647435 */ /* 0x000fe200000001ff */
[----:B------:R-:W-:Y:S02]  /*3980*/  MOV R98, 0x1f ;  /* 0x0000001f00627802 */ /* 0x000fe40000000f00 */
[----:B------:R-:W-:Y:S02]  /*3990*/  MOV R99, 0xffffffff ;  /* 0xffffffff00637802 */ /* 0x000fe40000000f00 */
[----:B------:R-:W-:-:S02]  /*39a0*/  MOV R62, 0x39c0 ;  /* 0x000039c0003e7802 */ /* 0x000fc40000000f00 */
[----:B------:R-:W-:Y:S05]  /*39b0*/  CALL.REL.NOINC `($__internal_66_$__cuda_sm70_shflsync_bfly_p) ;  /* 0x0000064000007944 */ /* 0x000fea0003c00000 */
[----:B01----:R-:W-:Y:S01]  /*39c0*/  FADD.FTZ R61, R61, R100 ;  /* 0x000000643d3d7221 */ /* 0x003fe20000010000 */
[----:B------:R-:W-:Y:S01]  /*39d0*/  HFMA2.MMA R100, -RZ, RZ, 0, 2.384185791015625e-07 ;  /* 0x00000004ff647435 */ /* 0x000fe200000001ff */
[----:B------:R-:W-:Y:S01]  /*39e0*/  IMAD.MOV.U32 R98, RZ, RZ, 0x1f ;  /* 0x0000001fff627424 */ /* 0x000fe200078e00ff */
[----:B------:R-:W-:-:S02]  /*39f0*/  MOV R99, 0xffffffff ;  /* 0xffffffff00637802 */ /* 0x000fc40000000f00 */
[----:B------:R-:W-:Y:S02]  /*3a00*/  MOV R62, 0x3a20 ;  /* 0x00003a20003e7802 */ /* 0x000fe40000000f00 */
[----:B------:R-:W-:Y:S05]  /*3a10*/  CALL.REL.NOINC `($__internal_66_$__cuda_sm70_shflsync_bfly_p) ;  /* 0x000005e000007944 */ /* 0x000fea0003c00000 */
[----:B01----:R-:W-:Y:S01]  /*3a20*/  FADD.FTZ R61, R61, R100 ;  /* 0x000000643d3d7221 */ /* 0x003fe20000010000 */
[----:B------:R-:W-:Y:S01]  /*3a30*/  HFMA2.MMA R100, -RZ, RZ, 0, 4.76837158203125e-07 ;  /* 0x00000008ff647435 */ /* 0x000fe200000001ff */
[----:B------:R-:W-:Y:S02]  /*3a40*/  MOV R98, 0x1f ;  /* 0x0000001f00627802 */ /* 0x000fe40000000f00 */
[----:B------:R-:W-:Y:S02]  /*3a50*/  MOV R99, 0xffffffff ;  /* 0xffffffff00637802 */ /* 0x000fe40000000f00 */
[----:B------:R-:W-:Y:S02]  /*3a60*/  MOV R62, 0x3a80 ;  /* 0x00003a80003e7802 */ /* 0x000fe40000000f00 */
[----:B------:R-:W-:Y:S05]  /*3a70*/  CALL.REL.NOINC `($__internal_66_$__cuda_sm70_shflsync_bfly_p) ;  /* 0x0000058000007944 */ /* 0x000fea0003c00000 */
[----:B0-----:R-:W-:Y:S01]  /*3a80*/  HFMA2.MMA R98, -RZ, RZ, 0, 1.847743988037109375e-06 ;  /* 0x0000001fff627435 */ /* 0x001fe200000001ff */
[----:B-1----:R-:W-:Y:S01]  /*3a90*/  FADD.FTZ R61, R61, R100 ;  /* 0x000000643d3d7221 */ /* 0x002fe20000010000 */
[----:B------:R-:W-:Y:S01]  /*3aa0*/  MOV R99, 0xffffffff ;  /* 0xffffffff00637802 */ /* 0x000fe20000000f00 */
[----:B------:R-:W-:Y:S01]  /*3ab0*/  IMAD.MOV.U32 R100, RZ, RZ, 0x10 ;  /* 0x00000010ff647424 */ /* 0x000fe200078e00ff */
[----:B------:R-:W-:-:S02]  /*3ac0*/  MOV R62, 0x3ae0 ;  /* 0x00003ae0003e7802 */ /* 0x000fc40000000f00 */
[----:B------:R-:W-:Y:S05]  /*3ad0*/  CALL.REL.NOINC `($__internal_66_$__cuda_sm70_shflsync_bfly_p) ;  /* 0x0000052000007944 */ /* 0x000fea0003c00000 */
[----:B-1----:R-:W-:Y:S01]  /*3ae0*/  FADD.FTZ R60, R61, R100 ;  /* 0x000000643d3c7221 */ /* 0x002fe20000010000 */
[----:B------:R-:W-:Y:S01]  /*3af0*/  HFMA2.MMA R100, -RZ, RZ, 0, 5.9604644775390625e-08 ;  /* 0x00000001ff647435 */ /* 0x000fe200000001ff */
        /* <DEDUP_REMOVED lines=53> */
[----:B------:R-:W-:Y:S05]  /*3e50*/  CALL.REL.NOINC `($__internal_66_$__cuda_sm70_shflsync_bfly_p) ;  /* 0x000001a000007944 */ /* 0x000fea0003c00000 */
[----:B01----:R-:W-:Y:S01]  /*3e60*/  FADD.FTZ R61, R61, R100 ;  /* 0x000000643d3d7221 */ /* 0x003fe20000010000 */
[----:B------:R-:W-:Y:S01]  /*3e70*/  HFMA2.MMA R100, -RZ, RZ, 0, 1.1920928955078125e-07 ;  /* 0x00000002ff647435 */ /* 0x000fe200000001ff */
[----:B------:R-:W-:Y:S02]  /*3e80*/  MOV R98, 0x1f ;  /* 0x0000001f00627802 */ /* 0x000fe40000000f00 */
[----:B------:R-:W-:Y:S02]  /*3e90*/  MOV R99, 0xffffffff ;  /* 0xffffffff00637802 */ /* 0x000fe40000000f00 */
[----:B------:R-:W-:Y:S02]  /*3ea0*/  MOV R62, 0x3ec0 ;  /* 0x00003ec0003e7802 */ /* 0x000fe40000000f00 */
        /* <DEDUP_REMOVED lines=13> */
[----:B-1----:R-:W-:Y:S01]  /*3f80*/  FADD.FTZ R83, R61, R100 ;  /* 0x000000643d537221 */ /* 0x002fe20000010000 */
[----:B0-----:R-:W-:Y:S01]  /*3f90*/  HFMA2.MMA R98, -RZ, RZ, 0, 1.847743988037109375e-06 ;  /* 0x0000001fff627435 */ /* 0x001fe200000001ff */
[----:B------:R-:W-:Y:S01]  /*3fa0*/  IMAD.MOV.U32 R100, RZ, RZ, 0x10 ;  /* 0x00000010ff647424 */ /* 0x000fe200078e00ff */
[----:B------:R-:W-:Y:S02]  /*3fb0*/  MOV R99, 0xffffffff ;  /* 0xffffffff00637802 */ /* 0x000fe40000000f00 */
[----:B------:R-:W-:-:S02]  /*3fc0*/  MOV R61, R83 ;  /* 0x00000053003d7202 */ /* 0x000fc40000000f00 */
[----:B------:R-:W-:Y:S02]  /*3fd0*/  MOV R62, 0x3ff0 ;  /* 0x00003ff0003e7802 */ /* 0x000fe40000000f00 */
[----:B------:R-:W-:Y:S05]  /*3fe0*/  CALL.REL.NOINC `($__internal_66_$__cuda_sm70_shflsync_bfly_p) ;  /* 0x0000001000007944 */ /* 0x000fea0003c00000 */
[----:B01----:R-:W-:Y:S05]  /*3ff0*/  BRA `(.L_x_16075) ;  /* 0xffffed2000007947 */ /* 0x003fea000383ffff */
        .weak           $__internal_66_$__cuda_sm70_shflsync_bfly_p
        .type           $__internal_66_$__cuda_sm70_shflsync_bfly_p,@function
        .size           $__internal_66_$__cuda_sm70_shflsync_bfly_p,(.L_x_20046 - $__internal_66_$__cuda_sm70_shflsync_bfly_p)
$__internal_66_$__cuda_sm70_shflsync_bfly_p:
[----:B------:R-:W-:Y:S01]  /*4000*/  HFMA2.MMA R63, -RZ, RZ, 0, 0 ;  /* 0x00000000ff3f7435 */ /* 0x000fe200000001ff */
[----:B------:R-:W-:Y:S04]  /*4010*/  WARPSYNC R99 ;  /* 0x0000006300007348 */ /* 0x000fe80003800000 */
[----:B------:R0:W1:Y:S01]  /*4020*/  SHFL.BFLY PT, R100, R61, R100, R98 ;  /* 0x0c0000643d647389 */ /* 0x00006200000e0062 */
[----:B------:R-:W-:Y:S05]  /*4030*/  RET.REL.NODEC R62 `(_ZN10layer_norm31ln_parallel_residual_fwd_kernelINS_13Kernel_traitsI6__halfffffjLj3072ELj1ELj1ELj4ELj16ENS_18Kernel_traits_baseILj3072ES2_ffffjLj128EEEEELb0ELb1ELb0EEEvNS_9FwdParamsE) ;  /* 0xffffbfc03e007950 */ /* 0x000fea0003c3ffff */
.L_x_16076:
        /* <DEDUP_REMOVED lines=12> */
.L_x_20046:


//--------------------- .text._ZN10layer_norm31ln_parallel_residual_fwd_kernelINS_13Kernel_traitsI6__halfffffjLj3072ELj1ELj1ELj4ELj16ENS_18Kernel_traits_baseILj3072ES2_ffffjLj128EEEEELb0ELb1ELb1EEEvNS_9FwdParamsE --------------------------
	.section	.text._ZN10layer_norm31ln_parallel_residual_fwd_kernelINS_13Kernel_traitsI6__halfffffjLj3072ELj1ELj1ELj4ELj16ENS_18Kernel_traits_baseILj3072ES2_ffffjLj128EEEEELb0ELb1ELb1EEEvNS_9FwdParamsE,"ax",@progbits
	.sectioninfo	@"SHI_REGISTERS=127"
	.align	128
        .global         _ZN10layer_norm31ln_parallel_residual_fwd_kernelINS_13Kernel_traitsI6__halfffffjLj3072ELj1ELj1ELj4ELj16ENS_18Kernel_traits_baseILj3072ES2_ffffjLj128EEEEELb0ELb1ELb1EEEvNS_9FwdParamsE
        .type           _ZN10layer_norm31ln_parallel_residual_fwd_kernelINS_13Kernel_traitsI6__halfffffjLj3072ELj1ELj1ELj4ELj16ENS_18Kernel_traits_baseILj3072ES2_ffffjLj128EEEEELb0ELb1ELb1EEEvNS_9FwdParamsE,@function
        .size           _ZN10layer_norm31ln_parallel_residual_fwd_kernelINS_13Kernel_traitsI6__halfffffjLj3072ELj1ELj1ELj4ELj16ENS_18Kernel_traits_baseILj3072ES2_ffffjLj128EEEEELb0ELb1ELb1EEEvNS_9FwdParamsE,(.L_x_20047 - _ZN10layer_norm31ln_parallel_residual_fwd_kernelINS_13Kernel_traitsI6__halfffffjLj3072ELj1ELj1ELj4ELj16ENS_18Kernel_traits_baseILj3072ES2_ffffjLj128EEEEELb0ELb1ELb1EEEvNS_9FwdParamsE)
        .other          _ZN10layer_norm31ln_parallel_residual_fwd_kernelINS_13Kernel_traitsI6__halfffffjLj3072ELj1ELj1ELj4ELj16ENS_18Kernel_traits_baseILj3072ES2_ffffjLj128EEEEELb0ELb1ELb1EEEvNS_9FwdParamsE,@"STO_CUDA_ENTRY STV_DEFAULT"
_ZN10layer_norm31ln_parallel_residual_fwd_kernelINS_13Kernel_traitsI6__halfffffjLj3072ELj1ELj1ELj4ELj16ENS_18Kernel_traits_baseILj3072ES2_ffffjLj128EEEEELb0ELb1ELb1EEEvNS_9FwdParamsE:
.text._ZN10layer_norm31ln_parallel_residual_fwd_kernelINS_13Kernel_traitsI6__halfffffjLj3072ELj1ELj1ELj4ELj16ENS_18Kernel_traits_baseILj3072ES2_ffffjLj128EEEEELb0ELb1ELb1EEEvNS_9FwdParamsE:
        /* <DEDUP_REMOVED lines=10> */
[----:B------:R0:W5:Y:S04]  /*00a0*/  @P1 LDG.E.64 R16, [R2.64] ;  /* 0x0000000402101981 */ /* 0x000168000c1e1b00 */
[----:B------:R0:W5:Y:S04]  /*00b0*/  @P1 LDG.E.64 R14, [R2.64+0x400] ;  /* 0x00040004020e1981 */ /* 0x000168000c1e1b00 */
[----:B------:R0:W5:Y:S04]  /*00c0*/  @P1 LDG.E.64 R6, [R2.64+0x800] ;  /* 0x0008000402061981 */ /* 0x000168000c1e1b00 */
[----:B------:R0:W5:Y:S01]  /*00d0*/  @P1 LDG.E.64 R8, [R2.64+0xc00] ;  /* 0x000c000402081981 */ /* 0x000162000c1e1b00 */
[----:B-1----:R-:W-:-:S02]  /*00e0*/  LEA.HI R62, R0, UR6, RZ, 0x19 ;  /* 0x00000006003e7c11 */ /* 0x002fc4000f8fc8ff */
[----:B------:R-:W-:Y:S01]  /*00f0*/  IADD3 R4, P2, R4, c[0x0][0x1b0], RZ ;  /* 0x00006c0004047a10 */ /* 0x000fe20007f5e0ff */
[----:B------:R0:W5:Y:S01]  /*0100*/  @P1 LDG.E.64 R10, [R2.64+0x1000] ;  /* 0x00100004020a1981 */ /* 0x000162000c1e1b00 */
[----:B------:R-:W-:Y:S02]  /*0110*/  ISETP.GE.AND P0, PT, R62, c[0x0][0x164], PT ;  /* 0x000059003e007a0c */ /* 0x000fe40003f06270 */
[----:B------:R-:W-:Y:S01]  /*0120*/  IADD3.X R5, RZ, c[0x0][0x1b4], RZ, P2, !PT ;  /* 0x00006d00ff057a10 */ /* 0x000fe200017fe4ff */
[----:B------:R0:W5:Y:S10]  /*0130*/  @P1 LDG.E.64 R12, [R2.64+0x1400] ;  /* 0x00140004020c1981 */ /* 0x000174000c1e1b00 */
[----:B------:R-:W-:Y:S05]  /*0140*/  @P0 EXIT ;  /* 0x000000000000094d */ /* 0x000fea0003800000 */
[----:B0-----:R0:W2:Y:S04]  /*0150*/  LDG.E.64 R18, [R4.64] ;  /* 0x0000000404127981 */ /* 0x0010a8000c1e1b00 */
[----:B------:R0:W3:Y:S04]  /*0160*/  LDG.E.64 R20, [R4.64+0x400] ;  /* 0x0004000404147981 */ /* 0x0000e8000c1e1b00 */
[----:B------:R0:W4:Y:S04]  /*0170*/  LDG.E.64 R22, [R4.64+0x800] ;  /* 0x0008000404167981 */ /* 0x000128000c1e1b00 */
[----:B------:R0:W4:Y:S04]  /*0180*/  LDG.E.64 R26, [R4.64+0xc00] ;  /* 0x000c0004041a7981 */ /* 0x000128000c1e1b00 */
[----:B------:R0:W4:Y:S04]  /*0190*/  LDG.E.64 R28, [R4.64+0x1000] ;  /* 0x00100004041c7981 */ /* 0x000128000c1e1b00 */
[----:B------:R0:W4:Y:S01]  /*01a0*/  LDG.E.64 R24, [R4.64+0x1400] ;  /* 0x0014000404187981 */ /* 0x000122000c1e1b00 */
[----:B------:R-:W-:Y:S01]  /*01b0*/  MOV R2, c[0x0][0x180] ;  /* 0x0000600000027a02 */ /* 0x000fe20000000f00 */
[----:B-----5:R-:W-:Y:S01]  /*01c0*/  @!P1 CS2R R16, SRZ ;  /* 0x0000000000109805 */ /* 0x020fe2000001ff00 */
[----:B------:R-:W-:Y:S01]  /*01d0*/  @!P1 CS2R R14, SRZ ;  /* 0x00000000000e9805 */ /* 0x000fe2000001ff00 */
[----:B------:R-:W-:Y:S01]  /*01e0*/  @!P1 CS2R R6, SRZ ;  /* 0x0000000000069805 */ /* 0x000fe2000001ff00 */
[----:B------:R-:W-:Y:S01]  /*01f0*/  @!P1 CS2R R8, SRZ ;  /* 0x0000000000089805 */ /* 0x000fe2000001ff00 */
[----:B------:R-:W-:Y:S01]  /*0200*/  @!P1 CS2R R10, SRZ ;  /* 0x00000000000a9805 */ /* 0x000fe2000001ff00 */
[----:B------:R-:W-:Y:S01]  /*0210*/  @!P1 CS2R R12, SRZ ;  /* 0x00000000000c9805 */ /* 0x000fe2000001ff00 */
[----:B------:R-:W-:Y:S01]  /*0220*/  LOP3.LUT P0, RZ, R2, c[0x0][0x178], RZ, 0xfc, !PT ;  /* 0x00005e0002ff7a12 */ /* 0x000fe2000780fcff */
[----:B------:R-:W-:Y:S01]  /*0230*/  HADD2.F32 R3, -RZ, R17.H0_H0 ;  /* 0x20000011ff037230 */ /* 0x000fe20000004100 */
[----:B------:R-:W-:Y:S01]  /*0240*/  MOV R2, c[0x0][0x184] ;  /* 0x0000610000027a02 */ /* 0x000fe20000000f00 */
[----:B0-----:R-:W-:Y:S01]  /*0250*/  HADD2.F32 R4, -RZ, R14.H0_H0 ;  /* 0x2000000eff047230 */ /* 0x001fe20000004100 */
[--C-:B------:R-:W-:Y:S01]  /*0260*/  SHF.R.U64 R63, R16, 0x10, R17.reuse ;  /* 0x00000010103f7819 */ /* 0x100fe20000001211 */
[----:B------:R-:W-:Y:S01]  /*0270*/  HADD2.F32 R5, -RZ, R15.H0_H0 ;  /* 0x2000000fff057230 */ /* 0x000fe20000004100 */
[----:B------:R-:W-:Y:S01]  /*0280*/  SHF.R.U32.HI R64, RZ, 0x10, R17 ;  /* 0x00000010ff407819 */ /* 0x000fe20000011611 */
[----:B------:R-:W-:Y:S01]  /*0290*/  HFMA2.MMA R75, -RZ, RZ, 0, 5.9604644775390625e-08 ;  /* 0x00000001ff4b7435 */ /* 0x000fe200000001ff */
        /* <DEDUP_REMOVED lines=20> */
[----:B------:R-:W-:Y:S01]  /*03e0*/  LOP3.LUT P0, RZ, R2, c[0x0][0x17c], RZ, 0xfc, P0 ;  /* 0x00005f0002ff7a12 */ /* 0x000fe2000000fcff */
        /* <DEDUP_REMOVED lines=48> */
.L_x_16176:
[----:B------:R-:W-:Y:S01]  /*06f0*/  IMAD R32, R62, c[0x0][0x168], RZ ;  /* 0x00005a003e207a24 */ /* 0x000fe200078e02ff */
[----:B------:R-:W-:-:S02]  /*0700*/  ISETP.NE.U32.AND P1, PT, RZ, c[0x0][0x178], PT ;  /* 0x00005e00ff007a0c */ /* 0x000fc40003f25070 */
[----:B------:R-:W-:Y:S02]  /*0710*/  ISETP.NE.U32.AND P2, PT, RZ, c[0x0][0x180], PT ;  /* 0x00006000ff007a0c */ /* 0x000fe40003f45070 */
[----:B------:R-:W-:Y:S02]  /*0720*/  SHF.R.S32.HI R33, RZ, 0x1f, R32 ;  /* 0x0000001fff217819 */ /* 0x000fe40000011420 */
[----:B------:R-:W-:Y:S02]  /*0730*/  ISETP.NE.AND.EX P1, PT, RZ, c[0x0][0x17c], PT, P1 ;  /* 0x00005f00ff007a0c */ /* 0x000fe40003f25310 */
[----:B------:R-:W-:Y:S02]  /*0740*/  ISETP.NE.AND.EX P2, PT, RZ, c[0x0][0x184], PT, P2 ;  /* 0x00006100ff007a0c */ /* 0x000fe40003f45320 */
[----:B------:R-:W-:Y:S02]  /*0750*/  LEA.HI R32, R33, R32, RZ, 0x2 ;  /* 0x0000002021207211 */ /* 0x000fe400078f10ff */
[----:B------:R-:W-:-:S02]  /*0760*/  LOP3.LUT R97, R0, 0x7f, RZ, 0xc0, !PT ;  /* 0x0000007f00617812 */ /* 0x000fc400078ec0ff */
        /* <DEDUP_REMOVED lines=16> */
.L_x_16078:
[----:B-----5:R-:W-:Y:S01]  /*0870*/  FADD.FTZ R32, R28, R32 ;  /* 0x000000201c207221 */ /* 0x020fe20000010000 */
[----:B------:R-:W-:Y:S05]  /*0880*/  BRA `(.L_x_16079) ;  /* 0x0000002000007947 */ /* 0x000fea0003800000 */
.L_x_16077:
[----:B0----5:R-:W-:-:S04]  /*0890*/  FADD.FTZ R32, R24, R32 ;  /* 0x0000002018207221 */ /* 0x021fc80000010000 */
[----:B------:R-:W-:-:S05]  /*08a0*/  @P2 FADD.FTZ R32, R28, R32 ;  /* 0x000000201c202221 */ /* 0x000fca0000010000 */
.L_x_16079:
[----:B-----5:R-:W-:Y:S02]  /*08b0*/  MOV R36, R32 ;  /* 0x0000002000247202 */ /* 0x020fe40000000f00 */
.L_x_16080:
[----:B------:R-:W-:Y:S05]  /*08c0*/  @P3 BRA `(.L_x_16081) ;  /* 0x0000007000003947 */ /* 0x000fea0003800000 */
[----:B------:R-:W-:-:S04]  /*08d0*/  ISETP.NE.U32.AND P4, PT, RZ, c[0x0][0x180], PT ;  /* 0x00006000ff007a0c */ /* 0x000fc80003f85070 */
[----:B------:R-:W-:-:S13]  /*08e0*/  ISETP.NE.AND.EX P4, PT, RZ, c[0x0][0x184], PT, P4 ;  /* 0x00006100ff007a0c */ /* 0x000fda0003f85340 */
[----:B------:R-:W-:Y:S05]  /*08f0*/  @P4 BRA `(.L_x_16082) ;  /* 0x0000002000004947 */ /* 0x000fea0003800000 */
[----:B------:R-:W-:Y:S05]  /*0900*/  @P0 BRA `(.L_x_16083) ;  /* 0x0000005000000947 */ /* 0x000fea0003800000 */
[----:B------:R-:W-:Y:S05]  /*0910*/  BRA `(.L_x_16084) ;  /* 0x0000005000007947 */ /* 0x000fea0003800000 */
.L_x_16082:
[----:B-----5:R-:W-:Y:S01]  /*0920*/  FADD.FTZ R33, R29, R33 ;  /* 0x000000211d217221 */ /* 0x020fe20000010000 */
[----:B------:R-:W-:Y:S05]  /*0930*/  BRA `(.L_x_16083) ;  /* 0x0000002000007947 */ /* 0x000fea0003800000 */
.L_x_16081:
[----:B-----5:R-:W-:-:S04]  /*0940*/  FADD.FTZ R33, R25, R33 ;  /* 0x0000002119217221 */ /* 0x020fc80000010000 */
[----:B------:R-:W-:-:S05]  /*0950*/  @P2 FADD.FTZ R33, R29, R33 ;  /* 0x000000211d212221 */ /* 0x000fca0000010000 */
.L_x_16083:
[----:B-----5:R-:W-:Y:S02]  /*0960*/  MOV R37, R33 ;  /* 0x0000002100257202 */ /* 0x020fe40000000f00 */
.L_x_16084:
[----:B------:R-:W-:Y:S05]  /*0970*/  @P3 BRA `(.L_x_16085) ;  /* 0x0000007000003947 */ /* 0x000fea0003800000 */
[----:B------:R-:W-:-:S04]  /*0980*/  ISETP.NE.U32.AND P4, PT, RZ, c[0x0][0x180], PT ;  /* 0x00006000ff007a0c */ /* 0x000fc80003f85070 */
[----:B------:R-:W-:-:S13]  /*0990*/  ISETP.NE.AND.EX P4, PT, RZ, c[0x0][0x184], PT, P4 ;  /* 0x00006100ff007a0c */ /* 0x000fda0003f85340 */
[----:B------:R-:W-:Y:S05]  /*09a0*/  @P4 BRA `(.L_x_16086) ;  /* 0x0000002000004947 */ /* 0x000fea0003800000 */
[----:B------:R-:W-:Y:S05]  /*09b0*/  @P0 BRA `(.L_x_16087) ;  /* 0x0000005000000947 */ /* 0x000fea0003800000 */
[----:B------:R-:W-:Y:S05]  /*09c0*/  BRA `(.L_x_16088) ;  /* 0x0000005000007947 */ /* 0x000fea0003800000 */
.L_x_16086:
[----:B-----5:R-:W-:Y:S01]  /*09d0*/  FADD.FTZ R34, R30, R34 ;  /* 0x000000221e227221 */ /* 0x020fe20000010000 */
[----:B------:R-:W-:Y:S05]  /*09e0*/  BRA `(.L_x_16087) ;  /* 0x0000002000007947 */ /* 0x000fea0003800000 */
.L_x_16085:
[----:B-----5:R-:W-:-:S04]  /*09f0*/  FADD.FTZ R34, R26, R34 ;  /* 0x000000221a227221 */ /* 0x020fc80000010000 */
[----:B------:R-:W-:-:S05]  /*0a00*/  @P2 FADD.FTZ R34, R30, R34 ;  /* 0x000000221e222221 */ /* 0x000fca0000010000 */
.L_x_16087:
[----:B-----5:R-:W-:Y:S02]  /*0a10*/  MOV R38, R34 ;  /* 0x0000002200267202 */ /* 0x020fe40000000f00 */
.L_x_16088:
[----:B------:R-:W-:Y:S05]  /*0a20*/  @P3 BRA `(.L_x_16089) ;  /* 0x0000007000003947 */ /* 0x000fea0003800000 */
[----:B------:R-:W-:-:S04]  /*0a30*/  ISETP.NE.U32.AND P4, PT, RZ, c[0x0][0x180], PT ;  /* 0x00006000ff007a0c */ /* 0x000fc80003f85070 */
[----:B------:R-:W-:-:S13]  /*0a40*/  ISETP.NE.AND.EX P4, PT, RZ, c[0x0][0x184], PT, P4 ;  /* 0x00006100ff007a0c */ /* 0x000fda0003f85340 */
[----:B------:R-:W-:Y:S05]  /*0a50*/  @P4 BRA `(.L_x_16090) ;  /* 0x0000002000004947 */ /* 0x000fea0003800000 */
[----:B------:R-:W-:Y:S05]  /*0a60*/  @P0 BRA `(.L_x_16091) ;  /* 0x0000005000000947 */ /* 0x000fea0003800000 */
[----:B------:R-:W-:Y:S05]  /*0a70*/  BRA `(.L_x_16092) ;  /* 0x0000005000007947 */ /* 0x000fea0003800000 */
.L_x_16090:
[----:B-----5:R-:W-:Y:S01]  /*0a80*/  FADD.FTZ R35, R31, R35 ;  /* 0x000000231f237221 */ /* 0x020fe20000010000 */
[----:B------:R-:W-:Y:S05]  /*0a90*/  BRA `(.L_x_16091) ;  /* 0x0000002000007947 */ /* 0x000fea0003800000 */
.L_x_16089:
[----:B-----5:R-:W-:-:S04]  /*0aa0*/  FADD.FTZ R35, R27, R35 ;  /* 0x000000231b237221 */ /* 0x020fc80000010000 */
[----:B------:R-:W-:-:S05]  /*0ab0*/  @P2 FADD.FTZ R35, R31, R35 ;  /* 0x000000231f232221 */ /* 0x000fca0000010000 */
.L_x_16091:
[----:B-----5:R-:W-:Y:S02]  /*0ac0*/  MOV R39, R35 ;  /* 0x0000002300277202 */ /* 0x020fe40000000f00 */
.L_x_16092:
        /* <DEDUP_REMOVED lines=15> */
.L_x_16094:
[----:B-----5:R-:W-:Y:S01]  /*0bc0*/  FADD.FTZ R40, R28, R40 ;  /* 0x000000281c287221 */ /* 0x020fe20000010000 */
[----:B------:R-:W-:Y:S05]  /*0bd0*/  BRA `(.L_x_16095) ;  /* 0x0000002000007947 */ /* 0x000fea0003800000 */
.L_x_16093:
[----:B-----5:R-:W-:-:S04]  /*0be0*/  FADD.FTZ R40, R24, R40 ;  /* 0x0000002818287221 */ /* 0x020fc80000010000 */
[----:B------:R-:W-:-:S05]  /*0bf0*/  @P2 FADD.FTZ R40, R28, R40 ;  /* 0x000000281c282221 */ /* 0x000fca0000010000 */
.L_x_16095:
[----:B0-----:R-:W-:Y:S02]  /*0c00*/  MOV R36, R40 ;  /* 0x0000002800247202 */ /* 0x001fe40000000f00 */
.L_x_16096:
[----:B------:R-:W-:Y:S05]  /*0c10*/  @P3 BRA `(.L_x_16097) ;  /* 0x0000007000003947 */ /* 0x000fea0003800000 */
[----:B------:R-:W-:-:S04]  /*0c20*/  ISETP.NE.U32.AND P4, PT, RZ, c[0x0][0x180], PT ;  /* 0x00006000ff007a0c */ /* 0x000fc80003f85070 */
[----:B------:R-:W-:-:S13]  /*0c30*/  ISETP.NE.AND.EX P4, PT, RZ, c[0x0][0x184], PT, P4 ;  /* 0x00006100ff007a0c */ /* 0x000fda0003f85340 */
[----:B------:R-:W-:Y:S05]  /*0c40*/  @P4 BRA `(.L_x_16098) ;  /* 0x0000002000004947 */ /* 0x000fea0003800000 */
[----:B------:R-:W-:Y:S05]  /*0c50*/  @P0 BRA `(.L_x_16099) ;  /* 0x0000005000000947 */ /* 0x000fea0003800000 */
[----:B------:R-:W-:Y:S05]  /*0c60*/  BRA `(.L_x_16100) ;  /* 0x0000005000007947 */ /* 0x000fea0003800000 */
.L_x_16098:
[----:B-----5:R-:W-:Y:S01]  /*0c70*/  FADD.FTZ R41, R29, R41 ;  /* 0x000000291d297221 */ /* 0x020fe20000010000 */
[----:B------:R-:W-:Y:S05]  /*0c80*/  BRA `(.L_x_16099) ;  /* 0x0000002000007947 */ /* 0x000fea0003800000 */
.L_x_16097:
[----:B-----5:R-:W-:-:S04]  /*0c90*/  FADD.FTZ R41, R25, R41 ;  /* 0x0000002919297221 */ /* 0x020fc80000010000 */
[----:B------:R-:W-:-:S05]  /*0ca0*/  @P2 FADD.FTZ R41, R29, R41 ;  /* 0x000000291d292221 */ /* 0x000fca0000010000 */
.L_x_16099:
[----:B0-----:R-:W-:Y:S02]  /*0cb0*/  MOV R37, R41 ;  /* 0x0000002900257202 */ /* 0x001fe40000000f00 */
.L_x_16100:
[----:B------:R-:W-:Y:S05]  /*0cc0*/  @P3 BRA `(.L_x_16101) ;  /* 0x0000007000003947 */ /* 0x000fea0003800000 */
[----:B------:R-:W-:-:S04]  /*0cd0*/  ISETP.NE.U32.AND P4, PT, RZ, c[0x0][0x180], PT ;  /* 0x00006000ff007a0c */ /* 0x000fc80003f85070 */
[----:B------:R-:W-:-:S13]  /*0ce0*/  ISETP.NE.AND.EX P4, PT, RZ, c[0x0][0x184], PT, P4 ;  /* 0x00006100ff007a0c */ /* 0x000fda0003f85340 */
[----:B------:R-:W-:Y:S05]  /*0cf0*/  @P4 BRA `(.L_x_16102) ;  /* 0x0000002000004947 */ /* 0x000fea0003800000 */
[----:B------:R-:W-:Y:S05]  /*0d00*/  @P0 BRA `(.L_x_16103) ;  /* 0x0000005000000947 */ /* 0x000fea0003800000 */
[----:B------:R-:W-:Y:S05]  /*0d10*/  BRA `(.L_x_16104) ;  /* 0x0000005000007947 */ /* 0x000fea0003800000 */
.L_x_16102:
[----:B-----5:R-:W-:Y:S01]  /*0d20*/  FADD.FTZ R42, R30, R42 ;  /* 0x0000002a1e2a7221 */ /* 0x020fe20000010000 */
[----:B------:R-:W-:Y:S05]  /*0d30*/  BRA `(.L_x_16103) ;  /* 0x0000002000007947 */ /* 0x000fea0003800000 */
.L_x_16101:
[----:B-----5:R-:W-:-:S04]  /*0d40*/  FADD.FTZ R42, R26, R42 ;  /* 0x0000002a1a2a7221 */ /* 0x020fc80000010000 */
[----:B------:R-:W-:-:S05]  /*0d50*/  @P2 FADD.FTZ R42, R30, R42 ;  /* 0x0000002a1e2a2221 */ /* 0x000fca0000010000 */
.L_x_16103:
[----:B0-----:R-:W-:Y:S02]  /*0d60*/  MOV R38, R42 ;  /* 0x0000002a00267202 */ /* 0x001fe40000000f00 */
.L_x_16104:
[----:B------:R-:W-:Y:S05]  /*0d70*/  @P3 BRA `(.L_x_16105) ;  /* 0x0000007000003947 */ /* 0x000fea0003800000 */
[----:B------:R-:W-:-:S04]  /*0d80*/  ISETP.NE.U32.AND P4, PT, RZ, c[0x0][0x180], PT ;  /* 0x00006000ff007a0c */ /* 0x000fc80003f85070 */
[----:B------:R-:W-:-:S13]  /*0d90*/  ISETP.NE.AND.EX P4, PT, RZ, c[0x0][0x184], PT, P4 ;  /* 0x00006100ff007a0c */ /* 0x000fda0003f85340 */
[----:B------:R-:W-:Y:S05]  /*0da0*/  @P4 BRA `(.L_x_16106) ;  /* 0x0000002000004947 */ /* 0x000fea0003800000 */
[----:B------:R-:W-:Y:S05]  /*0db0*/  @P0 BRA `(.L_x_16107) ;  /* 0x0000005000000947 */ /* 0x000fea0003800000 */
[----:B------:R-:W-:Y:S05]  /*0dc0*/  BRA `(.L_x_16108) ;  /* 0x0000005000007947 */ /* 0x000fea0003800000 */
.L_x_16106:
[----:B-----5:R-:W-:Y:S01]  /*0dd0*/  FADD.FTZ R43, R31, R43 ;  /* 0x0000002b1f2b7221 */ /* 0x020fe20000010000 */
[----:B------:R-:W-:Y:S05]  /*0de0*/  BRA `(.L_x_16107) ;  /* 0x0000002000007947 */ /* 0x000fea0003800000 */
.L_x_16105:
[----:B-----5:R-:W-:-:S04]  /*0df0*/  FADD.FTZ R43, R27, R43 ;  /* 0x0000002b1b2b7221 */ /* 0x020fc80000010000 */
[----:B------:R-:W-:-:S05]  /*0e00*/  @P2 FADD.FTZ R43, R31, R43 ;  /* 0x0000002b1f2b2221 */ /* 0x000fca0000010000 */
.L_x_16107:
[----:B0-----:R-:W-:Y:S02]  /*0e10*/  MOV R39, R43 ;  /* 0x0000002b00277202 */ /* 0x001fe40000000f00 */
.L_x_16108:
[----:B------:R-:W-:Y:S01]  /*0e20*/  IADD3 R96, R97, 0x100, RZ ;  /* 0x0000010061607810 */ /* 0x000fe20007ffe0ff */
[----:B------:R-:W-:-:S04]  /*0e30*/  @P0 IMAD.WIDE.U32 R52, R53, R98, c[0x0][0x188] ;  /* 0x0000620035340625 */ /* 0x000fc800078e0062 */
[----:B0-----:R-:W-:Y:S01]  /*0e40*/  IMAD.WIDE.U32 R44, R96, R98, c[0x0][0x170] ;  /* 0x00005c00602c7625 */ /* 0x001fe200078e0062 */
        /* <DEDUP_REMOVED lines=12> */
.L_x_16110:
[----:B-----5:R-:W-:Y:S01]  /*0f10*/  FADD.FTZ R44, R28, R44 ;  /* 0x0000002c1c2c7221 */ /* 0x020fe20000010000 */
[----:B------:R-:W-:Y:S05]  /*0f20*/  BRA `(.L_x_16111) ;  /* 0x0000002000007947 */ /* 0x000fea0003800000 */
.L_x_16109:
[----:B-----5:R-:W-:-:S04]  /*0f30*/  FADD.FTZ R44, R24, R44 ;  /* 0x0000002c182c7221 */ /* 0x020fc80000010000 */
[----:B------:R-:W-:-:S05]  /*0f40*/  @P2 FADD.FTZ R44, R28, R44 ;  /* 0x0000002c1c2c2221 */ /* 0x000fca0000010000 */
.L_x_16111:
[----:B0-----:R-:W-:Y:S02]  /*0f50*/  MOV R36, R44 ;  /* 0x0000002c00247202 */ /* 0x001fe40000000f00 */
.L_x_16112:
[----:B------:R-:W-:Y:S05]  /*0f60*/  @P3 BRA `(.L_x_16113) ;  /* 0x0000007000003947 */ /* 0x000fea0003800000 */
[----:B------:R-:W-:-:S04]  /*0f70*/  ISETP.NE.U32.AND P4, PT, RZ, c[0x0][0x180], PT ;  /* 0x00006000ff007a0c */ /* 0x000fc80003f85070 */
[----:B------:R-:W-:-:S13]  /*0f80*/  ISETP.NE.AND.EX P4, PT, RZ, c[0x0][0x184], PT, P4 ;  /* 0x00006100ff007a0c */ /* 0x000fda0003f85340 */
[----:B------:R-:W-:Y:S05]  /*0f90*/  @P4 BRA `(.L_x_16114) ;  /* 0x0000002000004947 */ /* 0x000fea0003800000 */
[----:B------:R-:W-:Y:S05]  /*0fa0*/  @P0 BRA `(.L_x_16115) ;  /* 0x0000005000000947 */ /* 0x000fea0003800000 */
[----:B------:R-:W-:Y:S05]  /*0fb0*/  BRA `(.L_x_16116) ;  /* 0x0000005000007947 */ /* 0x000fea0003800000 */
.L_x_16114:
[----:B-----5:R-:W-:Y:S01]  /*0fc0*/  FADD.FTZ R45, R29, R45 ;  /* 0x0000002d1d2d7221 */ /* 0x020fe20000010000 */
[----:B------:R-:W-:Y:S05]  /*0fd0*/  BRA `(.L_x_16115) ;  /* 0x0000002000007947 */ /* 0x000fea0003800000 */
.L_x_16113:
[----:B-----5:R-:W-:-:S04]  /*0fe0*/  FADD.FTZ R45, R25, R45 ;  /* 0x0000002d192d7221 */ /* 0x020fc80000010000 */
[----:B------:R-:W-:-:S05]  /*0ff0*/  @P2 FADD.FTZ R45, R29, R45 ;  /* 0x0000002d1d2d2221 */ /* 0x000fca0000010000 */
.L_x_16115:
[----:B0-----:R-:W-:Y:S02]  /*1000*/  MOV R37, R45 ;  /* 0x0000002d00257202 */ /* 0x001fe40000000f00 */
.L_x_16116:
[----:B------:R-:W-:Y:S05]  /*1010*/  @P3 BRA `(.L_x_16117) ;  /* 0x0000007000003947 */ /* 0x000fea0003800000 */
[----:B------:R-:W-:-:S04]  /*1020*/  ISETP.NE.U32.AND P4, PT, RZ, c[0x0][0x180], PT ;  /* 0x00006000ff007a0c */ /* 0x000fc80003f85070 */
[----:B------:R-:W-:-:S13]  /*1030*/  ISETP.NE.AND.EX P4, PT, RZ, c[0x0][0x184], PT, P4 ;  /* 0x00006100ff007a0c */ /* 0x000fda0003f85340 */
[----:B------:R-:W-:Y:S05]  /*1040*/  @P4 BRA `(.L_x_16118) ;  /* 0x0000002000004947 */ /* 0x000fea0003800000 */
[----:B------:R-:W-:Y:S05]  /*1050*/  @P0 BRA `(.L_x_16119) ;  /* 0x0000005000000947 */ /* 0x000fea0003800000 */
[----:B------:R-:W-:Y:S05]  /*1060*/  BRA `(.L_x_16120) ;  /* 0x0000005000007947 */ /* 0x000fea0003800000 */
.L_x_16118:
[----:B-----5:R-:W-:Y:S01]  /*1070*/  FADD.FTZ R46, R30, R46 ;  /* 0x0000002e1e2e7221 */ /* 0x020fe20000010000 */
[----:B------:R-:W-:Y:S05]  /*1080*/  BRA `(.L_x_16119) ;  /* 0x0000002000007947 */ /* 0x000fea0003800000 */
.L_x_16117:
[----:B-----5:R-:W-:-:S04]  /*1090*/  FADD.FTZ R46, R26, R46 ;  /* 0x0000002e1a2e7221 */ /* 0x020fc80000010000 */
[----:B------:R-:W-:-:S05]  /*10a0*/  @P2 FADD.FTZ R46, R30, R46 ;  /* 0x0000002e1e2e2221 */ /* 0x000fca0000010000 */
.L_x_16119:
[----:B0-----:R-:W-:Y:S02]  /*10b0*/  MOV R38, R46 ;  /* 0x0000002e00267202 */ /* 0x001fe40000000f00 */
.L_x_16120:
[----:B------:R-:W-:Y:S05]  /*10c0*/  @P3 BRA `(.L_x_16121) ;  /* 0x0000007000003947 */ /* 0x000fea0003800000 */
[----:B------:R-:W-:-:S04]  /*10d0*/  ISETP.NE.U32.AND P4, PT, RZ, c[0x0][0x180], PT ;  /* 0x00006000ff007a0c */ /* 0x000fc80003f85070 */
[----:B------:R-:W-:-:S13]  /*10e0*/  ISETP.NE.AND.EX P4, PT, RZ, c[0x0][0x184], PT, P4 ;  /* 0x00006100ff007a0c */ /* 0x000fda0003f85340 */
[----:B------:R-:W-:Y:S05]  /*10f0*/  @P4 BRA `(.L_x_16122) ;  /* 0x0000002000004947 */ /* 0x000fea0003800000 */
[----:B------:R-:W-:Y:S05]  /*1100*/  @P0 BRA `(.L_x_16123) ;  /* 0x0000005000000947 */ /* 0x000fea0003800000 */
[----:B------:R-:W-:Y:S05]  /*1110*/  BRA `(.L_x_16124) ;  /* 0x0000005000007947 */ /* 0x000fea0003800000 */
.L_x_16122:
[----:B-----5:R-:W-:Y:S01]  /*1120*/  FADD.FTZ R47, R31, R47 ;  /* 0x0000002f1f2f7221 */ /* 0x020fe20000010000 */
[----:B------:R-:W-:Y:S05]  /*1130*/  BRA `(.L_x_16123) ;  /* 0x0000002000007947 */ /* 0x000fea0003800000 */
.L_x_16121:
[----:B-----5:R-:W-:-:S04]  /*1140*/  FADD.FTZ R47, R27, R47 ;  /* 0x0000002f1b2f7221 */ /* 0x020fc80000010000 */
[----:B------:R-:W-:-:S05]  /*1150*/  @P2 FADD.FTZ R47, R31, R47 ;  /* 0x0000002f1f2f2221 */ /* 0x000fca0000010000 */
.L_x_16123:
[----:B0-----:R-:W-:Y:S02]  /*1160*/  MOV R39, R47 ;  /* 0x0000002f00277202 */ /* 0x001fe40000000f00 */
.L_x_16124:
        /* <DEDUP_REMOVED lines=15> */
.L_x_16126:
[----:B-----5:R-:W-:Y:S01]  /*1260*/  FADD.FTZ R48, R28, R48 ;  /* 0x000000301c307221 */ /* 0x020fe20000010000 */
[----:B------:R-:W-:Y:S05]  /*1270*/  BRA `(.L_x_16127) ;  /* 0x0000002000007947 */ /* 0x000fea0003800000 */
.L_x_16125:
[----:B-----5:R-:W-:-:S04]  /*1280*/  FADD.FTZ R48, R24, R48 ;  /* 0x0000003018307221 */ /* 0x020fc80000010000 */
[----:B------:R-:W-:-:S05]  /*1290*/  @P2 FADD.FTZ R48, R28, R48 ;  /* 0x000000301c302221 */ /* 0x000fca0000010000 */
.L_x_16127:
[----:B0-----:R-:W-:Y:S02]  /*12a0*/  MOV R36, R48 ;  /* 0x0000003000247202 */ /* 0x001fe40000000f00 */
.L_x_16128:
[----:B------:R-:W-:Y:S05]  /*12b0*/  @P3 BRA `(.L_x_16129) ;  /* 0x0000007000003947 */ /* 0x000fea0003800000 */
[----:B------:R-:W-:-:S04]  /*12c0*/  ISETP.NE.U32.AND P4, PT, RZ, c[0x0][0x180], PT ;  /* 0x00006000ff007a0c */ /* 0x000fc80003f85070 */
[----:B------:R-:W-:-:S13]  /*12d0*/  ISETP.NE.AND.EX P4, PT, RZ, c[0x0][0x184], PT, P4 ;  /* 0x00006100ff007a0c */ /* 0x000fda0003f85340 */
[----:B------:R-:W-:Y:S05]  /*12e0*/  @P4 BRA `(.L_x_16130) ;  /* 0x0000002000004947 */ /* 0x000fea0003800000 */
[----:B------:R-:W-:Y:S05]  /*12f0*/  @P0 BRA `(.L_x_16131) ;  /* 0x0000005000000947 */ /* 0x000fea0003800000 */
[----:B------:R-:W-:Y:S05]  /*1300*/  BRA `(.L_x_16132) ;  /* 0x0000005000007947 */ /* 0x000fea0003800000 */
.L_x_16130:
[----:B-----5:R-:W-:Y:S01]  /*1310*/  FADD.FTZ R49, R29, R49 ;  /* 0x000000311d317221 */ /* 0x020fe20000010000 */
[----:B------:R-:W-:Y:S05]  /*1320*/  BRA `(.L_x_16131) ;  /* 0x0000002000007947 */ /* 0x000fea0003800000 */
.L_x_16129:
[----:B-----5:R-:W-:-:S04]  /*1330*/  FADD.FTZ R49, R25, R49 ;  /* 0x0000003119317221 */ /* 0x020fc80000010000 */
[----:B------:R-:W-:-:S05]  /*1340*/  @P2 FADD.FTZ R49, R29, R49 ;  /* 0x000000311d312221 */ /* 0x000fca0000010000 */
.L_x_16131:
[----:B0-----:R-:W-:Y:S02]  /*1350*/  MOV R37, R49 ;  /* 0x0000003100257202 */ /* 0x001fe40000000f00 */
.L_x_16132:
[----:B------:R-:W-:Y:S05]  /*1360*/  @P3 BRA `(.L_x_16133) ;  /* 0x0000007000003947 */ /* 0x000fea0003800000 */
[----:B------:R-:W-:-:S04]  /*1370*/  ISETP.NE.U32.AND P4, PT, RZ, c[0x0][0x180], PT ;  /* 0x00006000ff007a0c */ /* 0x000fc80003f85070 */
[----:B------:R-:W-:-:S13]  /*1380*/  ISETP.NE.AND.EX P4, PT, RZ, c[0x0][0x184], PT, P4 ;  /* 0x00006100ff007a0c */ /* 0x000fda0003f85340 */
[----:B------:R-:W-:Y:S05]  /*1390*/  @P4 BRA `(.L_x_16134) ;  /* 0x0000002000004947 */ /* 0x000fea0003800000 */
[----:B------:R-:W-:Y:S05]  /*13a0*/  @P0 BRA `(.L_x_16135) ;  /* 0x0000005000000947 */ /* 0x000fea0003800000 */
[----:B------:R-:W-:Y:S05]  /*13b0*/  BRA `(.L_x_16136) ;  /* 0x0000005000007947 */ /* 0x000fea0003800000 */
.L_x_16134:
[----:B-----5:R-:W-:Y:S01]  /*13c0*/  FADD.FTZ R50, R30, R50 ;  /* 0x000000321e327221 */ /* 0x020fe20000010000 */
[----:B------:R-:W-:Y:S05]  /*13d0*/  BRA `(.L_x_16135) ;  /* 0x0000002000007947 */ /* 0x000fea0003800000 */
.L_x_16133:
[----:B-----5:R-:W-:-:S04]  /*13e0*/  FADD.FTZ R50, R26, R50 ;  /* 0x000000321a327221 */ /* 0x020fc80000010000 */
[----:B------:R-:W-:-:S05]  /*13f0*/  @P2 FADD.FTZ R50, R30, R50 ;  /* 0x000000321e322221 */ /* 0x000fca0000010000 */
.L_x_16135:
[----:B0-----:R-:W-:Y:S02]  /*1400*/  MOV R38, R50 ;  /* 0x0000003200267202 */ /* 0x001fe40000000f00 */
.L_x_16136:
[----:B------:R-:W-:Y:S05]  /*1410*/  @P3 BRA `(.L_x_16137) ;  /* 0x0000007000003947 */ /* 0x000fea0003800000 */
[----:B------:R-:W-:-:S04]  /*1420*/  ISETP.NE.U32.AND P4, PT, RZ, c[0x0][0x180], PT ;  /* 0x00006000ff007a0c */ /* 0x000fc80003f85070 */
[----:B------:R-:W-:-:S13]  /*1430*/  ISETP.NE.AND.EX P4, PT, RZ, c[0x0][0x184], PT, P4 ;  /* 0x00006100ff007a0c */ /* 0x000fda0003f85340 */
[----:B------:R-:W-:Y:S05]  /*1440*/  @P4 BRA `(.L_x_16138) ;  /* 0x0000002000004947 */ /* 0x000fea0003800000 */
[----:B------:R-:W-:Y:S05]  /*1450*/  @P0 BRA `(.L_x_16139) ;  /* 0x0000005000000947 */ /* 0x000fea0003800000 */
[----:B------:R-:W-:Y:S05]  /*1460*/  BRA `(.L_x_16140) ;  /* 0x0000005000007947 */ /* 0x000fea0003800000 */
.L_x_16138:
[----:B-----5:R-:W-:Y:S01]  /*1470*/  FADD.FTZ R51, R31, R51 ;  /* 0x000000331f337221 */ /* 0x020fe20000010000 */
[----:B------:R-:W-:Y:S05]  /*1480*/  BRA `(.L_x_16139) ;  /* 0x0000002000007947 */ /* 0x000fea0003800000 */
.L_x_16137:
[----:B-----5:R-:W-:-:S04]  /*1490*/  FADD.FTZ R51, R27, R51 ;  /* 0x000000331b337221 */ /* 0x020fc80000010000 */
[----:B------:R-:W-:-:S05]  /*14a0*/  @P2 FADD.FTZ R51, R31, R51 ;  /* 0x000000331f332221 */ /* 0x000fca0000010000 */
.L_x_16139:
[----:B0-----:R-:W-:Y:S02]  /*14b0*/  MOV R39, R51 ;  /* 0x0000003300277202 */ /* 0x001fe40000000f00 */
.L_x_16140:
        /* <DEDUP_REMOVED lines=15> */
.L_x_16142:
[----:B-----5:R-:W-:Y:S01]  /*15b0*/  FADD.FTZ R52, R28, R52 ;  /* 0x000000341c347221 */ /* 0x020fe20000010000 */
[----:B------:R-:W-:Y:S05]  /*15c0*/  BRA `(.L_x_16143) ;  /* 0x0000002000007947 */ /* 0x000fea0003800000 */
.L_x_16141:
[----:B-----5:R-:W-:-:S04]  /*15d0*/  FADD.FTZ R52, R24, R52 ;  /* 0x0000003418347221 */ /* 0x020fc80000010000 */
[----:B------:R-:W-:-:S05]  /*15e0*/  @P2 FADD.FTZ R52, R28, R52 ;  /* 0x000000341c342221 */ /* 0x000fca0000010000 */
.L_x_16143:
[----:B0-----:R-:W-:Y:S02]  /*15f0*/  MOV R36, R52 ;  /* 0x0000003400247202 */ /* 0x001fe40000000f00 */
.L_x_16144:
[----:B------:R-:W-:Y:S05]  /*1600*/  @P3 BRA `(.L_x_16145) ;  /* 0x0000007000003947 */ /* 0x000fea0003800000 */
[----:B------:R-:W-:-:S04]  /*1610*/  ISETP.NE.U32.AND P4, PT, RZ, c[0x0][0x180], PT ;  /* 0x00006000ff007a0c */ /* 0x000fc80003f85070 */
[----:B------:R-:W-:-:S13]  /*1620*/  ISETP.NE.AND.EX P4, PT, RZ, c[0x0][0x184], PT, P4 ;  /* 0x00006100ff007a0c */ /* 0x000fda0003f85340 */
[----:B------:R-:W-:Y:S05]  /*1630*/  @P4 BRA `(.L_x_16146) ;  /* 0x0000002000004947 */ /* 0x000fea0003800000 */
[----:B------:R-:W-:Y:S05]  /*1640*/  @P0 BRA `(.L_x_16147) ;  /* 0x0000005000000947 */ /* 0x000fea0003800000 */
[----:B------:R-:W-:Y:S05]  /*1650*/  BRA `(.L_x_16148) ;  /* 0x0000005000007947 */ /* 0x000fea0003800000 */
.L_x_16146:
[----:B-----5:R-:W-:Y:S01]  /*1660*/  FADD.FTZ R53, R29, R53 ;  /* 0x000000351d357221 */ /* 0x020fe20000010000 */
[----:B------:R-:W-:Y:S05]  /*1670*/  BRA `(.L_x_16147) ;  /* 0x0000002000007947 */ /* 0x000fea0003800000 */
.L_x_16145:
[----:B-----5:R-:W-:-:S04]  /*1680*/  FADD.FTZ R53, R25, R53 ;  /* 0x0000003519357221 */ /* 0x020fc80000010000 */
[----:B------:R-:W-:-:S05]  /*1690*/  @P2 FADD.FTZ R53, R29, R53 ;  /* 0x000000351d352221 */ /* 0x000fca0000010000 */
.L_x_16147:
[----:B0-----:R-:W-:Y:S02]  /*16a0*/  MOV R37, R53 ;  /* 0x0000003500257202 */ /* 0x001fe40000000f00 */
.L_x_16148:
[----:B------:R-:W-:Y:S05]  /*16b0*/  @P3 BRA `(.L_x_16149) ;  /* 0x0000007000003947 */ /* 0x000fea0003800000 */
[----:B------:R-:W-:-:S04]  /*16c0*/  ISETP.NE.U32.AND P4, PT, RZ, c[0x0][0x180], PT ;  /* 0x00006000ff007a0c */ /* 0x000fc80003f85070 */
[----:B------:R-:W-:-:S13]  /*16d0*/  ISETP.NE.AND.EX P4, PT, RZ, c[0x0][0x184], PT, P4 ;  /* 0x00006100ff007a0c */ /* 0x000fda0003f85340 */
[----:B------:R-:W-:Y:S05]  /*16e0*/  @P4 BRA `(.L_x_16150) ;  /* 0x0000002000004947 */ /* 0x000fea0003800000 */
[----:B------:R-:W-:Y:S05]  /*16f0*/  @P0 BRA `(.L_x_16151) ;  /* 0x0000005000000947 */ /* 0x000fea0003800000 */
[----:B------:R-:W-:Y:S05]  /*1700*/  BRA `(.L_x_16152) ;  /* 0x0000005000007947 */ /* 0x000fea0003800000 */
.L_x_16150:
[----:B-----5:R-:W-:Y:S01]  /*1710*/  FADD.FTZ R54, R30, R54 ;  /* 0x000000361e367221 */ /* 0x020fe20000010000 */
[----:B------:R-:W-:Y:S05]  /*1720*/  BRA `(.L_x_16151) ;  /* 0x0000002000007947 */ /* 0x000fea0003800000 */
.L_x_16149:
[----:B-----5:R-:W-:-:S04]  /*1730*/  FADD.FTZ R54, R26, R54 ;  /* 0x000000361a367221 */ /* 0x020fc80000010000 */
[----:B------:R-:W-:-:S05]  /*1740*/  @P2 FADD.FTZ R54, R30, R54 ;  /* 0x000000361e362221 */ /* 0x000fca0000010000 */
.L_x_16151:
[----:B0-----:R-:W-:Y:S02]  /*1750*/  MOV R38, R54 ;  /* 0x0000003600267202 */ /* 0x001fe40000000f00 */
.L_x_16152:
[----:B------:R-:W-:Y:S05]  /*1760*/  @P3 BRA `(.L_x_16153) ;  /* 0x0000007000003947 */ /* 0x000fea0003800000 */
[----:B------:R-:W-:-:S04]  /*1770*/  ISETP.NE.U32.AND P4, PT, RZ, c[0x0][0x180], PT ;  /* 0x00006000ff007a0c */ /* 0x000fc80003f85070 */
[----:B------:R-:W-:-:S13]  /*1780*/  ISETP.NE.AND.EX P4, PT, RZ, c[0x0][0x184], PT, P4 ;  /* 0x00006100ff007a0c */ /* 0x000fda0003f85340 */
[----:B------:R-:W-:Y:S05]  /*1790*/  @P4 BRA `(.L_x_16154) ;  /* 0x0000002000004947 */ /* 0x000fea0003800000 */
[----:B------:R-:W-:Y:S05]  /*17a0*/  @P0 BRA `(.L_x_16155) ;  /* 0x0000005000000947 */ /* 0x000fea0003800000 */
[----:B------:R-:W-:Y:S05]  /*17b0*/  BRA `(.L_x_16156) ;  /* 0x0000005000007947 */ /* 0x000fea0003800000 */
.L_x_16154:
[----:B-----5:R-:W-:Y:S01]  /*17c0*/  FADD.FTZ R55, R31, R55 ;  /* 0x000000371f377221 */ /* 0x020fe20000010000 */
[----:B------:R-:W-:Y:S05]  /*17d0*/  BRA `(.L_x_16155) ;  /* 0x0000002000007947 */ /* 0x000fea0003800000 */
.L_x_16153:
[----:B-----5:R-:W-:-:S04]  /*17e0*/  FADD.FTZ R55, R27, R55 ;  /* 0x000000371b377221 */ /* 0x020fc80000010000 */
[----:B------:R-:W-:-:S05]  /*17f0*/  @P2 FADD.FTZ R55, R31, R55 ;  /* 0x000000371f372221 */ /* 0x000fca0000010000 */
.L_x_16155:
[----:B0-----:R-:W-:Y:S02]  /*1800*/  MOV R39, R55 ;  /* 0x0000003700277202 */ /* 0x001fe40000000f00 */
.L_x_16156:
        /* <DEDUP_REMOVED lines=15> */
.L_x_16158:
[----:B-----5:R-:W-:Y:S01]  /*1900*/  FADD.FTZ R56, R28, R56 ;  /* 0x000000381c387221 */ /* 0x020fe20000010000 */
[----:B------:R-:W-:Y:S05]  /*1910*/  BRA `(.L_x_16159) ;  /* 0x0000002000007947 */ /* 0x000fea0003800000 */
.L_x_16157:
[----:B-----5:R-:W-:-:S04]  /*1920*/  FADD.FTZ R56, R24, R56 ;  /* 0x0000003818387221 */ /* 0x020fc80000010000 */
[----:B------:R-:W-:-:S05]  /*1930*/  @P2 FADD.FTZ R56, R28, R56 ;  /* 0x000000381c382221 */ /* 0x000fca0000010000 */
.L_x_16159:
[----:B0-----:R-:W-:Y:S02]  /*1940*/  MOV R36, R56 ;  /* 0x0000003800247202 */ /* 0x001fe40000000f00 */
.L_x_16160:
[----:B------:R-:W-:Y:S05]  /*1950*/  @P3 BRA `(.L_x_16161) ;  /* 0x0000007000003947 */ /* 0x000fea0003800000 */
[----:B------:R-:W-:-:S04]  /*1960*/  ISETP.NE.U32.AND P1, PT, RZ, c[0x0][0x180], PT ;  /* 0x00006000ff007a0c */ /* 0x000fc80003f25070 */
[----:B------:R-:W-:-:S13]  /*1970*/  ISETP.NE.AND.EX P1, PT, RZ, c[0x0][0x184], PT, P1 ;  /* 0x00006100ff007a0c */ /* 0x000fda0003f25310 */
[----:B------:R-:W-:Y:S05]  /*1980*/  @P1 BRA `(.L_x_16162) ;  /* 0x0000002000001947 */ /* 0x000fea0003800000 */
[----:B------:R-:W-:Y:S05]  /*1990*/  @P0 BRA `(.L_x_16163) ;  /* 0x0000005000000947 */ /* 0x000fea0003800000 */
[----:B------:R-:W-:Y:S05]  /*19a0*/  BRA `(.L_x_16164) ;  /* 0x0000005000007947 */ /* 0x000fea0003800000 */
.L_x_16162:
[----:B-----5:R-:W-:Y:S01]  /*19b0*/  FADD.FTZ R57, R29, R57 ;  /* 0x000000391d397221 */ /* 0x020fe20000010000 */
[----:B------:R-:W-:Y:S05]  /*19c0*/  BRA `(.L_x_16163) ;  /* 0x0000002000007947 */ /* 0x000fea0003800000 */
.L_x_16161:
[----:B-----5:R-:W-:-:S04]  /*19d0*/  FADD.FTZ R57, R25, R57 ;  /* 0x0000003919397221 */ /* 0x020fc80000010000 */
[----:B------:R-:W-:-:S05]  /*19e0*/  @P2 FADD.FTZ R57, R29, R57 ;  /* 0x000000391d392221 */ /* 0x000fca0000010000 */
.L_x_16163:
[----:B0-----:R-:W-:Y:S02]  /*19f0*/  MOV R37, R57 ;  /* 0x0000003900257202 */ /* 0x001fe40000000f00 */
.L_x_16164:
[----:B------:R-:W-:Y:S05]  /*1a00*/  @P3 BRA `(.L_x_16165) ;  /* 0x0000007000003947 */ /* 0x000fea0003800000 */
[----:B------:R-:W-:-:S04]  /*1a10*/  ISETP.NE.U32.AND P1, PT, RZ, c[0x0][0x180], PT ;  /* 0x00006000ff007a0c */ /* 0x000fc80003f25070 */
[----:B------:R-:W-:-:S13]  /*1a20*/  ISETP.NE.AND.EX P1, PT, RZ, c[0x0][0x184], PT, P1 ;  /* 0x00006100ff007a0c */ /* 0x000fda0003f25310 */
[----:B------:R-:W-:Y:S05]  /*1a30*/  @P1 BRA `(.L_x_16166) ;  /* 0x0000002000001947 */ /* 0x000fea0003800000 */
[----:B------:R-:W-:Y:S05]  /*1a40*/  @P0 BRA `(.L_x_16167) ;  /* 0x0000005000000947 */ /* 0x000fea0003800000 */
[----:B------:R-:W-:Y:S05]  /*1a50*/  BRA `(.L_x_16168) ;  /* 0x0000005000007947 */ /* 0x000fea0003800000 */
.L_x_16166:
[----:B-----5:R-:W-:Y:S01]  /*1a60*/  FADD.FTZ R58, R30, R58 ;  /* 0x0000003a1e3a7221 */ /* 0x020fe20000010000 */
[----:B------:R-:W-:Y:S05]  /*1a70*/  BRA `(.L_x_16167) ;  /* 0x0000002000007947 */ /* 0x000fea0003800000 */
.L_x_16165:
[----:B-----5:R-:W-:-:S04]  /*1a80*/  FADD.FTZ R58, R26, R58 ;  /* 0x0000003a1a3a7221 */ /* 0x020fc80000010000 */
[----:B------:R-:W-:-:S05]  /*1a90*/  @P2 FADD.FTZ R58, R30, R58 ;  /* 0x0000003a1e3a2221 */ /* 0x000fca0000010000 */
.L_x_16167:
[----:B0-----:R-:W-:Y:S02]  /*1aa0*/  MOV R38, R58 ;  /* 0x0000003a00267202 */ /* 0x001fe40000000f00 */
.L_x_16168:
[----:B------:R-:W-:Y:S05]  /*1ab0*/  @P3 BRA `(.L_x_16169) ;  /* 0x0000007000003947 */ /* 0x000fea0003800000 */
[----:B------:R-:W-:-:S04]  /*1ac0*/  ISETP.NE.U32.AND P1, PT, RZ, c[0x0][0x180], PT ;  /* 0x00006000ff007a0c */ /* 0x000fc80003f25070 */
[----:B------:R-:W-:-:S13]  /*1ad0*/  ISETP.NE.AND.EX P1, PT, RZ, c[0x0][0x184], PT, P1 ;  /* 0x00006100ff007a0c */ /* 0x000fda0003f25310 */
[----:B------:R-:W-:Y:S05]  /*1ae0*/  @P1 BRA `(.L_x_16170) ;  /* 0x0000002000001947 */ /* 0x000fea0003800000 */
[----:B------:R-:W-:Y:S05]  /*1af0*/  @P0 BRA `(.L_x_16171) ;  /* 0x0000005000000947 */ /* 0x000fea0003800000 */
[----:B------:R-:W-:Y:S05]  /*1b00*/  BRA `(.L_x_16172) ;  /* 0x0000005000007947 */ /* 0x000fea0003800000 */
.L_x_16170:
[----:B-----5:R-:W-:Y:S01]  /*1b10*/  FADD.FTZ R59, R31, R59 ;  /* 0x0000003b1f3b7221 */ /* 0x020fe20000010000 */
[----:B------:R-:W-:Y:S05]  /*1b20*/  BRA `(.L_x_16171) ;  /* 0x0000002000007947 */ /* 0x000fea0003800000 */
.L_x_16169:
[----:B-----5:R-:W-:-:S04]  /*1b30*/  FADD.FTZ R59, R27, R59 ;  /* 0x0000003b1b3b7221 */ /* 0x020fc80000010000 */
[----:B------:R-:W-:-:S05]  /*1b40*/  @P2 FADD.FTZ R59, R31, R59 ;  /* 0x0000003b1f3b2221 */ /* 0x000fca0000010000 */
.L_x_16171:
[----:B0-----:R-:W-:Y:S02]  /*1b50*/  MOV R39, R59 ;  /* 0x0000003b00277202 */ /* 0x001fe40000000f00 */
.L_x_16172:
[----:B0-----:R-:W-:Y:S01]  /*1b60*/  FADD.FTZ R78, RZ, R32 ;  /* 0x00000020ff4e7221 */ /* 0x001fe20000010000 */
        /* <DEDUP_REMOVED lines=32> */
.L_x_16177:
        /* <DEDUP_REMOVED lines=68> */
.L_x_16178:
[----:B------:R-:W-:Y:S01]  /*21b0*/  SHF.R.U32.HI R83, RZ, 0x5, R0 ;  /* 0x00000005ff537819 */ /* 0x000fe20000011600 */
[----:B-1----:R-:W-:Y:S01]  /*21c0*/  FADD.FTZ R79, R81, R100 ;  /* 0x00000064514f7221 */ /* 0x002fe20000010000 */
[----:B------:R-:W-:Y:S01]  /*21d0*/  WARPSYNC 0xffffffff ;  /* 0xffffffff00007948 */ /* 0x000fe20003800000 */
[----:B------:R-:W-:Y:S01]  /*21e0*/  LOP3.LUT R101, R0, 0x1f, RZ, 0xc0, !PT ;  /* 0x0000001f00657812 */ /* 0x000fe200078ec0ff */
[----:B------:R-:W-:Y:S01]  /*21f0*/  CS2R R80, SRZ ;  /* 0x0000000000507805 */ /* 0x000fe2000001ff00 */
[----:B------:R-:W-:Y:S02]  /*2200*/  LOP3.LUT R83, R83, 0x3, RZ, 0xc0, !PT ;  /* 0x0000000353537812 */ /* 0x000fe400078ec0ff */
[----:B------:R-:W-:Y:S02]  /*2210*/  ISETP.GT.U32.AND P2, PT, R101, 0x3, PT ;  /* 0x000000036500780c */ /* 0x000fe40003f44070 */
[----:B------:R-:W-:-:S05]  /*2220*/  @!P1 IADD3 R98, R82, R83, RZ ;  /* 0x0000005352629210 */ /* 0x000fca0007ffe0ff */
[----:B------:R-:W-:Y:S04]  /*2230*/  @!P1 STS.64 [R98.X8], R78 ;  /* 0x0000004e62009388 */ /* 0x000fe80000008a00 */
[----:B------:R-:W-:Y:S01]  /*2240*/  BAR.SYNC.DEFER_BLOCKING 0x0 ;  /* 0x0000000000007b1d */ /* 0x000fe20000010000 */
[----:B------:R-:W-:Y:S02]  /*2250*/  LOP3.LUT P1, RZ, R83, 0x1f, R0, 0xf8, !PT ;  /* 0x0000001f53ff7812 */ /* 0x000fe4000782f800 */
[----:B------:R-:W-:Y:S01]  /*2260*/  @!P2 IADD3 R101, R82, R101, RZ ;  /* 0x000000655265a210 */ /* 0x000fe20007ffe0ff */
[----:B------:R-:W-:Y:S01]  /*2270*/  HFMA2.MMA R82, -RZ, RZ, 0, 0 ;  /* 0x00000000ff527435 */ /* 0x000fe200000001ff */
[----:B------:R-:W-:-:S05]  /*2280*/  LOP3.LUT R83, R0, 0x7f, RZ, 0xc0, !PT ;  /* 0x0000007f00537812 */ /* 0x000fca00078ec0ff */
[----:B------:R-:W-:-:S04]  /*2290*/  @!P2 MOV R82, 0x300 ;  /* 0x000003000052a802 */ /* 0x000fc80000000f00 */
[----:B------:R-:W-:Y:S01]  /*22a0*/  I2F R104, R82 ;  /* 0x0000005200687306 */ /* 0x000fe20000201400 */
[----:B------:R-:W1:Y:S04]  /*22b0*/  SHFL.DOWN PT, R103, R82, 0x2, 0x1f ;  /* 0x08401f0052677f89 */ /* 0x000e6800000e0000 */
[----:B------:R-:W2:Y:S01]  /*22c0*/  @!P2 LDS.64 R80, [R101.X8] ;  /* 0x000000006550a984 */ /* 0x000ea20000008a00 */
[----:B------:R-:W-:Y:S02]  /*22d0*/  ISETP.NE.AND P2, PT, RZ, UR6, PT ;  /* 0x00000006ff007c0c */ /* 0x000fe4000bf45270 */
[----:B01----:R-:W-:Y:S01]  /*22e0*/  IADD3 R100, R103, R82, RZ ;  /* 0x0000005267647210 */ /* 0x003fe20007ffe0ff */
[----:B------:R-:W-:Y:S04]  /*22f0*/  I2F R98, R103 ;  /* 0x0000006700627306 */ /* 0x000fe80000201400 */
[----:B------:R-:W0:Y:S04]  /*2300*/  SHFL.DOWN PT, R107, R100, 0x1, 0x1f ;  /* 0x08201f00646b7f89 */ /* 0x000e2800000e0000 */
[----:B------:R-:W1:Y:S01]  /*2310*/  I2F R102, R100 ;  /* 0x0000006400667306 */ /* 0x000e620000201400 */
[----:B--2---:R-:W2:Y:S07]  /*2320*/  SHFL.DOWN PT, R105, R80, 0x2, 0x1f ;  /* 0x08401f0050697f89 */ /* 0x004eae00000e0000 */
[----:B-1----:R-:W1:Y:S01]  /*2330*/  MUFU.RCP R79, R102 ;  /* 0x00000066004f7308 */ /* 0x002e620000001000 */
[----:B------:R-:W3:Y:S01]  /*2340*/  SHFL.DOWN PT, R78, R81, 0x2, 0x1f ;  /* 0x08401f00514e7f89 */ /* 0x000ee200000e0000 */
[----:B0-----:R-:W-:-:S06]  /*2350*/  IADD3 R82, R100, R107, RZ ;  /* 0x0000006b64527210 */ /* 0x001fcc0007ffe0ff */
[----:B------:R-:W-:Y:S08]  /*2360*/  I2F R107, R107 ;  /* 0x0000006b006b7306 */ /* 0x000ff00000201400 */
[----:B------:R-:W0:Y:S01]  /*2370*/  I2F R82, R82 ;  /* 0x0000005200527306 */ /* 0x000e220000201400 */
[C---:B--2---:R-:W-:Y:S02]  /*2380*/  FMUL.FTZ R101, R105.reuse, R98 ;  /* 0x0000006269657220 */ /* 0x044fe40000410000 */
[----:B------:R-:W-:-:S02]  /*2390*/  FADD.FTZ R105, -R105, R80 ;  /* 0x0000005069697221 */ /* 0x000fc40000010100 */
[----:B------:R-:W-:Y:S02]  /*23a0*/  FFMA.FTZ R106, R104, R80, R101 ;  /* 0x00000050686a7223 */ /* 0x000fe40000010065 */
[----:B------:R-:W-:Y:S02]  /*23b0*/  FMUL.FTZ R105, R105, R105 ;  /* 0x0000006969697220 */ /* 0x000fe40000410000 */
[----:B-1----:R-:W-:Y:S02]  /*23c0*/  FMUL.FTZ R101, R79, R106 ;  /* 0x0000006a4f657220 */ /* 0x002fe40000410000 */
        /* <DEDUP_REMOVED lines=14> */
[----:B------:R-:W-:Y:S01]  /*24b0*/  @!P1 MOV R79, 0x4 ;  /* 0x00000004004f9802 */ /* 0x000fe20000000f00 */
[----:B------:R-:W-:Y:S01]  /*24c0*/  FMUL.FTZ R103, R103, R107 ;  /* 0x0000006b67677220 */ /* 0x000fe20000410000 */
[----:B------:R-:W0:Y:S01]  /*24d0*/  SHFL.IDX PT, R101, R98, RZ, 0x1f ;  /* 0x00001fff62657589 */ /* 0x000e2200000e0000 */
[----:B------:R-:W-:Y:S02]  /*24e0*/  IMAD R78, R62, c[0x0][0x168], RZ ;  /* 0x00005a003e4e7a24 */ /* 0x000fe400078e02ff */
[----:B------:R-:W-:-:S03]  /*24f0*/  FFMA.FTZ R103, R81, R103, R80 ;  /* 0x0000006751677223 */ /* 0x000fc60000010050 */
[----:B------:R-:W-:Y:S02]  /*2500*/  SHF.R.S32.HI R81, RZ, 0x1f, R78 ;  /* 0x0000001fff517819 */ /* 0x000fe4000001144e */
[----:B------:R-:W1:Y:S02]  /*2510*/  SHFL.IDX PT, R104, R103, RZ, 0x1f ;  /* 0x00001fff67687589 */ /* 0x000e6400000e0000 */
[----:B------:R-:W-:Y:S01]  /*2520*/  LEA.HI R80, R81, R78, RZ, 0x2 ;  /* 0x0000004e51507211 */ /* 0x000fe200078f10ff */
[----:B------:R-:W-:-:S03]  /*2530*/  @!P1 IMAD.WIDE R78, R62, R79, c[0x0][0x1a0] ;  /* 0x000068003e4e9625 */ /* 0x000fc600078e024f */
[----:B------:R-:W-:Y:S02]  /*2540*/  LEA.HI.SX32 R80, R80, R83, 0x1e ;  /* 0x0000005350507211 */ /* 0x000fe400078ff2ff */
[----:B------:R-:W-:Y:S02]  /*2550*/  MOV R83, c[0x0][0x1e0] ;  /* 0x0000780000537a02 */ /* 0x000fe40000000f00 */
[C---:B0-----:R-:W-:Y:S01]  /*2560*/  FSEL R81, R101.reuse, RZ, !P2 ;  /* 0x000000ff65517208 */ /* 0x041fe20005000000 */
[----:B------:R-:W-:Y:S01]  /*2570*/  FMUL.FTZ R82, R101, R101 ;  /* 0x0000006565527220 */ /* 0x000fe20000410000 */
[----:B------:R0:W-:Y:S03]  /*2580*/  @!P1 STG.E [R78.64], R101 ;  /* 0x000000654e009986 */ /* 0x0001e6000c101904 */
[C---:B------:R-:W-:Y:S01]  /*2590*/  FADD.FTZ R100, -R81.reuse, R33 ;  /* 0x0000002151647221 */ /* 0x040fe20000010100 */
[----:B------:R-:W-:Y:S01]  /*25a0*/  FSEL R33, R82, RZ, P2 ;  /* 0x000000ff52217208 */ /* 0x000fe20001000000 */
[C---:B------:R-:W-:Y:S01]  /*25b0*/  FADD.FTZ R98, -R81.reuse, R32 ;  /* 0x0000002051627221 */ /* 0x040fe20000010100 */
[----:B------:R-:W-:Y:S01]  /*25c0*/  HFMA2.MMA R82, -RZ, RZ, 0, 9.5367431640625e-07 ;  /* 0x00000010ff527435 */ /* 0x000fe200000001ff */
[----:B-1----:R-:W-:Y:S01]  /*25d0*/  FFMA.FTZ R32, R104, R83, c[0x0][0x228] ;  /* 0x00008a0068207623 */ /* 0x002fe20000010053 */
[----:B------:R-:W-:Y:S01]  /*25e0*/  IADD3 R83, R80, 0x80, RZ ;  /* 0x0000008050537810 */ /* 0x000fe20007ffe0ff */
[----:B------:R-:W-:Y:S01]  /*25f0*/  FADD.FTZ R102, -R81, R35 ;  /* 0x0000002351667221 */ /* 0x000fe20000010100 */
[----:B------:R-:W-:Y:S01]  /*2600*/  LOP3.LUT P2, RZ, R75, 0xff, RZ, 0xc0, !PT ;  /* 0x000000ff4bff7812 */ /* 0x000fe2000784c0ff */
[----:B------:R-:W-:Y:S01]  /*2610*/  FADD.FTZ R32, R32, R33 ;  /* 0x0000002120207221 */ /* 0x000fe20000010000 */
[----:B------:R-:W-:Y:S01]  /*2620*/  @!P1 MOV R33, 0x4 ;  /* 0x0000000400219802 */ /* 0x000fe20000000f00 */
[C---:B------:R-:W-:Y:S01]  /*2630*/  FADD.FTZ R34, -R81.reuse, R34 ;  /* 0x0000002251227221 */ /* 0x040fe20000010100 */
[----:B------:R-:W-:Y:S01]  /*2640*/  SEL R75, RZ, 0x1, P2 ;  /* 0x00000001ff4b7807 */ /* 0x000fe20001000000 */
[----:B------:R-:W1:Y:S01]  /*2650*/  MUFU.RSQ R35, R32 ;  /* 0x0000002000237308 */ /* 0x000e620000001400 */
[----:B------:R-:W-:-:S02]  /*2660*/  FADD.FTZ R120, -R81, R52 ;  /* 0x0000003451787221 */ /* 0x000fc40000010100 */
[C---:B------:R-:W-:Y:S02]  /*2670*/  FADD.FTZ R52, -R81.reuse, R56 ;  /* 0x0000003851347221 */ /* 0x040fe40000010100 */
[C---:B------:R-:W-:Y:S02]  /*2680*/  FADD.FTZ R40, -R81.reuse, R40 ;  /* 0x0000002851287221 */ /* 0x040fe40000010100 */
[C---:B------:R-:W-:Y:S02]  /*2690*/  FADD.FTZ R104, -R81.reuse, R41 ;  /* 0x0000002951687221 */ /* 0x040fe40000010100 */
[C---:B------:R-:W-:Y:S02]  /*26a0*/  FADD.FTZ R42, -R81.reuse, R42 ;  /* 0x0000002a512a7221 */ /* 0x040fe40000010100 */
[C---:B0-----:R-:W-:Y:S02]  /*26b0*/  FADD.FTZ R78, -R81.reuse, R43 ;  /* 0x0000002b514e7221 */ /* 0x041fe40000010100 */
[----:B------:R-:W-:-:S02]  /*26c0*/  FADD.FTZ R56, -R81, R57 ;  /* 0x0000003951387221 */ /* 0x000fc40000010100 */
[----:B------:R-:W-:Y:S02]  /*26d0*/  FADD.FTZ R106, -R81, R59 ;  /* 0x0000003b516a7221 */ /* 0x000fe40000010100 */
[C---:B-1----:R-:W-:Y:S02]  /*26e0*/  FMUL.FTZ R57, R35.reuse, R98 ;  /* 0x0000006223397220 */ /* 0x042fe40000410000 */
[C---:B------:R-:W-:Y:S02]  /*26f0*/  FMUL.FTZ R41, R35.reuse, R100 ;  /* 0x0000006423297220 */ /* 0x040fe40000410000 */
[C---:B------:R-:W-:Y:S02]  /*2700*/  FMUL.FTZ R59, R35.reuse, R34 ;  /* 0x00000022233b7220 */ /* 0x040fe40000410000 */
[----:B------:R-:W-:Y:S02]  /*2710*/  FMUL.FTZ R43, R35, R102 ;  /* 0x00000066232b7220 */ /* 0x000fe40000410000 */
        /* <DEDUP_REMOVED lines=9> */
[C---:B------:R-:W-:Y:S01]  /*27b0*/  @!P1 IMAD.WIDE R32, R62.reuse, R33, c[0x0][0x1a8] ;  /* 0x00006a003e209625 */ /* 0x040fe200078e0221 */
[----:B------:R-:W-:-:S03]  /*27c0*/  IADD3 R62, R62, c[0x0][0x160], RZ ;  /* 0x000058003e3e7a10 */ /* 0x000fc60007ffe0ff */
[----:B------:R-:W-:Y:S01]  /*27d0*/  FADD.FTZ R58, -R81, R58 ;  /* 0x0000003a513a7221 */ /* 0x000fe20000010100 */
[----:B------:R0:W-:Y:S01]  /*27e0*/  @!P1 STG.E [R32.64], R35 ;  /* 0x0000002320009986 */ /* 0x0001e2000c101904 */
[C---:B------:R-:W-:Y:S01]  /*27f0*/  FMUL.FTZ R46, R35.reuse, R40 ;  /* 0x00000028232e7220 */ /* 0x040fe20000410000 */
[----:B------:R-:W-:Y:S01]  /*2800*/  ISETP.GE.AND P1, PT, R62, c[0x0][0x164], PT ;  /* 0x000059003e007a0c */ /* 0x000fe20003f26270 */
[----:B------:R-:W-:Y:S02]  /*2810*/  FMUL.FTZ R34, R35, R42 ;  /* 0x0000002a23227220 */ /* 0x000fe40000410000 */
[C---:B------:R-:W-:Y:S02]  /*2820*/  FADD.FTZ R122, -R81.reuse, R53 ;  /* 0x00000035517a7221 */ /* 0x040fe40000010100 */
[----:B------:R-:W-:Y:S02]  /*2830*/  FADD.FTZ R124, -R81, R54 ;  /* 0x00000036517c7221 */ /* 0x000fe40000010100 */
[----:B------:R-:W-:-:S04]  /*2840*/  IMAD.WIDE.U32 R44, R97, R82, c[0x0][0x208] ;  /* 0x00008200612c7625 */ /* 0x000fc800078e0052 */
[----:B------:R-:W-:Y:S02]  /*2850*/  FFMA.FTZ R43, R77, R43, R64 ;  /* 0x0000002b4d2b7223 */ /* 0x000fe40000010040 */
[----:B------:R-:W-:Y:S02]  /*2860*/  FFMA.FTZ R42, R14, R59, R3 ;  /* 0x0000003b0e2a7223 */ /* 0x000fe40000010003 */
[----:B------:R-:W-:Y:S02]  /*2870*/  FFMA.FTZ R41, R76, R41, R63 ;  /* 0x000000294c297223 */ /* 0x000fe4000001003f */
[----:B------:R-:W-:Y:S02]  /*2880*/  FFMA.FTZ R40, R15, R57, R2 ;  /* 0x000000390f287223 */ /* 0x000fe40000010002 */
[C---:B------:R-:W-:Y:S02]  /*2890*/  FMUL.FTZ R53, R35.reuse, R104 ;  /* 0x0000006823357220 */ /* 0x040fe40000410000 */
[C---:B------:R-:W-:Y:S01]  /*28a0*/  FMUL.FTZ R100, R35.reuse, R78 ;  /* 0x0000004e23647220 */ /* 0x040fe20000410000 */
[----:B------:R1:W-:Y:S01]  /*28b0*/  STG.E.128 [R44.64], R40 ;  /* 0x000000282c007986 */ /* 0x0003e2000c101d04 */
        /* <DEDUP_REMOVED lines=16> */
[----:B------:R-:W-:-:S04]  /*29c0*/  IMAD.WIDE.U32 R56, R96, R82, c[0x0][0x208] ;  /* 0x0000820060387625 */ /* 0x000fc800078e0052 */
[----:B------:R-:W-:-:S04]  /*29d0*/  IMAD.WIDE.U32 R58, R94, R82, c[0x0][0x208] ;  /* 0x000082005e3a7625 */ /* 0x000fc800078e0052 */
[----:B------:R-:W-:-:S04]  /*29e0*/  IMAD.WIDE.U32 R78, R95, R82, c[0x0][0x208] ;  /* 0x000082005f4e7625 */ /* 0x000fc800078e0052 */
[----:B------:R-:W-:-:S04]  /*29f0*/  IMAD.WIDE.U32 R80, R99, R82, c[0x0][0x208] ;  /* 0x0000820063507625 */ /* 0x000fc800078e0052 */
[----:B------:R-:W-:-:S04]  /*2a00*/  IMAD.WIDE.U32 R82, R83, R82, c[0x0][0x208] ;  /* 0x0000820053527625 */ /* 0x000fc800078e0052 */
[----:B0-----:R-:W-:Y:S02]  /*2a10*/  FFMA.FTZ R35, R85, R100, R66 ;  /* 0x0000006455237223 */ /* 0x001fe40000010042 */
[----:B------:R-:W-:Y:S02]  /*2a20*/  FFMA.FTZ R34, R16, R34, R5 ;  /* 0x0000002210227223 */ /* 0x000fe40000010005 */
[----:B------:R-:W-:Y:S02]  /*2a30*/  FFMA.FTZ R33, R84, R53, R65 ;  /* 0x0000003554217223 */ /* 0x000fe40000010041 */
[----:B------:R-:W-:Y:S02]  /*2a40*/  FFMA.FTZ R32, R17, R46, R4 ;  /* 0x0000002e11207223 */ /* 0x000fe40000010004 */
[----:B-1----:R-:W-:Y:S02]  /*2a50*/  FFMA.FTZ R43, R87, R104, R68 ;  /* 0x00000068572b7223 */ /* 0x002fe40000010044 */
[----:B------:R-:W-:Y:S01]  /*2a60*/  FFMA.FTZ R42, R18, R97, R7 ;  /* 0x00000061122a7223 */ /* 0x000fe20000010007 */
[----:B------:R0:W-:Y:S01]  /*2a70*/  STG.E.128 [R82.64], R32 ;  /* 0x0000002052007986 */ /* 0x0001e2000c101d04 */
[----:B------:R-:W-:-:S02]  /*2a80*/  FFMA.FTZ R41, R86, R54, R67 ;  /* 0x0000003656297223 */ /* 0x000fc40000010043 */
[----:B------:R-:W-:Y:S02]  /*2a90*/  FFMA.FTZ R40, R19, R47, R6 ;  /* 0x0000002f13287223 */ /* 0x000fe40000010006 */
[----:B------:R-:W-:Y:S02]  /*2aa0*/  FFMA.FTZ R47, R89, R103, R70 ;  /* 0x00000067592f7223 */ /* 0x000fe40000010046 */
[----:B------:R-:W-:Y:S01]  /*2ab0*/  FFMA.FTZ R46, R20, R98, R9 ;  /* 0x00000062142e7223 */ /* 0x000fe20000010009 */
[----:B------:R0:W-:Y:S01]  /*2ac0*/  STG.E.128 [R56.64], R40 ;  /* 0x0000002838007986 */ /* 0x0001e2000c101d04 */
[----:B------:R-:W-:Y:S02]  /*2ad0*/  FFMA.FTZ R45, R88, R55, R69 ;  /* 0x00000037582d7223 */ /* 0x000fe40000010045 */
[----:B------:R-:W-:Y:S02]  /*2ae0*/  FFMA.FTZ R44, R21, R51, R8 ;  /* 0x00000033152c7223 */ /* 0x000fe40000010008 */
[----:B------:R-:W-:-:S02]  /*2af0*/  FFMA.FTZ R51, R91, R102, R72 ;  /* 0x000000665b337223 */ /* 0x000fc40000010048 */
[----:B------:R-:W-:Y:S01]  /*2b00*/  FFMA.FTZ R50, R22, R50, R11 ;  /* 0x0000003216327223 */ /* 0x000fe2000001000b */
[----:B------:R0:W-:Y:S01]  /*2b10*/  STG.E.128 [R58.64], R44 ;  /* 0x0000002c3a007986 */ /* 0x0001e2000c101d04 */
[----:B------:R-:W-:Y:S02]  /*2b20*/  FFMA.FTZ R49, R90, R49, R71 ;  /* 0x000000315a317223 */ /* 0x000fe40000010047 */
[----:B------:R-:W-:Y:S02]  /*2b30*/  FFMA.FTZ R48, R23, R48, R10 ;  /* 0x0000003017307223 */ /* 0x000fe4000001000a */
[----:B------:R-:W-:Y:S02]  /*2b40*/  FFMA.FTZ R55, R93, R106, R74 ;  /* 0x0000006a5d377223 */ /* 0x000fe4000001004a */
[----:B------:R-:W-:Y:S01]  /*2b50*/  FFMA.FTZ R54, R60, R105, R13 ;  /* 0x000000693c367223 */ /* 0x000fe2000001000d */
[----:B------:R0:W-:Y:S01]  /*2b60*/  STG.E.128 [R78.64], R48 ;  /* 0x000000304e007986 */ /* 0x0001e2000c101d04 */
[----:B------:R-:W-:-:S02]  /*2b70*/  FFMA.FTZ R53, R92, R101, R73 ;  /* 0x000000655c357223 */ /* 0x000fc40000010049 */
[----:B------:R-:W-:-:S05]  /*2b80*/  FFMA.FTZ R52, R61, R52, R12 ;  /* 0x000000343d347223 */ /* 0x000fca000001000c */
[----:B------:R0:W-:Y:S02]  /*2b90*/  STG.E.128 [R80.64], R52 ;  /* 0x0000003450007986 */ /* 0x0001e4000c101d04 */
[----:B0----5:R-:W-:Y:S01]  /*2ba0*/  @P1 CALL.REL.NOINC `(.L_x_16175) ;  /* 0x0000001000001944 */ /* 0x021fe20003c00000 */
[----:B------:R-:W-:Y:S05]  /*2bb0*/  BRA `(.L_x_16176) ;  /* 0xffffdb3000007947 */ /* 0x000fea000383ffff */
.L_x_16175:
[----:B------:R-:W-:Y:S05]  /*2bc0*/  EXIT ;  /* 0x000000000000794d */ /* 0x000fea0003800000 */
.L_x_16173:
[----:B0-----:R-:W-:Y:S01]  /*2bd0*/  HFMA2.MMA R83, -RZ, RZ, 0, 1.847743988037109375e-06 ;  /* 0x0000001fff537435 */ /* 0x001fe200000001ff */
[----:B------:R-:W-:Y:S02]  /*2be0*/  MOV R79, 0x1 ;  /* 0x00000001004f7802 */ /* 0x000fe40000000f00 */
[----:B------:R-:W-:Y:S02]  /*2bf0*/  MOV R98, 0xffffffff ;  /* 0xffffffff00627802 */ /* 0x000fe40000000f00 */
[----:B------:R-:W-:Y:S02]  /*2c00*/  MOV R80, 0x2c20 ;  /* 0x00002c2000507802 */ /* 0x000fe40000000f00 */
[----:B-----5:R-:W-:Y:S05]  /*2c10*/  CALL.REL.NOINC `($__internal_67_$__cuda_sm70_shflsync_bfly_p) ;  /* 0x000006a000007944 */ /* 0x020fea0003c00000 */
[----:B-1----:R-:W-:Y:S01]  /*2c20*/  MOV R78, R79 ;  /* 0x0000004f004e7202 */ /* 0x002fe20000000f00 */
[----:B0-----:R-:W-:Y:S05]  /*2c30*/  BRA `(.L_x_16177) ;  /* 0xfffff13000007947 */ /* 0x001fea000383ffff */
.L_x_16174:
[----:B------:R-:W-:Y:S01]  /*2c40*/  HFMA2.MMA R79, -RZ, RZ, 0, 1.1920928955078125e-07 ;  /* 0x00000002ff4f7435 */ /* 0x000fe200000001ff */
[----:B------:R-:W-:Y:S02]  /*2c50*/  MOV R83, 0x1f ;  /* 0x0000001f00537802 */ /* 0x000fe40000000f00 */
[----:B------:R-:W-:-:S02]  /*2c60*/  MOV R98, 0xffffffff ;  /* 0xffffffff00627802 */ /* 0x000fc40000000f00 */
[----:B------:R-:W-:Y:S02]  /*2c70*/  MOV R80, 0x2c90 ;  /* 0x00002c9000507802 */ /* 0x000fe40000000f00 */
[----:B-----5:R-:W-:Y:S05]  /*2c80*/  CALL.REL.NOINC `($__internal_67_$__cuda_sm70_shflsync_bfly_p) ;  /* 0x0000063000007944 */ /* 0x020fea0003c00000 */
[----:B01----:R-:W-:Y:S01]  /*2c90*/  FADD.FTZ R100, R100, R79 ;  /* 0x0000004f64647221 */ /* 0x003fe20000010000 */
[----:B------:R-:W-:Y:S01]  /*2ca0*/  HFMA2.MMA R79, -RZ, RZ, 0, 2.384185791015625e-07 ;  /* 0x00000004ff4f7435 */ /* 0x000fe200000001ff */
[----:B------:R-:W-:Y:S02]  /*2cb0*/  MOV R83, 0x1f ;  /* 0x0000001f00537802 */ /* 0x000fe40000000f00 */
[----:B------:R-:W-:Y:S02]  /*2cc0*/  MOV R98, 0xffffffff ;  /* 0xffffffff00627802 */ /* 0x000fe40000000f00 */
[----:B------:R-:W-:Y:S02]  /*2cd0*/  MOV R80, 0x2cf0 ;  /* 0x00002cf000507802 */ /* 0x000fe40000000f00 */
[----:B------:R-:W-:Y:S05]  /*2ce0*/  CALL.REL.NOINC `($__internal_67_$__cuda_sm70_shflsync_bfly_p) ;  /* 0x000005d000007944 */ /* 0x000fea0003c00000 */
[----:B01----:R-:W-:Y:S01]  /*2cf0*/  FADD.FTZ R100, R100, R79 ;  /* 0x0000004f64647221 */ /* 0x003fe20000010000 */
[----:B------:R-:W-:Y:S01]  /*2d00*/  HFMA2.MMA R79, -RZ, RZ, 0, 4.76837158203125e-07 ;  /* 0x00000008ff4f7435 */ /* 0x000fe200000001ff */
[----:B------:R-:W-:Y:S02]  /*2d10*/  MOV R83, 0x1f ;  /* 0x0000001f00537802 */ /* 0x000fe40000000f00 */
[----:B------:R-:W-:-:S02]  /*2d20*/  MOV R98, 0xffffffff ;  /* 0xffffffff00627802 */ /* 0x000fc40000000f00 */
[----:B------:R-:W-:Y:S02]  /*2d30*/  MOV R80, 0x2d50 ;  /* 0x00002d5000507802 */ /* 0x000fe40000000f00 */
[----:B------:R-:W-:Y:S05]  /*2d40*/  CALL.REL.NOINC `($__internal_67_$__cuda_sm70_shflsync_bfly_p) ;  /* 0x0000057000007944 */ /* 0x000fea0003c00000 */
[----:B01----:R-:W-:Y:S01]  /*2d50*/  FADD.FTZ R100, R100, R79 ;  /* 0x0000004f64647221 */ /* 0x003fe20000010000 */
[----:B------:R-:W-:Y:S01]  /*2d60*/  HFMA2.MMA R79, -RZ, RZ, 0, 9.5367431640625e-07 ;  /* 0x00000010ff4f7435 */ /* 0x000fe200000001ff */
[----:B------:R-:W-:Y:S02]  /*2d70*/  MOV R83, 0x1f ;  /* 0x0000001f00537802 */ /* 0x000fe40000000f00 */
[----:B------:R-:W-:Y:S02]  /*2d80*/  MOV R98, 0xffffffff ;  /* 0xffffffff00627802 */ /* 0x000fe40000000f00 */
[----:B------:R-:W-:Y:S02]  /*2d90*/  MOV R80, 0x2db0 ;  /* 0x00002db000507802 */ /* 0x000fe40000000f00 */
[----:B------:R-:W-:Y:S05]  /*2da0*/  CALL.REL.NOINC `($__internal_67_$__cuda_sm70_shflsync_bfly_p) ;  /* 0x0000051000007944 */ /* 0x000fea0003c00000 */
        /* <DEDUP_REMOVED lines=54> */
[----:B------:R-:W-:Y:S05]  /*3110*/  CALL.REL.NOINC `($__internal_67_$__cuda_sm70_shflsync_bfly_p) ;  /* 0x000001a000007944 */ /* 0x000fea0003c00000 */
[----:B01----:R-:W-:Y:S01]  /*3120*/  FADD.FTZ R100, R100, R79 ;  /* 0x0000004f64647221 */ /* 0x003fe20000010000 */
[----:B------:R-:W-:Y:S01]  /*3130*/  HFMA2.MMA R79, -RZ, RZ, 0, 1.1920928955078125e-07 ;  /* 0x00000002ff4f7435 */ /* 0x000fe200000001ff */
[----:B------:R-:W-:Y:S02]  /*3140*/  MOV R83, 0x1f ;  /* 0x0000001f00537802 */ /* 0x000fe40000000f00 */
[----:B------:R-:W-:Y:S02]  /*3150*/  MOV R98, 0xffffffff ;  /* 0xffffffff00627802 */ /* 0x000fe40000000f00 */
[----:B------:R-:W-:Y:S02]  /*3160*/  MOV R80, 0x3180 ;  /* 0x0000318000507802 */ /* 0x000fe40000000f00 */
[----:B------:R-:W-:Y:S05]  /*3170*/  CALL.REL.NOINC `($__internal_67_$__cuda_sm70_shflsync_bfly_p) ;  /* 0x0000014000007944 */ /* 0x000fea0003c00000 */
[----:B01----:R-:W-:Y:S01]  /*3180*/  FADD.FTZ R100, R100, R79 ;  /* 0x0000004f64647221 */ /* 0x003fe20000010000 */
[----:B------:R-:W-:Y:S01]  /*3190*/  HFMA2.MMA R79, -RZ, RZ, 0, 2.384185791015625e-07 ;  /* 0x00000004ff4f7435 */ /* 0x000fe200000001ff */
[----:B------:R-:W-:-:S02]  /*31a0*/  MOV R83, 0x1f ;  /* 0x0000001f00537802 */ /* 0x000fc40000000f00 */
[----:B------:R-:W-:Y:S02]  /*31b0*/  MOV R98, 0xffffffff ;  /* 0xffffffff00627802 */ /* 0x000fe40000000f00 */
[----:B------:R-:W-:Y:S02]  /*31c0*/  MOV R80, 0x31e0 ;  /* 0x000031e000507802 */ /* 0x000fe40000000f00 */
[----:B------:R-:W-:Y:S05]  /*31d0*/  CALL.REL.NOINC `($__internal_67_$__cuda_sm70_shflsync_bfly_p) ;  /* 0x000000e000007944 */ /* 0x000fea0003c00000 */
[----:B01----:R-:W-:Y:S01]  /*31e0*/  FADD.FTZ R100, R100, R79 ;  /* 0x0000004f64647221 */ /* 0x003fe20000010000 */
[----:B------:R-:W-:Y:S01]  /*31f0*/  HFMA2.MMA R79, -RZ, RZ, 0, 4.76837158203125e-07 ;  /* 0x00000008ff4f7435 */ /* 0x000fe200000001ff */
[----:B------:R-:W-:Y:S02]  /*3200*/  MOV R83, 0x1f ;  /* 0x0000001f00537802 */ /* 0x000fe40000000f00 */
[----:B------:R-:W-:Y:S02]  /*3210*/  MOV R98, 0xffffffff ;  /* 0xffffffff00627802 */ /* 0x000fe40000000f00 */
[----:B------:R-:W-:Y:S02]  /*3220*/  MOV R80, 0x3240 ;  /* 0x0000324000507802 */ /* 0x000fe40000000f00 */
[----:B------:R-:W-:Y:S05]  /*3230*/  CALL.REL.NOINC `($__internal_67_$__cuda_sm70_shflsync_bfly_p) ;  /* 0x0000008000007944 */ /* 0x000fea0003c00000 */
[----:B01----:R-:W-:Y:S01]  /*3240*/  FADD.FTZ R100, R100, R79 ;  /* 0x0000004f64647221 */ /* 0x003fe20000010000 */
[----:B------:R-:W-:Y:S01]  /*3250*/  HFMA2.MMA R79, -RZ, RZ, 0, 9.5367431640625e-07 ;  /* 0x00000010ff4f7435 */ /* 0x000fe200000001ff */
[----:B------:R-:W-:-:S02]  /*3260*/  MOV R83, 0x1f ;  /* 0x0000001f00537802 */ /* 0x000fc40000000f00 */
[----:B------:R-:W-:Y:S02]  /*3270*/  MOV R98, 0xffffffff ;  /* 0xffffffff00627802 */ /* 0x000fe40000000f00 */
[----:B------:R-:W-:Y:S02]  /*3280*/  MOV R80, 0x32a0 ;  /* 0x000032a000507802 */ /* 0x000fe40000000f00 */
[----:B------:R-:W-:Y:S05]  /*3290*/  CALL.REL.NOINC `($__internal_67_$__cuda_sm70_shflsync_bfly_p) ;  /* 0x0000002000007944 */ /* 0x000fea0003c00000 */
[----:B-1----:R-:W-:Y:S01]  /*32a0*/  MOV R81, R79 ;  /* 0x0000004f00517202 */ /* 0x002fe20000000f00 */
[----:B0-----:R-:W-:Y:S05]  /*32b0*/  BRA `(.L_x_16178) ;  /* 0xffffeef000007947 */ /* 0x001fea000383ffff */
        .weak           $__internal_67_$__cuda_sm70_shflsync_bfly_p
        .type           $__internal_67_$__cuda_sm70_shflsync_bfly_p,@function
        .size           $__internal_67_$__cuda_sm70_shflsync_bfly_p,(.L_x_20047 - $__internal_67_$__cuda_sm70_shflsync_bfly_p)
$__internal_67_$__cuda_sm70_shflsync_bfly_p:
[----:B------:R-:W-:Y:S01]  /*32c0*/  HFMA2.MMA R81, -RZ, RZ, 0, 0 ;  /* 0x00000000ff517435 */ /* 0x000fe200000001ff */
[----:B------:R-:W-:Y:S04]  /*32d0*/  WARPSYNC R98 ;  /* 0x0000006200007348 */ /* 0x000fe80003800000 */
[----:B------:R0:W1:Y:S01]  /*32e0*/  SHFL.BFLY PT, R79, R100, R79, R83 ;  /* 0x0c00004f644f7389 */ /* 0x00006200000e0053 */
[----:B------:R-:W-:Y:S05]  /*32f0*/  RET.REL.NODEC R80 `(_ZN10layer_norm31ln_parallel_residual_fwd_kernelINS_13Kernel_traitsI6__halfffffjLj3072ELj1ELj1ELj4ELj16ENS_18Kernel_traits_baseILj3072ES2_ffffjLj128EEEEELb0ELb1ELb1EEEvNS_9FwdParamsE) ;  /* 0xffffcd0050007950 */ /* 0x000fea0003c3ffff */
.L_x_16179:
        /* <DEDUP_REMOVED lines=16> */
.L_x_20047:


//--------------------- .text._ZN10layer_norm31ln_parallel_residual_fwd_kernelINS_13Kernel_traitsI6__halfffffjLj3072ELj1ELj1ELj4ELj16ENS_18Kernel_traits_baseILj3072ES2_ffffjLj128EEEEELb1ELb0ELb0EEEvNS_9FwdParamsE --------------------------
	.section	.text._ZN10layer_norm31ln_parallel_residual_fwd_kernelINS_13Kernel_traitsI6__halfffffjLj3072ELj1ELj1ELj4ELj16ENS_18Kernel_traits_baseILj3072ES2_ffffjLj128EEEEELb1ELb0ELb0EEEvNS_9FwdParamsE,"ax",@progbits
	.sectioninfo	@"SHI_REGISTERS=168"
	.align	128
        .global         _ZN10layer_norm31ln_parallel_residual_fwd_kernelINS_13Kernel_traitsI6__halfffffjLj3072ELj1ELj1ELj4ELj16ENS_18Kernel_traits_baseILj3072ES2_ffffjLj128EEEEELb1ELb0ELb0EEEvNS_9FwdParamsE
        .type           _ZN10layer_norm31ln_parallel_residual_fwd_kernelINS_13Kernel_traitsI6__halfffffjLj3072ELj1ELj1ELj4ELj16ENS_18Kernel_traits_baseILj3072ES2_ffffjLj128EEEEELb1ELb0ELb0EEEvNS_9FwdParamsE,@function
        .size           _ZN10layer_norm31ln_parallel_residual_fwd_kernelINS_13Kernel_traitsI6__halfffffjLj3072ELj1ELj1ELj4ELj16ENS_18Kernel_traits_baseILj3072ES2_ffffjLj128EEEEELb1ELb0ELb0EEEvNS_9FwdParamsE,(.L_x_20048 - _ZN10layer_norm31ln_parallel_residual_fwd_kernelINS_13Kernel_traitsI6__halfffffjLj3072ELj1ELj1ELj4ELj16ENS_18Kernel_traits_baseILj3072ES2_ffffjLj128EEEEELb1ELb0ELb0EEEvNS_9FwdParamsE)
        .other          _ZN10layer_norm31ln_parallel_residual_fwd_kernelINS_13Kernel_traitsI6__halfffffjLj3072ELj1ELj1ELj4ELj16ENS_18Kernel_traits_baseILj3072ES2_ffffjLj128EEEEELb1ELb0ELb0EEEvNS_9FwdParamsE,@"STO_CUDA_ENTRY STV_DEFAULT"
_ZN10layer_norm31ln_parallel_residual_fwd_kernelINS_13Kernel_traitsI6__halfffffjLj3072ELj1ELj1ELj4ELj16ENS_18Kernel_traits_baseILj3072ES2_ffffjLj128EEEEELb1ELb0ELb0EEEvNS_9FwdParamsE:
.text._ZN10layer_norm31ln_parallel_residual_fwd_kernelINS_13Kernel_traitsI6__halfffffjLj3072ELj1ELj1ELj4ELj16ENS_18Kernel_traits_baseILj3072ES2_ffffjLj128EEEEELb1ELb0ELb0EEEvNS_9FwdParamsE:
[----:B------:R-:W-:-:S04]  /*0000*/  IMAD.MOV.U32 R1, RZ, RZ, c[0x0][0x28] ;  /* 0x00000a00ff017624 */ /* 0x000fc800078e00ff */
[----:B------:R-:W-:Y:S01]  /*0010*/  ULDC.U8 UR4, c[0x0][0x244] ;  /* 0x0000910000047ab9 */ /* 0x000fe20000000000 */
[----:B------:R-:W-:Y:S01]  /*0020*/  IADD3 R1, R1, -0x8, RZ ;  /* 0xfffffff801017810 */ /* 0x000fe20007ffe0ff */
[----:B------:R-:W-:Y:S01]  /*0030*/  ULDC.64 UR6, c[0x0][0x118] ;  /* 0x0000460000067ab9 */ /* 0x000fe20000000a00 */
[----:B------:R-:W-:Y:S01]  /*0040*/  ISETP.NE.AND P0, PT, RZ, UR4, PT ;  /* 0x00000004ff007c0c */ /* 0x000fe2000bf05270 */
[----:B------:R-:W-:Y:S02]  /*0050*/  ULDC.64 UR4, c[0x0][0x230] ;  /* 0x00008c0000047ab9 */ /* 0x000fe40000000a00 */
[----:B------:R-:W-:Y:S02]  /*0060*/  IMAD.U32 R2, RZ, RZ, UR4 ;  /* 0x00000004ff027e24 */ /* 0x000fe4000f8e00ff */
[----:B------:R-:W-:Y:S02]  /*0070*/  IMAD.U32 R3, RZ, RZ, UR5 ;  /* 0x00000005ff037e24 */ /* 0x000fe4000f8e00ff */
[----:B------:R-:W-:-:S02]  /*0080*/  IMAD.MOV.U32 R48, RZ, RZ, c[0x0][0x238] ;  /* 0x00008e00ff307624 */ /* 0x000fc400078e00ff */
[----:B------:R-:W-:-:S04]  /*0090*/  IMAD.MOV.U32 R49, RZ, RZ, c[0x0][0x23c] ;  /* 0x00008f00ff317624 */ /* 0x000fc800078e00ff */
[----:B------:R-:W2:Y:S01]  /*00a0*/  @P0 LDG.E.64 R2, [R2.64] ;  /* 0x0000000602020981 */ /* 0x000ea2000c1e1b00 */
[----:B------:R-:W-:Y:S02]  /*00b0*/  @P0 IMAD.MOV.U32 R8, RZ, RZ, R48 ;  /* 0x000000ffff080224 */ /* 0x000fe400078e0030 */
[----:B------:R-:W-:-:S05]  /*00c0*/  @P0 IMAD.MOV.U32 R9, RZ, RZ, R49 ;  /* 0x000000ffff090224 */ /* 0x000fca00078e0031 */
[----:B------:R-:W3:Y:S01]  /*00d0*/  @P0 LDG.E.64 R4, [R8.64] ;  /* 0x0000000608040981 */ /* 0x000ee2000c1e1b00 */
[----:B------:R-:W-:Y:S01]  /*00e0*/  IMAD.MOV.U32 R16, RZ, RZ, c[0x0][0x168] ;  /* 0x00005a00ff107624 */ /* 0x000fe200078e00ff */
[----:B------:R-:W-:Y:S02]  /*00f0*/  BSSY B0, `(.L_x_16180) ;  /* 0x0000057000007945 */ /* 0x000fe40003800000 */
[----:B------:R-:W0:Y:S02]  /*0100*/  S2R R22, SR_TID.X ;  /* 0x0000000000167919 */ /* 0x000e240000002100 */
[----:B------:R-:W-:Y:S02]  /*0110*/  SHF.R.S32.HI R16, RZ, 0x1f, R16 ;  /* 0x0000001fff107819 */ /* 0x000fe40000011410 */
[----:B------:R-:W1:Y:S02]  /*0120*/  S2R R17, SR_CTAID.X ;  /* 0x0000000000117919 */ /* 0x000e640000002500 */
[----:B------:R-:W-:-:S02]  /*0130*/  LEA.HI R16, R16, c[0x0][0x168], RZ, 0x2 ;  /* 0x00005a0010107a11 */ /* 0x000fc400078f10ff */
[----:B0-----:R-:W-:Y:S01]  /*0140*/  LOP3.LUT R12, R22, 0x7f, RZ, 0xc0, !PT ;  /* 0x0000007f160c7812 */ /* 0x001fe200078ec0ff */
[----:B-1----:R-:W-:-:S04]  /*0150*/  IMAD R21, R17, c[0x0][0x0], R22 ;  /* 0x0000000011157a24 */ /* 0x002fc800078e0216 */
        /* <DEDUP_REMOVED lines=34> */
[----:B------:R-:W-:-:S04]  /*0380*/  LOP3.LUT R7, R3, UR14, R4, 0x96, !PT ;  /* 0x0000000e03077c12 */ /* 0x000fc8000f8e9604 */
[----:B------:R-:W-:Y:S01]  /*0390*/  LOP3.LUT R4, R9, UR13, R6, 0x96, !PT ;  /* 0x0000000d09047c12 */ /* 0x000fe2000f8e9606 */
[----:B------:R-:W-:Y:S01]  /*03a0*/  IMAD.WIDE.U32 R6, R7, -0x326172a9, RZ ;  /* 0xcd9e8d5707067825 */ /* 0x000fe200078e00ff */
[----:B------:R-:W-:-:S03]  /*03b0*/  LOP3.LUT R9, R12, 0x7f, RZ, 0x3c, !PT ;  /* 0x0000007f0c097812 */ /* 0x000fc600078e3cff */
[----:B------:R-:W-:Y:S01]  /*03c0*/  IMAD.WIDE.U32 R4, R4, -0x2daee0ad, RZ ;  /* 0xd2511f5304047825 */ /* 0x000fe200078e00ff */
[----:B------:R-:W-:Y:S02]  /*03d0*/  LOP3.LUT R3, R7, UR15, R8, 0x96, !PT ;  /* 0x0000000f07037c12 */ /* 0x000fe4000f8e9608 */
[----:B------:R-:W-:Y:S02]  /*03e0*/  LEA.HI.SX32 R18, R16, R9, 0x1e ;  /* 0x0000000910127211 */ /* 0x000fe400078ff2ff */
[----:B------:R-:W-:Y:S01]  /*03f0*/  LOP3.LUT R8, R5, UR16, R2, 0x96, !PT ;  /* 0x0000001005087c12 */ /* 0x000fe2000f8e9602 */
[----:B------:R-:W-:Y:S01]  /*0400*/  IMAD.WIDE.U32 R2, R3, -0x2daee0ad, RZ ;  /* 0xd2511f5303027825 */ /* 0x000fe200078e00ff */
[C---:B------:R-:W-:Y:S02]  /*0410*/  LOP3.LUT P2, RZ, R18.reuse, 0xffffff80, RZ, 0xc0, !PT ;  /* 0xffffff8012ff7812 */ /* 0x040fe4000784c0ff */
[----:B------:R-:W-:Y:S01]  /*0420*/  ISETP.GE.U32.AND P5, PT, R18, 0x100, PT ;  /* 0x000001001200780c */ /* 0x000fe20003fa6070 */
[----:B------:R-:W-:Y:S01]  /*0430*/  IMAD.WIDE.U32 R8, R8, -0x326172a9, RZ ;  /* 0xcd9e8d5708087825 */ /* 0x000fe200078e00ff */
[----:B------:R-:W-:-:S02]  /*0440*/  LOP3.LUT R10, R3, UR18, R4, 0x96, !PT ;  /* 0x00000012030a7c12 */ /* 0x000fc4000f8e9604 */
[----:B------:R-:W-:Y:S02]  /*0450*/  ISETP.GE.U32.AND P4, PT, R18, 0x180, PT ;  /* 0x000001801200780c */ /* 0x000fe40003f86070 */
[----:B------:R-:W-:Y:S01]  /*0460*/  LOP3.LUT R4, R9, UR17, R6, 0x96, !PT ;  /* 0x0000001109047c12 */ /* 0x000fe2000f8e9606 */
[----:B------:R-:W-:Y:S01]  /*0470*/  IMAD.WIDE.U32 R10, R10, -0x326172a9, RZ ;  /* 0xcd9e8d570a0a7825 */ /* 0x000fe200078e00ff */
[----:B------:R-:W-:Y:S02]  /*0480*/  ISETP.GE.U32.AND P3, PT, R18, 0x200, PT ;  /* 0x000002001200780c */ /* 0x000fe40003f66070 */
[----:B------:R-:W-:Y:S01]  /*0490*/  P2R R88, PR, RZ, 0x4 ;  /* 0x00000004ff587803 */ /* 0x000fe20000000000 */
[----:B------:R-:W-:Y:S01]  /*04a0*/  IMAD.WIDE.U32 R4, R4, -0x2daee0ad, RZ ;  /* 0xd2511f5304047825 */ /* 0x000fe200078e00ff */
[----:B------:R-:W-:Y:S02]  /*04b0*/  P2R R93, PR, RZ, 0x20 ;  /* 0x00000020ff5d7803 */ /* 0x000fe40000000000 */
[----:B------:R-:W-:-:S02]  /*04c0*/  P2R R94, PR, RZ, 0x10 ;  /* 0x00000010ff5e7803 */ /* 0x000fc40000000000 */
[----:B------:R-:W-:Y:S02]  /*04d0*/  P2R R95, PR, RZ, 0x8 ;  /* 0x00000008ff5f7803 */ /* 0x000fe40000000000 */
[----:B------:R-:W-:Y:S02]  /*04e0*/  LOP3.LUT R42, R11, UR19, R8, 0x96, !PT ;  /* 0x000000130b2a7c12 */ /* 0x000fe4000f8e9608 */
[----:B------:R-:W-:Y:S01]  /*04f0*/  LOP3.LUT R44, R5, UR20, R2, 0x96, !PT ;  /* 0x00000014052c7c12 */ /* 0x000fe2000f8e9602 */
[----:B------:R-:W-:Y:S05]  /*0500*/  @!P2 BRA `(.L_x_16181) ;  /* 0x000001500000a947 */ /* 0x000fea0003800000 */
[----:B------:R-:W-:Y:S01]  /*0510*/  ISETP.NE.U32.AND P0, PT, RZ, c[0x0][0x218], PT ;  /* 0x00008600ff007a0c */ /* 0x000fe20003f05070 */
[----:B------:R-:W-:Y:S01]  /*0520*/  IMAD.SHL.U32 R36, R12, 0x8, RZ ;  /* 0x000000080c247824 */ /* 0x000fe200078e00ff */
[----:B------:R-:W-:Y:S01]  /*0530*/  ISETP.NE.U32.AND P1, PT, RZ, c[0x0][0x220], PT ;  /* 0x00008800ff007a0c */ /* 0x000fe20003f25070 */
[----:B------:R-:W-:Y:S01]  /*0540*/  IMAD.MOV.U32 R41, RZ, RZ, 0x8 ;  /* 0x00000008ff297424 */ /* 0x000fe200078e00ff */
[----:B------:R-:W-:Y:S02]  /*0550*/  ISETP.NE.AND.EX P0, PT, RZ, c[0x0][0x21c], PT, P0 ;  /* 0x00008700ff007a0c */ /* 0x000fe40003f05300 */
[----:B------:R-:W-:-:S02]  /*0560*/  ISETP.NE.AND.EX P1, PT, RZ, c[0x0][0x224], PT, P1 ;  /* 0x00008900ff007a0c */ /* 0x000fc40003f25310 */
[----:B------:R-:W-:-:S09]  /*0570*/  SHF.L.U64.HI R0, R12, 0x3, RZ ;  /* 0x000000030c007819 */ /* 0x000fd200000102ff */
[----:B------:R-:W-:-:S04]  /*0580*/  @P0 LEA R2, P2, R12, c[0x0][0x218], 0x3 ;  /* 0x000086000c020a11 */ /* 0x000fc800078418ff */
[----:B------:R-:W-:Y:S02]  /*0590*/  @P0 LEA.HI.X R3, R12, c[0x0][0x21c], RZ, 0x3, P2 ;  /* 0x000087000c030a11 */ /* 0x000fe400010f1cff */
[----:B------:R-:W-:Y:S01]  /*05a0*/  @P1 IADD3 R6, P2, R36, c[0x0][0x220], RZ ;  /* 0x0000880024061a10 */ /* 0x000fe20007f5e0ff */
[----:B------:R-:W-:Y:S02]  /*05b0*/  IMAD.WIDE.U32 R40, R12, R41, c[0x0][0x1b0] ;  /* 0x00006c000c287625 */ /* 0x000fe400078e0029 */
[----:B------:R0:W5:Y:S01]  /*05c0*/  @P0 LDG.E.64 R160, [R2.64] ;  /* 0x0000000602a00981 */ /* 0x000162000c1e1b00 */
[----:B------:R-:W-:Y:S02]  /*05d0*/  @P1 IADD3.X R7, R0, c[0x0][0x224], RZ, P2, !PT ;  /* 0x0000890000071a10 */ /* 0x000fe400017fe4ff */
[----:B------:R-:W-:Y:S01]  /*05e0*/  IADD3 R36, P2, R36, c[0x0][0x1b8], RZ ;  /* 0x00006e0024247a10 */ /* 0x000fe20007f5e0ff */
[----:B------:R-:W5:Y:S03]  /*05f0*/  LDG.E.64 R40, [R40.64] ;  /* 0x0000000628287981 */ /* 0x000f66000c1e1b00 */
[----:B------:R-:W-:Y:S01]  /*0600*/  IADD3.X R37, R0, c[0x0][0x1bc], RZ, P2, !PT ;  /* 0x00006f0000257a10 */ /* 0x000fe200017fe4ff */
[----:B------:R0:W5:Y:S05]  /*0610*/  @P1 LDG.E.64 R158, [R6.64] ;  /* 0x00000006069e1981 */ /* 0x00016a000c1e1b00 */
[----:B------:R-:W5:Y:S01]  /*0620*/  LDG.E.64 R36, [R36.64] ;  /* 0x0000000624247981 */ /* 0x000f62000c1e1b00 */
[----:B------:R-:W-:Y:S01]  /*0630*/  LOP3.LUT R12, R12, 0x80, RZ, 0xfc, !PT ;  /* 0x000000800c0c7812 */ /* 0x000fe200078efcff */
[----:B------:R-:W-:Y:S01]  /*0640*/  @!P0 CS2R R160, SRZ ;  /* 0x0000000000a08805 */ /* 0x000fe2000001ff00 */
[----:B------:R-:W-:-:S02]  /*0650*/  @!P1 CS2R R158, SRZ ;  /* 0x00000000009e9805 */ /* 0x000fc4000001ff00 */
.L_x_16181:
[----:B0-----:R-:W-:Y:S05]  /*0660*/  BSYNC B0 ;  /* 0x0000000000007941 */ /* 0x001fea0003800000 */
.L_x_16180:
[----:B------:R-:W-:Y:S01]  /*0670*/  BSSY B0, `(.L_x_16182) ;  /* 0x0000017000007945 */ /* 0x000fe20003800000 */
[----:B------:R-:W-:Y:S05]  /*0680*/  @!P5 BRA `(.L_x_16183) ;  /* 0x000001500000d947 */ /* 0x000fea0003800000 */
[----:B------:R-:W-:Y:S01]  /*0690*/  ISETP.NE.U32.AND P0, PT, RZ, c[0x0][0x218], PT ;  /* 0x00008600ff007a0c */ /* 0x000fe20003f05070 */
[----:B------:R-:W-:Y:S01]  /*06a0*/  IMAD.SHL.U32 R34, R12, 0x8, RZ ;  /* 0x000000080c227824 */ /* 0x000fe200078e00ff */
[----:B------:R-:W-:Y:S01]  /*06b0*/  ISETP.NE.U32.AND P1, PT, RZ, c[0x0][0x220], PT ;  /* 0x00008800ff007a0c */ /* 0x000fe20003f25070 */
[----:B------:R-:W-:Y:S01]  /*06c0*/  IMAD.MOV.U32 R39, RZ, RZ, 0x8 ;  /* 0x00000008ff277424 */ /* 0x000fe200078e00ff */
[----:B------:R-:W-:-:S02]  /*06d0*/  ISETP.NE.AND.EX P0, PT, RZ, c[0x0][0x21c], PT, P0 ;  /* 0x00008700ff007a0c */ /* 0x000fc40003f05300 */
[----:B------:R-:W-:Y:S02]  /*06e0*/  ISETP.NE.AND.EX P1, PT, RZ, c[0x0][0x224], PT, P1 ;  /* 0x00008900ff007a0c */ /* 0x000fe40003f25310 */
        /* <DEDUP_REMOVED lines=12> */
[----:B------:R-:W-:Y:S01]  /*07b0*/  IADD3 R12, R12, 0x80, RZ ;  /* 0x000000800c0c7810 */ /* 0x000fe20007ffe0ff */
[----:B------:R-:W-:Y:S01]  /*07c0*/  @!P0 CS2R R144, SRZ ;  /* 0x0000000000908805 */ /* 0x000fe2000001ff00 */
[----:B------:R-:W-:-:S02]  /*07d0*/  @!P1 CS2R R142, SRZ ;  /* 0x00000000008e9805 */ /* 0x000fc4000001ff00 */
.L_x_16183:
[----:B0-----:R-:W-:Y:S05]  /*07e0*/  BSYNC B0 ;  /* 0x0000000000007941 */ /* 0x001fea0003800000 */
.L_x_16182:
        /* <DEDUP_REMOVED lines=23> */
.L_x_16185:
[----:B0-----:R-:W-:Y:S05]  /*0960*/  BSYNC B0 ;  /* 0x0000000000007941 */ /* 0x001fea0003800000 */
.L_x_16184:
        /* <DEDUP_REMOVED lines=23> */
.L_x_16187:
[----:B0-----:R-:W-:Y:S05]  /*0ae0*/  BSYNC B0 ;  /* 0x0000000000007941 */ /* 0x001fea0003800000 */
.L_x_16186:
[----:B------:R-:W-:Y:S01]  /*0af0*/  ISETP.GE.U32.AND P0, PT, R18, 0x280, PT ;  /* 0x000002801200780c */ /* 0x000fe20003f06070 */
[----:B------:R-:W-:Y:S01]  /*0b00*/  IMAD.WIDE.U32 R42, R42, -0x2daee0ad, RZ ;  /* 0xd2511f532a2a7825 */ /* 0x000fe200078e00ff */
[----:B------:R-:W-:Y:S01]  /*0b10*/  UIADD3 UR23, UR4, -0xe443238, URZ ;  /* 0xf1bbcdc804177890 */ /* 0x000fe2000fffe03f */
[----:B------:R-:W-:Y:S01]  /*0b20*/  BSSY B0, `(.L_x_16188) ;  /* 0x000001b000007945 */ /* 0x000fe20003800000 */
[----:B------:R-:W-:Y:S01]  /*0b30*/  UIADD3 UR24, UR5, -0x24c28bd8, URZ ;  /* 0xdb3d742805187890 */ /* 0x000fe2000fffe03f */
[----:B------:R-:W-:Y:S01]  /*0b40*/  P2R R96, PR, RZ, 0x1 ;  /* 0x00000001ff607803 */ /* 0x000fe20000000000 */
[----:B------:R-:W-:Y:S01]  /*0b50*/  IMAD.WIDE.U32 R44, R44, -0x326172a9, RZ ;  /* 0xcd9e8d572c2c7825 */ /* 0x000fe200078e00ff */
[----:B------:R-:W-:-:S06]  /*0b60*/  LOP3.LUT R53, R43, UR22, R4, 0x96, !PT ;  /* 0x000000162b357c12 */ /* 0x000fcc000f8e9604 */
[----:B------:R-:W-:Y:S05]  /*0b70*/  @!P0 BRA `(.L_x_16189) ;  /* 0x0000015000008947 */ /* 0x000fea0003800000 */
[----:B------:R-:W-:Y:S01]  /*0b80*/  ISETP.NE.U32.AND P1, PT, RZ, c[0x0][0x218], PT ;  /* 0x00008600ff007a0c */ /* 0x000fe20003f25070 */
[C---:B------:R-:W-:Y:S01]  /*0b90*/  IMAD.SHL.U32 R14, R12.reuse, 0x8, RZ ;  /* 0x000000080c0e7824 */ /* 0x040fe200078e00ff */
[----:B------:R-:W-:Y:S01]  /*0ba0*/  SHF.L.U64.HI R0, R12, 0x3, RZ ;  /* 0x000000030c007819 */ /* 0x000fe200000102ff */
[----:B------:R-:W-:Y:S01]  /*0bb0*/  IMAD.MOV.U32 R29, RZ, RZ, 0x8 ;  /* 0x00000008ff1d7424 */ /* 0x000fe200078e00ff */
[----:B------:R-:W-:-:S13]  /*0bc0*/  ISETP.NE.AND.EX P1, PT, RZ, c[0x0][0x21c], PT, P1 ;  /* 0x00008700ff007a0c */ /* 0x000fda0003f25310 */
[----:B------:R-:W-:-:S04]  /*0bd0*/  @P1 LEA R2, P0, R12, c[0x0][0x218], 0x3 ;  /* 0x000086000c021a11 */ /* 0x000fc800078018ff */
[C---:B------:R-:W-:Y:S02]  /*0be0*/  @P1 LEA.HI.X R3, R12.reuse, c[0x0][0x21c], RZ, 0x3, P0 ;  /* 0x000087000c031a11 */ /* 0x040fe400000f1cff */
[----:B------:R-:W-:Y:S01]  /*0bf0*/  ISETP.NE.U32.AND P0, PT, RZ, c[0x0][0x220], PT ;  /* 0x00008800ff007a0c */ /* 0x000fe20003f05070 */
[----:B------:R-:W-:Y:S02]  /*0c00*/  IMAD.WIDE.U32 R28, R12, R29, c[0x0][0x1b0] ;  /* 0x00006c000c1c7625 */ /* 0x000fe400078e001d */
[----:B------:R0:W5:Y:S01]  /*0c10*/  @P1 LDG.E.64 R8, [R2.64] ;  /* 0x0000000602081981 */ /* 0x000162000c1e1b00 */
[----:B------:R-:W-:-:S03]  /*0c20*/  ISETP.NE.AND.EX P0, PT, RZ, c[0x0][0x224], PT, P0 ;  /* 0x00008900ff007a0c */ /* 0x000fc60003f05300 */
[----:B------:R-:W5:Y:S10]  /*0c30*/  LDG.E.64 R28, [R28.64] ;  /* 0x000000061c1c7981 */ /* 0x000f74000c1e1b00 */
[----:B------:R-:W-:-:S04]  /*0c40*/  @P0 IADD3 R4, P2, R14, c[0x0][0x220], RZ ;  /* 0x000088000e040a10 */ /* 0x000fc80007f5e0ff */
[----:B------:R-:W-:Y:S02]  /*0c50*/  @P0 IADD3.X R5, R0, c[0x0][0x224], RZ, P2, !PT ;  /* 0x0000890000050a10 */ /* 0x000fe400017fe4ff */
[----:B------:R-:W-:-:S03]  /*0c60*/  IADD3 R14, P2, R14, c[0x0][0x1b8], RZ ;  /* 0x00006e000e0e7a10 */ /* 0x000fc60007f5e0ff */
[----:B------:R0:W5:Y:S01]  /*0c70*/  @P0 LDG.E.64 R6, [R4.64] ;  /* 0x0000000604060981 */ /* 0x000162000c1e1b00 */
[----:B------:R-:W-:-:S06]  /*0c80*/  IADD3.X R15, R0, c[0x0][0x1bc], RZ, P2, !PT ;  /* 0x00006f00000f7a10 */ /* 0x000fcc00017fe4ff */
[----:B------:R-:W5:Y:S01]  /*0c90*/  LDG.E.64 R14, [R14.64] ;  /* 0x000000060e0e7981 */ /* 0x000f62000c1e1b00 */
[----:B------:R-:W-:Y:S01]  /*0ca0*/  IADD3 R12, R12, 0x80, RZ ;  /* 0x000000800c0c7810 */ /* 0x000fe20007ffe0ff */
[----:B------:R-:W-:Y:S01]  /*0cb0*/  @!P1 CS2R R8, SRZ ;  /* 0x0000000000089805 */ /* 0x000fe2000001ff00 */
[----:B------:R-:W-:Y:S02]  /*0cc0*/  @!P0 CS2R R6, SRZ ;  /* 0x0000000000068805 */ /* 0x000fe4000001ff00 */
.L_x_16189:
[----:B0-----:R-:W-:Y:S05]  /*0cd0*/  BSYNC B0 ;  /* 0x0000000000007941 */ /* 0x001fea0003800000 */
.L_x_16188:
[----:B------:R-:W-:Y:S01]  /*0ce0*/  ISETP.GE.U32.AND P0, PT, R18, 0x300, PT ;  /* 0x000003001200780c */ /* 0x000fe20003f06070 */
[----:B------:R-:W-:Y:S01]  /*0cf0*/  UIADD3 UR25, UR4, -0x700cb87f, URZ ;  /* 0x8ff3478104197890 */ /* 0x000fe2000fffe03f */
[----:B------:R-:W-:Y:S01]  /*0d00*/  LOP3.LUT R52, R45, UR21, R10, 0x96, !PT ;  /* 0x000000152d347c12 */ /* 0x000fe2000f8e960a */
[----:B------:R-:W-:Y:S01]  /*0d10*/  UIADD3 UR26, UR5, -0x695add53, URZ ;  /* 0x96a522ad051a7890 */ /* 0x000fe2000fffe03f */
[----:B------:R-:W-:Y:S01]  /*0d20*/  BSSY B0, `(.L_x_16190) ;  /* 0x000001a000007945 */ /* 0x000fe20003800000 */
[----:B------:R-:W-:Y:S01]  /*0d30*/  P2R R97, PR, RZ, 0x1 ;  /* 0x00000001ff617803 */ /* 0x000fe20000000000 */
[----:B------:R-:W-:Y:S01]  /*0d40*/  IMAD.HI.U32 R49, R53, -0x326172a9, RZ ;  /* 0xcd9e8d5735317827 */ /* 0x000fe200078e00ff */
[----:B------:R-:W-:-:S03]  /*0d50*/  LEA.HI R17, R22, R17, RZ, 0x19 ;  /* 0x0000001116117211 */ /* 0x000fc600078fc8ff */
[----:B------:R-:W-:-:S03]  /*0d60*/  IMAD.HI.U32 R23, R52, -0x2daee0ad, RZ ;  /* 0xd2511f5334177827 */ /* 0x000fc600078e00ff */
[----:B------:R-:W-:Y:S05]  /*0d70*/  @!P0 BRA `(.L_x_16191) ;  /* 0x0000014000008947 */ /* 0x000fea0003800000 */
[----:B------:R-:W-:Y:S01]  /*0d80*/  IMAD.SHL.U32 R50, R12, 0x8, RZ ;  /* 0x000000080c327824 */ /* 0x000fe200078e00ff */
[----:B------:R-:W-:-:S04]  /*0d90*/  SHF.R.U32.HI R0, RZ, 0x1d, R12 ;  /* 0x0000001dff007819 */ /* 0x000fc8000001160c */
        /* <DEDUP_REMOVED lines=14> */
[----:B------:R-:W-:-:S05]  /*0e80*/  @P1 IADD3.X R51, R0, c[0x0][0x224], RZ, P2, !PT ;  /* 0x0000890000331a10 */ /* 0x000fca00017fe4ff */
[----:B------:R0:W5:Y:S01]  /*0e90*/  @P1 LDG.E.64 R2, [R50.64] ;  /* 0x0000000632021981 */ /* 0x000162000c1e1b00 */
[----:B------:R-:W-:Y:S01]  /*0ea0*/  @!P0 CS2R R4, SRZ ;  /* 0x0000000000048805 */ /* 0x000fe2000001ff00 */
[----:B------:R-:W-:Y:S02]  /*0eb0*/  @!P1 CS2R R2, SRZ ;  /* 0x0000000000029805 */ /* 0x000fe4000001ff00 */
.L_x_16191:
[----:B0-----:R-:W-:Y:S05]  /*0ec0*/  BSYNC B0 ;  /* 0x0000000000007941 */ /* 0x001fea0003800000 */
.L_x_16190:
[----:B------:R-:W-:Y:S02]  /*0ed0*/  ISETP.GE.AND P0, PT, R17, c[0x0][0x164], PT ;  /* 0x0000590011007a0c */ /* 0x000fe40003f06270 */
[----:B------:R-:W-:Y:S02]  /*0ee0*/  LOP3.LUT R43, R49, UR23, R44, 0x96, !PT ;  /* 0x00000017312b7c12 */ /* 0x000fe4000f8e962c */
[----:B------:R-:W-:-:S09]  /*0ef0*/  LOP3.LUT R45, R23, UR24, R42, 0x96, !PT ;  /* 0x00000018172d7c12 */ /* 0x000fd2000f8e962a */
[----:B------:R-:W-:Y:S05]  /*0f00*/  @P0 EXIT ;  /* 0x000000000000094d */ /* 0x000fea0003800000 */
[----:B------:R-:W-:Y:S01]  /*0f10*/  SHF.R.S32.HI R16, RZ, 0x2, R16 ;  /* 0x00000002ff107819 */ /* 0x000fe20000011410 */
[----:B-----5:R-:W-:Y:S01]  /*0f20*/  IMAD.MOV.U32 R46, RZ, RZ, R40 ;  /* 0x000000ffff2e7224 */ /* 0x020fe200078e0028 */
[----:B------:R-:W-:Y:S01]  /*0f30*/  SHF.R.U64 R157, R40, 0x10, R41 ;  /* 0x00000010289d7819 */ /* 0x000fe20000001229 */
[----:B------:R-:W-:Y:S01]  /*0f40*/  IMAD.MOV.U32 R68, RZ, RZ, R12 ;  /* 0x000000ffff447224 */ /* 0x000fe200078e000c */
[----:B------:R-:W-:Y:S01]  /*0f50*/  SHF.R.U64 R69, R12, 0x10, R13 ;  /* 0x000000100c457819 */ /* 0x000fe2000000120d */
[--C-:B------:R-:W-:Y:S01]  /*0f60*/  IMAD.MOV.U32 R151, RZ, RZ, R37.reuse ;  /* 0x000000ffff977224 */ /* 0x100fe200078e0025 */
[--C-:B------:R-:W-:Y:S01]  /*0f70*/  SHF.R.U64 R155, R36, 0x10, R37.reuse ;  /* 0x00000010249b7819 */ /* 0x100fe20000001225 */
[----:B------:R-:W-:Y:S01]  /*0f80*/  IMAD.MOV.U32 R40, RZ, RZ, R34 ;  /* 0x000000ffff287224 */ /* 0x000fe200078e0022 */
[----:B------:R-:W-:Y:S01]  /*0f90*/  SHF.R.U32.HI R147, RZ, 0x10, R37 ;  /* 0x00000010ff937819 */ /* 0x000fe20000011625 */
[----:B------:R-:W-:Y:S01]  /*0fa0*/  IMAD.SHL.U32 R12, R22, 0x20, RZ ;  /* 0x00000020160c7824 */ /* 0x000fe200078e00ff */
[----:B------:R-:W-:Y:S01]  /*0fb0*/  SHF.R.U64 R139, R34, 0x10, R35 ;  /* 0x00000010228b7819 */ /* 0x000fe20000001223 */
[----:B------:R-:W-:Y:S01]  /*0fc0*/  IMAD.MOV.U32 R34, RZ, RZ, R26 ;  /* 0x000000ffff227224 */ /* 0x000fe200078e001a */
[----:B------:R-:W-:Y:S01]  /*0fd0*/  SHF.R.U64 R108, R26, 0x10, R27 ;  /* 0x000000101a6c7819 */ /* 0x000fe2000000121b */
[--C-:B------:R-:W-:Y:S01]  /*0fe0*/  IMAD.MOV.U32 R37, RZ, RZ, R13.reuse ;  /* 0x000000ffff257224 */ /* 0x100fe200078e000d */
[----:B------:R-:W-:Y:S01]  /*0ff0*/  SHF.R.U32.HI R71, RZ, 0x10, R13 ;  /* 0x00000010ff477819 */ /* 0x000fe2000001160d */
[----:B------:R-:W-:Y:S01]  /*1000*/  IMAD.MOV.U32 R72, RZ, RZ, R10 ;  /* 0x000000ffff487224 */ /* 0x000fe200078e000a */
[----:B------:R-:W-:Y:S01]  /*1010*/  SHF.R.U64 R73, R10, 0x10, R11 ;  /* 0x000000100a497819 */ /* 0x000fe2000000120b */
[--C-:B------:R-:W-:Y:S01]  /*1020*/  IMAD.MOV.U32 R153, RZ, RZ, R41.reuse ;  /* 0x000000ffff997224 */ /* 0x100fe200078e0029 */
[----:B------:R-:W-:Y:S01]  /*1030*/  SHF.R.U32.HI R149, RZ, 0x10, R41 ;  /* 0x00000010ff957819 */ /* 0x000fe20000011629 */
[--C-:B------:R-:W-:Y:S01]  /*1040*/  IMAD.MOV.U32 R103, RZ, RZ, R27.reuse ;  /* 0x000000ffff677224 */ /* 0x100fe200078e001b */
[----:B------:R-:W-:Y:S01]  /*1050*/  SHF.R.U32.HI R0, RZ, 0x10, R27 ;  /* 0x00000010ff007819 */ /* 0x000fe2000001161b */
[--C-:B------:R-:W-:Y:S01]  /*1060*/  IMAD.MOV.U32 R23, RZ, RZ, R25.reuse ;  /* 0x000000ffff177224 */ /* 0x100fe200078e0019 */
[----:B------:R-:W-:Y:S01]  /*1070*/  SHF.R.U64 R106, R24, 0x10, R25 ;  /* 0x00000010186a7819 */ /* 0x000fe20000001219 */
[----:B------:R-:W-:Y:S01]  /*1080*/  IMAD.MOV.U32 R137, RZ, RZ, R39 ;  /* 0x000000ffff897224 */ /* 0x000fe200078e0027 */
[----:B------:R-:W-:Y:S01]  /*1090*/  SHF.R.U32.HI R26, RZ, 0x10, R25 ;  /* 0x00000010ff1a7819 */ /* 0x000fe20000011619 */
[----:B------:R-:W-:Y:S01]  /*10a0*/  IMAD.MOV.U32 R119, RZ, RZ, R31 ;  /* 0x000000ffff777224 */ /* 0x000fe200078e001f */
[----:B------:R-:W-:Y:S01]  /*10b0*/  LOP3.LUT R13, R22, 0x60, RZ, 0xc0, !PT ;  /* 0x00000060160d7812 */ /* 0x000fe200078ec0ff */
[----:B------:R-:W-:Y:S01]  /*10c0*/  IMAD.MOV.U32 R41, RZ, RZ, R29 ;  /* 0x000000ffff297224 */ /* 0x000fe200078e001d */
[----:B------:R-:W-:Y:S01]  /*10d0*/  LOP3.LUT R10, R16, 0x7f, RZ, 0xc0, !PT ;  /* 0x0000007f100a7812 */ /* 0x000fe200078ec0ff */
[----:B------:R-:W-:Y:S01]  /*10e0*/  IMAD.MOV.U32 R42, RZ, RZ, R38 ;  /* 0x000000ffff2a7224 */ /* 0x000fe200078e0026 */
[--C-:B------:R-:W-:Y:S01]  /*10f0*/  SHF.R.U64 R141, R38, 0x10, R39.reuse ;  /* 0x00000010268d7819 */ /* 0x100fe20000001227 */
[----:B------:R-:W-:Y:S01]  /*1100*/  IMAD.MOV.U32 R38, RZ, RZ, R32 ;  /* 0x000000ffff267224 */ /* 0x000fe200078e0020 */
[----:B------:R-:W-:Y:S01]  /*1110*/  SHF.R.U32.HI R133, RZ, 0x10, R39 ;  /* 0x00000010ff857819 */ /* 0x000fe20000011627 */
[----:B------:R-:W-:Y:S01]  /*1120*/  IMAD.MOV.U32 R39, RZ, RZ, R15 ;  /* 0x000000ffff277224 */ /* 0x000fe200078e000f */
[----:B------:R-:W-:Y:S01]  /*1130*/  SHF.R.U64 R123, R30, 0x10, R31 ;  /* 0x000000101e7b7819 */ /* 0x000fe2000000121f */
[----:B------:R-:W-:Y:S01]  /*1140*/  IMAD.IADD R13, R10, 0x1, -R13 ;  /* 0x000000010a0d7824 */ /* 0x000fe200078e0a0d */
[----:B------:R-:W-:Y:S01]  /*1150*/  SHF.R.U32.HI R115, RZ, 0x10, R31 ;  /* 0x00000010ff737819 */ /* 0x000fe2000001161f */
[----:B------:R-:W-:Y:S01]  /*1160*/  IMAD.MOV.U32 R135, RZ, RZ, R35 ;  /* 0x000000ffff877224 */ /* 0x000fe200078e0023 */
[--C-:B------:R-:W-:Y:S01]  /*1170*/  SHF.R.U64 R25, R28, 0x10, R29.reuse ;  /* 0x000000101c197819 */ /* 0x100fe2000000121d */
[----:B------:R-:W-:Y:S01]  /*1180*/  IMAD.MOV.U32 R44, RZ, RZ, R36 ;  /* 0x000000ffff2c7224 */ /* 0x000fe200078e0024 */
[----:B------:R-:W-:Y:S01]  /*1190*/  SHF.R.U32.HI R27, RZ, 0x10, R29 ;  /* 0x00000010ff1b7819 */ /* 0x000fe2000001161d */
[----:B------:R-:W-:Y:S01]  /*11a0*/  IMAD.MOV.U32 R36, RZ, RZ, R30 ;  /* 0x000000ffff247224 */ /* 0x000fe200078e001e */
[--C-:B------:R-:W-:Y:S01]  /*11b0*/  SHF.R.U64 R29, R14, 0x10, R15.reuse ;  /* 0x000000100e1d7819 */ /* 0x100fe2000000120f */
[----:B------:R-:W-:Y:S01]  /*11c0*/  IMAD.HI.U32 R47, R45, -0x326172a9, RZ ;  /* 0xcd9e8d572d2f7827 */ /* 0x000fe200078e00ff */
[----:B------:R-:W-:Y:S01]  /*11d0*/  SHF.R.U32.HI R31, RZ, 0x10, R15 ;  /* 0x00000010ff1f7819 */ /* 0x000fe2000001160f */
[----:B------:R-:W-:Y:S01]  /*11e0*/  HADD2.F32 R98, -RZ, R23.H0_H0 ;  /* 0x20000017ff627230 */ /* 0x000fe20000004100 */
[----:B------:R-:W-:Y:S01]  /*11f0*/  LOP3.LUT R15, R12, 0x3e0, RZ, 0xc0, !PT ;  /* 0x000003e00c0f7812 */ /* 0x000fe200078ec0ff */
[----:B------:R-:W-:Y:S01]  /*1200*/  IMAD R12, R53, -0x326172a9, RZ ;  /* 0xcd9e8d57350c7824 */ /* 0x000fe200078e02ff */
[----:B------:R-:W-:Y:S01]  /*1210*/  SHF.R.U32.HI R16, RZ, 0x2, R16 ;  /* 0x00000002ff107819 */ /* 0x000fe20000011610 */
[----:B------:R-:W-:Y:S01]  /*1220*/  IMAD.MOV.U32 R30, RZ, RZ, R24 ;  /* 0x000000ffff1e7224 */ /* 0x000fe200078e0018 */
[----:B------:R-:W-:Y:S01]  /*1230*/  IMNMX R13, RZ, R13, !PT ;  /* 0x0000000dff0d7217 */ /* 0x000fe20007800200 */
[----:B------:R-:W-:Y:S01]  /*1240*/  IMAD.IADD R15, R10, 0x1, -R15 ;  /* 0x000000010a0f7824 */ /* 0x000fe200078e0a0f */
[--C-:B------:R-:W-:Y:S01]  /*1250*/  SHF.R.U64 R125, R32, 0x10, R33.reuse ;  /* 0x00000010207d7819 */ /* 0x100fe20000001221 */
[----:B------:R-:W-:Y:S01]  /*1260*/  IMAD R10, R52, -0x2daee0ad, RZ ;  /* 0xd2511f53340a7824 */ /* 0x000fe200078e02ff */
[----:B------:R-:W-:Y:S01]  /*1270*/  MOV R121, R33 ;  /* 0x0000002100797202 */ /* 0x000fe20000000f00 */
[----:B------:R-:W-:Y:S01]  /*1280*/  IMAD.MOV.U32 R24, RZ, RZ, R28 ;  /* 0x000000ffff187224 */ /* 0x000fe200078e001c */
[----:B------:R-:W-:Y:S01]  /*1290*/  SHF.R.U32.HI R117, RZ, 0x10, R33 ;  /* 0x00000010ff757819 */ /* 0x000fe20000011621 */
[----:B------:R-:W-:Y:S01]  /*12a0*/  IMAD.HI.U32 R33, R43, -0x2daee0ad, RZ ;  /* 0xd2511f532b217827 */ /* 0x000fe200078e00ff */
[----:B------:R-:W-:Y:S01]  /*12b0*/  IMNMX R15, RZ, R15, !PT ;  /* 0x0000000fff0f7217 */ /* 0x000fe20007800200 */
[----:B------:R-:W-:Y:S01]  /*12c0*/  HADD2.F32 R150, -RZ, R159.H0_H0 ;  /* 0x2000009fff967230 */ /* 0x000fe20000004100 */
[----:B------:R-:W-:Y:S01]  /*12d0*/  LOP3.LUT R32, R16, 0x3fffffe0, RZ, 0xc0, !PT ;  /* 0x3fffffe010207812 */ /* 0x000fe200078ec0ff */
[----:B------:R-:W-:Y:S01]  /*12e0*/  IMAD.MOV.U32 R28, RZ, RZ, R14 ;  /* 0x000000ffff1c7224 */ /* 0x000fe200078e000e */
[----:B------:R-:W-:Y:S01]  /*12f0*/  IMNMX R13, R13, 0x20, PT ;  /* 0x000000200d0d7817 */ /* 0x000fe20003800200 */
[----:B------:R-:W-:Y:S01]  /*1300*/  HADD2.F32 R14, -RZ, R111.H0_H0 ;  /* 0x2000006fff0e7230 */ /* 0x000fe20000004100 */
[----:B------:R-:W-:Y:S01]  /*1310*/  SHF.R.U32.HI R131, RZ, 0x10, R35 ;  /* 0x00000010ff837819 */ /* 0x000fe20000011623 */
[----:B------:R-:W-:Y:S01]  /*1320*/  HADD2.F32 R136, -RZ, R145.H0_H0 ;  /* 0x20000091ff887230 */ /* 0x000fe20000004100 */
[----:B------:R-:W-:Y:S01]  /*1330*/  MOV R35, R11 ;  /* 0x0000000b00237202 */ /* 0x000fe20000000f00 */
[----:B------:R-:W-:Y:S01]  /*1340*/  HADD2.F32 R134, -RZ, R143.H0_H0 ;  /* 0x2000008fff867230 */ /* 0x000fe20000004100 */
[----:B------:R-:W-:Y:S01]  /*1350*/  SHF.R.U32.HI R75, RZ, 0x10, R11 ;  /* 0x00000010ff4b7819 */ /* 0x000fe2000001160b */
[----:B------:R-:W-:Y:S01]  /*1360*/  HADD2.F32 R120, -RZ, R129.H0_H0 ;  /* 0x20000081ff787230 */ /* 0x000fe20000004100 */
[----:B------:R-:W-:Y:S01]  /*1370*/  IMNMX R11, R15, 0x20, PT ;  /* 0x000000200f0b7817 */ /* 0x000fe20003800200 */
[----:B------:R-:W-:Y:S01]  /*1380*/  HADD2.F32 R118, -RZ, R127.H0_H0 ;  /* 0x2000007fff767230 */ /* 0x000fe20000004100 */
[----:B------:R-:W-:Y:S01]  /*1390*/  LOP3.LUT R15, R33, UR26, R10, 0x96, !PT ;  /* 0x0000001a210f7c12 */ /* 0x000fe2000f8e960a */
[----:B------:R-:W-:Y:S01]  /*13a0*/  IMAD.IADD R33, R13, 0x1, R32 ;  /* 0x000000010d217824 */ /* 0x000fe200078e0220 */
[----:B------:R-:W-:Y:S01]  /*13b0*/  SHF.R.U64 R156, R160, 0x10, R161 ;  /* 0x00000010a09c7819 */ /* 0x000fe200000012a1 */
[----:B------:R-:W-:Y:S01]  /*13c0*/  IMAD.IADD R32, R32, 0x1, R11 ;  /* 0x0000000120207824 */ /* 0x000fe200078e020b */
[----:B------:R-:W-:Y:S01]  /*13d0*/  SHF.R.U32.HI R148, RZ, 0x10, R161 ;  /* 0x00000010ff947819 */ /* 0x000fe200000116a1 */
[----:B------:R-:W-:Y:S01]  /*13e0*/  IMAD.SHL.U32 R33, R33, 0x4, RZ ;  /* 0x0000000421217824 */ /* 0x000fe200078e00ff */
[--C-:B------:R-:W-:Y:S01]  /*13f0*/  SHF.R.U64 R154, R158, 0x10, R159.reuse ;  /* 0x000000109e9a7819 */ /* 0x100fe2000000129f */
[----:B------:R-:W-:Y:S01]  /*1400*/  IMAD.SHL.U32 R32, R32, 0x4, RZ ;  /* 0x0000000420207824 */ /* 0x000fe200078e00ff */
[----:B------:R-:W-:Y:S01]  /*1410*/  SHF.R.U32.HI R146, RZ, 0x10, R159 ;  /* 0x00000010ff927819 */ /* 0x000fe2000001169f */
[----:B------:R-:W-:Y:S01]  /*1420*/  HADD2.F32 R13, -RZ, R8.H0_H0 ;  /* 0x20000008ff0d7230 */ /* 0x000fe20000004100 */
[--C-:B------:R-:W-:Y:S01]  /*1430*/  SHF.R.U64 R140, R144, 0x10, R145.reuse ;  /* 0x00000010908c7819 */ /* 0x100fe20000001291 */
[----:B------:R-:W0:Y:S01]  /*1440*/  I2F.U32 R33, R33 ;  /* 0x0000002100217306 */ /* 0x000e220000201000 */
[----:B------:R1:W-:Y:S01]  /*1450*/  STL [R1], R32 ;  /* 0x0000002001007387 */ /* 0x0003e20000100800 */
        /* <DEDUP_REMOVED lines=14> */
[----:B0-----:R1:W0:Y:S01]  /*1540*/  MUFU.RCP R79, R33 ;  /* 0x00000021004f7308 */ /* 0x0012220000001000 */
        /* <DEDUP_REMOVED lines=21> */
[----:B------:R-:W-:Y:S01]  /*16a0*/  IMAD.MOV.U32 R87, RZ, RZ, 0x1 ;  /* 0x00000001ff577424 */ /* 0x000fe200078e00ff */
[----:B------:R-:W-:Y:S01]  /*16b0*/  SHF.R.U32.HI R86, RZ, 0x10, R3 ;  /* 0x00000010ff567819 */ /* 0x000fe20000011603 */
[----:B------:R-:W-:Y:S01]  /*16c0*/  IMAD R3, R43, -0x2daee0ad, RZ ;  /* 0xd2511f532b037824 */ /* 0x000fe200078e02ff */
[----:B------:R-:W-:Y:S01]  /*16d0*/  LOP3.LUT R16, R47, UR25, R12, 0x96, !PT ;  /* 0x000000192f107c12 */ /* 0x000fe2000f8e960c */
[----:B------:R-:W-:Y:S01]  /*16e0*/  HADD2.F32 R12, -RZ, R9.H0_H0 ;  /* 0x20000009ff0c7230 */ /* 0x000fe20000004100 */
[----:B------:R-:W-:Y:S01]  /*16f0*/  LOP3.LUT R5, R48, 0x3, RZ, 0xc0, !PT ;  /* 0x0000000330057812 */ /* 0x000fe200078ec0ff */
[----:B------:R-:W-:Y:S01]  /*1700*/  HADD2.F32 R9, -RZ, R4.H0_H0 ;  /* 0x20000004ff097230 */ /* 0x000fe20000004100 */
[----:B------:R-:W-:Y:S01]  /*1710*/  IMAD R4, R45, -0x326172a9, RZ ;  /* 0xcd9e8d572d047824 */ /* 0x000fe200078e02ff */
[----:B------:R-:W-:Y:S01]  /*1720*/  HADD2.F32 R163, -RZ, R46.H0_H0 ;  /* 0x2000002effa37230 */ /* 0x000fe20000004100 */
[----:B------:R-:W-:Y:S01]  /*1730*/  IMAD.MOV.U32 R2, RZ, RZ, RZ ;  /* 0x000000ffff027224 */ /* 0x000fe200078e00ff */
        /* <DEDUP_REMOVED lines=68> */
[----:B01----:R-:W-:-:S02]  /*1b80*/  HADD2.F32 R86, -RZ, R86.H0_H0 ;  /* 0x20000056ff567230 */ /* 0x003fc40000004100 */
.L_x_16608:
[----:B------:R-:W-:Y:S01]  /*1b90*/  IMAD R64, R17, c[0x0][0x168], RZ ;  /* 0x00005a0011407a24 */ /* 0x000fe200078e02ff */
[----:B------:R-:W-:Y:S01]  /*1ba0*/  ISETP.NE.AND P0, PT, R88, RZ, PT ;  /* 0x000000ff5800720c */ /* 0x000fe20003f05270 */
[----:B------:R-:W-:Y:S03]  /*1bb0*/  BSSY B0, `(.L_x_16192) ;  /* 0x00002dc000007945 */ /* 0x000fe60003800000 */
[----:B------:R-:W-:-:S04]  /*1bc0*/  SHF.R.S32.HI R65, RZ, 0x1f, R64 ;  /* 0x0000001fff417819 */ /* 0x000fc80000011440 */
[----:B------:R-:W-:Y:S02]  /*1bd0*/  LEA.HI R65, R65, R64, RZ, 0x2 ;  /* 0x0000004041417211 */ /* 0x000fe400078f10ff */
[----:B------:R-:W-:-:S04]  /*1be0*/  LOP3.LUT R64, R22, 0x7f, RZ, 0xc0, !PT ;  /* 0x0000007f16407812 */ /* 0x000fc800078ec0ff */
[----:B------:R-:W-:-:S05]  /*1bf0*/  LEA.HI.SX32 R99, R65, R64, 0x1e ;  /* 0x0000004041637211 */ /* 0x000fca00078ff2ff */
[----:B------:R-:W-:Y:S01]  /*1c00*/  IMAD.MOV.U32 R100, RZ, RZ, R99 ;  /* 0x000000ffff647224 */ /* 0x000fe200078e0063 */
[----:B------:R-:W-:Y:S05]  /*1c10*/  @!P0 BRA `(.L_x_16193) ;  /* 0x00002d5000008947 */ /* 0x000fea0003800000 */
[----:B------:R-:W-:Y:S01]  /*1c20*/  ISETP.NE.U32.AND P0, PT, RZ, c[0x0][0x178], PT ;  /* 0x00005e00ff007a0c */ /* 0x000fe20003f05070 */
[----:B------:R-:W-:-:S03]  /*1c30*/  IMAD.MOV.U32 R64, RZ, RZ, 0x10 ;  /* 0x00000010ff407424 */ /* 0x000fc600078e00ff */
[----:B------:R-:W-:Y:S01]  /*1c40*/  ISETP.NE.AND.EX P2, PT, RZ, c[0x0][0x17c], PT, P0 ;  /* 0x00005f00ff007a0c */ /* 0x000fe20003f45300 */
[----:B------:R-:W-:Y:S01]  /*1c50*/  IMAD.WIDE.U32 R64, R99, R64, c[0x0][0x170] ;  /* 0x00005c0063407625 */ /* 0x000fe200078e0040 */
[----:B------:R-:W-:Y:S01]  /*1c60*/  BSSY B1, `(.L_x_16194) ;  /* 0x0000017000017945 */ /* 0x000fe20003800000 */
[----:B------:R-:W-:Y:S02]  /*1c70*/  IADD3 R100, R5, 0x1, RZ ;  /* 0x0000000105647810 */ /* 0x000fe40007ffe0ff */
[----:B------:R-:W-:-:S08]  /*1c80*/  P2R R66, PR, RZ, 0x4 ;  /* 0x00000004ff427803 */ /* 0x000fd00000000000 */
[----:B------:R-:W-:-:S04]  /*1c90*/  @P2 LEA R40, P0, R99, c[0x0][0x178], 0x4 ;  /* 0x00005e0063282a11 */ /* 0x000fc800078020ff */
[----:B------:R-:W-:Y:S02]  /*1ca0*/  @P2 LEA.HI.X R41, R99, c[0x0][0x17c], RZ, 0x4, P0 ;  /* 0x00005f0063292a11 */ /* 0x000fe400000f24ff */
[----:B------:R-:W-:-:S03]  /*1cb0*/  ISETP.NE.U32.AND P0, PT, RZ, c[0x0][0x180], PT ;  /* 0x00006000ff007a0c */ /* 0x000fc60003f05070 */
[----:B------:R0:W5:Y:S01]  /*1cc0*/  @P2 LDG.E.128 R32, [R40.64] ;  /* 0x0000000628202981 */ /* 0x000162000c1e1d00 */
[----:B------:R-:W-:-:S13]  /*1cd0*/  ISETP.NE.AND.EX P0, PT, RZ, c[0x0][0x184], PT, P0 ;  /* 0x00006100ff007a0c */ /* 0x000fda0003f05300 */
[----:B------:R-:W-:-:S04]  /*1ce0*/  @P0 LEA R42, P1, R99, c[0x0][0x180], 0x4 ;  /* 0x00006000632a0a11 */ /* 0x000fc800078220ff */
[----:B------:R-:W-:-:S05]  /*1cf0*/  @P0 LEA.HI.X R43, R99, c[0x0][0x184], RZ, 0x4, P1 ;  /* 0x00006100632b0a11 */ /* 0x000fca00008f24ff */
[----:B------:R0:W5:Y:S04]  /*1d00*/  @P0 LDG.E.128 R36, [R42.64] ;  /* 0x000000062a240981 */ /* 0x000168000c1e1d00 */
[----:B0-----:R0:W5:Y:S01]  /*1d10*/  LDG.E.128 R40, [R64.64] ;  /* 0x0000000640287981 */ /* 0x001162000c1e1d00 */
[----:B------:R-:W-:-:S13]  /*1d20*/  ISETP.NE.AND P1, PT, R5, 0x1, PT ;  /* 0x000000010500780c */ /* 0x000fda0003f25270 */
        /* <DEDUP_REMOVED lines=9> */
.L_x_16195:
[----:B0-----:R-:W-:Y:S02]  /*1dc0*/  IMAD.MOV.U32 R67, RZ, RZ, R4 ;  /* 0x000000ffff437224 */ /* 0x001fe400078e0004 */
.L_x_16196:
[----:B------:R-:W-:Y:S05]  /*1dd0*/  BSYNC B1 ;  /* 0x0000000000017941 */ /* 0x000fea0003800000 */
.L_x_16194:
        /* <DEDUP_REMOVED lines=16> */
.L_x_16200:
[----:B------:R-:W-:Y:S05]  /*1ee0*/  BSYNC B2 ;  /* 0x0000000000027941 */ /* 0x000fea0003800000 */
.L_x_16199:
        /* <DEDUP_REMOVED lines=42> */
[----:B------:R-:W-:Y:S02]  /*2190*/  IMAD.MOV.U32 R100, RZ, RZ, RZ ;  /* 0x000000ffff647224 */ /* 0x000fe400078e00ff */
.L_x_16198:
[----:B------:R-:W-:Y:S05]  /*21a0*/  BSYNC B1 ;  /* 0x0000000000017941 */ /* 0x000fea0003800000 */
.L_x_16197:
[----:B------:R0:W1:Y:S01]  /*21b0*/  I2F.U32 R64, R67 ;  /* 0x0000004300407306 */ /* 0x0000620000201000 */
[----:B------:R-:W-:Y:S01]  /*21c0*/  ISETP.NE.U32.AND P1, PT, RZ, c[0x0][0x178], PT ;  /* 0x00005e00ff007a0c */ /* 0x000fe20003f25070 */
[----:B-----5:R-:W-:-:S03]  /*21d0*/  FMUL.FTZ R40, R40, c[0x0][0x1e8] ;  /* 0x00007a0028287a20 */ /* 0x020fc60000410000 */
[----:B------:R-:W-:Y:S01]  /*21e0*/  ISETP.NE.AND.EX P1, PT, RZ, c[0x0][0x17c], PT, P1 ;  /* 0x00005f00ff007a0c */ /* 0x000fe20003f25310 */
[----:B0-----:R-:W-:-:S04]  /*21f0*/  IMAD.MOV.U32 R67, RZ, RZ, 0x2f800000 ;  /* 0x2f800000ff437424 */ /* 0x001fc800078e00ff */
        /* <DEDUP_REMOVED lines=9> */
.L_x_16201:
        /* <DEDUP_REMOVED lines=12> */
.L_x_16204:
[----:B------:R-:W-:Y:S02]  /*2350*/  IMAD.MOV.U32 R89, RZ, RZ, R4 ;  /* 0x000000ffff597224 */ /* 0x000fe400078e0004 */
.L_x_16205:
[----:B------:R-:W-:Y:S05]  /*2360*/  BSYNC B1 ;  /* 0x0000000000017941 */ /* 0x000fea0003800000 */
.L_x_16203:
        /* <DEDUP_REMOVED lines=16> */
.L_x_16209:
[----:B------:R-:W-:Y:S05]  /*2470*/  BSYNC B2 ;  /* 0x0000000000027941 */ /* 0x000fea0003800000 */
.L_x_16208:
        /* <DEDUP_REMOVED lines=40> */
[----:B------:R-:W-:Y:S01]  /*2700*/  IMAD.MOV.U32 R5, RZ, RZ, RZ ;  /* 0x000000ffff057224 */ /* 0x000fe200078e00ff */
[----:B------:R-:W-:Y:S02]  /*2710*/  LOP3.LUT R15, R65, UR26, R100, 0x96, !PT ;  /* 0x0000001a410f7c12 */ /* 0x000fe4000f8e9664 */
[----:B------:R-:W-:Y:S02]  /*2720*/  MOV R3, R64 ;  /* 0x0000004000037202 */ /* 0x000fe40000000f00 */
.L_x_16207:
[----:B------:R-:W-:Y:S05]  /*2730*/  BSYNC B1 ;  /* 0x0000000000017941 */ /* 0x000fea0003800000 */
.L_x_16206:
[----:B------:R-:W0:Y:S01]  /*2740*/  I2F.U32 R64, R89 ;  /* 0x0000005900407306 */ /* 0x000e220000201000 */
        /* <DEDUP_REMOVED lines=8> */
.L_x_16202:
        /* <DEDUP_REMOVED lines=12> */
.L_x_16211:
[----:B------:R-:W-:Y:S02]  /*2890*/  IMAD.MOV.U32 R104, RZ, RZ, R4 ;  /* 0x000000ffff687224 */ /* 0x000fe400078e0004 */
.L_x_16212:
[----:B------:R-:W-:Y:S05]  /*28a0*/  BSYNC B1 ;  /* 0x0000000000017941 */ /* 0x000fea0003800000 */
.L_x_16210:
        /* <DEDUP_REMOVED lines=16> */
.L_x_16216:
[----:B------:R-:W-:Y:S05]  /*29b0*/  BSYNC B2 ;  /* 0x0000000000027941 */ /* 0x000fea0003800000 */
.L_x_16215:
        /* <DEDUP_REMOVED lines=43> */
.L_x_16214:
[----:B------:R-:W-:Y:S05]  /*2c70*/  BSYNC B1 ;  /* 0x0000000000017941 */ /* 0x000fea0003800000 */
.L_x_16213:
[----:B------:R-:W0:Y:S01]  /*2c80*/  I2F.U32 R100, R104 ;  /* 0x0000006800647306 */ /* 0x000e220000201000 */
        /* <DEDUP_REMOVED lines=10> */
.L_x_16217:
        /* <DEDUP_REMOVED lines=12> */
.L_x_16220:
[----:B------:R-:W-:Y:S02]  /*2df0*/  IMAD.MOV.U32 R90, RZ, RZ, R4 ;  /* 0x000000ffff5a7224 */ /* 0x000fe400078e0004 */
.L_x_16221:
[----:B------:R-:W-:Y:S05]  /*2e00*/  BSYNC B1 ;  /* 0x0000000000017941 */ /* 0x000fea0003800000 */
.L_x_16219:
        /* <DEDUP_REMOVED lines=16> */
.L_x_16225:
[----:B------:R-:W-:Y:S05]  /*2f10*/  BSYNC B2 ;  /* 0x0000000000027941 */ /* 0x000fea0003800000 */
.L_x_16224:
        /* <DEDUP_REMOVED lines=43> */
.L_x_16223:
[----:B------:R-:W-:Y:S05]  /*31d0*/  BSYNC B1 ;  /* 0x0000000000017941 */ /* 0x000fea0003800000 */
.L_x_16222:
        /* <DEDUP_REMOVED lines=9> */
.L_x_16218:
        /* <DEDUP_REMOVED lines=12> */
.L_x_16227:
[----:B------:R-:W-:Y:S02]  /*3330*/  IMAD.MOV.U32 R104, RZ, RZ, R4 ;  /* 0x000000ffff687224 */ /* 0x000fe400078e0004 */
.L_x_16228:
[----:B------:R-:W-:Y:S05]  /*3340*/  BSYNC B1 ;  /* 0x0000000000017941 */ /* 0x000fea0003800000 */
.L_x_16226:
        /* <DEDUP_REMOVED lines=16> */
.L_x_16232:
[----:B------:R-:W-:Y:S05]  /*3450*/  BSYNC B2 ;  /* 0x0000000000027941 */ /* 0x000fea0003800000 */
.L_x_16231:
        /* <DEDUP_REMOVED lines=41> */
[----:B------:R-:W-:Y:S01]  /*36f0*/  HFMA2.MMA R64, -RZ, RZ, 0, 0 ;  /* 0x00000000ff407435 */ /* 0x000fe200000001ff */
[----:B------:R-:W-:-:S05]  /*3700*/  LOP3.LUT R15, R65, UR26, R100, 0x96, !PT ;  /* 0x0000001a410f7c12 */ /* 0x000fca000f8e9664 */
.L_x_16230:
[----:B------:R-:W-:Y:S05]  /*3710*/  BSYNC B1 ;  /* 0x0000000000017941 */ /* 0x000fea0003800000 */
.L_x_16229:
        /* <DEDUP_REMOVED lines=11> */
.L_x_16233:
        /* <DEDUP_REMOVED lines=12> */
.L_x_16236:
[----:B------:R-:W-:Y:S02]  /*3890*/  IMAD.MOV.U32 R91, RZ, RZ, R4 ;  /* 0x000000ffff5b7224 */ /* 0x000fe400078e0004 */
.L_x_16237:
[----:B------:R-:W-:Y:S05]  /*38a0*/  BSYNC B1 ;  /* 0x0000000000017941 */ /* 0x000fea0003800000 */
.L_x_16235:
        /* <DEDUP_REMOVED lines=16> */
.L_x_16241:
[----:B------:R-:W-:Y:S05]  /*39b0*/  BSYNC B2 ;  /* 0x0000000000027941 */ /* 0x000fea0003800000 */
.L_x_16240:
        /* <DEDUP_REMOVED lines=43> */
.L_x_16239:
[----:B------:R-:W-:Y:S05]  /*3c70*/  BSYNC B1 ;  /* 0x0000000000017941 */ /* 0x000fea0003800000 */
.L_x_16238:
        /* <DEDUP_REMOVED lines=9> */
.L_x_16234:
        /* <DEDUP_REMOVED lines=12> */
.L_x_16243:
[----:B------:R-:W-:Y:S02]  /*3dd0*/  MOV R104, R4 ;  /* 0x0000000400687202 */ /* 0x000fe40000000f00 */
.L_x_16244:
[----:B------:R-:W-:Y:S05]  /*3de0*/  BSYNC B1 ;  /* 0x0000000000017941 */ /* 0x000fea0003800000 */
.L_x_16242:
        /* <DEDUP_REMOVED lines=16> */
.L_x_16248:
[----:B------:R-:W-:Y:S05]  /*3ef0*/  BSYNC B2 ;  /* 0x0000000000027941 */ /* 0x000fea0003800000 */
.L_x_16247:
        /* <DEDUP_REMOVED lines=43> */
.L_x_16246:
[----:B------:R-:W-:Y:S05]  /*41b0*/  BSYNC B1 ;  /* 0x0000000000017941 */ /* 0x000fea0003800000 */
.L_x_16245:
        /* <DEDUP_REMOVED lines=11> */
.L_x_16249:
        /* <DEDUP_REMOVED lines=12> */
.L_x_16252:
[----:B------:R-:W-:Y:S02]  /*4330*/  IMAD.MOV.U32 R92, RZ, RZ, R4 ;  /* 0x000000ffff5c7224 */ /* 0x000fe400078e0004 */
.L_x_16253:
[----:B------:R-:W-:Y:S05]  /*4340*/  BSYNC B1 ;  /* 0x0000000000017941 */ /* 0x000fea0003800000 */
.L_x_16251:
        /* <DEDUP_REMOVED lines=16> */
.L_x_16257:
[----:B------:R-:W-:Y:S05]  /*4450*/  BSYNC B2 ;  /* 0x0000000000027941 */ /* 0x000fea0003800000 */
.L_x_16256:
        /* <DEDUP_REMOVED lines=43> */
.L_x_16255:
[----:B------:R-:W-:Y:S05]  /*4710*/  BSYNC B1 ;  /* 0x0000000000017941 */ /* 0x000fea0003800000 */
.L_x_16254:
        /* <DEDUP_REMOVED lines=9> */
.L_x_16250:
[----:B------:R-:W-:Y:S01]  /*47b0*/  SEL R101, RZ, 0x1000000, P5 ;  /* 0x01000000ff657807 */ /* 0x000fe20002800000 */
[C---:B------:R-:W-:Y:S01]  /*47c0*/  IMAD.SHL.U32 R100, R99.reuse, 0x4, RZ ;  /* 0x0000000463647824 */ /* 0x040fe200078e00ff */
[----:B------:R-:W-:Y:S02]  /*47d0*/  SEL R104, RZ, 0x10000, P4 ;  /* 0x00010000ff687807 */ /* 0x000fe40002000000 */
[----:B------:R-:W-:Y:S02]  /*47e0*/  SEL R109, RZ, 0x100, P3 ;  /* 0x00000100ff6d7807 */ /* 0x000fe40001800000 */
[----:B------:R-:W-:Y:S02]  /*47f0*/  LEA R64, P0, R99, c[0x0][0x188], 0x4 ;  /* 0x0000620063407a11 */ /* 0x000fe400078020ff */
[----:B------:R-:W-:Y:S02]  /*4800*/  ISETP.NE.AND P1, PT, R66, RZ, PT ;  /* 0x000000ff4200720c */ /* 0x000fe40003f25270 */
[----:B------:R-:W-:-:S02]  /*4810*/  SEL R162, RZ, 0x1, P2 ;  /* 0x00000001ffa27807 */ /* 0x000fc40001000000 */
[----:B------:R-:W-:Y:S02]  /*4820*/  LEA.HI.X R65, R99, c[0x0][0x18c], RZ, 0x4, P0 ;  /* 0x0000630063417a11 */ /* 0x000fe400000f24ff */
[----:B------:R-:W-:Y:S02]  /*4830*/  IADD3 R101, R109, R101, R104 ;  /* 0x000000656d657210 */ /* 0x000fe40007ffe068 */
[----:B------:R-:W-:Y:S01]  /*4840*/  SHF.L.U64.HI R161, R99, 0x2, RZ ;  /* 0x0000000263a17819 */ /* 0x000fe200000102ff */
[----:B------:R0:W-:Y:S01]  /*4850*/  STG.E.128 [R64.64], R40 ;  /* 0x0000002840007986 */ /* 0x0001e2000c101d06 */
[----:B------:R-:W-:Y:S01]  /*4860*/  IADD3 R66, P0, R100, c[0x0][0x190], RZ ;  /* 0x0000640064427a10 */ /* 0x000fe20007f1e0ff */
[----:B------:R-:W-:-:S03]  /*4870*/  IMAD.IADD R101, R101, 0x1, R162 ;  /* 0x0000000165657824 */ /* 0x000fc600078e02a2 */
[----:B------:R-:W-:-:S05]  /*4880*/  IADD3.X R67, R161, c[0x0][0x194], RZ, P0, !PT ;  /* 0x00006500a1437a10 */ /* 0x000fca00007fe4ff */
[----:B------:R0:W-:Y:S01]  /*4890*/  STG.E [R66.64], R101 ;  /* 0x0000006542007986 */ /* 0x0001e2000c101906 */
[----:B------:R-:W-:Y:S05]  /*48a0*/  @!P1 BRA `(.L_x_16258) ;  /* 0x000000b000009947 */ /* 0x000fea0003800000 */
[----:B0-----:R-:W-:Y:S01]  /*48b0*/  IMAD.U32 R64, R91, 0x10000, RZ ;  /* 0x000100005b407824 */ /* 0x001fe200078e00ff */
[----:B------:R-:W-:-:S04]  /*48c0*/  LOP3.LUT R66, R89, 0xff, RZ, 0xc0, !PT ;  /* 0x000000ff59427812 */ /* 0x000fc800078ec0ff */
[----:B------:R-:W-:Y:S02]  /*48d0*/  LOP3.LUT R65, R64, 0xff0000, RZ, 0xc0, !PT ;  /* 0x00ff000040417812 */ /* 0x000fe400078ec0ff */
[----:B------:R-:W-:-:S05]  /*48e0*/  LOP3.LUT R64, R92, 0xffff, RZ, 0xc0, !PT ;  /* 0x0000ffff5c407812 */ /* 0x000fca00078ec0ff */
[----:B------:R-:W-:Y:S01]  /*48f0*/  IMAD R64, R64, 0x1000000, R65 ;  /* 0x0100000040407824 */ /* 0x000fe200078e0241 */
[----:B------:R-:W-:-:S05]  /*4900*/  LOP3.LUT R65, R90, 0xff, RZ, 0xc0, !PT ;  /* 0x000000ff5a417812 */ /* 0x000fca00078ec0ff */
[----:B------:R-:W-:Y:S01]  /*4910*/  IMAD R65, R65, 0x100, R64 ;  /* 0x0000010041417824 */ /* 0x000fe200078e0240 */
[----:B------:R-:W-:-:S03]  /*4920*/  IADD3 R64, P0, R100, c[0x0][0x198], RZ ;  /* 0x0000660064407a10 */ /* 0x000fc60007f1e0ff */
[----:B------:R-:W-:Y:S01]  /*4930*/  IMAD.IADD R67, R65, 0x1, R66 ;  /* 0x0000000141437824 */ /* 0x000fe200078e0242 */
[----:B------:R-:W-:-:S05]  /*4940*/  IADD3.X R65, R161, c[0x0][0x19c], RZ, P0, !PT ;  /* 0x00006700a1417a10 */ /* 0x000fca00007fe4ff */
[----:B------:R0:W-:Y:S04]  /*4950*/  STG.E [R64.64], R67 ;  /* 0x0000004340007986 */ /* 0x0001e8000c101906 */
.L_x_16258:
[----:B------:R-:W-:Y:S02]  /*4960*/  IADD3 R100, R99, 0x80, RZ ;  /* 0x0000008063647810 */ /* 0x000fe40007ffe0ff */
.L_x_16193:
[----:B------:R-:W-:Y:S05]  /*4970*/  BSYNC B0 ;  /* 0x0000000000007941 */ /* 0x000fea0003800000 */
.L_x_16192:
[----:B------:R-:W-:Y:S01]  /*4980*/  ISETP.NE.AND P0, PT, R93, RZ, PT ;  /* 0x000000ff5d00720c */ /* 0x000fe20003f05270 */
[----:B------:R-:W-:-:S12]  /*4990*/  BSSY B0, `(.L_x_16259) ;  /* 0x00002d7000007945 */ /* 0x000fd80003800000 */
[----:B------:R-:W-:Y:S05]  /*49a0*/  @!P0 BRA `(.L_x_16260) ;  /* 0x00002d5000008947 */ /* 0x000fea0003800000 */
[----:B------:R-:W-:Y:S01]  /*49b0*/  ISETP.NE.U32.AND P0, PT, RZ, c[0x0][0x178], PT ;  /* 0x00005e00ff007a0c */ /* 0x000fe20003f05070 */
[----:B0-----:R-:W-:-:S03]  /*49c0*/  IMAD.MOV.U32 R65, RZ, RZ, 0x10 ;  /* 0x00000010ff417424 */ /* 0x001fc600078e00ff */
[----:B------:R-:W-:Y:S01]  /*49d0*/  ISETP.NE.AND.EX P2, PT, RZ, c[0x0][0x17c], PT, P0 ;  /* 0x00005f00ff007a0c */ /* 0x000fe20003f45300 */
[----:B------:R-:W-:Y:S01]  /*49e0*/  BSSY B1, `(.L_x_16261) ;  /* 0x0000018000017945 */ /* 0x000fe20003800000 */
[----:B------:R-:W-:Y:S02]  /*49f0*/  IADD3 R64, R5, 0x1, RZ ;  /* 0x0000000105407810 */ /* 0x000fe40007ffe0ff */
[----:B------:R-:W-:-:S09]  /*4a00*/  P2R R101, PR, RZ, 0x4 ;  /* 0x00000004ff657803 */ /* 0x000fd20000000000 */
[----:B------:R-:W-:-:S04]  /*4a10*/  @P2 LEA R46, P0, R100, c[0x0][0x178], 0x4 ;  /* 0x00005e00642e2a11 */ /* 0x000fc800078020ff */
[----:B------:R-:W-:Y:S02]  /*4a20*/  @P2 LEA.HI.X R47, R100, c[0x0][0x17c], RZ, 0x4, P0 ;  /* 0x00005f00642f2a11 */ /* 0x000fe400000f24ff */
[----:B------:R-:W-:-:S03]  /*4a30*/  ISETP.NE.U32.AND P0, PT, RZ, c[0x0][0x180], PT ;  /* 0x00006000ff007a0c */ /* 0x000fc60003f05070 */
[----:B------:R0:W5:Y:S01]  /*4a40*/  @P2 LDG.E.128 R32, [R46.64] ;  /* 0x000000062e202981 */ /* 0x000162000c1e1d00 */
[----:B------:R-:W-:Y:S01]  /*4a50*/  ISETP.NE.AND.EX P0, PT, RZ, c[0x0][0x184], PT, P0 ;  /* 0x00006100ff007a0c */ /* 0x000fe20003f05300 */
[----:B0-----:R-:W-:-:S12]  /*4a60*/  IMAD.WIDE.U32 R46, R100, R65, c[0x0][0x170] ;  /* 0x00005c00642e7625 */ /* 0x001fd800078e0041 */
[----:B------:R-:W-:-:S04]  /*4a70*/  @P0 LEA R44, P1, R100, c[0x0][0x180], 0x4 ;  /* 0x00006000642c0a11 */ /* 0x000fc800078220ff */
[----:B------:R-:W-:-:S05]  /*4a80*/  @P0 LEA.HI.X R45, R100, c[0x0][0x184], RZ, 0x4, P1 ;  /* 0x00006100642d0a11 */ /* 0x000fca00008f24ff */
[----:B------:R0:W5:Y:S04]  /*4a90*/  @P0 LDG.E.128 R36, [R44.64] ;  /* 0x000000062c240981 */ /* 0x000168000c1e1d00 */
[----:B0-----:R-:W5:Y:S01]  /*4aa0*/  LDG.E.128 R44, [R46.64] ;  /* 0x000000062e2c7981 */ /* 0x001f62000c1e1d00 */
[----:B------:R-:W-:-:S13]  /*4ab0*/  ISETP.NE.AND P1, PT, R5, 0x1, PT ;  /* 0x000000010500780c */ /* 0x000fda0003f25270 */
        /* <DEDUP_REMOVED lines=9> */
.L_x_16262:
[----:B------:R-:W-:Y:S02]  /*4b50*/  IMAD.MOV.U32 R104, RZ, RZ, R4 ;  /* 0x000000ffff687224 */ /* 0x000fe400078e0004 */
.L_x_16263:
[----:B------:R-:W-:Y:S05]  /*4b60*/  BSYNC B1 ;  /* 0x0000000000017941 */ /* 0x000fea0003800000 */
.L_x_16261:
        /* <DEDUP_REMOVED lines=16> */
.L_x_16267:
[----:B------:R-:W-:Y:S05]  /*4c70*/  BSYNC B2 ;  /* 0x0000000000027941 */ /* 0x000fea0003800000 */
.L_x_16266:
        /* <DEDUP_REMOVED lines=43> */
.L_x_16265:
[----:B------:R-:W-:Y:S05]  /*4f30*/  BSYNC B1 ;  /* 0x0000000000017941 */ /* 0x000fea0003800000 */
.L_x_16264:
        /* <DEDUP_REMOVED lines=14> */
.L_x_16268:
        /* <DEDUP_REMOVED lines=12> */
.L_x_16271:
[----:B------:R-:W-:Y:S02]  /*50e0*/  IMAD.MOV.U32 R89, RZ, RZ, R4 ;  /* 0x000000ffff597224 */ /* 0x000fe400078e0004 */
.L_x_16272:
[----:B------:R-:W-:Y:S05]  /*50f0*/  BSYNC B1 ;  /* 0x0000000000017941 */ /* 0x000fea0003800000 */
.L_x_16270:
        /* <DEDUP_REMOVED lines=16> */
.L_x_16276:
[----:B------:R-:W-:Y:S05]  /*5200*/  BSYNC B2 ;  /* 0x0000000000027941 */ /* 0x000fea0003800000 */
.L_x_16275:
        /* <DEDUP_REMOVED lines=43> */
.L_x_16274:
[----:B------:R-:W-:Y:S05]  /*54c0*/  BSYNC B1 ;  /* 0x0000000000017941 */ /* 0x000fea0003800000 */
.L_x_16273:
        /* <DEDUP_REMOVED lines=9> */
.L_x_16269:
        /* <DEDUP_REMOVED lines=12> */
.L_x_16278:
[----:B------:R-:W-:Y:S02]  /*5620*/  IMAD.MOV.U32 R109, RZ, RZ, R4 ;  /* 0x000000ffff6d7224 */ /* 0x000fe400078e0004 */
.L_x_16279:
[----:B------:R-:W-:Y:S05]  /*5630*/  BSYNC B1 ;  /* 0x0000000000017941 */ /* 0x000fea0003800000 */
.L_x_16277:
        /* <DEDUP_REMOVED lines=16> */
.L_x_16283:
[----:B------:R-:W-:Y:S05]  /*5740*/  BSYNC B2 ;  /* 0x0000000000027941 */ /* 0x000fea0003800000 */
.L_x_16282:
        /* <DEDUP_REMOVED lines=43> */
.L_x_16281:
[----:B------:R-:W-:Y:S05]  /*5a00*/  BSYNC B1 ;  /* 0x0000000000017941 */ /* 0x000fea0003800000 */
.L_x_16280:
        /* <DEDUP_REMOVED lines=11> */
.L_x_16284:
        /* <DEDUP_REMOVED lines=12> */
.L_x_16287:
[----:B------:R-:W-:Y:S02]  /*5b80*/  IMAD.MOV.U32 R90, RZ, RZ, R4 ;  /* 0x000000ffff5a7224 */ /* 0x000fe400078e0004 */
.L_x_16288:
[----:B------:R-:W-:Y:S05]  /*5b90*/  BSYNC B1 ;  /* 0x0000000000017941 */ /* 0x000fea0003800000 */
.L_x_16286:
        /* <DEDUP_REMOVED lines=16> */
.L_x_16292:
[----:B------:R-:W-:Y:S05]  /*5ca0*/  BSYNC B2 ;  /* 0x0000000000027941 */ /* 0x000fea0003800000 */
.L_x_16291:
        /* <DEDUP_REMOVED lines=43> */
.L_x_16290:
[----:B------:R-:W-:Y:S05]  /*5f60*/  BSYNC B1 ;  /* 0x0000000000017941 */ /* 0x000fea0003800000 */
.L_x_16289:
        /* <DEDUP_REMOVED lines=9> */
.L_x_16285:
        /* <DEDUP_REMOVED lines=12> */
.L_x_16294:
[----:B------:R-:W-:Y:S02]  /*60c0*/  IMAD.MOV.U32 R109, RZ, RZ, R4 ;  /* 0x000000ffff6d7224 */ /* 0x000fe400078e0004 */
.L_x_16295:
[----:B------:R-:W-:Y:S05]  /*60d0*/  BSYNC B1 ;  /* 0x0000000000017941 */ /* 0x000fea0003800000 */
.L_x_16293:
        /* <DEDUP_REMOVED lines=16> */
.L_x_16299:
[----:B------:R-:W-:Y:S05]  /*61e0*/  BSYNC B2 ;  /* 0x0000000000027941 */ /* 0x000fea0003800000 */
.L_x_16298:
        /* <DEDUP_REMOVED lines=43> */
.L_x_16297:
[----:B------:R-:W-:Y:S05]  /*64a0*/  BSYNC B1 ;  /* 0x0000000000017941 */ /* 0x000fea0003800000 */
.L_x_16296:
        /* <DEDUP_REMOVED lines=11> */
.L_x_16300:
        /* <DEDUP_REMOVED lines=12> */
.L_x_16303:
[----:B------:R-:W-:Y:S02]  /*6620*/  IMAD.MOV.U32 R91, RZ, RZ, R4 ;  /* 0x000000ffff5b7224 */ /* 0x000fe400078e0004 */
.L_x_16304:
[----:B------:R-:W-:Y:S05]  /*6630*/  BSYNC B1 ;  /* 0x0000000000017941 */ /* 0x000fea0003800000 */
.L_x_16302:
        /* <DEDUP_REMOVED lines=16> */
.L_x_16308:
[----:B------:R-:W-:Y:S05]  /*6740*/  BSYNC B2 ;  /* 0x0000000000027941 */ /* 0x000fea0003800000 */
.L_x_16307:
        /* <DEDUP_REMOVED lines=43> */
.L_x_16306:
[----:B------:R-:W-:Y:S05]  /*6a00*/  BSYNC B1 ;  /* 0x0000000000017941 */ /* 0x000fea0003800000 */
.L_x_16305:
        /* <DEDUP_REMOVED lines=9> */
.L_x_16301:
        /* <DEDUP_REMOVED lines=12> */
.L_x_16310:
[----:B------:R-:W-:Y:S02]  /*6b60*/  IMAD.MOV.U32 R109, RZ, RZ, R4 ;  /* 0x000000ffff6d7224 */ /* 0x000fe400078e0004 */
.L_x_16311:
[----:B------:R-:W-:Y:S05]  /*6b70*/  BSYNC B1 ;  /* 0x0000000000017941 */ /* 0x000fea0003800000 */
.L_x_16309:
        /* <DEDUP_REMOVED lines=16> */
.L_x_16315:
[----:B------:R-:W-:Y:S05]  /*6c80*/  BSYNC B2 ;  /* 0x0000000000027941 */ /* 0x000fea0003800000 */
.L_x_16314:
        /* <DEDUP_REMOVED lines=43> */
.L_x_16313:
[----:B------:R-:W-:Y:S05]  /*6f40*/  BSYNC B1 ;  /* 0x0000000000017941 */ /* 0x000fea0003800000 */
.L_x_16312:
        /* <DEDUP_REMOVED lines=11> */
.L_x_16316:
        /* <DEDUP_REMOVED lines=12> */
.L_x_16319:
[----:B------:R-:W-:Y:S02]  /*70c0*/  IMAD.MOV.U32 R92, RZ, RZ, R4 ;  /* 0x000000ffff5c7224 */ /* 0x000fe400078e0004 */
.L_x_16320:
[----:B------:R-:W-:Y:S05]  /*70d0*/  BSYNC B1 ;  /* 0x0000000000017941 */ /* 0x000fea0003800000 */
.L_x_16318:
        /* <DEDUP_REMOVED lines=16> */
.L_x_16324:
[----:B------:R-:W-:Y:S05]  /*71e0*/  BSYNC B2 ;  /* 0x0000000000027941 */ /* 0x000fea0003800000 */
.L_x_16323:
        /* <DEDUP_REMOVED lines=43> */
.L_x_16322:
[----:B------:R-:W-:Y:S05]  /*74a0*/  BSYNC B1 ;  /* 0x0000000000017941 */ /* 0x000fea0003800000 */
.L_x_16321:
        /* <DEDUP_REMOVED lines=9> */
.L_x_16317:
[----:B------:R-:W-:Y:S02]  /*7540*/  ISETP.NE.AND P1, PT, R101, RZ, PT ;  /* 0x000000ff6500720c */ /* 0x000fe40003f25270 */
[----:B------:R-:W-:Y:S02]  /*7550*/  SEL R109, RZ, 0x1000000, P5 ;  /* 0x01000000ff6d7807 */ /* 0x000fe40002800000 */
[----:B------:R-:W-:Y:S02]  /*7560*/  SEL R162, RZ, 0x10000, P4 ;  /* 0x00010000ffa27807 */ /* 0x000fe40002000000 */
[----:B------:R-:W-:Y:S02]  /*7570*/  SEL R164, RZ, 0x100, P3 ;  /* 0x00000100ffa47807 */ /* 0x000fe40001800000 */
[C---:B------:R-:W-:Y:S02]  /*7580*/  LEA R64, P0, R100.reuse, c[0x0][0x188], 0x4 ;  /* 0x0000620064407a11 */ /* 0x040fe400078020ff */
[----:B------:R-:W-:-:S02]  /*7590*/  SHF.L.U32 R101, R100, 0x2, RZ ;  /* 0x0000000264657819 */ /* 0x000fc400000006ff */
[----:B------:R-:W-:Y:S02]  /*75a0*/  SEL R104, RZ, 0x1, P2 ;  /* 0x00000001ff687807 */ /* 0x000fe40001000000 */
        /* <DEDUP_REMOVED lines=20> */
.L_x_16325:
[----:B------:R-:W-:Y:S02]  /*76f0*/  IADD3 R100, R100, 0x80, RZ ;  /* 0x0000008064647810 */ /* 0x000fe40007ffe0ff */
.L_x_16260:
[----:B------:R-:W-:Y:S05]  /*7700*/  BSYNC B0 ;  /* 0x0000000000007941 */ /* 0x000fea0003800000 */
.L_x_16259:
        /* <DEDUP_REMOVED lines=29> */
.L_x_16329:
[----:B------:R-:W-:Y:S02]  /*78e0*/  IMAD.MOV.U32 R104, RZ, RZ, R4 ;  /* 0x000000ffff687224 */ /* 0x000fe400078e0004 */
.L_x_16330:
[----:B------:R-:W-:Y:S05]  /*78f0*/  BSYNC B1 ;  /* 0x0000000000017941 */ /* 0x000fea0003800000 */
.L_x_16328:
        /* <DEDUP_REMOVED lines=16> */
.L_x_16334:
[----:B------:R-:W-:Y:S05]  /*7a00*/  BSYNC B2 ;  /* 0x0000000000027941 */ /* 0x000fea0003800000 */
.L_x_16333:
        /* <DEDUP_REMOVED lines=43> */
.L_x_16332:
[----:B------:R-:W-:Y:S05]  /*7cc0*/  BSYNC B1 ;  /* 0x0000000000017941 */ /* 0x000fea0003800000 */
.L_x_16331:
        /* <DEDUP_REMOVED lines=14> */
.L_x_16335:
        /* <DEDUP_REMOVED lines=12> */
.L_x_16338:
[----:B------:R-:W-:Y:S02]  /*7e70*/  IMAD.MOV.U32 R89, RZ, RZ, R4 ;  /* 0x000000ffff597224 */ /* 0x000fe400078e0004 */
.L_x_16339:
[----:B------:R-:W-:Y:S05]  /*7e80*/  BSYNC B1 ;  /* 0x0000000000017941 */ /* 0x000fea0003800000 */
.L_x_16337:
        /* <DEDUP_REMOVED lines=16> */
.L_x_16343:
[----:B------:R-:W-:Y:S05]  /*7f90*/  BSYNC B2 ;  /* 0x0000000000027941 */ /* 0x000fea0003800000 */
.L_x_16342:
        /* <DEDUP_REMOVED lines=43> */
.L_x_16341:
[----:B------:R-:W-:Y:S05]  /*8250*/  BSYNC B1 ;  /* 0x0000000000017941 */ /* 0x000fea0003800000 */
.L_x_16340:
        /* <DEDUP_REMOVED lines=9> */
.L_x_16336:
        /* <DEDUP_REMOVED lines=12> */
.L_x_16345:
[----:B------:R-:W-:Y:S02]  /*83b0*/  IMAD.MOV.U32 R109, RZ, RZ, R4 ;  /* 0x000000ffff6d7224 */ /* 0x000fe400078e0004 */
.L_x_16346:
[----:B------:R-:W-:Y:S05]  /*83c0*/  BSYNC B1 ;  /* 0x0000000000017941 */ /* 0x000fea0003800000 */
.L_x_16344:
        /* <DEDUP_REMOVED lines=16> */
.L_x_16350:
[----:B------:R-:W-:Y:S05]  /*84d0*/  BSYNC B2 ;  /* 0x0000000000027941 */ /* 0x000fea0003800000 */
.L_x_16349:
        /* <DEDUP_REMOVED lines=43> */
.L_x_16348:
[----:B------:R-:W-:Y:S05]  /*8790*/  BSYNC B1 ;  /* 0x0000000000017941 */ /* 0x000fea0003800000 */
.L_x_16347:
        /* <DEDUP_REMOVED lines=11> */
.L_x_16351:
        /* <DEDUP_REMOVED lines=12> */
.L_x_16354:
[----:B------:R-:W-:Y:S02]  /*8910*/  IMAD.MOV.U32 R90, RZ, RZ, R4 ;  /* 0x000000ffff5a7224 */ /* 0x000fe400078e0004 */
.L_x_16355:
[----:B------:R-:W-:Y:S05]  /*8920*/  BSYNC B1 ;  /* 0x0000000000017941 */ /* 0x000fea0003800000 */
.L_x_16353:
        /* <DEDUP_REMOVED lines=16> */
.L_x_16359:
[----:B------:R-:W-:Y:S05]  /*8a30*/  BSYNC B2 ;  /* 0x0000000000027941 */ /* 0x000fea0003800000 */
.L_x_16358:
        /* <DEDUP_REMOVED lines=43> */
.L_x_16357:
[----:B------:R-:W-:Y:S05]  /*8cf0*/  BSYNC B1 ;  /* 0x0000000000017941 */ /* 0x000fea0003800000 */
.L_x_16356:
        /* <DEDUP_REMOVED lines=9> */
.L_x_16352:
        /* <DEDUP_REMOVED lines=12> */
.L_x_16361:
[----:B------:R-:W-:Y:S02]  /*8e50*/  IMAD.MOV.U32 R109, RZ, RZ, R4 ;  /* 0x000000ffff6d7224 */ /* 0x000fe400078e0004 */
.L_x_16362:
[----:B------:R-:W-:Y:S05]  /*8e60*/  BSYNC B1 ;  /* 0x0000000000017941 */ /* 0x000fea0003800000 */
.L_x_16360:
        /* <DEDUP_REMOVED lines=16> */
.L_x_16366:
[----:B------:R-:W-:Y:S05]  /*8f70*/  BSYNC B2 ;  /* 0x0000000000027941 */ /* 0x000fea0003800000 */
.L_x_16365:
        /* <DEDUP_REMOVED lines=43> */
.L_x_16364:
[----:B------:R-:W-:Y:S05]  /*9230*/  BSYNC B1 ;  /* 0x0000000000017941 */ /* 0x000fea0003800000 */
.L_x_16363:
        /* <DEDUP_REMOVED lines=11> */
.L_x_16367:
        /* <DEDUP_REMOVED lines=12> */
.L_x_16370:
[----:B------:R-:W-:Y:S02]  /*93b0*/  IMAD.MOV.U32 R91, RZ, RZ, R4 ;  /* 0x000000ffff5b7224 */ /* 0x000fe400078e0004 */
.L_x_16371:
[----:B------:R-:W-:Y:S05]  /*93c0*/  BSYNC B1 ;  /* 0x0000000000017941 */ /* 0x000fea0003800000 */
.L_x_16369:
        /* <DEDUP_REMOVED lines=16> */
.L_x_16375:
[----:B------:R-:W-:Y:S05]  /*94d0*/  BSYNC B2 ;  /* 0x0000000000027941 */ /* 0x000fea0003800000 */
.L_x_16374:
        /* <DEDUP_REMOVED lines=43> */
.L_x_16373:
[----:B------:R-:W-:Y:S05]  /*9790*/  BSYNC B1 ;  /* 0x0000000000017941 */ /* 0x000fea0003800000 */
.L_x_16372:
        /* <DEDUP_REMOVED lines=9> */
.L_x_16368:
        /* <DEDUP_REMOVED lines=12> */
.L_x_16377:
[----:B------:R-:W-:Y:S02]  /*98f0*/  IMAD.MOV.U32 R109, RZ, RZ, R4 ;  /* 0x000000ffff6d7224 */ /* 0x000fe400078e0004 */
.L_x_16378:
[----:B------:R-:W-:Y:S05]  /*9900*/  BSYNC B1 ;  /* 0x0000000000017941 */ /* 0x000fea0003800000 */
.L_x_16376:
        /* <DEDUP_REMOVED lines=16> */
.L_x_16382:
[----:B------:R-:W-:Y:S05]  /*9a10*/  BSYNC B2 ;  /* 0x0000000000027941 */ /* 0x000fea0003800000 */
.L_x_16381:
        /* <DEDUP_REMOVED lines=40> */
[----:B------:R-:W-:Y:S01]  /*9ca0*/  MOV R3, R64 ;  /* 0x0000004000037202 */ /* 0x000fe20000000f00 */
[----:B------:R-:W-:Y:S01]  /*9cb0*/  IMAD.MOV.U32 R64, RZ, RZ, RZ ;  /* 0x000000ffff407224 */ /* 0x000fe200078e00ff */
[----:B------:R-:W-:Y:S02]  /*9cc0*/  LOP3.LUT R15, R65, UR26, R66, 0x96, !PT ;  /* 0x0000001a410f7c12 */ /* 0x000fe4000f8e9642 */
.L_x_16380:
[----:B------:R-:W-:Y:S05]  /*9cd0*/  BSYNC B1 ;  /* 0x0000000000017941 */ /* 0x000fea0003800000 */
.L_x_16379:
        /* <DEDUP_REMOVED lines=11> */
.L_x_16383:
        /* <DEDUP_REMOVED lines=12> */
.L_x_16386:
[----:B------:R-:W-:Y:S02]  /*9e50*/  IMAD.MOV.U32 R92, RZ, RZ, R4 ;  /* 0x000000ffff5c7224 */ /* 0x000fe400078e0004 */
.L_x_16387:
[----:B------:R-:W-:Y:S05]  /*9e60*/  BSYNC B1 ;  /* 0x0000000000017941 */ /* 0x000fea0003800000 */
.L_x_16385:
        /* <DEDUP_REMOVED lines=16> */
.L_x_16391:
[----:B------:R-:W-:Y:S05]  /*9f70*/  BSYNC B2 ;  /* 0x0000000000027941 */ /* 0x000fea0003800000 */
.L_x_16390:
        /* <DEDUP_REMOVED lines=43> */
.L_x_16389:
[----:B------:R-:W-:Y:S05]  /*a230*/  BSYNC B1 ;  /* 0x0000000000017941 */ /* 0x000fea0003800000 */
.L_x_16388:
        /* <DEDUP_REMOVED lines=9> */
.L_x_16384:
[----:B------:R-:W-:Y:S01]  /*a2d0*/  ISETP.NE.AND P1, PT, R101, RZ, PT ;  /* 0x000000ff6500720c */ /* 0x000fe20003f25270 */
[C---:B------:R-:W-:Y:S01]  /*a2e0*/  IMAD.SHL.U32 R101, R100.reuse, 0x4, RZ ;  /* 0x0000000464657824 */ /* 0x040fe200078e00ff */
[----:B------:R-:W-:Y:S02]  /*a2f0*/  SEL R109, RZ, 0x1000000, P5 ;  /* 0x01000000ff6d7807 */ /* 0x000fe40002800000 */
[----:B------:R-:W-:Y:S02]  /*a300*/  SEL R162, RZ, 0x10000, P4 ;  /* 0x00010000ffa27807 */ /* 0x000fe40002000000 */
[----:B------:R-:W-:Y:S02]  /*a310*/  SEL R164, RZ, 0x100, P3 ;  /* 0x00000100ffa47807 */ /* 0x000fe40001800000 */
[----:B------:R-:W-:Y:S02]  /*a320*/  LEA R64, P0, R100, c[0x0][0x188], 0x4 ;  /* 0x0000620064407a11 */ /* 0x000fe400078020ff */
        /* <DEDUP_REMOVED lines=10> */
[----:B0-----:R-:W-:Y:S02]  /*a3d0*/  SHF.L.U32 R64, R91, 0x10, RZ ;  /* 0x000000105b407819 */ /* 0x001fe400000006ff */
[----:B------:R-:W-:Y:S02]  /*a3e0*/  LOP3.LUT R66, R89, 0xff, RZ, 0xc0, !PT ;  /* 0x000000ff59427812 */ /* 0x000fe400078ec0ff */
        /* <DEDUP_REMOVED lines=9> */
.L_x_16392:
[----:B------:R-:W-:Y:S02]  /*a480*/  IADD3 R100, R100, 0x80, RZ ;  /* 0x0000008064647810 */ /* 0x000fe40007ffe0ff */
.L_x_16327:
[----:B------:R-:W-:Y:S05]  /*a490*/  BSYNC B0 ;  /* 0x0000000000007941 */ /* 0x000fea0003800000 */
.L_x_16326:
        /* <DEDUP_REMOVED lines=29> */
.L_x_16396:
[----:B------:R-:W-:Y:S02]  /*a670*/  IMAD.MOV.U32 R104, RZ, RZ, R4 ;  /* 0x000000ffff687224 */ /* 0x000fe400078e0004 */
.L_x_16397:
[----:B------:R-:W-:Y:S05]  /*a680*/  BSYNC B1 ;  /* 0x0000000000017941 */ /* 0x000fea0003800000 */
.L_x_16395:
        /* <DEDUP_REMOVED lines=16> */
.L_x_16401:
[----:B------:R-:W-:Y:S05]  /*a790*/  BSYNC B2 ;  /* 0x0000000000027941 */ /* 0x000fea0003800000 */
.L_x_16400:
        /* <DEDUP_REMOVED lines=43> */
.L_x_16399:
[----:B------:R-:W-:Y:S05]  /*aa50*/  BSYNC B1 ;  /* 0x0000000000017941 */ /* 0x000fea0003800000 */
.L_x_16398:
        /* <DEDUP_REMOVED lines=14> */
.L_x_16402:
        /* <DEDUP_REMOVED lines=12> */
.L_x_16405:
[----:B------:R-:W-:Y:S02]  /*ac00*/  IMAD.MOV.U32 R89, RZ, RZ, R4 ;  /* 0x000000ffff597224 */ /* 0x000fe400078e0004 */
.L_x_16406:
[----:B------:R-:W-:Y:S05]  /*ac10*/  BSYNC B1 ;  /* 0x0000000000017941 */ /* 0x000fea0003800000 */
.L_x_16404:
        /* <DEDUP_REMOVED lines=16> */
.L_x_16410:
[----:B------:R-:W-:Y:S05]  /*ad20*/  BSYNC B2 ;  /* 0x0000000000027941 */ /* 0x000fea0003800000 */
.L_x_16409:
        /* <DEDUP_REMOVED lines=43> */
.L_x_16408:
[----:B------:R-:W-:Y:S05]  /*afe0*/  BSYNC B1 ;  /* 0x0000000000017941 */ /* 0x000fea0003800000 */
.L_x_16407:
        /* <DEDUP_REMOVED lines=9> */
.L_x_16403:
        /* <DEDUP_REMOVED lines=12> */
.L_x_16412:
[----:B------:R-:W-:Y:S02]  /*b140*/  IMAD.MOV.U32 R109, RZ, RZ, R4 ;  /* 0x000000ffff6d7224 */ /* 0x000fe400078e0004 */
.L_x_16413:
[----:B------:R-:W-:Y:S05]  /*b150*/  BSYNC B1 ;  /* 0x0000000000017941 */ /* 0x000fea0003800000 */
.L_x_16411:
        /* <DEDUP_REMOVED lines=16> */
.L_x_16417:
[----:B------:R-:W-:Y:S05]  /*b260*/  BSYNC B2 ;  /* 0x0000000000027941 */ /* 0x000fea0003800000 */
.L_x_16416:
        /* <DEDUP_REMOVED lines=43> */
.L_x_16415:
[----:B------:R-:W-:Y:S05]  /*b520*/  BSYNC B1 ;  /* 0x0000000000017941 */ /* 0x000fea0003800000 */
.L_x_16414:
        /* <DEDUP_REMOVED lines=11> */
.L_x_16418:
        /* <DEDUP_REMOVED lines=12> */
.L_x_16421:
[----:B------:R-:W-:Y:S02]  /*b6a0*/  IMAD.MOV.U32 R90, RZ, RZ, R4 ;  /* 0x000000ffff5a7224 */ /* 0x000fe400078e0004 */
.L_x_16422:
[----:B------:R-:W-:Y:S05]  /*b6b0*/  BSYNC B1 ;  /* 0x0000000000017941 */ /* 0x000fea0003800000 */
.L_x_16420:
        /* <DEDUP_REMOVED lines=16> */
.L_x_16426:
[----:B------:R-:W-:Y:S05]  /*b7c0*/  BSYNC B2 ;  /* 0x0000000000027941 */ /* 0x000fea0003800000 */
.L_x_16425:
        /* <DEDUP_REMOVED lines=39> */
[----:B------:R-:W-:Y:S01]  /*ba40*/  IMAD.WIDE.U32 R64, R65, -0x2daee0ad, RZ ;  /* 0xd2511f5341407825 */ /* 0x000fe200078e00ff */
[----:B------:R-:W-:-:S03]  /*ba50*/  HFMA2.MMA R5, -RZ, RZ, 0, 0 ;  /* 0x00000000ff057435 */ /* 0x000fc600000001ff */
[----:B------:R-:W-:Y:S01]  /*ba60*/  IMAD.MOV.U32 R3, RZ, RZ, R64 ;  /* 0x000000ffff037224 */ /* 0x000fe200078e0040 */
[----:B------:R-:W-:Y:S02]  /*ba70*/  LOP3.LUT R15, R65, UR26, R66, 0x96, !PT ;  /* 0x0000001a410f7c12 */ /* 0x000fe4000f8e9642 */
.L_x_16424:
[----:B------:R-:W-:Y:S05]  /*ba80*/  BSYNC B1 ;  /* 0x0000000000017941 */ /* 0x000fea0003800000 */
.L_x_16423:
        /* <DEDUP_REMOVED lines=9> */
.L_x_16419:
        /* <DEDUP_REMOVED lines=12> */
.L_x_16428:
[----:B------:R-:W-:Y:S02]  /*bbe0*/  IMAD.MOV.U32 R109, RZ, RZ, R4 ;  /* 0x000000ffff6d7224 */ /* 0x000fe400078e0004 */
.L_x_16429:
[----:B------:R-:W-:Y:S05]  /*bbf0*/  BSYNC B1 ;  /* 0x0000000000017941 */ /* 0x000fea0003800000 */
.L_x_16427:
        /* <DEDUP_REMOVED lines=16> */
.L_x_16433:
[----:B------:R-:W-:Y:S05]  /*bd00*/  BSYNC B2 ;  /* 0x0000000000027941 */ /* 0x000fea0003800000 */
.L_x_16432:
        /* <DEDUP_REMOVED lines=43> */
.L_x_16431:
[----:B------:R-:W-:Y:S05]  /*bfc0*/  BSYNC B1 ;  /* 0x0000000000017941 */ /* 0x000fea0003800000 */
.L_x_16430:
        /* <DEDUP_REMOVED lines=11> */
.L_x_16434:
        /* <DEDUP_REMOVED lines=12> */
.L_x_16437:
[----:B------:R-:W-:Y:S02]  /*c140*/  MOV R91, R4 ;  /* 0x00000004005b7202 */ /* 0x000fe40000000f00 */
.L_x_16438:
[----:B------:R-:W-:Y:S05]  /*c150*/  BSYNC B1 ;  /* 0x0000000000017941 */ /* 0x000fea0003800000 */
.L_x_16436:
        /* <DEDUP_REMOVED lines=16> */
.L_x_16442:
[----:B------:R-:W-:Y:S05]  /*c260*/  BSYNC B2 ;  /* 0x0000000000027941 */ /* 0x000fea0003800000 */
.L_x_16441:
        /* <DEDUP_REMOVED lines=43> */
.L_x_16440:
[----:B------:R-:W-:Y:S05]  /*c520*/  BSYNC B1 ;  /* 0x0000000000017941 */ /* 0x000fea0003800000 */
.L_x_16439:
        /* <DEDUP_REMOVED lines=9> */
.L_x_16435:
        /* <DEDUP_REMOVED lines=12> */
.L_x_16444:
[----:B------:R-:W-:Y:S02]  /*c680*/  IMAD.MOV.U32 R109, RZ, RZ, R4 ;  /* 0x000000ffff6d7224 */ /* 0x000fe400078e0004 */
.L_x_16445:
[----:B------:R-:W-:Y:S05]  /*c690*/  BSYNC B1 ;  /* 0x0000000000017941 */ /* 0x000fea0003800000 */
.L_x_16443:
        /* <DEDUP_REMOVED lines=16> */
.L_x_16449:
[----:B------:R-:W-:Y:S05]  /*c7a0*/  BSYNC B2 ;  /* 0x0000000000027941 */ /* 0x000fea0003800000 */
.L_x_16448:
        /* <DEDUP_REMOVED lines=43> */
.L_x_16447:
[----:B------:R-:W-:Y:S05]  /*ca60*/  BSYNC B1 ;  /* 0x0000000000017941 */ /* 0x000fea0003800000 */
.L_x_16446:
[----:B------:R-:W0:Y:S01]  /*ca70*/  I2F.U32 R5, R109 ;  /* 0x0000006d00057306 */ /* 0x000e220000201000 */
        /* <DEDUP_REMOVED lines=10> */
.L_x_16450:
        /* <DEDUP_REMOVED lines=12> */
.L_x_16453:
[----:B------:R-:W-:Y:S02]  /*cbe0*/  IMAD.MOV.U32 R92, RZ, RZ, R4 ;  /* 0x000000ffff5c7224 */ /* 0x000fe400078e0004 */
.L_x_16454:
[----:B------:R-:W-:Y:S05]  /*cbf0*/  BSYNC B1 ;  /* 0x0000000000017941 */ /* 0x000fea0003800000 */
.L_x_16452:
        /* <DEDUP_REMOVED lines=16> */
.L_x_16458:
[----:B------:R-:W-:Y:S05]  /*cd00*/  BSYNC B2 ;  /* 0x0000000000027941 */ /* 0x000fea0003800000 */
.L_x_16457:
        /* <DEDUP_REMOVED lines=43> */
.L_x_16456:
[----:B------:R-:W-:Y:S05]  /*cfc0*/  BSYNC B1 ;  /* 0x0000000000017941 */ /* 0x000fea0003800000 */
.L_x_16455:
        /* <DEDUP_REMOVED lines=9> */
.L_x_16451:
        /* <DEDUP_REMOVED lines=21> */
[----:B------:R-:W-:-:S04]  /*d1b0*/  LOP3.LUT R65, R90, 0xff, RZ, 0xc0, !PT ;  /* 0x000000ff5a417812 */ /* 0x000fc800078ec0ff */
[----:B------:R-:W-:Y:S02]  /*d1c0*/  LEA R65, R65, R64, 0x8 ;  /* 0x0000004041417211 */ /* 0x000fe400078e40ff */
[----:B------:R-:W-:-:S03]  /*d1d0*/  IADD3 R64, P0, R101, c[0x0][0x198], RZ ;  /* 0x0000660065407a10 */ /* 0x000fc60007f1e0ff */
[----:B------:R-:W-:Y:S01]  /*d1e0*/  IMAD.IADD R67, R65, 0x1, R66 ;  /* 0x0000000141437824 */ /* 0x000fe200078e0242 */
[----:B------:R-:W-:-:S05]  /*d1f0*/  IADD3.X R65, R161, c[0x0][0x19c], RZ, P0, !PT ;  /* 0x00006700a1417a10 */ /* 0x000fca00007fe4ff */
[----:B------:R0:W-:Y:S04]  /*d200*/  STG.E [R64.64], R67 ;  /* 0x0000004340007986 */ /* 0x0001e8000c101906 */
.L_x_16459:
[----:B------:R-:W-:Y:S02]  /*d210*/  IADD3 R100, R100, 0x80, RZ ;  /* 0x0000008064647810 */ /* 0x000fe40007ffe0ff */
.L_x_16394:
[----:B------:R-:W-:Y:S05]  /*d220*/  BSYNC B0 ;  /* 0x0000000000007941 */ /* 0x000fea0003800000 */
.L_x_16393:
        /* <DEDUP_REMOVED lines=29> */
.L_x_16463:
[----:B------:R-:W-:Y:S02]  /*d400*/  IMAD.MOV.U32 R104, RZ, RZ, R4 ;  /* 0x000000ffff687224 */ /* 0x000fe400078e0004 */
.L_x_16464:
[----:B------:R-:W-:Y:S05]  /*d410*/  BSYNC B1 ;  /* 0x0000000000017941 */ /* 0x000fea0003800000 */
.L_x_16462:
        /* <DEDUP_REMOVED lines=16> */
.L_x_16468:
[----:B------:R-:W-:Y:S05]  /*d520*/  BSYNC B2 ;  /* 0x0000000000027941 */ /* 0x000fea0003800000 */
.L_x_16467:
        /* <DEDUP_REMOVED lines=43> */
.L_x_16466:
[----:B------:R-:W-:Y:S05]  /*d7e0*/  BSYNC B1 ;  /* 0x0000000000017941 */ /* 0x000fea0003800000 */
.L_x_16465:
        /* <DEDUP_REMOVED lines=14> */
.L_x_16469:
        /* <DEDUP_REMOVED lines=12> */
.L_x_16472:
[----:B------:R-:W-:Y:S02]  /*d990*/  IMAD.MOV.U32 R89, RZ, RZ, R4 ;  /* 0x000000ffff597224 */ /* 0x000fe400078e0004 */
.L_x_16473:
[----:B------:R-:W-:Y:S05]  /*d9a0*/  BSYNC B1 ;  /* 0x0000000000017941 */ /* 0x000fea0003800000 */
.L_x_16471:
        /* <DEDUP_REMOVED lines=16> */
.L_x_16477:
[----:B------:R-:W-:Y:S05]  /*dab0*/  BSYNC B2 ;  /* 0x0000000000027941 */ /* 0x000fea0003800000 */
.L_x_16476:
        /* <DEDUP_REMOVED lines=43> */
.L_x_16475:
[----:B------:R-:W-:Y:S05]  /*dd70*/  BSYNC B1 ;  /* 0x0000000000017941 */ /* 0x000fea0003800000 */
.L_x_16474:
        /* <DEDUP_REMOVED lines=9> */
.L_x_16470:
        /* <DEDUP_REMOVED lines=12> */
.L_x_16479:
[----:B------:R-:W-:Y:S02]  /*ded0*/  IMAD.MOV.U32 R109, RZ, RZ, R4 ;  /* 0x000000ffff6d7224 */ /* 0x000fe400078e0004 */
.L_x_16480:
[----:B------:R-:W-:Y:S05]  /*dee0*/  BSYNC B1 ;  /* 0x0000000000017941 */ /* 0x000fea0003800000 */
.L_x_16478:
        /* <DEDUP_REMOVED lines=16> */
.L_x_16484:
[----:B------:R-:W-:Y:S05]  /*dff0*/  BSYNC B2 ;  /* 0x0000000000027941 */ /* 0x000fea0003800000 */
.L_x_16483:
        /* <DEDUP_REMOVED lines=43> */
.L_x_16482:
[----:B------:R-:W-:Y:S05]  /*e2b0*/  BSYNC B1 ;  /* 0x0000000000017941 */ /* 0x000fea0003800000 */
.L_x_16481:
        /* <DEDUP_REMOVED lines=11> */
.L_x_16485:
        /* <DEDUP_REMOVED lines=12> */
.L_x_16488:
[----:B------:R-:W-:Y:S02]  /*e430*/  IMAD.MOV.U32 R90, RZ, RZ, R4 ;  /* 0x000000ffff5a7224 */ /* 0x000fe400078e0004 */
.L_x_16489:
[----:B------:R-:W-:Y:S05]  /*e440*/  BSYNC B1 ;  /* 0x0000000000017941 */ /* 0x000fea0003800000 */
.L_x_16487:
        /* <DEDUP_REMOVED lines=16> */
.L_x_16493:
[----:B------:R-:W-:Y:S05]  /*e550*/  BSYNC B2 ;  /* 0x0000000000027941 */ /* 0x000fea0003800000 */
.L_x_16492:
        /* <DEDUP_REMOVED lines=43> */
.L_x_16491:
[----:B------:R-:W-:Y:S05]  /*e810*/  BSYNC B1 ;  /* 0x0000000000017941 */ /* 0x000fea0003800000 */
.L_x_16490:
        /* <DEDUP_REMOVED lines=9> */
.L_x_16486:
        /* <DEDUP_REMOVED lines=12> */
.L_x_16495:
[----:B------:R-:W-:Y:S02]  /*e970*/  IMAD.MOV.U32 R109, RZ, RZ, R4 ;  /* 0x000000ffff6d7224 */ /* 0x000fe400078e0004 */
.L_x_16496:
[----:B------:R-:W-:Y:S05]  /*e980*/  BSYNC B1 ;  /* 0x0000000000017941 */ /* 0x000fea0003800000 */
.L_x_16494:
        /* <DEDUP_REMOVED lines=16> */
.L_x_16500:
[----:B------:R-:W-:Y:S05]  /*ea90*/  BSYNC B2 ;  /* 0x0000000000027941 */ /* 0x000fea0003800000 */
.L_x_16499:
        /* <DEDUP_REMOVED lines=43> */
.L_x_16498:
[----:B------:R-:W-:Y:S05]  /*ed50*/  BSYNC B1 ;  /* 0x0000000000017941 */ /* 0x000fea0003800000 */
.L_x_16497:
        /* <DEDUP_REMOVED lines=11> */
.L_x_16501:
        /* <DEDUP_REMOVED lines=12> */
.L_x_16504:
[----:B------:R-:W-:Y:S02]  /*eed0*/  IMAD.MOV.U32 R91, RZ, RZ, R4 ;  /* 0x000000ffff5b7224 */ /* 0x000fe400078e0004 */
.L_x_16505:
[----:B------:R-:W-:Y:S05]  /*eee0*/  BSYNC B1 ;  /* 0x0000000000017941 */ /* 0x000fea0003800000 */
.L_x_16503:
        /* <DEDUP_REMOVED lines=16> */
.L_x_16509:
[----:B------:R-:W-:Y:S05]  /*eff0*/  BSYNC B2 ;  /* 0x0000000000027941 */ /* 0x000fea0003800000 */
.L_x_16508:
        /* <DEDUP_REMOVED lines=43> */
.L_x_16507:
[----:B------:R-:W-:Y:S05]  /*f2b0*/  BSYNC B1 ;  /* 0x0000000000017941 */ /* 0x000fea0003800000 */
.L_x_16506:
        /* <DEDUP_REMOVED lines=9> */
.L_x_16502:
        /* <DEDUP_REMOVED lines=12> */
.L_x_16511:
[----:B------:R-:W-:Y:S02]  /*f410*/  IMAD.MOV.U32 R109, RZ, RZ, R4 ;  /* 0x000000ffff6d7224 */ /* 0x000fe400078e0004 */
.L_x_16512:
[----:B------:R-:W-:Y:S05]  /*f420*/  BSYNC B1 ;  /* 0x0000000000017941 */ /* 0x000fea0003800000 */
.L_x_16510:
        /* <DEDUP_REMOVED lines=16> */
.L_x_16516:
[----:B------:R-:W-:Y:S05]  /*f530*/  BSYNC B2 ;  /* 0x0000000000027941 */ /* 0x000fea0003800000 */
.L_x_16515:
        /* <DEDUP_REMOVED lines=43> */
.L_x_16514:
[----:B------:R-:W-:Y:S05]  /*f7f0*/  BSYNC B1 ;  /* 0x0000000000017941 */ /* 0x000fea0003800000 */
.L_x_16513:
        /* <DEDUP_REMOVED lines=11> */
.L_x_16517:
        /* <DEDUP_REMOVED lines=12> */
.L_x_16520:
[----:B------:R-:W-:Y:S02]  /*f970*/  IMAD.MOV.U32 R92, RZ, RZ, R4 ;  /* 0x000000ffff5c7224 */ /* 0x000fe400078e0004 */
.L_x_16521:
[----:B------:R-:W-:Y:S05]  /*f980*/  BSYNC B1 ;  /* 0x0000000000017941 */ /* 0x000fea0003800000 */
.L_x_16519:
        /* <DEDUP_REMOVED lines=16> */
.L_x_16525:
[----:B------:R-:W-:Y:S05]  /*fa90*/  BSYNC B2 ;  /* 0x0000000000027941 */ /* 0x000fea0003800000 */
.L_x_16524:
        /* <DEDUP_REMOVED lines=43> */
.L_x_16523:
[----:B------:R-:W-:Y:S05]  /*fd50*/  BSYNC B1 ;  /* 0x0000000000017941 */ /* 0x000fea0003800000 */
.L_x_16522:
        /* <DEDUP_REMOVED lines=9> */
.L_x_16518:
        /* <DEDUP_REMOVED lines=27> */
.L_x_16526:
[----:B------:R-:W-:Y:S02]  /*ffa0*/  IADD3 R100, R100, 0x80, RZ ;  /* 0x0000008064647810 */ /* 0x000fe40007ffe0ff */
.L_x_16461:
[----:B------:R-:W-:Y:S05]  /*ffb0*/  BSYNC B0 ;  /* 0x0000000000007941 */ /* 0x000fea0003800000 */
.L_x_16460:
[----:B------:R-:W-:Y:S01]  /*ffc0*/  ISETP.NE.AND P0, PT, R97, RZ, PT ;  /* 0x000000ff6100720c */ /* 0x000fe20003f05270 */
[----:B------:R-:W-:-:S12]  /*ffd0*/  BSSY B0, `(.L_x_16527) ;  /* 0x00002d6000007945 */ /* 0x000fd80003800000 */
[----:B------:R-:W-:Y:S05]  /*ffe0*/  @!P0 BRA `(.L_x_16528) ;  /* 0x00002d4000008947 */ /* 0x000fea0003800000 */
[----:B------:R-:W-:Y:S01]  /*fff0*/  ISETP.NE.U32.AND P0, PT, RZ, c[0x0][0x178], PT ;  /* 0x00005e00ff007a0c */ /* 0x000fe20003f05070 */
[----:B0-----:R-:W-:-:S03]  /*10000*/  HFMA2.MMA R65, -RZ, RZ, 0, 9.5367431640625e-07 ;  /* 0x00000010ff417435 */ /* 0x001fc600000001ff */
        /* <DEDUP_REMOVED lines=24> */
.L_x_16530:
[----:B------:R-:W-:Y:S02]  /*10190*/  IMAD.MOV.U32 R104, RZ, RZ, R4 ;  /* 0x000000ffff687224 */ /* 0x000fe400078e0004 */
.L_x_16531:
[----:B------:R-:W-:Y:S05]  /*101a0*/  BSYNC B1 ;  /* 0x0000000000017941 */ /* 0x000fea0003800000 */
.L_x_16529:
        /* <DEDUP_REMOVED lines=16> */
.L_x_16535:
[----:B------:R-:W-:Y:S05]  /*102b0*/  BSYNC B2 ;  /* 0x0000000000027941 */ /* 0x000fea0003800000 */
.L_x_16534:
        /* <DEDUP_REMOVED lines=43> */
.L_x_16533:
[----:B------:R-:W-:Y:S05]  /*10570*/  BSYNC B1 ;  /* 0x0000000000017941 */ /* 0x000fea0003800000 */
.L_x_16532:
        /* <DEDUP_REMOVED lines=14> */
.L_x_16536:
        /* <DEDUP_REMOVED lines=12> */
.L_x_16539:
[----:B------:R-:W-:Y:S02]  /*10720*/  IMAD.MOV.U32 R89, RZ, RZ, R4 ;  /* 0x000000ffff597224 */ /* 0x000fe400078e0004 */
.L_x_16540:
[----:B------:R-:W-:Y:S05]  /*10730*/  BSYNC B1 ;  /* 0x0000000000017941 */ /* 0x000fea0003800000 */
.L_x_16538:
        /* <DEDUP_REMOVED lines=16> */
.L_x_16544:
[----:B------:R-:W-:Y:S05]  /*10840*/  BSYNC B2 ;  /* 0x0000000000027941 */ /* 0x000fea0003800000 */
.L_x_16543:
        /* <DEDUP_REMOVED lines=43> */
.L_x_16542:
[----:B------:R-:W-:Y:S05]  /*10b00*/  BSYNC B1 ;  /* 0x0000000000017941 */ /* 0x000fea0003800000 */
.L_x_16541:
        /* <DEDUP_REMOVED lines=9> */
.L_x_16537:
        /* <DEDUP_REMOVED lines=12> */
.L_x_16546:
[----:B------:R-:W-:Y:S02]  /*10c60*/  IMAD.MOV.U32 R109, RZ, RZ, R4 ;  /* 0x000000ffff6d7224 */ /* 0x000fe400078e0004 */
.L_x_16547:
[----:B------:R-:W-:Y:S05]  /*10c70*/  BSYNC B1 ;  /* 0x0000000000017941 */ /* 0x000fea0003800000 */
.L_x_16545:
        /* <DEDUP_REMOVED lines=16> */
.L_x_16551:
[----:B------:R-:W-:Y:S05]  /*10d80*/  BSYNC B2 ;  /* 0x0000000000027941 */ /* 0x000fea0003800000 */
.L_x_16550:
        /* <DEDUP_REMOVED lines=43> */
.L_x_16549:
[----:B------:R-:W-:Y:S05]  /*11040*/  BSYNC B1 ;  /* 0x0000000000017941 */ /* 0x000fea0003800000 */
.L_x_16548:
        /* <DEDUP_REMOVED lines=11> */
.L_x_16552:
        /* <DEDUP_REMOVED lines=12> */
.L_x_16555:
[----:B------:R-:W-:Y:S02]  /*111c0*/  IMAD.MOV.U32 R90, RZ, RZ, R4 ;  /* 0x000000ffff5a7224 */ /* 0x000fe400078e0004 */
.L_x_16556:
[----:B------:R-:W-:Y:S05]  /*111d0*/  BSYNC B1 ;  /* 0x0000000000017941 */ /* 0x000fea0003800000 */
.L_x_16554:
        /* <DEDUP_REMOVED lines=16> */
.L_x_16560:
[----:B------:R-:W-:Y:S05]  /*112e0*/  BSYNC B2 ;  /* 0x0000000000027941 */ /* 0x000fea0003800000 */
.L_x_16559:
        /* <DEDUP_REMOVED lines=43> */
.L_x_16558:
[----:B------:R-:W-:Y:S05]  /*115a0*/  BSYNC B1 ;  /* 0x0000000000017941 */ /* 0x000fea0003800000 */
.L_x_16557:
        /* <DEDUP_REMOVED lines=9> */
.L_x_16553:
        /* <DEDUP_REMOVED lines=12> */
.L_x_16562:
[----:B------:R-:W-:Y:S02]  /*11700*/  IMAD.MOV.U32 R109, RZ, RZ, R4 ;  /* 0x000000ffff6d7224 */ /* 0x000fe400078e0004 */
.L_x_16563:
[----:B------:R-:W-:Y:S05]  /*11710*/  BSYNC B1 ;  /* 0x0000000000017941 */ /* 0x000fea0003800000 */
.L_x_16561:
        /* <DEDUP_REMOVED lines=16> */
.L_x_16567:
[----:B------:R-:W-:Y:S05]  /*11820*/  BSYNC B2 ;  /* 0x0000000000027941 */ /* 0x000fea0003800000 */
.L_x_16566:
        /* <DEDUP_REMOVED lines=43> */
.L_x_16565:
[----:B------:R-:W-:Y:S05]  /*11ae0*/  BSYNC B1 ;  /* 0x0000000000017941 */ /* 0x000fea0003800000 */
.L_x_16564:
        /* <DEDUP_REMOVED lines=11> */
.L_x_16568:
        /* <DEDUP_REMOVED lines=12> */
.L_x_16571:
[----:B------:R-:W-:Y:S02]  /*11c60*/  IMAD.MOV.U32 R91, RZ, RZ, R4 ;  /* 0x000000ffff5b7224 */ /* 0x000fe400078e0004 */
.L_x_16572:
[----:B------:R-:W-:Y:S05]  /*11c70*/  BSYNC B1 ;  /* 0x0000000000017941 */ /* 0x000fea0003800000 */
.L_x_16570:
        /* <DEDUP_REMOVED lines=16> */
.L_x_16576:
[----:B------:R-:W-:Y:S05]  /*11d80*/  BSYNC B2 ;  /* 0x0000000000027941 */ /* 0x000fea0003800000 */
.L_x_16575:
        /* <DEDUP_REMOVED lines=43> */
.L_x_16574:
[----:B------:R-:W-:Y:S05]  /*12040*/  BSYNC B1 ;  /* 0x0000000000017941 */ /* 0x000fea0003800000 */
.L_x_16573:
        /* <DEDUP_REMOVED lines=9> */
.L_x_16569:
        /* <DEDUP_REMOVED lines=12> */
.L_x_16578:
[----:B------:R-:W-:Y:S02]  /*121a0*/  IMAD.MOV.U32 R109, RZ, RZ, R4 ;  /* 0x000000ffff6d7224 */ /* 0x000fe400078e0004 */
.L_x_16579:
[----:B------:R-:W-:Y:S05]  /*121b0*/  BSYNC B1 ;  /* 0x0000000000017941 */ /* 0x000fea0003800000 */
.L_x_16577:
        /* <DEDUP_REMOVED lines=16> */
.L_x_16583:
[----:B------:R-:W-:Y:S05]  /*122c0*/  BSYNC B2 ;  /* 0x0000000000027941 */ /* 0x000fea0003800000 */
.L_x_16582:
        /* <DEDUP_REMOVED lines=43> */
.L_x_16581:
[----:B------:R-:W-:Y:S05]  /*12580*/  BSYNC B1 ;  /* 0x0000000000017941 */ /* 0x000fea0003800000 */
.L_x_16580:
        /* <DEDUP_REMOVED lines=11> */
.L_x_16584:
        /* <DEDUP_REMOVED lines=12> */
.L_x_16587:
[----:B------:R-:W-:Y:S02]  /*12700*/  IMAD.MOV.U32 R92, RZ, RZ, R4 ;  /* 0x000000ffff5c7224 */ /* 0x000fe400078e0004 */
.L_x_16588:
[----:B------:R-:W-:Y:S05]  /*12710*/  BSYNC B1 ;  /* 0x0000000000017941 */ /* 0x000fea0003800000 */
.L_x_16586:
        /* <DEDUP_REMOVED lines=16> */
.L_x_16592:
[----:B------:R-:W-:Y:S05]  /*12820*/  BSYNC B2 ;  /* 0x0000000000027941 */ /* 0x000fea0003800000 */
.L_x_16591:
        /* <DEDUP_REMOVED lines=43> */
.L_x_16590:
[----:B------:R-:W-:Y:S05]  /*12ae0*/  BSYNC B1 ;  /* 0x0000000000017941 */ /* 0x000fea0003800000 */
.L_x_16589:
        /* <DEDUP_REMOVED lines=9> */
.L_x_16585:
        /* <DEDUP_REMOVED lines=9> */
[----:B------:R-:W-:Y:S01]  /*12c10*/  SHF.R.U32.HI R100, RZ, 0x1e, R100 ;  /* 0x0000001eff647819 */ /* 0x000fe20000011664 */
        /* <DEDUP_REMOVED lines=9> */
[----:B------:R-:W-:-:S04]  /*12cb0*/  LOP3.LUT R64, R92, 0xffff, RZ, 0xc0, !PT ;  /* 0x0000ffff5c407812 */ /* 0x000fc800078ec0ff */
[----:B------:R-:W-:Y:S02]  /*12cc0*/  LEA R64, R64, R65, 0x18 ;  /* 0x0000004140407211 */ /* 0x000fe400078ec0ff */
[----:B------:R-:W-:-:S05]  /*12cd0*/  LOP3.LUT R65, R90, 0xff, RZ, 0xc0, !PT ;  /* 0x000000ff5a417812 */ /* 0x000fca00078ec0ff */
[----:B------:R-:W-:Y:S01]  /*12ce0*/  IMAD R65, R65, 0x100, R64 ;  /* 0x0000010041417824 */ /* 0x000fe200078e0240 */
[----:B------:R-:W-:-:S03]  /*12cf0*/  IADD3 R64, P0, R101, c[0x0][0x198], RZ ;  /* 0x0000660065407a10 */ /* 0x000fc60007f1e0ff */
[----:B------:R-:W-:Y:S01]  /*12d00*/  IMAD.IADD R67, R65, 0x1, R66 ;  /* 0x0000000141437824 */ /* 0x000fe200078e0242 */
[----:B------:R-:W-:-:S05]  /*12d10*/  IADD3.X R65, R100, c[0x0][0x19c], RZ, P0, !PT ;  /* 0x0000670064417a10 */ /* 0x000fca00007fe4ff */
[----:B------:R0:W-:Y:S04]  /*12d20*/  STG.E [R64.64], R67 ;  /* 0x0000004340007986 */ /* 0x0001e8000c101906 */
.L_x_16528:
[----:B------:R-:W-:Y:S05]  /*12d30*/  BSYNC B0 ;  /* 0x0000000000007941 */ /* 0x000fea0003800000 */
.L_x_16527:
[----:B0-----:R-:W-:Y:S01]  /*12d40*/  FADD.FTZ R64, RZ, R40 ;  /* 0x00000028ff407221 */ /* 0x001fe20000010000 */
[----:B------:R-:W-:Y:S02]  /*12d50*/  LOP3.LUT P0, RZ, R87, 0xff, RZ, 0xc0, !PT ;  /* 0x000000ff57ff7812 */ /* 0x000fe4000780c0ff */
[----:B------:R-:W-:Y:S01]  /*12d60*/  SHF.R.U32.HI R101, RZ, 0x5, R22 ;  /* 0x00000005ff657819 */ /* 0x000fe20000011616 */
[----:B------:R-:W-:Y:S01]  /*12d70*/  FADD.FTZ R65, R41, R64 ;  /* 0x0000004029417221 */ /* 0x000fe20000010000 */
[----:B------:R-:W-:Y:S02]  /*12d80*/  ISETP.NE.AND P1, PT, R88, RZ, PT ;  /* 0x000000ff5800720c */ /* 0x000fe40003f25270 */
        /* <DEDUP_REMOVED lines=8> */
[C---:B------:R-:W-:Y:S02]  /*12e10*/  ISETP.GT.U32.AND P0, PT, R18.reuse, 0xff, PT ;  /* 0x000000ff1200780c */ /* 0x040fe40003f04070 */
[----:B------:R-:W-:Y:S01]  /*12e20*/  ISETP.GT.U32.AND P1, PT, R18, 0x17f, PT ;  /* 0x0000017f1200780c */ /* 0x000fe20003f24070 */
        /* <DEDUP_REMOVED lines=22> */
.L_x_16609:
[----:B-1----:R-:W-:Y:S01]  /*12f90*/  FADD.FTZ R100, R161, R65 ;  /* 0x00000041a1647221 */ /* 0x002fe20000010000 */
        /* <DEDUP_REMOVED lines=18> */
[--C-:B------:R-:W-:Y:S02]  /*130c0*/  FADD.FTZ R65, R43, -R64.reuse ;  /* 0x800000402b417221 */ /* 0x100fe40000010000 */
[----:B------:R-:W-:Y:S02]  /*130d0*/  FADD.FTZ R67, R45, -R64 ;  /* 0x800000402d437221 */ /* 0x000fe40000010000 */
[----:B------:R-:W-:-:S05]  /*130e0*/  FFMA.FTZ R65, R65, R65, R104 ;  /* 0x0000004141417223 */ /* 0x000fca0000010068 */
[----:B------:R-:W-:-:S05]  /*130f0*/  FSEL R65, R65, RZ, P5 ;  /* 0x000000ff41417208 */ /* 0x000fca0002800000 */
[----:B------:R-:W-:-:S04]  /*13100*/  FFMA.FTZ R66, R66, R66, R65 ;  /* 0x0000004242427223 */ /* 0x000fc80000010041 */
        /* <DEDUP_REMOVED lines=46> */
.L_x_16610:
[C---:B------:R-:W-:Y:S01]  /*133f0*/  LOP3.LUT P0, RZ, R22.reuse, 0x1f, RZ, 0xc0, !PT ;  /* 0x0000001f16ff7812 */ /* 0x040fe2000780c0ff */
[----:B--2---:R-:W-:Y:S01]  /*13400*/  FADD.FTZ R65, R65, R100 ;  /* 0x0000006441417221 */ /* 0x004fe20000010000 */
[----:B------:R-:W-:Y:S01]  /*13410*/  SHF.R.U32.HI R66, RZ, 0x5, R22 ;  /* 0x00000005ff427819 */ /* 0x000fe20000011616 */
[----:B------:R-:W-:Y:S01]  /*13420*/  WARPSYNC 0xffffffff ;  /* 0xffffffff00007948 */ /* 0x000fe20003800000 */
[----:B-1----:R-:W-:Y:S02]  /*13430*/  LOP3.LUT R100, R22, 0x1f, RZ, 0xc0, !PT ;  /* 0x0000001f16647812 */ /* 0x002fe400078ec0ff */
[----:B------:R-:W-:-:S07]  /*13440*/  LOP3.LUT R66, R66, 0x3, RZ, 0xc0, !PT ;  /* 0x0000000342427812 */ /* 0x000fce00078ec0ff */
[----:B------:R-:W-:-:S05]  /*13450*/  @!P0 IMAD.IADD R67, R101, 0x1, R66 ;  /* 0x0000000165438824 */ /* 0x000fca00078e0242 */
[----:B------:R1:W-:Y:S01]  /*13460*/  @!P0 STS.64 [R67.X8], R64 ;  /* 0x0000004043008388 */ /* 0x0003e20000008a00 */
[----:B------:R-:W-:-:S11]  /*13470*/  ISETP.GT.U32.AND P0, PT, R100, 0x3, PT ;  /* 0x000000036400780c */ /* 0x000fd60003f04070 */
[----:B------:R-:W2:Y:S01]  /*13480*/  LDL R104, [R1] ;  /* 0x0000000001687983 */ /* 0x000ea20000100800 */
[----:B-1----:R-:W-:Y:S01]  /*13490*/  CS2R R64, SRZ ;  /* 0x0000000000407805 */ /* 0x002fe2000001ff00 */
[----:B------:R-:W-:Y:S02]  /*134a0*/  @!P0 IMAD.IADD R164, R101, 0x1, R100 ;  /* 0x0000000165a48824 */ /* 0x000fe400078e0264 */
[----:B------:R-:W-:Y:S01]  /*134b0*/  BAR.SYNC.DEFER_BLOCKING 0x0 ;  /* 0x0000000000007b1d */ /* 0x000fe20000010000 */
[----:B------:R-:W-:Y:S01]  /*134c0*/  IMAD.MOV.U32 R162, RZ, RZ, RZ ;  /* 0x000000ffffa27224 */ /* 0x000fe200078e00ff */
[----:B------:R-:W-:-:S04]  /*134d0*/  ISETP.NE.AND P1, PT, R88, RZ, PT ;  /* 0x000000ff5800720c */ /* 0x000fc80003f25270 */
[----:B------:R-:W-:Y:S01]  /*134e0*/  BSSY B0, `(.L_x_16595) ;  /* 0x000004d000007945 */ /* 0x000fe20003800000 */
[----:B------:R-:W1:Y:S04]  /*134f0*/  @!P0 LDS.64 R64, [R164.X8] ;  /* 0x00000000a4408984 */ /* 0x000e680000008a00 */
[----:B-1----:R-:W-:Y:S01]  /*13500*/  SHFL.DOWN PT, R165, R64, 0x2, 0x1f ;  /* 0x08401f0040a57f89 */ /* 0x002fe200000e0000 */
[----:B--2---:R-:W-:Y:S01]  /*13510*/  @!P0 IMAD.MOV.U32 R162, RZ, RZ, R104 ;  /* 0x000000ffffa28224 */ /* 0x004fe200078e0068 */
[----:B------:R-:W-:-:S03]  /*13520*/  ISETP.NE.AND P0, PT, RZ, UR8, PT ;  /* 0x00000008ff007c0c */ /* 0x000fc6000bf05270 */
[----:B------:R-:W-:Y:S01]  /*13530*/  I2F R100, R162 ;  /* 0x000000a200647306 */ /* 0x000fe20000201400 */
[----:B------:R-:W1:Y:S02]  /*13540*/  SHFL.DOWN PT, R104, R162, 0x2, 0x1f ;  /* 0x08401f00a2687f89 */ /* 0x000e6400000e0000 */
[----:B01----:R-:W-:-:S05]  /*13550*/  IMAD.IADD R161, R104, 0x1, R162 ;  /* 0x0000000168a17824 */ /* 0x003fca00078e02a2 */
[----:B------:R-:W0:Y:S01]  /*13560*/  I2F R104, R104 ;  /* 0x0000006800687306 */ /* 0x000e220000201400 */
[----:B------:R-:W1:Y:S07]  /*13570*/  SHFL.DOWN PT, R109, R161, 0x1, 0x1f ;  /* 0x08201f00a16d7f89 */ /* 0x000e6e00000e0000 */
[----:B------:R-:W2:Y:S01]  /*13580*/  I2F R67, R161 ;  /* 0x000000a100437306 */ /* 0x000ea20000201400 */
[C---:B0-----:R-:W-:Y:S02]  /*13590*/  FMUL.FTZ R164, R165.reuse, R104 ;  /* 0x00000068a5a47220 */ /* 0x041fe40000410000 */
[----:B------:R-:W-:-:S02]  /*135a0*/  FADD.FTZ R165, -R165, R64 ;  /* 0x00000040a5a57221 */ /* 0x000fc40000010100 */
[----:B------:R-:W-:Y:S02]  /*135b0*/  FFMA.FTZ R164, R100, R64, R164 ;  /* 0x0000004064a47223 */ /* 0x000fe400000100a4 */
[----:B------:R-:W-:Y:S01]  /*135c0*/  FMUL.FTZ R165, R165, R165 ;  /* 0x000000a5a5a57220 */ /* 0x000fe20000410000 */
[----:B--2---:R-:W0:Y:S03]  /*135d0*/  MUFU.RCP R101, R67 ;  /* 0x0000004300657308 */ /* 0x004e260000001000 */
[----:B------:R-:W-:Y:S02]  /*135e0*/  FMUL.FTZ R165, R165, R100 ;  /* 0x00000064a5a57220 */ /* 0x000fe40000410000 */
[----:B-1----:R-:W-:Y:S02]  /*135f0*/  IMAD.IADD R162, R161, 0x1, R109 ;  /* 0x00000001a1a27824 */ /* 0x002fe400078e026d */
[----:B------:R-:W1:Y:S01]  /*13600*/  SHFL.DOWN PT, R161, R65, 0x2, 0x1f ;  /* 0x08401f0041a17f89 */ /* 0x000e6200000e0000 */
[----:B------:R-:W-:Y:S01]  /*13610*/  FMUL.FTZ R104, R165, R104 ;  /* 0x00000068a5687220 */ /* 0x000fe20000410000 */
[----:B------:R-:W-:Y:S01]  /*13620*/  I2F R109, R109 ;  /* 0x0000006d006d7306 */ /* 0x000fe20000201400 */
[----:B0-----:R-:W-:-:S07]  /*13630*/  FMUL.FTZ R64, R101, R164 ;  /* 0x000000a465407220 */ /* 0x001fce0000410000 */
[----:B------:R-:W0:Y:S01]  /*13640*/  I2F R162, R162 ;  /* 0x000000a200a27306 */ /* 0x000e220000201400 */
[----:B------:R-:W2:Y:S01]  /*13650*/  SHFL.DOWN PT, R164, R64, 0x1, 0x1f ;  /* 0x08201f0040a47f89 */ /* 0x000ea200000e0000 */
[----:B-1----:R-:W-:-:S06]  /*13660*/  FADD.FTZ R161, R161, R65 ;  /* 0x00000041a1a17221 */ /* 0x002fcc0000010000 */
[----:B0-----:R-:W0:Y:S01]  /*13670*/  MUFU.RCP R100, R162 ;  /* 0x000000a200647308 */ /* 0x001e220000001000 */
[----:B------:R-:W-:-:S05]  /*13680*/  FFMA.FTZ R104, R101, R104, R161 ;  /* 0x0000006865687223 */ /* 0x000fca00000100a1 */
[----:B------:R-:W1:Y:S01]  /*13690*/  SHFL.DOWN PT, R65, R104, 0x1, 0x1f ;  /* 0x08201f0068417f89 */ /* 0x000e6200000e0000 */
[----:B--2---:R-:W-:-:S04]  /*136a0*/  FMUL.FTZ R101, R164, R109 ;  /* 0x0000006da4657220 */ /* 0x004fc80000410000 */
[----:B------:R-:W-:Y:S02]  /*136b0*/  FFMA.FTZ R101, R67, R64, R101 ;  /* 0x0000004043657223 */ /* 0x000fe40000010065 */
[----:B------:R-:W-:Y:S02]  /*136c0*/  FADD.FTZ R64, R64, -R164 ;  /* 0x800000a440407221 */ /* 0x000fe40000010000 */
[----:B0-----:R-:W-:Y:S02]  /*136d0*/  FMUL.FTZ R101, R100, R101 ;  /* 0x0000006564657220 */ /* 0x001fe40000410000 */
[----:B------:R-:W-:-:S04]  /*136e0*/  FMUL.FTZ R64, R64, R64 ;  /* 0x0000004040407220 */ /* 0x000fc80000410000 */
[----:B------:R-:W-:Y:S01]  /*136f0*/  FMUL.FTZ R64, R67, R64 ;  /* 0x0000004043407220 */ /* 0x000fe20000410000 */
[----:B------:R-:W0:Y:S03]  /*13700*/  SHFL.IDX PT, R101, R101, RZ, 0x1f ;  /* 0x00001fff65657589 */ /* 0x000e2600000e0000 */
[----:B------:R-:W-:Y:S02]  /*13710*/  FMUL.FTZ R64, R64, R109 ;  /* 0x0000006d40407220 */ /* 0x000fe40000410000 */
[----:B-1----:R-:W-:-:S04]  /*13720*/  FADD.FTZ R65, R104, R65 ;  /* 0x0000004168417221 */ /* 0x002fc80000010000 */
[----:B------:R-:W-:-:S05]  /*13730*/  FFMA.FTZ R100, R100, R64, R65 ;  /* 0x0000004064647223 */ /* 0x000fca0000010041 */
[----:B------:R-:W1:Y:S01]  /*13740*/  SHFL.IDX PT, R109, R100, RZ, 0x1f ;  /* 0x00001fff646d7589 */ /* 0x000e6200000e0000 */
[C---:B0-----:R-:W-:Y:S01]  /*13750*/  FMUL.FTZ R64, R101.reuse, R101 ;  /* 0x0000006565407220 */ /* 0x041fe20000410000 */
[----:B------:R-:W-:-:S04]  /*13760*/  FSEL R104, R101, RZ, !P0 ;  /* 0x000000ff65687208 */ /* 0x000fc80004000000 */
[----:B------:R-:W-:Y:S02]  /*13770*/  FSEL R67, R64, RZ, P0 ;  /* 0x000000ff40437208 */ /* 0x000fe40000000000 */
[----:B------:R-:W-:Y:S01]  /*13780*/  LOP3.LUT P0, RZ, R66, 0x1f, R22, 0xf8, !PT ;  /* 0x0000001f42ff7812 */ /* 0x000fe2000780f816 */
[----:B------:R-:W-:-:S04]  /*13790*/  IMAD.MOV.U32 R66, RZ, RZ, c[0x0][0x1e0] ;  /* 0x00007800ff427624 */ /* 0x000fc800078e00ff */
[----:B-1----:R-:W-:-:S04]  /*137a0*/  FFMA.FTZ R66, R109, R66, c[0x0][0x228] ;  /* 0x00008a006d427623 */ /* 0x002fc80000010042 */
[----:B------:R-:W-:-:S04]  /*137b0*/  FADD.FTZ R66, R66, R67 ;  /* 0x0000004342427221 */ /* 0x000fc80000010000 */
[----:B------:R-:W-:Y:S01]  /*137c0*/  @!P0 IMAD.MOV.U32 R64, RZ, RZ, 0x4 ;  /* 0x00000004ff408424 */ /* 0x000fe200078e00ff */
[----:B------:R-:W0:Y:S01]  /*137d0*/  MUFU.RSQ R109, R66 ;  /* 0x00000042006d7308 */ /* 0x000e220000001400 */
[----:B------:R-:W-:Y:S02]  /*137e0*/  @!P0 IMAD.MOV.U32 R162, RZ, RZ, 0x4 ;  /* 0x00000004ffa28424 */ /* 0x000fe400078e00ff */
[----:B------:R-:W-:-:S05]  /*137f0*/  @!P0 IMAD.WIDE R64, R17, R64, c[0x0][0x1a0] ;  /* 0x0000680011408625 */ /* 0x000fca00078e0240 */
[----:B------:R1:W-:Y:S02]  /*13800*/  @!P0 STG.E [R64.64], R101 ;  /* 0x0000006540008986 */ /* 0x0003e4000c101906 */
[----:B-1----:R-:W-:-:S05]  /*13810*/  @!P0 IMAD.WIDE R64, R17, R162, c[0x0][0x1a8] ;  /* 0x00006a0011408625 */ /* 0x002fca00078e02a2 */
[----:B0-----:R0:W-:Y:S01]  /*13820*/  @!P0 STG.E [R64.64], R109 ;  /* 0x0000006d40008986 */ /* 0x0011e2000c101906 */
[----:B------:R-:W-:Y:S05]  /*13830*/  @!P1 BRA `(.L_x_16596) ;  /* 0x0000017000009947 */ /* 0x000fea0003800000 */
[--C-:B0-----:R-:W-:Y:S02]  /*13840*/  FADD.FTZ R64, R40, -R104.reuse ;  /* 0x8000006828407221 */ /* 0x101fe40000010000 */
[--C-:B------:R-:W-:Y:S02]  /*13850*/  FADD.FTZ R164, R42, -R104.reuse ;  /* 0x800000682aa47221 */ /* 0x100fe40000010000 */
[----:B------:R-:W-:Y:S02]  /*13860*/  FMUL.FTZ R161, R109, R64 ;  /* 0x000000406da17220 */ /* 0x000fe40000410000 */
[--C-:B------:R-:W-:Y:S02]  /*13870*/  FADD.FTZ R64, R43, -R104.reuse ;  /* 0x800000682b407221 */ /* 0x100fe40000010000 */
[----:B------:R-:W-:Y:S02]  /*13880*/  FADD.FTZ R162, R41, -R104 ;  /* 0x8000006829a27221 */ /* 0x000fe40000010000 */
[----:B------:R-:W-:-:S02]  /*13890*/  FMUL.FTZ R165, R109, R64 ;  /* 0x000000406da57220 */ /* 0x000fc40000410000 */
[C---:B------:R-:W-:Y:S02]  /*138a0*/  FMUL.FTZ R164, R109.reuse, R164 ;  /* 0x000000a46da47220 */ /* 0x040fe40000410000 */
[----:B------:R-:W-:Y:S02]  /*138b0*/  FMUL.FTZ R162, R109, R162 ;  /* 0x000000a26da27220 */ /* 0x000fe40000410000 */
[----:B------:R-:W-:Y:S02]  /*138c0*/  IMAD.MOV.U32 R100, RZ, RZ, 0x10 ;  /* 0x00000010ff647424 */ /* 0x000fe400078e00ff */
[----:B------:R-:W-:Y:S02]  /*138d0*/  FFMA.FTZ R67, R149, R165, R148 ;  /* 0x000000a595437223 */ /* 0x000fe40000010094 */
[----:B------:R-:W-:Y:S02]  /*138e0*/  FFMA.FTZ R66, R153, R164, R152 ;  /* 0x000000a499427223 */ /* 0x000fe40000010098 */
[----:B------:R-:W-:-:S02]  /*138f0*/  FFMA.FTZ R65, R157, R162, R156 ;  /* 0x000000a29d417223 */ /* 0x000fc4000001009c */
[----:B------:R-:W-:Y:S02]  /*13900*/  FFMA.FTZ R64, R163, R161, R160 ;  /* 0x000000a1a3407223 */ /* 0x000fe400000100a0 */
[----:B------:R-:W-:-:S05]  /*13910*/  IMAD.WIDE.U32 R100, R99, R100, c[0x0][0x208] ;  /* 0x0000820063647625 */ /* 0x000fca00078e0064 */
[----:B------:R0:W-:Y:S02]  /*13920*/  STG.E.128 [R100.64], R64 ;  /* 0x0000004064007986 */ /* 0x0001e4000c101d06 */
[----:B0-----:R-:W-:Y:S02]  /*13930*/  IMAD.MOV.U32 R101, RZ, RZ, 0x10 ;  /* 0x00000010ff657424 */ /* 0x001fe400078e00ff */
[----:B------:R-:W-:Y:S02]  /*13940*/  FFMA.FTZ R67, R147, R165, R146 ;  /* 0x000000a593437223 */ /* 0x000fe40000010092 */
[----:B------:R-:W-:Y:S02]  /*13950*/  FFMA.FTZ R66, R151, R164, R150 ;  /* 0x000000a497427223 */ /* 0x000fe40000010096 */
[----:B------:R-:W-:Y:S02]  /*13960*/  FFMA.FTZ R65, R155, R162, R154 ;  /* 0x000000a29b417223 */ /* 0x000fe4000001009a */
[----:B------:R-:W-:-:S02]  /*13970*/  FFMA.FTZ R64, R159, R161, R158 ;  /* 0x000000a19f407223 */ /* 0x000fc4000001009e */
[C---:B------:R-:W-:Y:S01]  /*13980*/  IMAD.WIDE.U32 R100, R99.reuse, R101, c[0x0][0x210] ;  /* 0x0000840063647625 */ /* 0x040fe200078e0065 */
[----:B------:R-:W-:-:S04]  /*13990*/  IADD3 R99, R99, 0x80, RZ ;  /* 0x0000008063637810 */ /* 0x000fc80007ffe0ff */
[----:B------:R0:W-:Y:S03]  /*139a0*/  STG.E.128 [R100.64], R64 ;  /* 0x0000004064007986 */ /* 0x0001e6000c101d06 */
.L_x_16596:
[----:B------:R-:W-:Y:S05]  /*139b0*/  BSYNC B0 ;  /* 0x0000000000007941 */ /* 0x000fea0003800000 */
.L_x_16595:
[----:B------:R-:W-:Y:S01]  /*139c0*/  ISETP.NE.AND P0, PT, R93, RZ, PT ;  /* 0x000000ff5d00720c */ /* 0x000fe20003f05270 */
[----:B------:R-:W-:-:S12]  /*139d0*/  BSSY B0, `(.L_x_16597) ;  /* 0x0000019000007945 */ /* 0x000fd80003800000 */
[----:B------:R-:W-:Y:S05]  /*139e0*/  @!P0 BRA `(.L_x_16598) ;  /* 0x0000017000008947 */ /* 0x000fea0003800000 */
[--C-:B0-----:R-:W-:Y:S01]  /*139f0*/  FADD.FTZ R64, R44, -R104.reuse ;  /* 0x800000682c407221 */ /* 0x101fe20000010000 */
[----:B------:R-:W-:Y:S01]  /*13a00*/  HFMA2.MMA R100, -RZ, RZ, 0, 9.5367431640625e-07 ;  /* 0x00000010ff647435 */ /* 0x000fe200000001ff */
[--C-:B------:R-:W-:Y:S02]  /*13a10*/  FADD.FTZ R164, R46, -R104.reuse ;  /* 0x800000682ea47221 */ /* 0x100fe40000010000 */
[----:B------:R-:W-:Y:S02]  /*13a20*/  FMUL.FTZ R161, R109, R64 ;  /* 0x000000406da17220 */ /* 0x000fe40000410000 */
[--C-:B------:R-:W-:Y:S02]  /*13a30*/  FADD.FTZ R64, R47, -R104.reuse ;  /* 0x800000682f407221 */ /* 0x100fe40000010000 */
[----:B------:R-:W-:Y:S02]  /*13a40*/  FADD.FTZ R162, R45, -R104 ;  /* 0x800000682da27221 */ /* 0x000fe40000010000 */
[----:B------:R-:W-:-:S02]  /*13a50*/  FMUL.FTZ R165, R109, R64 ;  /* 0x000000406da57220 */ /* 0x000fc40000410000 */
[C---:B------:R-:W-:Y:S02]  /*13a60*/  FMUL.FTZ R164, R109.reuse, R164 ;  /* 0x000000a46da47220 */ /* 0x040fe40000410000 */
[----:B------:R-:W-:Y:S02]  /*13a70*/  FMUL.FTZ R162, R109, R162 ;  /* 0x000000a26da27220 */ /* 0x000fe40000410000 */
[----:B------:R-:W-:Y:S02]  /*13a80*/  FFMA.FTZ R67, R133, R165, R132 ;  /* 0x000000a585437223 */ /* 0x000fe40000010084 */
[----:B------:R-:W-:Y:S02]  /*13a90*/  FFMA.FTZ R66, R137, R164, R136 ;  /* 0x000000a489427223 */ /* 0x000fe40000010088 */
[----:B------:R-:W-:Y:S02]  /*13aa0*/  FFMA.FTZ R65, R141, R162, R140 ;  /* 0x000000a28d417223 */ /* 0x000fe4000001008c */
[----:B------:R-:W-:-:S02]  /*13ab0*/  FFMA.FTZ R64, R145, R161, R144 ;  /* 0x000000a191407223 */ /* 0x000fc40000010090 */
        /* <DEDUP_REMOVED lines=10> */
.L_x_16598:
[----:B------:R-:W-:Y:S05]  /*13b60*/  BSYNC B0 ;  /* 0x0000000000007941 */ /* 0x000fea0003800000 */
.L_x_16597:
[----:B------:R-:W-:Y:S01]  /*13b70*/  ISETP.NE.AND P0, PT, R94, RZ, PT ;  /* 0x000000ff5e00720c */ /* 0x000fe20003f05270 */
[----:B------:R-:W-:-:S12]  /*13b80*/  BSSY B0, `(.L_x_16599) ;  /* 0x0000019000007945 */ /* 0x000fd80003800000 */
        /* <DEDUP_REMOVED lines=24> */
.L_x_16600:
[----:B------:R-:W-:Y:S05]  /*13d10*/  BSYNC B0 ;  /* 0x0000000000007941 */ /* 0x000fea0003800000 */
.L_x_16599:
        /* <DEDUP_REMOVED lines=26> */
.L_x_16602:
[----:B------:R-:W-:Y:S05]  /*13ec0*/  BSYNC B0 ;  /* 0x0000000000007941 */ /* 0x000fea0003800000 */
.L_x_16601:
        /* <DEDUP_REMOVED lines=26> */
.L_x_16604:
[----:B------:R-:W-:Y:S05]  /*14070*/  BSYNC B0 ;  /* 0x0000000000007941 */ /* 0x000fea0003800000 */
.L_x_16603:
[----:B------:R-:W-:Y:S01]  /*14080*/  ISETP.NE.AND P0, PT, R97, RZ, PT ;  /* 0x000000ff6100720c */ /* 0x000fe20003f05270 */
        /* <DEDUP_REMOVED lines=17> */
[----:B0-----:R-:W-:-:S04]  /*141a0*/  IMAD.WIDE.U32 R100, R99, R164, c[0x0][0x210] ;  /* 0x0000840063647625 */ /* 0x001fc800078e00a4 */
[----:B------:R-:W-:Y:S02]  /*141b0*/  FFMA.FTZ R67, R75, R162, R86 ;  /* 0x000000a24b437223 */ /* 0x000fe40000010056 */
[----:B------:R-:W-:Y:S02]  /*141c0*/  FFMA.FTZ R66, R74, R161, R6 ;  /* 0x000000a14a427223 */ /* 0x000fe40000010006 */
[----:B------:R-:W-:Y:S02]  /*141d0*/  FFMA.FTZ R65, R73, R109, R84 ;  /* 0x0000006d49417223 */ /* 0x000fe40000010054 */
[----:B------:R-:W-:-:S05]  /*141e0*/  FFMA.FTZ R64, R72, R104, R7 ;  /* 0x0000006848407223 */ /* 0x000fca0000010007 */
[----:B------:R0:W-:Y:S02]  /*141f0*/  STG.E.128 [R100.64], R64 ;  /* 0x0000004064007986 */ /* 0x0001e4000c101d06 */
.L_x_16606:
[----:B------:R-:W-:Y:S05]  /*14200*/  BSYNC B0 ;  /* 0x0000000000007941 */ /* 0x000fea0003800000 */
.L_x_16605:
[----:B------:R-:W-:Y:S02]  /*14210*/  LOP3.LUT P0, RZ, R87, 0xff, RZ, 0xc0, !PT ;  /* 0x000000ff57ff7812 */ /* 0x000fe4000780c0ff */
[----:B------:R-:W-:Y:S02]  /*14220*/  IADD3 R17, R17, c[0x0][0x160], RZ ;  /* 0x0000580011117a10 */ /* 0x000fe40007ffe0ff */
[----:B------:R-:W-:Y:S02]  /*14230*/  SEL R87, RZ, 0x1, P0 ;  /* 0x00000001ff577807 */ /* 0x000fe40000000000 */
[----:B------:R-:W-:-:S13]  /*14240*/  ISETP.GE.AND P0, PT, R17, c[0x0][0x164], PT ;  /* 0x0000590011007a0c */ /* 0x000fda0003f06270 */
[----:B0-----:R-:W-:Y:S01]  /*14250*/  @P0 CALL.REL.NOINC `(.L_x_16607) ;  /* 0x0000001000000944 */ /* 0x001fe20003c00000 */
[----:B------:R-:W-:Y:S05]  /*14260*/  BRA `(.L_x_16608) ;  /* 0xfffed92000007947 */ /* 0x000fea000383ffff */
.L_x_16607:
[----:B------:R-:W-:Y:S05]  /*14270*/  EXIT ;  /* 0x000000000000794d */ /* 0x000fea0003800000 */
.L_x_16593:
[----:B------:R-:W-:Y:S01]  /*14280*/  IMAD.MOV.U32 R100, RZ, RZ, R161 ;  /* 0x000000ffff647224 */ /* 0x000fe200078e00a1 */
[----:B------:R-:W-:Y:S01]  /*14290*/  MOV R66, 0x142e0 ;  /* 0x000142e000427802 */ /* 0x000fe20000000f00 */
[----:B------:R-:W-:Y:S02]  /*142a0*/  IMAD.MOV.U32 R65, RZ, RZ, 0x1 ;  /* 0x00000001ff417424 */ /* 0x000fe400078e00ff */
[----:B------:R-:W-:Y:S02]  /*142b0*/  IMAD.MOV.U32 R104, RZ, RZ, 0x1f ;  /* 0x0000001fff687424 */ /* 0x000fe400078e00ff */
[----:B------:R-:W-:Y:S02]  /*142c0*/  IMAD.MOV.U32 R109, RZ, RZ, -0x1 ;  /* 0xffffffffff6d7424 */ /* 0x000fe400078e00ff */
[----:B------:R-:W-:Y:S05]  /*142d0*/  CALL.REL.NOINC `($__internal_68_$__cuda_sm70_shflsync_bfly_p) ;  /* 0x000006a000007944 */ /* 0x000fea0003c00000 */
[----:B01----:R-:W-:Y:S05]  /*142e0*/  BRA `(.L_x_16609) ;  /* 0xffffeca000007947 */ /* 0x003fea000383ffff */
.L_x_16594:
[----:B------:R-:W-:Y:S01]  /*142f0*/  IMAD.MOV.U32 R65, RZ, RZ, 0x2 ;  /* 0x00000002ff417424 */ /* 0x000fe200078e00ff */
[----:B------:R-:W-:Y:S01]  /*14300*/  MOV R104, 0x1f ;  /* 0x0000001f00687802 */ /* 0x000fe20000000f00 */
[----:B------:R-:W-:Y:S01]  /*14310*/  IMAD.MOV.U32 R109, RZ, RZ, -0x1 ;  /* 0xffffffffff6d7424 */ /* 0x000fe200078e00ff */
[----:B------:R-:W-:Y:S02]  /*14320*/  MOV R66, 0x14340 ;  /* 0x0001434000427802 */ /* 0x000fe40000000f00 */
[----:B0-----:R-:W-:Y:S05]  /*14330*/  CALL.REL.NOINC `($__internal_68_$__cuda_sm70_shflsync_bfly_p) ;  /* 0x0000064000007944 */ /* 0x001fea0003c00000 */
[----:B01----:R-:W-:Y:S01]  /*14340*/  FADD.FTZ R100, R100, R65 ;  /* 0x0000004164647221 */ /* 0x003fe20000010000 */
[----:B------:R-:W-:Y:S01]  /*14350*/  MOV R66, 0x143a0 ;  /* 0x000143a000427802 */ /* 0x000fe20000000f00 */
[----:B------:R-:W-:-:S02]  /*14360*/  IMAD.MOV.U32 R65, RZ, RZ, 0x4 ;  /* 0x00000004ff417424 */ /* 0x000fc400078e00ff */
[----:B------:R-:W-:Y:S02]  /*14370*/  IMAD.MOV.U32 R104, RZ, RZ, 0x1f ;  /* 0x0000001fff687424 */ /* 0x000fe400078e00ff */
[----:B------:R-:W-:Y:S02]  /*14380*/  IMAD.MOV.U32 R109, RZ, RZ, -0x1 ;  /* 0xffffffffff6d7424 */ /* 0x000fe400078e00ff */
[----:B------:R-:W-:Y:S05]  /*14390*/  CALL.REL.NOINC `($__internal_68_$__cuda_sm70_shflsync_bfly_p) ;  /* 0x000005e000007944 */ /* 0x000fea0003c00000 */
[----:B01----:R-:W-:Y:S01]  /*143a0*/  FADD.FTZ R100, R100, R65 ;  /* 0x0000004164647221 */ /* 0x003fe20000010000 */
[----:B------:R-:W-:Y:S01]  /*143b0*/  MOV R66, 0x14400 ;  /* 0x0001440000427802 */ /* 0x000fe20000000f00 */
[----:B------:R-:W-:Y:S02]  /*143c0*/  IMAD.MOV.U32 R65, RZ, RZ, 0x8 ;  /* 0x00000008ff417424 */ /* 0x000fe400078e00ff */
[----:B------:R-:W-:Y:S02]  /*143d0*/  IMAD.MOV.U32 R104, RZ, RZ, 0x1f ;  /* 0x0000001fff687424 */ /* 0x000fe400078e00ff */
[----:B------:R-:W-:Y:S02]  /*143e0*/  IMAD.MOV.U32 R109, RZ, RZ, -0x1 ;  /* 0xffffffffff6d7424 */ /* 0x000fe400078e00ff */
[----:B------:R-:W-:Y:S05]  /*143f0*/  CALL.REL.NOINC `($__internal_68_$__cuda_sm70_shflsync_bfly_p) ;  /* 0x0000058000007944 */ /* 0x000fea0003c00000 */
[----:B01----:R-:W-:Y:S01]  /*14400*/  FADD.FTZ R100, R100, R65 ;  /* 0x0000004164647221 */ /* 0x003fe20000010000 */
[----:B------:R-:W-:Y:S01]  /*14410*/  MOV R66, 0x14460 ;  /* 0x0001446000427802 */ /* 0x000fe20000000f00 */
[----:B------:R-:W-:-:S02]  /*14420*/  IMAD.MOV.U32 R65, RZ, RZ, 0x10 ;  /* 0x00000010ff417424 */ /* 0x000fc400078e00ff */
[----:B------:R-:W-:Y:S02]  /*14430*/  IMAD.MOV.U32 R104, RZ, RZ, 0x1f ;  /* 0x0000001fff687424 */ /* 0x000fe400078e00ff */
[----:B------:R-:W-:Y:S02]  /*14440*/  IMAD.MOV.U32 R109, RZ, RZ, -0x1 ;  /* 0xffffffffff6d7424 */ /* 0x000fe400078e00ff */
[----:B------:R-:W-:Y:S05]  /*14450*/  CALL.REL.NOINC `($__internal_68_$__cuda_sm70_shflsync_bfly_p) ;  /* 0x0000052000007944 */ /* 0x000fea0003c00000 */
[----:B-1----:R-:W-:Y:S01]  /*14460*/  FADD.FTZ R64, R100, R65 ;  /* 0x0000004164407221 */ /* 0x002fe20000010000 */
[----:B------:R-:W-:Y:S01]  /*14470*/  ISETP.NE.AND P5, PT, R88, RZ, PT ;  /* 0x000000ff5800720c */ /* 0x000fe20003fa5270 */
[----:B0-----:R-:W-:Y:S02]  /*14480*/  IMAD.MOV.U32 R104, RZ, RZ, 0x1f ;  /* 0x0000001fff687424 */ /* 0x001fe400078e00ff */
[----:B------:R-:W-:Y:S02]  /*14490*/  FMUL.FTZ R64, R79, R64 ;  /* 0x000000404f407220 */ /* 0x000fe40000410000 */
[----:B------:R-:W-:Y:S02]  /*144a0*/  IMAD.MOV.U32 R109, RZ, RZ, -0x1 ;  /* 0xffffffffff6d7424 */ /* 0x000fe400078e00ff */
[----:B------:R-:W-:-:S02]  /*144b0*/  FADD.FTZ R65, R40, -R64 ;  /* 0x8000004028417221 */ /* 0x000fc40000010000 */
[----:B------:R-:W-:Y:S02]  /*144c0*/  FADD.FTZ R66, R41, -R64 ;  /* 0x8000004029427221 */ /* 0x000fe40000010000 */
[----:B------:R-:W-:-:S04]  /*144d0*/  FFMA.FTZ R65, R65, R65, RZ ;  /* 0x0000004141417223 */ /* 0x000fc800000100ff */
[----:B------:R-:W-:Y:S02]  /*144e0*/  FFMA.FTZ R65, R66, R66, R65 ;  /* 0x0000004242417223 */ /* 0x000fe40000010041 */
[----:B------:R-:W-:-:S04]  /*144f0*/  FADD.FTZ R66, R42, -R64 ;  /* 0x800000402a427221 */ /* 0x000fc80000010000 */
[----:B------:R-:W-:Y:S02]  /*14500*/  FFMA.FTZ R65, R66, R66, R65 ;  /* 0x0000004242417223 */ /* 0x000fe40000010041 */
[----:B------:R-:W-:-:S04]  /*14510*/  FADD.FTZ R66, R43, -R64 ;  /* 0x800000402b427221 */ /* 0x000fc80000010000 */
[----:B------:R-:W-:Y:S02]  /*14520*/  FFMA.FTZ R65, R66, R66, R65 ;  /* 0x0000004242417223 */ /* 0x000fe40000010041 */
[----:B------:R-:W-:-:S03]  /*14530*/  FADD.FTZ R66, R45, -R64 ;  /* 0x800000402d427221 */ /* 0x000fc60000010000 */
[----:B------:R-:W-:Y:S01]  /*14540*/  FSEL R100, R65, RZ, P5 ;  /* 0x000000ff41647208 */ /* 0x000fe20002800000 */
[----:B------:R-:W-:-:S04]  /*14550*/  FADD.FTZ R65, R44, -R64 ;  /* 0x800000402c417221 */ /* 0x000fc80000010000 */
        /* <DEDUP_REMOVED lines=37> */
[----:B------:R-:W-:Y:S01]  /*147b0*/  @P4 FFMA.FTZ R100, R66, R66, R65 ;  /* 0x0000004242644223 */ /* 0x000fe20000010041 */
[----:B------:R-:W-:Y:S01]  /*147c0*/  MOV R66, 0x147f0 ;  /* 0x000147f000427802 */ /* 0x000fe20000000f00 */
[----:B------:R-:W-:Y:S02]  /*147d0*/  IMAD.MOV.U32 R65, RZ, RZ, 0x1 ;  /* 0x00000001ff417424 */ /* 0x000fe400078e00ff */
[----:B------:R-:W-:Y:S05]  /*147e0*/  CALL.REL.NOINC `($__internal_68_$__cuda_sm70_shflsync_bfly_p) ;  /* 0x0000019000007944 */ /* 0x000fea0003c00000 */
[----:B01----:R-:W-:Y:S01]  /*147f0*/  FADD.FTZ R100, R100, R65 ;  /* 0x0000004164647221 */ /* 0x003fe20000010000 */
[----:B------:R-:W-:Y:S01]  /*14800*/  HFMA2.MMA R65, -RZ, RZ, 0, 1.1920928955078125e-07 ;  /* 0x00000002ff417435 */ /* 0x000fe200000001ff */
[----:B------:R-:W-:Y:S01]  /*14810*/  IMAD.MOV.U32 R104, RZ, RZ, 0x1f ;  /* 0x0000001fff687424 */ /* 0x000fe200078e00ff */
[----:B------:R-:W-:Y:S01]  /*14820*/  MOV R66, 0x14850 ;  /* 0x0001485000427802 */ /* 0x000fe20000000f00 */
[----:B------:R-:W-:-:S03]  /*14830*/  IMAD.MOV.U32 R109, RZ, RZ, -0x1 ;  /* 0xffffffffff6d7424 */ /* 0x000fc600078e00ff */
[----:B------:R-:W-:Y:S05]  /*14840*/  CALL.REL.NOINC `($__internal_68_$__cuda_sm70_shflsync_bfly_p) ;  /* 0x0000013000007944 */ /* 0x000fea0003c00000 */
[----:B01----:R-:W-:Y:S01]  /*14850*/  FADD.FTZ R100, R100, R65 ;  /* 0x0000004164647221 */ /* 0x003fe20000010000 */
[----:B------:R-:W-:Y:S01]  /*14860*/  MOV R66, 0x148b0 ;  /* 0x000148b000427802 */ /* 0x000fe20000000f00 */
[----:B------:R-:W-:Y:S02]  /*14870*/  IMAD.MOV.U32 R65, RZ, RZ, 0x4 ;  /* 0x00000004ff417424 */ /* 0x000fe400078e00ff */
[----:B------:R-:W-:-:S02]  /*14880*/  IMAD.MOV.U32 R104, RZ, RZ, 0x1f ;  /* 0x0000001fff687424 */ /* 0x000fc400078e00ff */
        /* <DEDUP_REMOVED lines=10> */
[----:B------:R-:W-:Y:S02]  /*14930*/  IMAD.MOV.U32 R65, RZ, RZ, 0x10 ;  /* 0x00000010ff417424 */ /* 0x000fe400078e00ff */
[----:B------:R-:W-:-:S02]  /*14940*/  IMAD.MOV.U32 R104, RZ, RZ, 0x1f ;  /* 0x0000001fff687424 */ /* 0x000fc400078e00ff */
[----:B------:R-:W-:Y:S02]  /*14950*/  IMAD.MOV.U32 R109, RZ, RZ, -0x1 ;  /* 0xffffffffff6d7424 */ /* 0x000fe400078e00ff */
[----:B------:R-:W-:Y:S05]  /*14960*/  CALL.REL.NOINC `($__internal_68_$__cuda_sm70_shflsync_bfly_p) ;  /* 0x0000001000007944 */ /* 0x000fea0003c00000 */
[----:B01----:R-:W-:Y:S05]  /*14970*/  BRA `(.L_x_16610) ;  /* 0xffffea7000007947 */ /* 0x003fea000383ffff */
        .weak           $__internal_68_$__cuda_sm70_shflsync_bfly_p
        .type           $__internal_68_$__cuda_sm70_shflsync_bfly_p,@function
        .size           $__internal_68_$__cuda_sm70_shflsync_bfly_p,(.L_x_20048 - $__internal_68_$__cuda_sm70_shflsync_bfly_p)
$__internal_68_$__cuda_sm70_shflsync_bfly_p:
[----:B------:R-:W-:Y:S01]  /*14980*/  IMAD.MOV.U32 R67, RZ, RZ, 0x0 ;  /* 0x00000000ff437424 */ /* 0x000fe200078e00ff */
[----:B------:R-:W-:Y:S04]  /*14990*/  WARPSYNC R109 ;  /* 0x0000006d00007348 */ /* 0x000fe80003800000 */
[----:B------:R0:W1:Y:S01]  /*149a0*/  SHFL.BFLY PT, R65, R100, R65, R104 ;  /* 0x0c00004164417389 */ /* 0x00006200000e0068 */
[----:B------:R-:W-:Y:S05]  /*149b0*/  RET.REL.NODEC R66 `(_ZN10layer_norm31ln_parallel_residual_fwd_kernelINS_13Kernel_traitsI6__halfffffjLj3072ELj1ELj1ELj4ELj16ENS_18Kernel_traits_baseILj3072ES2_ffffjLj128EEEEELb1ELb0ELb0EEEvNS_9FwdParamsE) ;  /* 0xfffeb64042007950 */ /* 0x000fea0003c3ffff */
.L_x_16611:
        /* <DEDUP_REMOVED lines=12> */
.L_x_20048:


//--------------------- .text._ZN10layer_norm31ln_parallel_residual_fwd_kernelINS_13Kernel_traitsI6__halfffffjLj3072ELj1ELj1ELj4ELj16ENS_18Kernel_traits_baseILj3072ES2_ffffjLj128EEEEELb1ELb0ELb1EEEvNS_9FwdParamsE --------------------------
	.section	.text._ZN10layer_norm31ln_parallel_residual_fwd_kernelINS_13Kernel_traitsI6__halfffffjLj3072ELj1ELj1ELj4ELj16ENS_18Kernel_traits_baseILj3072ES2_ffffjLj128EEEEELb1ELb0ELb1EEEvNS_9FwdParamsE,"ax",@progbits
	.sectioninfo	@"SHI_REGISTERS=168"
	.align	128
        .global         _ZN10layer_norm31ln_parallel_residual_fwd_kernelINS_13Kernel_traitsI6__halfffffjLj3072ELj1ELj1ELj4ELj16ENS_18Kernel_traits_baseILj3072ES2_ffffjLj128EEEEELb1ELb0ELb1EEEvNS_9FwdParamsE
        .type           _ZN10layer_norm31ln_parallel_residual_fwd_kernelINS_13Kernel_traitsI6__halfffffjLj3072ELj1ELj1ELj4ELj16ENS_18Kernel_traits_baseILj3072ES2_ffffjLj128EEEEELb1ELb0ELb1EEEvNS_9FwdParamsE,@function
        .size           _ZN10layer_norm31ln_parallel_residual_fwd_kernelINS_13Kernel_traitsI6__halfffffjLj3072ELj1ELj1ELj4ELj16ENS_18Kernel_traits_baseILj3072ES2_ffffjLj128EEEEELb1ELb0ELb1EEEvNS_9FwdParamsE,(.L_x_20049 - _ZN10layer_norm31ln_parallel_residual_fwd_kernelINS_13Kernel_traitsI6__halfffffjLj3072ELj1ELj1ELj4ELj16ENS_18Kernel_traits_baseILj3072ES2_ffffjLj128EEEEELb1ELb0ELb1EEEvNS_9FwdParamsE)
        .other          _ZN10layer_norm31ln_parallel_residual_fwd_kernelINS_13Kernel_traitsI6__halfffffjLj3072ELj1ELj1ELj4ELj16ENS_18Kernel_traits_baseILj3072ES2_ffffjLj128EEEEELb1ELb0ELb1EEEvNS_9FwdParamsE,@"STO_CUDA_ENTRY STV_DEFAULT"
_ZN10layer_norm31ln_parallel_residual_fwd_kernelINS_13Kernel_traitsI6__halfffffjLj3072ELj1ELj1ELj4ELj16ENS_18Kernel_traits_baseILj3072ES2_ffffjLj128EEEEELb1ELb0ELb1EEEvNS_9FwdParamsE:
.text._ZN10layer_norm31ln_parallel_residual_fwd_kernelINS_13Kernel_traitsI6__halfffffjLj3072ELj1ELj1ELj4ELj16ENS_18Kernel_traits_baseILj3072ES2_ffffjLj128EEEEELb1ELb0ELb1EEEvNS_9FwdParamsE:
        /* <DEDUP_REMOVED lines=9> */
[----:B------:R-:W2:Y:S01]  /*0090*/  @P0 LDG.E.64 R2, [R2.64] ;  /* 0x0000000602020981 */ /* 0x000ea2000c1e1b00 */
[----:B------:R-:W-:Y:S02]  /*00a0*/  @P0 IMAD.MOV.U32 R4, RZ, RZ, R28 ;  /* 0x000000ffff040224 */ /* 0x000fe400078e001c */
[----:B------:R-:W-:-:S06]  /*00b0*/  @P0 IMAD.MOV.U32 R5, RZ, RZ, R29 ;  /* 0x000000ffff050224 */ /* 0x000fcc00078e001d */
[----:B------:R-:W3:Y:S04]  /*00c0*/  @P0 LDG.E.64 R4, [R4.64] ;  /* 0x0000000604040981 */ /* 0x000ee8000c1e1b00 */
[----:B------:R-:W0:Y:S04]  /*00d0*/  S2R R146, SR_TID.X ;  /* 0x0000000000927919 */ /* 0x000e280000002100 */
[----:B------:R-:W1:Y:S01]  /*00e0*/  S2R R27, SR_CTAID.X ;  /* 0x00000000001b7919 */ /* 0x000e620000002500 */
[C---:B0-----:R-:W-:Y:S01]  /*00f0*/  IMAD.SHL.U32 R0, R146.reuse, 0x8, RZ ;  /* 0x0000000892007824 */ /* 0x041fe200078e00ff */
[----:B------:R-:W-:Y:S01]  /*0100*/  LOP3.LUT R149, R146, 0x7f, RZ, 0xc0, !PT ;  /* 0x0000007f92957812 */ /* 0x000fe200078ec0ff */
[----:B-1----:R-:W-:-:S03]  /*0110*/  IMAD R145, R27, c[0x0][0x0], R146 ;  /* 0x000000001b917a24 */ /* 0x002fc600078e0292 */
[----:B------:R-:W-:Y:S02]  /*0120*/  LOP3.LUT R26, R0, 0x3f8, RZ, 0xc0, !PT ;  /* 0x000003f8001a7812 */ /* 0x000fe400078ec0ff */
[----:B------:R-:W-:Y:S01]  /*0130*/  SHF.L.U32 R0, R149, 0x3, RZ ;  /* 0x0000000395007819 */ /* 0x000fe200000006ff */
[----:B------:R-:W-:-:S03]  /*0140*/  IMAD.WIDE.U32 R6, R145, -0x326172a9, RZ ;  /* 0xcd9e8d5791067825 */ /* 0x000fc600078e00ff */
[----:B------:R-:W-:-:S05]  /*0150*/  IADD3 R50, P3, R0, c[0x0][0x220], RZ ;  /* 0x0000880000327a10 */ /* 0x000fca0007f7e0ff */
[----:B------:R-:W-:Y:S01]  /*0160*/  IMAD.X R51, RZ, RZ, c[0x0][0x224], P3 ;  /* 0x00008900ff337624 */ /* 0x000fe200018e06ff */
[----:B--2---:R0:W1:Y:S08]  /*0170*/  @P0 R2UR UR4, R2 ;  /* 0x00000000020403c2 */ /* 0x00407000000e0000 */
[----:B------:R2:W4:Y:S01]  /*0180*/  @P0 R2UR UR5, R3 ;  /* 0x00000000030503c2 */ /* 0x00052200000e0000 */
[----:B---3--:R-:W-:-:S02]  /*0190*/  @P0 IADD3 R28, P1, R4, c[0x0][0x240], RZ ;  /* 0x00009000041c0a10 */ /* 0x008fc40007f3e0ff */
[----:B0-----:R-:W-:-:S03]  /*01a0*/  IADD3 R2, P2, R26, c[0x0][0x218], RZ ;  /* 0x000086001a027a10 */ /* 0x001fc60007f5e0ff */
[----:B------:R-:W-:Y:S01]  /*01b0*/  @P0 IMAD.X R29, RZ, RZ, R5, P1 ;  /* 0x000000ffff1d0224 */ /* 0x000fe200008e0605 */
[----:B------:R-:W-:Y:S01]  /*01c0*/  ISETP.NE.U32.AND P0, PT, RZ, c[0x0][0x218], PT ;  /* 0x00008600ff007a0c */ /* 0x000fe20003f05070 */
[----:B--2---:R-:W-:Y:S01]  /*01d0*/  IMAD.X R3, RZ, RZ, c[0x0][0x21c], P2 ;  /* 0x00008700ff037624 */ /* 0x004fe200010e06ff */
[----:B------:R-:W-:Y:S02]  /*01e0*/  ISETP.NE.U32.AND P1, PT, RZ, c[0x0][0x220], PT ;  /* 0x00008800ff007a0c */ /* 0x000fe40003f25070 */
[--C-:B------:R-:W-:Y:S02]  /*01f0*/  SHF.R.U32.HI R142, RZ, 0x2, R29.reuse ;  /* 0x00000002ff8e7819 */ /* 0x100fe4000001161d */
[----:B------:R-:W-:Y:S02]  /*0200*/  SHF.R.U64 R144, R28, 0x2, R29 ;  /* 0x000000021c907819 */ /* 0x000fe4000000121d */
[----:B------:R-:W-:Y:S01]  /*0210*/  ISETP.NE.AND.EX P0, PT, RZ, c[0x0][0x21c], PT, P0 ;  /* 0x00008700ff007a0c */ /* 0x000fe20003f05300 */
[----:B-1----:R-:W-:Y:S01]  /*0220*/  UIADD3 UR9, UR4, -0x61c88647, URZ ;  /* 0x9e3779b904097890 */ /* 0x002fe2000fffe03f */
[----:B------:R-:W-:Y:S01]  /*0230*/  LOP3.LUT R8, R7, UR4, R142, 0x96, !PT ;  /* 0x0000000407087c12 */ /* 0x000fe2000f8e968e */
[----:B------:R-:W-:Y:S01]  /*0240*/  IMAD.WIDE.U32 R4, R144, -0x2daee0ad, RZ ;  /* 0xd2511f5390047825 */ /* 0x000fe200078e00ff */
[----:B------:R-:W-:Y:S01]  /*0250*/  UIADD3 UR11, UR4, 0x3c6ef372, URZ ;  /* 0x3c6ef372040b7890 */ /* 0x000fe2000fffe03f */
[----:B------:R-:W-:-:S02]  /*0260*/  ISETP.NE.AND.EX P1, PT, RZ, c[0x0][0x224], PT, P1 ;  /* 0x00008900ff007a0c */ /* 0x000fc40003f25310 */
[----:B------:R-:W-:Y:S01]  /*0270*/  IMAD.WIDE.U32 R8, R8, -0x2daee0ad, RZ ;  /* 0xd2511f5308087825 */ /* 0x000fe200078e00ff */
[----:B----4-:R-:W-:Y:S01]  /*0280*/  UIADD3 UR10, UR5, -0x4498517b, URZ ;  /* 0xbb67ae85050a7890 */ /* 0x010fe2000fffe03f */
[----:B------:R-:W-:Y:S01]  /*0290*/  LOP3.LUT R5, R5, UR5, RZ, 0x3c, !PT ;  /* 0x0000000505057c12 */ /* 0x000fe2000f8e3cff */
[----:B------:R-:W-:Y:S02]  /*02a0*/  UIADD3 UR12, UR5, 0x76cf5d0a, URZ ;  /* 0x76cf5d0a050c7890 */ /* 0x000fe4000fffe03f */
[----:B------:R-:W-:Y:S01]  /*02b0*/  UIADD3 UR14, UR5, 0x32370b8f, URZ ;  /* 0x32370b8f050e7890 */ /* 0x000fe2000fffe03f */
[----:B------:R0:W5:Y:S01]  /*02c0*/  @P0 LDG.E.64 R66, [R2.64] ;  /* 0x0000000602420981 */ /* 0x000162000c1e1b00 */
[----:B------:R-:W-:Y:S01]  /*02d0*/  LOP3.LUT R10, R9, UR10, R4, 0x96, !PT ;  /* 0x0000000a090a7c12 */ /* 0x000fe2000f8e9604 */
[----:B------:R-:W-:Y:S01]  /*02e0*/  IMAD.WIDE.U32 R4, R5, -0x326172a9, RZ ;  /* 0xcd9e8d5705047825 */ /* 0x000fe200078e00ff */
[----:B------:R-:W-:Y:S02]  /*02f0*/  UIADD3 UR13, UR4, -0x255992d5, URZ ;  /* 0xdaa66d2b040d7890 */ /* 0x000fe4000fffe03f */
[----:B------:R1:W5:Y:S01]  /*0300*/  @P1 LDG.E.64 R64, [R50.64] ;  /* 0x0000000632401981 */ /* 0x000362000c1e1b00 */
[----:B------:R-:W-:Y:S01]  /*0310*/  IMAD.WIDE.U32 R10, R10, -0x326172a9, RZ ;  /* 0xcd9e8d570a0a7825 */ /* 0x000fe200078e00ff */
[----:B------:R-:W-:Y:S01]  /*0320*/  LOP3.LUT R6, R5, UR9, R6, 0x96, !PT ;  /* 0x0000000905067c12 */ /* 0x000fe2000f8e9606 */
[----:B------:R-:W-:Y:S01]  /*0330*/  UIADD3 UR16, UR5, -0x126145ec, URZ ;  /* 0xed9eba1405107890 */ /* 0x000fe2000fffe03f */
[----:B------:R0:W5:Y:S02]  /*0340*/  @P0 LDG.E.64 R62, [R2.64+0x400] ;  /* 0x00040006023e0981 */ /* 0x000164000c1e1b00 */
[----:B------:R-:W-:Y:S01]  /*0350*/  LOP3.LUT R4, R11, UR11, R4, 0x96, !PT ;  /* 0x0000000b0b047c12 */ /* 0x000fe2000f8e9604 */
[----:B------:R-:W-:Y:S01]  /*0360*/  IMAD.WIDE.U32 R6, R6, -0x2daee0ad, RZ ;  /* 0xd2511f5306067825 */ /* 0x000fe200078e00ff */
[----:B------:R-:W-:Y:S01]  /*0370*/  UIADD3 UR15, UR4, 0x78dde6e4, URZ ;  /* 0x78dde6e4040f7890 */ /* 0x000fe2000fffe03f */
[----:B------:R1:W5:Y:S03]  /*0380*/  @P1 LDG.E.64 R16, [R50.64+0x400] ;  /* 0x0004000632101981 */ /* 0x000366000c1e1b00 */
[----:B------:R-:W-:Y:S01]  /*0390*/  LOP3.LUT R8, R7, UR12, R8, 0x96, !PT ;  /* 0x0000000c07087c12 */ /* 0x000fe2000f8e9608 */
[----:B------:R-:W-:Y:S01]  /*03a0*/  IMAD.WIDE.U32 R4, R4, -0x2daee0ad, RZ ;  /* 0xd2511f5304047825 */ /* 0x000fe200078e00ff */
[----:B------:R-:W-:Y:S01]  /*03b0*/  UIADD3 UR17, UR4, 0x1715609d, URZ ;  /* 0x1715609d04117890 */ /* 0x000fe2000fffe03f */
[----:B------:R0:W5:Y:S02]  /*03c0*/  @P0 LDG.E.64 R14, [R2.64+0x800] ;  /* 0x00080006020e0981 */ /* 0x000164000c1e1b00 */
[----:B------:R-:W-:Y:S01]  /*03d0*/  IMAD.WIDE.U32 R8, R8, -0x326172a9, RZ ;  /* 0xcd9e8d5708087825 */ /* 0x000fe200078e00ff */
[----:B------:R-:W-:Y:S01]  /*03e0*/  LOP3.LUT R11, R5, UR14, R6, 0x96, !PT ;  /* 0x0000000e050b7c12 */ /* 0x000fe2000f8e9606 */
[----:B------:R-:W-:Y:S01]  /*03f0*/  UIADD3 UR18, UR5, -0x56f99767, URZ ;  /* 0xa906689905127890 */ /* 0x000fe2000fffe03f */
[----:B------:R1:W5:Y:S02]  /*0400*/  @P1 LDG.E.64 R12, [R50.64+0x800] ;  /* 0x00080006320c1981 */ /* 0x000364000c1e1b00 */
[----:B------:R-:W-:-:S05]  /*0410*/  LOP3.LUT R6, R9, UR13, R10, 0x96, !PT ;  /* 0x0000000d09067c12 */ /* 0x000fca000f8e960a */
[----:B------:R-:W-:-:S05]  /*0420*/  IMAD.WIDE.U32 R6, R6, -0x2daee0ad, RZ ;  /* 0xd2511f5306067825 */ /* 0x000fca00078e00ff */
[----:B------:R-:W-:Y:S01]  /*0430*/  LOP3.LUT R18, R7, UR16, R4, 0x96, !PT ;  /* 0x0000001007127c12 */ /* 0x000fe2000f8e9604 */
[----:B------:R-:W-:-:S04]  /*0440*/  IMAD.WIDE.U32 R10, R11, -0x326172a9, RZ ;  /* 0xcd9e8d570b0a7825 */ /* 0x000fc800078e00ff */
[----:B------:R-:W-:Y:S01]  /*0450*/  IMAD.WIDE.U32 R18, R18, -0x326172a9, RZ ;  /* 0xcd9e8d5712127825 */ /* 0x000fe200078e00ff */
[----:B------:R-:W-:Y:S01]  /*0460*/  LOP3.LUT R5, R11, UR15, R8, 0x96, !PT ;  /* 0x0000000f0b057c12 */ /* 0x000fe2000f8e9608 */
[----:B------:R-:W-:Y:S01]  /*0470*/  UIADD3 UR20, UR5, 0x646e171e, URZ ;  /* 0x646e171e05147890 */ /* 0x000fe2000fffe03f */
[----:B------:R1:W5:Y:S02]  /*0480*/  @P1 LDG.E.64 R8, [R50.64+0xc00] ;  /* 0x000c000632081981 */ /* 0x000364000c1e1b00 */
[----:B------:R-:W-:Y:S01]  /*0490*/  LOP3.LUT R20, R19, UR17, R10, 0x96, !PT ;  /* 0x0000001113147c12 */ /* 0x000fe2000f8e960a */
[----:B------:R-:W-:Y:S01]  /*04a0*/  IMAD.WIDE.U32 R4, R5, -0x2daee0ad, RZ ;  /* 0xd2511f5305047825 */ /* 0x000fe200078e00ff */
[----:B------:R0:W5:Y:S03]  /*04b0*/  @P0 LDG.E.64 R10, [R2.64+0xc00] ;  /* 0x000c0006020a0981 */ /* 0x000166000c1e1b00 */
[----:B------:R-:W-:Y:S01]  /*04c0*/  IMAD.WIDE.U32 R20, R20, -0x2daee0ad, RZ ;  /* 0xd2511f5314147825 */ /* 0x000fe200078e00ff */
[----:B------:R-:W-:-:S02]  /*04d0*/  LOP3.LUT R22, R5, UR18, R6, 0x96, !PT ;  /* 0x0000001205167c12 */ /* 0x000fc4000f8e9606 */
[----:B------:R0:W5:Y:S02]  /*04e0*/  @P0 LDG.E.64 R6, [R2.64+0x1000] ;  /* 0x0010000602060981 */ /* 0x000164000c1e1b00 */
[----:B------:R-:W-:Y:S02]  /*04f0*/  LOP3.LUT R24, R21, UR20, R4, 0x96, !PT ;  /* 0x0000001415187c12 */ /* 0x000fe4000f8e9604 */
[----:B------:R1:W5:Y:S04]  /*0500*/  @P1 LDG.E.64 R4, [R50.64+0x1000] ;  /* 0x0010000632041981 */ /* 0x000368000c1e1b00 */
[----:B0-----:R-:W5:Y:S04]  /*0510*/  @P0 LDG.E.64 R2, [R2.64+0x1400] ;  /* 0x0014000602020981 */ /* 0x001f68000c1e1b00 */
[----:B-1----:R-:W5:Y:S01]  /*0520*/  @P1 LDG.E.64 R50, [R50.64+0x1400] ;  /* 0x0014000632321981 */ /* 0x002f62000c1e1b00 */
[----:B------:R-:W-:Y:S01]  /*0530*/  UIADD3 UR19, UR4, -0x4ab325aa, URZ ;  /* 0xb54cda5604137890 */ /* 0x000fe2000fffe03f */
[----:B------:R-:W-:Y:S01]  /*0540*/  IMAD.WIDE.U32 R22, R22, -0x326172a9, RZ ;  /* 0xcd9e8d5716167825 */ /* 0x000fe200078e00ff */
[----:B------:R-:W-:-:S04]  /*0550*/  LEA.HI R146, R146, R27, RZ, 0x19 ;  /* 0x0000001b92927211 */ /* 0x000fc800078fc8ff */
[----:B------:R-:W-:Y:S01]  /*0560*/  LOP3.LUT R56, R23, UR19, R18, 0x96, !PT ;  /* 0x0000001317387c12 */ /* 0x000fe2000f8e9612 */
[----:B------:R-:W-:Y:S01]  /*0570*/  UIADD3 UR21, UR4, 0x5384540f, URZ ;  /* 0x5384540f04157890 */ /* 0x000fe2000fffe03f */
[----:B------:R-:W-:Y:S01]  /*0580*/  IMAD.WIDE.U32 R24, R24, -0x326172a9, RZ ;  /* 0xcd9e8d5718187825 */ /* 0x000fe200078e00ff */
[----:B------:R-:W-:Y:S01]  /*0590*/  UIADD3 UR22, UR5, 0x1fd5c5a3, URZ ;  /* 0x1fd5c5a305167890 */ /* 0x000fe2000fffe03f */
[----:B------:R-:W-:Y:S02]  /*05a0*/  ISETP.GE.AND P2, PT, R146, c[0x0][0x164], PT ;  /* 0x0000590092007a0c */ /* 0x000fe40003f46270 */
        /* <DEDUP_REMOVED lines=12> */
[----:B------:R-:W-:Y:S01]  /*0670*/  IADD3 R20, P2, R0, c[0x0][0x1b8], RZ ;  /* 0x00006e0000147a10 */ /* 0x000fe20007f5e0ff */
[----:B------:R0:W2:Y:S04]  /*0680*/  LDG.E.64 R54, [R18.64] ;  /* 0x0000000612367981 */ /* 0x0000a8000c1e1b00 */
[----:B------:R-:W-:Y:S01]  /*0690*/  IMAD.X R21, RZ, RZ, c[0x0][0x1bc], P2 ;  /* 0x00006f00ff157624 */ /* 0x000fe200010e06ff */
        /* <DEDUP_REMOVED lines=23> */
[----:B------:R-:W-:Y:S01]  /*0810*/  SHF.R.U64 R72, R16, 0x10, R17 ;  /* 0x0000001010487819 */ /* 0x000fe20000001211 */
[----:B0-----:R-:W-:Y:S01]  /*0820*/  HADD2.F32 R18, -RZ, R16.H0_H0 ;  /* 0x20000010ff127230 */ /* 0x001fe20000004100 */
[----:B------:R-:W-:Y:S01]  /*0830*/  UIADD3 UR25, UR4, -0x700cb87f, URZ ;  /* 0x8ff3478104197890 */ /* 0x000fe2000fffe03f */
[----:B------:R-:W-:Y:S01]  /*0840*/  IMAD R26, R23, -0x326172a9, RZ ;  /* 0xcd9e8d57171a7824 */ /* 0x000fe200078e02ff */
[----:B------:R-:W-:Y:S01]  /*0850*/  UIADD3 UR26, UR5, -0x695add53, URZ ;  /* 0x96a522ad051a7890 */ /* 0x000fe2000fffe03f */
[----:B------:R-:W-:Y:S01]  /*0860*/  SHF.R.U64 R75, R14, 0x10, R15 ;  /* 0x000000100e4b7819 */ /* 0x000fe2000000120f */
[----:B------:R-:W-:Y:S01]  /*0870*/  HADD2.F32 R16, -RZ, R14.H0_H0 ;  /* 0x2000000eff107230 */ /* 0x000fe20000004100 */
[----:B------:R-:W-:Y:S01]  /*0880*/  IMAD.HI.U32 R23, R56, -0x326172a9, RZ ;  /* 0xcd9e8d5738177827 */ /* 0x000fe200078e00ff */
[----:B------:R-:W-:Y:S01]  /*0890*/  SHF.R.U64 R76, R12, 0x10, R13 ;  /* 0x000000100c4c7819 */ /* 0x000fe2000000120d */
[----:B------:R-:W-:Y:S01]  /*08a0*/  HADD2.F32 R14, -RZ, R12.H0_H0 ;  /* 0x2000000cff0e7230 */ /* 0x000fe20000004100 */
[--C-:B------:R-:W-:Y:S01]  /*08b0*/  SHF.R.U64 R61, R66, 0x10, R67.reuse ;  /* 0x00000010423d7819 */ /* 0x100fe20000001243 */
[----:B------:R-:W-:Y:S01]  /*08c0*/  IMAD R25, R22, -0x2daee0ad, RZ ;  /* 0xd2511f5316197824 */ /* 0x000fe200078e02ff */
[----:B------:R-:W-:Y:S01]  /*08d0*/  SHF.R.U32.HI R59, RZ, 0x10, R67 ;  /* 0x00000010ff3b7819 */ /* 0x000fe20000011643 */
[----:B------:R-:W-:Y:S01]  /*08e0*/  IMAD.HI.U32 R0, R29, -0x2daee0ad, RZ ;  /* 0xd2511f531d007827 */ /* 0x000fe200078e00ff */
        /* <DEDUP_REMOVED lines=8> */
[----:B------:R-:W-:Y:S01]  /*0970*/  SHF.R.U32.HI R74, RZ, 0x10, R17 ;  /* 0x00000010ff4a7819 */ /* 0x000fe20000011611 */
[----:B-1----:R-:W-:Y:S01]  /*0980*/  HADD2.F32 R21, -RZ, R65.H0_H0 ;  /* 0x20000041ff157230 */ /* 0x002fe20000004100 */
[----:B------:R-:W-:Y:S01]  /*0990*/  SHF.R.U32.HI R77, RZ, 0x10, R15 ;  /* 0x00000010ff4d7819 */ /* 0x000fe2000001160f */
        /* <DEDUP_REMOVED lines=27> */
[----:B------:R-:W-:Y:S01]  /*0b50*/  LOP3.LUT R26, R23, UR25, R26, 0x96, !PT ;  /* 0x00000019171a7c12 */ /* 0x000fe2000f8e961a */
[----:B------:R-:W-:Y:S01]  /*0b60*/  HADD2.F32 R23, -RZ, R67.H0_H0 ;  /* 0x20000043ff177230 */ /* 0x000fe20000004100 */
[----:B------:R-:W-:Y:S01]  /*0b70*/  LOP3.LUT R25, R0, UR26, R25, 0x96, !PT ;  /* 0x0000001a00197c12 */ /* 0x000fe2000f8e9619 */
[----:B------:R-:W-:Y:S01]  /*0b80*/  HADD2.F32 R2, -RZ, R50.H0_H0 ;  /* 0x20000032ff027230 */ /* 0x000fe20000004100 */
[----:B------:R-:W-:Y:S01]  /*0b90*/  LOP3.LUT R147, R28, 0x3, RZ, 0xc0, !PT ;  /* 0x000000031c937812 */ /* 0x000fe200078ec0ff */
[----:B------:R-:W-:Y:S01]  /*0ba0*/  HADD2.F32 R0, -RZ, R51.H0_H0 ;  /* 0x20000033ff007230 */ /* 0x000fe20000004100 */
[----:B------:R-:W-:Y:S01]  /*0bb0*/  IMAD R28, R56, -0x326172a9, RZ ;  /* 0xcd9e8d57381c7824 */ /* 0x000fe200078e02ff */
        /* <DEDUP_REMOVED lines=68> */
[----:B------:R-:W-:Y:S01]  /*1000*/  IMAD R30, R29, -0x2daee0ad, RZ ;  /* 0xd2511f531d1e7824 */ /* 0x000fe200078e02ff */
[----:B------:R-:W-:Y:S01]  /*1010*/  HADD2.F32 R31, -RZ, R61.H0_H0 ;  /* 0x2000003dff1f7230 */ /* 0x000fe20000004100 */
[----:B------:R-:W-:Y:S01]  /*1020*/  IMAD.MOV.U32 R29, RZ, RZ, RZ ;  /* 0x000000ffff1d7224 */ /* 0x000fe200078e00ff */
        /* <DEDUP_REMOVED lines=28> */
.L_x_17005:
[----:B------:R-:W-:Y:S01]  /*11f0*/  ISETP.NE.U32.AND P0, PT, RZ, c[0x0][0x178], PT ;  /* 0x00005e00ff007a0c */ /* 0x000fe20003f05070 */
[----:B------:R-:W-:Y:S01]  /*1200*/  IMAD R36, R146, c[0x0][0x168], RZ ;  /* 0x00005a0092247a24 */ /* 0x000fe200078e02ff */
[----:B------:R-:W-:Y:S01]  /*1210*/  ISETP.NE.U32.AND P1, PT, RZ, c[0x0][0x180], PT ;  /* 0x00006000ff007a0c */ /* 0x000fe20003f25070 */
[----:B------:R-:W-:Y:S01]  /*1220*/  IMAD.MOV.U32 R71, RZ, RZ, 0x10 ;  /* 0x00000010ff477424 */ /* 0x000fe200078e00ff */
[----:B------:R-:W-:Y:S02]  /*1230*/  ISETP.NE.AND.EX P3, PT, RZ, c[0x0][0x17c], PT, P0 ;  /* 0x00005f00ff007a0c */ /* 0x000fe40003f65300 */
[----:B------:R-:W-:-:S02]  /*1240*/  ISETP.NE.AND.EX P0, PT, RZ, c[0x0][0x184], PT, P1 ;  /* 0x00006100ff007a0c */ /* 0x000fc40003f05310 */
[----:B------:R-:W-:Y:S01]  /*1250*/  SHF.R.S32.HI R37, RZ, 0x1f, R36 ;  /* 0x0000001fff257819 */ /* 0x000fe20000011424 */
[----:B------:R-:W-:Y:S01]  /*1260*/  BSSY B0, `(.L_x_16612) ;  /* 0x0000018000007945 */ /* 0x000fe20003800000 */
[----:B------:R-:W-:Y:S02]  /*1270*/  P2R R68, PR, RZ, 0x8 ;  /* 0x00000008ff447803 */ /* 0x000fe40000000000 */
[----:B------:R-:W-:-:S04]  /*1280*/  LEA.HI R64, R37, R36, RZ, 0x2 ;  /* 0x0000002425407211 */ /* 0x000fc800078f10ff */
[----:B------:R-:W-:-:S04]  /*1290*/  LEA.HI.SX32 R64, R64, R149, 0x1e ;  /* 0x0000009540407211 */ /* 0x000fc800078ff2ff */
[C---:B------:R-:W-:Y:S01]  /*12a0*/  @P3 LEA R42, P1, R64.reuse, c[0x0][0x178], 0x4 ;  /* 0x00005e00402a3a11 */ /* 0x040fe200078220ff */
[C---:B------:R-:W-:Y:S01]  /*12b0*/  IMAD.WIDE.U32 R36, R64.reuse, R71, c[0x0][0x170] ;  /* 0x00005c0040247625 */ /* 0x040fe200078e0047 */
[C---:B------:R-:W-:Y:S02]  /*12c0*/  @P0 LEA R40, P2, R64.reuse, c[0x0][0x180], 0x4 ;  /* 0x0000600040280a11 */ /* 0x040fe400078420ff */
[C---:B------:R-:W-:Y:S02]  /*12d0*/  @P3 LEA.HI.X R43, R64.reuse, c[0x0][0x17c], RZ, 0x4, P1 ;  /* 0x00005f00402b3a11 */ /* 0x040fe400008f24ff */
[----:B------:R-:W-:Y:S01]  /*12e0*/  @P0 LEA.HI.X R41, R64, c[0x0][0x184], RZ, 0x4, P2 ;  /* 0x0000610040290a11 */ /* 0x000fe200010f24ff */
[----:B------:R-:W5:Y:S04]  /*12f0*/  LDG.E.128 R36, [R36.64] ;  /* 0x0000000624247981 */ /* 0x000f68000c1e1d00 */
        /* <DEDUP_REMOVED lines=13> */
.L_x_16613:
[----:B0-----:R-:W-:Y:S02]  /*13d0*/  IMAD.MOV.U32 R48, RZ, RZ, R28 ;  /* 0x000000ffff307224 */ /* 0x001fe400078e001c */
.L_x_16614:
[----:B------:R-:W-:Y:S05]  /*13e0*/  BSYNC B0 ;  /* 0x0000000000007941 */ /* 0x000fea0003800000 */
.L_x_16612:
        /* <DEDUP_REMOVED lines=16> */
.L_x_16618:
[----:B------:R-:W-:Y:S05]  /*14f0*/  BSYNC B1 ;  /* 0x0000000000017941 */ /* 0x000fea0003800000 */
.L_x_16617:
        /* <DEDUP_REMOVED lines=44> */
.L_x_16616:
[----:B------:R-:W-:Y:S05]  /*17c0*/  BSYNC B0 ;  /* 0x0000000000007941 */ /* 0x000fea0003800000 */
.L_x_16615:
[----:B------:R-:W0:Y:S01]  /*17d0*/  I2F.U32 R40, R48 ;  /* 0x0000003000287306 */ /* 0x000e220000201000 */
[----:B------:R-:W-:Y:S01]  /*17e0*/  ISETP.NE.U32.AND P1, PT, RZ, c[0x0][0x178], PT ;  /* 0x00005e00ff007a0c */ /* 0x000fe20003f25070 */
[----:B------:R-:W-:Y:S02]  /*17f0*/  IMAD.MOV.U32 R69, RZ, RZ, 0x2f800000 ;  /* 0x2f800000ff457424 */ /* 0x000fe400078e00ff */
[----:B-----5:R-:W-:Y:S01]  /*1800*/  FMUL.FTZ R36, R36, c[0x0][0x1e8] ;  /* 0x00007a0024247a20 */ /* 0x020fe20000410000 */
[----:B------:R-:W-:-:S04]  /*1810*/  ISETP.NE.AND.EX P6, PT, RZ, c[0x0][0x17c], PT, P1 ;  /* 0x00005f00ff007a0c */ /* 0x000fc80003fc5310 */
[----:B------:R-:W-:Y:S01]  /*1820*/  P2R R147, PR, RZ, 0x40 ;  /* 0x00000040ff937803 */ /* 0x000fe20000000000 */
        /* <DEDUP_REMOVED lines=9> */
.L_x_16619:
        /* <DEDUP_REMOVED lines=12> */
.L_x_16622:
[----:B------:R-:W-:Y:S02]  /*1980*/  IMAD.MOV.U32 R36, RZ, RZ, R28 ;  /* 0x000000ffff247224 */ /* 0x000fe400078e001c */
.L_x_16623:
[----:B------:R-:W-:Y:S05]  /*1990*/  BSYNC B0 ;  /* 0x0000000000007941 */ /* 0x000fea0003800000 */
.L_x_16621:
        /* <DEDUP_REMOVED lines=16> */
.L_x_16627:
[----:B------:R-:W-:Y:S05]  /*1aa0*/  BSYNC B1 ;  /* 0x0000000000017941 */ /* 0x000fea0003800000 */
.L_x_16626:
        /* <DEDUP_REMOVED lines=44> */
.L_x_16625:
[----:B------:R-:W-:Y:S05]  /*1d70*/  BSYNC B0 ;  /* 0x0000000000007941 */ /* 0x000fea0003800000 */
.L_x_16624:
[----:B------:R-:W0:Y:S01]  /*1d80*/  I2F.U32 R36, R36 ;  /* 0x0000002400247306 */ /* 0x000e220000201000 */
[----:B------:R-:W-:Y:S02]  /*1d90*/  FMUL.FTZ R42, R60, c[0x0][0x1e8] ;  /* 0x00007a003c2a7a20 */ /* 0x000fe40000410000 */
[----:B0-----:R-:W-:-:S05]  /*1da0*/  FFMA.FTZ R41, R36, R69, 1.1641532182693481445e-10 ;  /* 0x2f00000024297423 */ /* 0x001fca0000010045 */
[----:B------:R-:W-:-:S04]  /*1db0*/  FSETP.GTU.FTZ.AND P2, PT, R41, c[0x0][0x1e4], PT ;  /* 0x0000790029007a0b */ /* 0x000fc80003f5c000 */
[----:B------:R-:W-:Y:S02]  /*1dc0*/  FSEL R41, R42, RZ, !P2 ;  /* 0x000000ff2a297208 */ /* 0x000fe40005000000 */
[----:B------:R-:W-:-:S03]  /*1dd0*/  SEL R94, RZ, 0x1, P2 ;  /* 0x00000001ff5e7807 */ /* 0x000fc60001000000 */
[----:B------:R-:W-:-:S04]  /*1de0*/  FADD.FTZ R52, R52, R41 ;  /* 0x0000002934347221 */ /* 0x000fc80000010000 */
[----:B------:R-:W-:Y:S02]  /*1df0*/  @P0 FADD.FTZ R52, R56, R52 ;  /* 0x0000003438340221 */ /* 0x000fe40000010000 */
.L_x_16620:
        /* <DEDUP_REMOVED lines=12> */
.L_x_16629:
[----:B------:R-:W-:Y:S02]  /*1ec0*/  IMAD.MOV.U32 R36, RZ, RZ, R28 ;  /* 0x000000ffff247224 */ /* 0x000fe400078e001c */
.L_x_16630:
[----:B------:R-:W-:Y:S05]  /*1ed0*/  BSYNC B0 ;  /* 0x0000000000007941 */ /* 0x000fea0003800000 */
.L_x_16628:
        /* <DEDUP_REMOVED lines=16> */
.L_x_16634:
[----:B------:R-:W-:Y:S05]  /*1fe0*/  BSYNC B1 ;  /* 0x0000000000017941 */ /* 0x000fea0003800000 */
.L_x_16633:
        /* <DEDUP_REMOVED lines=44> */
.L_x_16632:
[----:B------:R-:W-:Y:S05]  /*22b0*/  BSYNC B0 ;  /* 0x0000000000007941 */ /* 0x000fea0003800000 */
.L_x_16631:
        /* <DEDUP_REMOVED lines=11> */
.L_x_16635:
        /* <DEDUP_REMOVED lines=12> */
.L_x_16638:
[----:B------:R-:W-:Y:S02]  /*2430*/  IMAD.MOV.U32 R46, RZ, RZ, R28 ;  /* 0x000000ffff2e7224 */ /* 0x000fe400078e001c */
.L_x_16639:
[----:B------:R-:W-:Y:S05]  /*2440*/  BSYNC B0 ;  /* 0x0000000000007941 */ /* 0x000fea0003800000 */
.L_x_16637:
        /* <DEDUP_REMOVED lines=16> */
.L_x_16643:
[----:B------:R-:W-:Y:S05]  /*2550*/  BSYNC B1 ;  /* 0x0000000000017941 */ /* 0x000fea0003800000 */
.L_x_16642:
        /* <DEDUP_REMOVED lines=44> */
.L_x_16641:
[----:B------:R-:W-:Y:S05]  /*2820*/  BSYNC B0 ;  /* 0x0000000000007941 */ /* 0x000fea0003800000 */
.L_x_16640:
        /* <DEDUP_REMOVED lines=8> */
.L_x_16636:
        /* <DEDUP_REMOVED lines=12> */
.L_x_16645:
[----:B------:R-:W-:Y:S02]  /*2970*/  IMAD.MOV.U32 R46, RZ, RZ, R28 ;  /* 0x000000ffff2e7224 */ /* 0x000fe400078e001c */
.L_x_16646:
[----:B------:R-:W-:Y:S05]  /*2980*/  BSYNC B0 ;  /* 0x0000000000007941 */ /* 0x000fea0003800000 */
.L_x_16644:
        /* <DEDUP_REMOVED lines=16> */
.L_x_16650:
[----:B------:R-:W-:Y:S05]  /*2a90*/  BSYNC B1 ;  /* 0x0000000000017941 */ /* 0x000fea0003800000 */
.L_x_16649:
        /* <DEDUP_REMOVED lines=44> */
.L_x_16648:
[----:B------:R-:W-:Y:S05]  /*2d60*/  BSYNC B0 ;  /* 0x0000000000007941 */ /* 0x000fea0003800000 */
.L_x_16647:
        /* <DEDUP_REMOVED lines=11> */
.L_x_16651:
        /* <DEDUP_REMOVED lines=12> */
.L_x_16654:
[----:B------:R-:W-:Y:S02]  /*2ee0*/  IMAD.MOV.U32 R38, RZ, RZ, R28 ;  /* 0x000000ffff267224 */ /* 0x000fe400078e001c */
.L_x_16655:
[----:B------:R-:W-:Y:S05]  /*2ef0*/  BSYNC B0 ;  /* 0x0000000000007941 */ /* 0x000fea0003800000 */
.L_x_16653:
        /* <DEDUP_REMOVED lines=16> */
.L_x_16659:
[----:B------:R-:W-:Y:S05]  /*3000*/  BSYNC B1 ;  /* 0x0000000000017941 */ /* 0x000fea0003800000 */
.L_x_16658:
        /* <DEDUP_REMOVED lines=44> */
.L_x_16657:
[----:B------:R-:W-:Y:S05]  /*32d0*/  BSYNC B0 ;  /* 0x0000000000007941 */ /* 0x000fea0003800000 */
.L_x_16656:
        /* <DEDUP_REMOVED lines=8> */
.L_x_16652:
        /* <DEDUP_REMOVED lines=12> */
.L_x_16661:
[----:B------:R-:W-:Y:S02]  /*3420*/  IMAD.MOV.U32 R38, RZ, RZ, R28 ;  /* 0x000000ffff267224 */ /* 0x000fe400078e001c */
.L_x_16662:
[----:B------:R-:W-:Y:S05]  /*3430*/  BSYNC B0 ;  /* 0x0000000000007941 */ /* 0x000fea0003800000 */
.L_x_16660:
        /* <DEDUP_REMOVED lines=16> */
.L_x_16666:
[----:B------:R-:W-:Y:S05]  /*3540*/  BSYNC B1 ;  /* 0x0000000000017941 */ /* 0x000fea0003800000 */
.L_x_16665:
        /* <DEDUP_REMOVED lines=44> */
.L_x_16664:
[----:B------:R-:W-:Y:S05]  /*3810*/  BSYNC B0 ;  /* 0x0000000000007941 */ /* 0x000fea0003800000 */
.L_x_16663:
        /* <DEDUP_REMOVED lines=11> */
.L_x_16667:
        /* <DEDUP_REMOVED lines=12> */
.L_x_16670:
[----:B------:R-:W-:Y:S02]  /*3990*/  IMAD.MOV.U32 R44, RZ, RZ, R28 ;  /* 0x000000ffff2c7224 */ /* 0x000fe400078e001c */
.L_x_16671:
[----:B------:R-:W-:Y:S05]  /*39a0*/  BSYNC B0 ;  /* 0x0000000000007941 */ /* 0x000fea0003800000 */
.L_x_16669:
        /* <DEDUP_REMOVED lines=16> */
.L_x_16675:
[----:B------:R-:W-:Y:S05]  /*3ab0*/  BSYNC B1 ;  /* 0x0000000000017941 */ /* 0x000fea0003800000 */
.L_x_16674:
        /* <DEDUP_REMOVED lines=44> */
.L_x_16673:
[----:B------:R-:W-:Y:S05]  /*3d80*/  BSYNC B0 ;  /* 0x0000000000007941 */ /* 0x000fea0003800000 */
.L_x_16672:
        /* <DEDUP_REMOVED lines=8> */
.L_x_16668:
[----:B------:R-:W-:Y:S02]  /*3e10*/  SEL R36, RZ, 0x1000000, P4 ;  /* 0x01000000ff247807 */ /* 0x000fe40002000000 */
[----:B------:R-:W-:Y:S02]  /*3e20*/  SEL R37, RZ, 0x10000, P3 ;  /* 0x00010000ff257807 */ /* 0x000fe40001800000 */
[----:B------:R-:W-:Y:S02]  /*3e30*/  SEL R38, RZ, 0x100, P2 ;  /* 0x00000100ff267807 */ /* 0x000fe40001000000 */
[----:B------:R-:W-:Y:S02]  /*3e40*/  SHF.L.U32 R48, R64, 0x2, RZ ;  /* 0x0000000240307819 */ /* 0x000fe400000006ff */
[----:B------:R-:W-:Y:S02]  /*3e50*/  IADD3 R37, R38, R36, R37 ;  /* 0x0000002426257210 */ /* 0x000fe40007ffe025 */
[----:B------:R-:W-:-:S02]  /*3e60*/  SEL R38, RZ, 0x1, P1 ;  /* 0x00000001ff267807 */ /* 0x000fc40000800000 */
[----:B------:R-:W-:Y:S02]  /*3e70*/  LEA R44, P2, R64, c[0x0][0x188], 0x4 ;  /* 0x00006200402c7a11 */ /* 0x000fe400078420ff */
[----:B------:R-:W-:Y:S01]  /*3e80*/  SHF.R.U32.HI R49, RZ, 0x1e, R64 ;  /* 0x0000001eff317819 */ /* 0x000fe20000011640 */
[----:B------:R-:W-:Y:S01]  /*3e90*/  IMAD.IADD R47, R37, 0x1, R38 ;  /* 0x00000001252f7824 */ /* 0x000fe200078e0226 */
[----:B------:R-:W-:Y:S02]  /*3ea0*/  IADD3 R36, P1, R48, c[0x0][0x190], RZ ;  /* 0x0000640030247a10 */ /* 0x000fe40007f3e0ff */
[----:B------:R-:W-:Y:S02]  /*3eb0*/  LEA.HI.X R45, R64, c[0x0][0x18c], RZ, 0x4, P2 ;  /* 0x00006300402d7a11 */ /* 0x000fe400010f24ff */
[----:B------:R-:W-:Y:S02]  /*3ec0*/  IADD3.X R37, R49, c[0x0][0x194], RZ, P1, !PT ;  /* 0x0000650031257a10 */ /* 0x000fe40000ffe4ff */
[----:B------:R-:W-:Y:S01]  /*3ed0*/  ISETP.NE.AND P5, PT, R68, RZ, PT ;  /* 0x000000ff4400720c */ /* 0x000fe20003fa5270 */
[----:B------:R0:W-:Y:S01]  /*3ee0*/  STG.E.128 [R44.64], R52 ;  /* 0x000000342c007986 */ /* 0x0001e2000c101d06 */
[----:B------:R-:W-:-:S03]  /*3ef0*/  IADD3 R153, R64, 0x80, RZ ;  /* 0x0000008040997810 */ /* 0x000fc60007ffe0ff */
[----:B------:R0:W-:Y:S02]  /*3f00*/  STG.E [R36.64], R47 ;  /* 0x0000002f24007986 */ /* 0x0001e4000c101906 */
        /* <DEDUP_REMOVED lines=8> */
[----:B------:R-:W-:-:S03]  /*3f90*/  LOP3.LUT R45, R94, 0xff, RZ, 0xc0, !PT ;  /* 0x000000ff5e2d7812 */ /* 0x000fc600078ec0ff */
[----:B------:R-:W-:Y:S01]  /*3fa0*/  IMAD R37, R36, 0x1000000, R37 ;  /* 0x0100000024257824 */ /* 0x000fe200078e0225 */
[----:B------:R-:W-:-:S04]  /*3fb0*/  IADD3 R36, P1, R48, c[0x0][0x198], RZ ;  /* 0x0000660030247a10 */ /* 0x000fc80007f3e0ff */
[----:B------:R-:W-:Y:S02]  /*3fc0*/  LEA R44, R44, R37, 0x8 ;  /* 0x000000252c2c7211 */ /* 0x000fe400078e40ff */
[----:B------:R-:W-:-:S03]  /*3fd0*/  IADD3.X R37, R49, c[0x0][0x19c], RZ, P1, !PT ;  /* 0x0000670031257a10 */ /* 0x000fc60000ffe4ff */
[----:B------:R-:W-:-:S05]  /*3fe0*/  IMAD.IADD R45, R44, 0x1, R45 ;  /* 0x000000012c2d7824 */ /* 0x000fca00078e022d */
[----:B------:R0:W-:Y:S02]  /*3ff0*/  STG.E [R36.64], R45 ;  /* 0x0000002d24007986 */ /* 0x0001e4000c101906 */
.L_x_16676:
[----:B------:R1:W5:Y:S04]  /*4000*/  @P5 LDG.E.128 R60, [R42.64] ;  /* 0x000000062a3c5981 */ /* 0x000368000c1e1d00 */
[----:B------:R1:W5:Y:S04]  /*4010*/  @P0 LDG.E.128 R56, [R40.64] ;  /* 0x0000000628380981 */ /* 0x000368000c1e1d00 */
[----:B0-----:R-:W5:Y:S01]  /*4020*/  LDG.E.128 R36, [R38.64] ;  /* 0x0000000626247981 */ /* 0x001f62000c1e1d00 */
[C---:B------:R-:W-:Y:S01]  /*4030*/  ISETP.NE.AND P1, PT, R46.reuse, 0x1, PT ;  /* 0x000000012e00780c */ /* 0x040fe20003f25270 */
[----:B------:R-:W-:Y:S01]  /*4040*/  BSSY B0, `(.L_x_16677) ;  /* 0x000000d000007945 */ /* 0x000fe20003800000 */
[----:B------:R-:W-:Y:S01]  /*4050*/  IADD3 R44, R46, 0x1, RZ ;  /* 0x000000012e2c7810 */ /* 0x000fe20007ffe0ff */
[----:B------:R-:W0:Y:S10]  /*4060*/  S2R R70, SR_TID.X ;  /* 0x0000000000467919 */ /* 0x000e340000002100 */
        /* <DEDUP_REMOVED lines=9> */
.L_x_16678:
[----:B-1----:R-:W-:Y:S02]  /*4100*/  IMAD.MOV.U32 R49, RZ, RZ, R28 ;  /* 0x000000ffff317224 */ /* 0x002fe400078e001c */
.L_x_16679:
[----:B------:R-:W-:Y:S05]  /*4110*/  BSYNC B0 ;  /* 0x0000000000007941 */ /* 0x000fea0003800000 */
.L_x_16677:
        /* <DEDUP_REMOVED lines=16> */
.L_x_16683:
[----:B------:R-:W-:Y:S05]  /*4220*/  BSYNC B1 ;  /* 0x0000000000017941 */ /* 0x000fea0003800000 */
.L_x_16682:
        /* <DEDUP_REMOVED lines=44> */
.L_x_16681:
[----:B------:R-:W-:Y:S05]  /*44f0*/  BSYNC B0 ;  /* 0x0000000000007941 */ /* 0x000fea0003800000 */
.L_x_16680:
[----:B------:R-:W1:Y:S01]  /*4500*/  I2F.U32 R40, R49 ;  /* 0x0000003100287306 */ /* 0x000e620000201000 */
[----:B------:R-:W-:Y:S01]  /*4510*/  ISETP.NE.AND P6, PT, R147, RZ, PT ;  /* 0x000000ff9300720c */ /* 0x000fe20003fc5270 */
[----:B-----5:R-:W-:Y:S02]  /*4520*/  FMUL.FTZ R36, R36, c[0x0][0x1e8] ;  /* 0x00007a0024247a20 */ /* 0x020fe40000410000 */
        /* <DEDUP_REMOVED lines=9> */
.L_x_16684:
        /* <DEDUP_REMOVED lines=12> */
.L_x_16687:
[----:B------:R-:W-:Y:S02]  /*4680*/  IMAD.MOV.U32 R36, RZ, RZ, R28 ;  /* 0x000000ffff247224 */ /* 0x000fe400078e001c */
.L_x_16688:
[----:B------:R-:W-:Y:S05]  /*4690*/  BSYNC B0 ;  /* 0x0000000000007941 */ /* 0x000fea0003800000 */
.L_x_16686:
        /* <DEDUP_REMOVED lines=16> */
.L_x_16692:
[----:B------:R-:W-:Y:S05]  /*47a0*/  BSYNC B1 ;  /* 0x0000000000017941 */ /* 0x000fea0003800000 */
.L_x_16691:
        /* <DEDUP_REMOVED lines=44> */
.L_x_16690:
[----:B------:R-:W-:Y:S05]  /*4a70*/  BSYNC B0 ;  /* 0x0000000000007941 */ /* 0x000fea0003800000 */
.L_x_16689:
[----:B------:R-:W1:Y:S01]  /*4a80*/  I2F.U32 R36, R36 ;  /* 0x0000002400247306 */ /* 0x000e620000201000 */
[----:B------:R-:W-:Y:S02]  /*4a90*/  FMUL.FTZ R42, R60, c[0x0][0x1e8] ;  /* 0x00007a003c2a7a20 */ /* 0x000fe40000410000 */
[----:B-1----:R-:W-:-:S05]  /*4aa0*/  FFMA.FTZ R41, R36, R69, 1.1641532182693481445e-10 ;  /* 0x2f00000024297423 */ /* 0x002fca0000010045 */
[----:B------:R-:W-:-:S04]  /*4ab0*/  FSETP.GTU.FTZ.AND P2, PT, R41, c[0x0][0x1e4], PT ;  /* 0x0000790029007a0b */ /* 0x000fc80003f5c000 */
[----:B------:R-:W-:Y:S02]  /*4ac0*/  FSEL R41, R42, RZ, !P2 ;  /* 0x000000ff2a297208 */ /* 0x000fe40005000000 */
[----:B------:R-:W-:-:S03]  /*4ad0*/  SEL R94, RZ, 0x1, P2 ;  /* 0x00000001ff5e7807 */ /* 0x000fc60001000000 */
[----:B------:R-:W-:-:S04]  /*4ae0*/  FADD.FTZ R48, R48, R41 ;  /* 0x0000002930307221 */ /* 0x000fc80000010000 */
[----:B------:R-:W-:Y:S02]  /*4af0*/  @P0 FADD.FTZ R48, R56, R48 ;  /* 0x0000003038300221 */ /* 0x000fe40000010000 */
.L_x_16685:
        /* <DEDUP_REMOVED lines=12> */
.L_x_16694:
[----:B------:R-:W-:Y:S02]  /*4bc0*/  IMAD.MOV.U32 R36, RZ, RZ, R28 ;  /* 0x000000ffff247224 */ /* 0x000fe400078e001c */
.L_x_16695:
[----:B------:R-:W-:Y:S05]  /*4bd0*/  BSYNC B0 ;  /* 0x0000000000007941 */ /* 0x000fea0003800000 */
.L_x_16693:
        /* <DEDUP_REMOVED lines=16> */
.L_x_16699:
[----:B------:R-:W-:Y:S05]  /*4ce0*/  BSYNC B1 ;  /* 0x0000000000017941 */ /* 0x000fea0003800000 */
.L_x_16698:
        /* <DEDUP_REMOVED lines=44> */
.L_x_16697:
[----:B------:R-:W-:Y:S05]  /*4fb0*/  BSYNC B0 ;  /* 0x0000000000007941 */ /* 0x000fea0003800000 */
.L_x_16696:
[----:B------:R-:W1:Y:S01]  /*4fc0*/  I2F.U32 R36, R36 ;  /* 0x0000002400247306 */ /* 0x000e620000201000 */
        /* <DEDUP_REMOVED lines=10> */
.L_x_16700:
        /* <DEDUP_REMOVED lines=12> */
.L_x_16703:
[----:B------:R-:W-:Y:S02]  /*5130*/  IMAD.MOV.U32 R46, RZ, RZ, R28 ;  /* 0x000000ffff2e7224 */ /* 0x000fe400078e001c */
.L_x_16704:
[----:B------:R-:W-:Y:S05]  /*5140*/  BSYNC B0 ;  /* 0x0000000000007941 */ /* 0x000fea0003800000 */
.L_x_16702:
        /* <DEDUP_REMOVED lines=16> */
.L_x_16708:
[----:B------:R-:W-:Y:S05]  /*5250*/  BSYNC B1 ;  /* 0x0000000000017941 */ /* 0x000fea0003800000 */
.L_x_16707:
        /* <DEDUP_REMOVED lines=44> */
.L_x_16706:
[----:B------:R-:W-:Y:S05]  /*5520*/  BSYNC B0 ;  /* 0x0000000000007941 */ /* 0x000fea0003800000 */
.L_x_16705:
        /* <DEDUP_REMOVED lines=8> */
.L_x_16701:
        /* <DEDUP_REMOVED lines=12> */
.L_x_16710:
[----:B------:R-:W-:Y:S02]  /*5670*/  IMAD.MOV.U32 R46, RZ, RZ, R28 ;  /* 0x000000ffff2e7224 */ /* 0x000fe400078e001c */
.L_x_16711:
[----:B------:R-:W-:Y:S05]  /*5680*/  BSYNC B0 ;  /* 0x0000000000007941 */ /* 0x000fea0003800000 */
.L_x_16709:
        /* <DEDUP_REMOVED lines=16> */
.L_x_16715:
[----:B------:R-:W-:Y:S05]  /*5790*/  BSYNC B1 ;  /* 0x0000000000017941 */ /* 0x000fea0003800000 */
.L_x_16714:
        /* <DEDUP_REMOVED lines=44> */
.L_x_16713:
[----:B------:R-:W-:Y:S05]  /*5a60*/  BSYNC B0 ;  /* 0x0000000000007941 */ /* 0x000fea0003800000 */
.L_x_16712:
[----:B------:R-:W1:Y:S01]  /*5a70*/  I2F.U32 R36, R46 ;  /* 0x0000002e00247306 */ /* 0x000e620000201000 */
        /* <DEDUP_REMOVED lines=10> */
.L_x_16716:
        /* <DEDUP_REMOVED lines=12> */
.L_x_16719:
[----:B------:R-:W-:Y:S02]  /*5be0*/  IMAD.MOV.U32 R38, RZ, RZ, R28 ;  /* 0x000000ffff267224 */ /* 0x000fe400078e001c */
.L_x_16720:
[----:B------:R-:W-:Y:S05]  /*5bf0*/  BSYNC B0 ;  /* 0x0000000000007941 */ /* 0x000fea0003800000 */
.L_x_16718:
        /* <DEDUP_REMOVED lines=16> */
.L_x_16724:
[----:B------:R-:W-:Y:S05]  /*5d00*/  BSYNC B1 ;  /* 0x0000000000017941 */ /* 0x000fea0003800000 */
.L_x_16723:
        /* <DEDUP_REMOVED lines=44> */
.L_x_16722:
[----:B------:R-:W-:Y:S05]  /*5fd0*/  BSYNC B0 ;  /* 0x0000000000007941 */ /* 0x000fea0003800000 */
.L_x_16721:
        /* <DEDUP_REMOVED lines=8> */
.L_x_16717:
        /* <DEDUP_REMOVED lines=12> */
.L_x_16726:
[----:B------:R-:W-:Y:S02]  /*6120*/  IMAD.MOV.U32 R38, RZ, RZ, R28 ;  /* 0x000000ffff267224 */ /* 0x000fe400078e001c */
.L_x_16727:
[----:B------:R-:W-:Y:S05]  /*6130*/  BSYNC B0 ;  /* 0x0000000000007941 */ /* 0x000fea0003800000 */
.L_x_16725:
        /* <DEDUP_REMOVED lines=16> */
.L_x_16731:
[----:B------:R-:W-:Y:S05]  /*6240*/  BSYNC B1 ;  /* 0x0000000000017941 */ /* 0x000fea0003800000 */
.L_x_16730:
        /* <DEDUP_REMOVED lines=44> */
.L_x_16729:
[----:B------:R-:W-:Y:S05]  /*6510*/  BSYNC B0 ;  /* 0x0000000000007941 */ /* 0x000fea0003800000 */
.L_x_16728:
        /* <DEDUP_REMOVED lines=11> */
.L_x_16732:
        /* <DEDUP_REMOVED lines=12> */
.L_x_16735:
[----:B------:R-:W-:Y:S02]  /*6690*/  IMAD.MOV.U32 R44, RZ, RZ, R28 ;  /* 0x000000ffff2c7224 */ /* 0x000fe400078e001c */
.L_x_16736:
[----:B------:R-:W-:Y:S05]  /*66a0*/  BSYNC B0 ;  /* 0x0000000000007941 */ /* 0x000fea0003800000 */
.L_x_16734:
        /* <DEDUP_REMOVED lines=16> */
.L_x_16740:
[----:B------:R-:W-:Y:S05]  /*67b0*/  BSYNC B1 ;  /* 0x0000000000017941 */ /* 0x000fea0003800000 */
.L_x_16739:
        /* <DEDUP_REMOVED lines=44> */
.L_x_16738:
[----:B------:R-:W-:Y:S05]  /*6a80*/  BSYNC B0 ;  /* 0x0000000000007941 */ /* 0x000fea0003800000 */
.L_x_16737:
        /* <DEDUP_REMOVED lines=8> */
.L_x_16733:
[----:B------:R-:W-:Y:S01]  /*6b10*/  SEL R36, RZ, 0x1000000, P4 ;  /* 0x01000000ff247807 */ /* 0x000fe20002000000 */
[----:B------:R-:W-:Y:S01]  /*6b20*/  IMAD.MOV.U32 R149, RZ, RZ, 0x4 ;  /* 0x00000004ff957424 */ /* 0x000fe200078e00ff */
[----:B------:R-:W-:Y:S01]  /*6b30*/  SEL R37, RZ, 0x10000, P3 ;  /* 0x00010000ff257807 */ /* 0x000fe20001800000 */
[----:B------:R-:W-:Y:S01]  /*6b40*/  IMAD.WIDE.U32 R44, R153, R71, c[0x0][0x188] ;  /* 0x00006200992c7625 */ /* 0x000fe200078e0047 */
[----:B------:R-:W-:Y:S02]  /*6b50*/  SEL R38, RZ, 0x100, P2 ;  /* 0x00000100ff267807 */ /* 0x000fe40001000000 */
[----:B------:R-:W-:Y:S02]  /*6b60*/  SEL R39, RZ, 0x1, P1 ;  /* 0x00000001ff277807 */ /* 0x000fe40000800000 */
[----:B------:R-:W-:Y:S01]  /*6b70*/  IADD3 R36, R38, R36, R37 ;  /* 0x0000002426247210 */ /* 0x000fe20007ffe025 */
[----:B------:R1:W-:Y:S01]  /*6b80*/  STG.E.128 [R44.64], R48 ;  /* 0x000000302c007986 */ /* 0x0003e2000c101d06 */
[----:B------:R-:W-:-:S02]  /*6b90*/  ISETP.NE.AND P5, PT, R68, RZ, PT ;  /* 0x000000ff4400720c */ /* 0x000fc40003fa5270 */
[----:B------:R-:W-:Y:S01]  /*6ba0*/  IADD3 R152, R64, 0x100, RZ ;  /* 0x0000010040987810 */ /* 0x000fe20007ffe0ff */
[----:B------:R-:W-:Y:S02]  /*6bb0*/  IMAD.IADD R47, R36, 0x1, R39 ;  /* 0x00000001242f7824 */ /* 0x000fe400078e0227 */
[----:B------:R-:W-:-:S04]  /*6bc0*/  IMAD.WIDE.U32 R38, R153, R149, c[0x0][0x190] ;  /* 0x0000640099267625 */ /* 0x000fc800078e0095 */
[CC--:B------:R-:W-:Y:S01]  /*6bd0*/  @P0 IMAD.WIDE.U32 R40, R152.reuse, R71.reuse, c[0x0][0x180] ;  /* 0x0000600098280625 */ /* 0x0c0fe200078e0047 */
[----:B------:R1:W-:Y:S03]  /*6be0*/  STG.E [R38.64], R47 ;  /* 0x0000002f26007986 */ /* 0x0003e6000c101906 */
[----:B------:R-:W-:-:S04]  /*6bf0*/  @P5 IMAD.WIDE.U32 R42, R152, R71, c[0x0][0x178] ;  /* 0x00005e00982a5625 */ /* 0x000fc800078e0047 */
[----:B------:R-:W-:Y:S01]  /*6c00*/  IMAD.WIDE.U32 R36, R152, R71, c[0x0][0x170] ;  /* 0x00005c0098247625 */ /* 0x000fe200078e0047 */
[----:B------:R-:W-:Y:S05]  /*6c10*/  @!P5 BRA `(.L_x_16741) ;  /* 0x000000a00000d947 */ /* 0x000fea0003800000 */
[----:B-1----:R-:W-:Y:S02]  /*6c20*/  SHF.L.U32 R39, R96, 0x10, RZ ;  /* 0x0000001060277819 */ /* 0x002fe400000006ff */
[----:B------:R-:W-:Y:S02]  /*6c30*/  LOP3.LUT R38, R97, 0xffff, RZ, 0xc0, !PT ;  /* 0x0000ffff61267812 */ /* 0x000fe400078ec0ff */
[----:B------:R-:W-:Y:S02]  /*6c40*/  LOP3.LUT R39, R39, 0xff0000, RZ, 0xc0, !PT ;  /* 0x00ff000027277812 */ /* 0x000fe400078ec0ff */
[----:B------:R-:W-:Y:S02]  /*6c50*/  LOP3.LUT R45, R95, 0xff, RZ, 0xc0, !PT ;  /* 0x000000ff5f2d7812 */ /* 0x000fe400078ec0ff */
[----:B------:R-:W-:Y:S01]  /*6c60*/  LOP3.LUT R44, R94, 0xff, RZ, 0xc0, !PT ;  /* 0x000000ff5e2c7812 */ /* 0x000fe200078ec0ff */
[----:B------:R-:W-:-:S04]  /*6c70*/  IMAD R38, R38, 0x1000000, R39 ;  /* 0x0100000026267824 */ /* 0x000fc800078e0227 */
[----:B------:R-:W-:Y:S02]  /*6c80*/  IMAD R45, R45, 0x100, R38 ;  /* 0x000001002d2d7824 */ /* 0x000fe400078e0226 */
[----:B------:R-:W-:-:S04]  /*6c90*/  IMAD.WIDE.U32 R38, R153, R149, c[0x0][0x198] ;  /* 0x0000660099267625 */ /* 0x000fc800078e0095 */
[----:B------:R-:W-:-:S05]  /*6ca0*/  IMAD.IADD R45, R45, 0x1, R44 ;  /* 0x000000012d2d7824 */ /* 0x000fca00078e022c */
[----:B------:R1:W-:Y:S02]  /*6cb0*/  STG.E [R38.64], R45 ;  /* 0x0000002d26007986 */ /* 0x0003e4000c101906 */
.L_x_16741:
[----:B------:R2:W5:Y:S04]  /*6cc0*/  @P5 LDG.E.128 R60, [R42.64] ;  /* 0x000000062a3c5981 */ /* 0x000568000c1e1d00 */
[----:B------:R2:W5:Y:S04]  /*6cd0*/  @P0 LDG.E.128 R56, [R40.64] ;  /* 0x0000000628380981 */ /* 0x000568000c1e1d00 */
[----:B-1----:R-:W5:Y:S01]  /*6ce0*/  LDG.E.128 R36, [R36.64] ;  /* 0x0000000624247981 */ /* 0x002f62000c1e1d00 */
[C---:B------:R-:W-:Y:S01]  /*6cf0*/  ISETP.NE.AND P1, PT, R46.reuse, 0x1, PT ;  /* 0x000000012e00780c */ /* 0x040fe20003f25270 */
[----:B------:R-:W-:Y:S01]  /*6d00*/  BSSY B0, `(.L_x_16742) ;  /* 0x000000c000007945 */ /* 0x000fe20003800000 */
[----:B------:R-:W-:-:S11]  /*6d10*/  IADD3 R45, R46, 0x1, RZ ;  /* 0x000000012e2d7810 */ /* 0x000fd60007ffe0ff */
        /* <DEDUP_REMOVED lines=9> */
.L_x_16743:
[----:B--2---:R-:W-:Y:S02]  /*6db0*/  IMAD.MOV.U32 R65, RZ, RZ, R28 ;  /* 0x000000ffff417224 */ /* 0x004fe400078e001c */
.L_x_16744:
[----:B------:R-:W-:Y:S05]  /*6dc0*/  BSYNC B0 ;  /* 0x0000000000007941 */ /* 0x000fea0003800000 */
.L_x_16742:
        /* <DEDUP_REMOVED lines=16> */
.L_x_16748:
[----:B------:R-:W-:Y:S05]  /*6ed0*/  BSYNC B1 ;  /* 0x0000000000017941 */ /* 0x000fea0003800000 */
.L_x_16747:
        /* <DEDUP_REMOVED lines=44> */
.L_x_16746:
[----:B------:R-:W-:Y:S05]  /*71a0*/  BSYNC B0 ;  /* 0x0000000000007941 */ /* 0x000fea0003800000 */
.L_x_16745:
[----:B------:R-:W1:Y:S01]  /*71b0*/  I2F.U32 R40, R65 ;  /* 0x0000004100287306 */ /* 0x000e620000201000 */
[----:B------:R-:W-:Y:S01]  /*71c0*/  ISETP.NE.AND P6, PT, R147, RZ, PT ;  /* 0x000000ff9300720c */ /* 0x000fe20003fc5270 */
[----:B-----5:R-:W-:Y:S02]  /*71d0*/  FMUL.FTZ R36, R36, c[0x0][0x1e8] ;  /* 0x00007a0024247a20 */ /* 0x020fe40000410000 */
        /* <DEDUP_REMOVED lines=9> */
.L_x_16749:
        /* <DEDUP_REMOVED lines=12> */
.L_x_16752:
[----:B------:R-:W-:Y:S02]  /*7330*/  IMAD.MOV.U32 R36, RZ, RZ, R28 ;  /* 0x000000ffff247224 */ /* 0x000fe400078e001c */
.L_x_16753:
[----:B------:R-:W-:Y:S05]  /*7340*/  BSYNC B0 ;  /* 0x0000000000007941 */ /* 0x000fea0003800000 */
.L_x_16751:
        /* <DEDUP_REMOVED lines=16> */
.L_x_16757:
[----:B------:R-:W-:Y:S05]  /*7450*/  BSYNC B1 ;  /* 0x0000000000017941 */ /* 0x000fea0003800000 */
.L_x_16756:
        /* <DEDUP_REMOVED lines=44> */
.L_x_16755:
[----:B------:R-:W-:Y:S05]  /*7720*/  BSYNC B0 ;  /* 0x0000000000007941 */ /* 0x000fea0003800000 */
.L_x_16754:
        /* <DEDUP_REMOVED lines=8> */
.L_x_16750:
        /* <DEDUP_REMOVED lines=12> */
.L_x_16759:
[----:B------:R-:W-:Y:S02]  /*7870*/  IMAD.MOV.U32 R36, RZ, RZ, R28 ;  /* 0x000000ffff247224 */ /* 0x000fe400078e001c */
.L_x_16760:
[----:B------:R-:W-:Y:S05]  /*7880*/  BSYNC B0 ;  /* 0x0000000000007941 */ /* 0x000fea0003800000 */
.L_x_16758:
        /* <DEDUP_REMOVED lines=16> */
.L_x_16764:
[----:B------:R-:W-:Y:S05]  /*7990*/  BSYNC B1 ;  /* 0x0000000000017941 */ /* 0x000fea0003800000 */
.L_x_16763:
        /* <DEDUP_REMOVED lines=44> */
.L_x_16762:
[----:B------:R-:W-:Y:S05]  /*7c60*/  BSYNC B0 ;  /* 0x0000000000007941 */ /* 0x000fea0003800000 */
.L_x_16761:
        /* <DEDUP_REMOVED lines=11> */
.L_x_16765:
        /* <DEDUP_REMOVED lines=12> */
.L_x_16768:
[----:B------:R-:W-:Y:S02]  /*7de0*/  IMAD.MOV.U32 R65, RZ, RZ, R28 ;  /* 0x000000ffff417224 */ /* 0x000fe400078e001c */
.L_x_16769:
[----:B------:R-:W-:Y:S05]  /*7df0*/  BSYNC B0 ;  /* 0x0000000000007941 */ /* 0x000fea0003800000 */
.L_x_16767:
        /* <DEDUP_REMOVED lines=16> */
.L_x_16773:
[----:B------:R-:W-:Y:S05]  /*7f00*/  BSYNC B1 ;  /* 0x0000000000017941 */ /* 0x000fea0003800000 */
.L_x_16772:
        /* <DEDUP_REMOVED lines=44> */
.L_x_16771:
[----:B------:R-:W-:Y:S05]  /*81d0*/  BSYNC B0 ;  /* 0x0000000000007941 */ /* 0x000fea0003800000 */
.L_x_16770:
        /* <DEDUP_REMOVED lines=8> */
.L_x_16766:
        /* <DEDUP_REMOVED lines=12> */
.L_x_16775:
[----:B------:R-:W-:Y:S02]  /*8320*/  IMAD.MOV.U32 R65, RZ, RZ, R28 ;  /* 0x000000ffff417224 */ /* 0x000fe400078e001c */
.L_x_16776:
[----:B------:R-:W-:Y:S05]  /*8330*/  BSYNC B0 ;  /* 0x0000000000007941 */ /* 0x000fea0003800000 */
.L_x_16774:
        /* <DEDUP_REMOVED lines=16> */
.L_x_16780:
[----:B------:R-:W-:Y:S05]  /*8440*/  BSYNC B1 ;  /* 0x0000000000017941 */ /* 0x000fea0003800000 */
.L_x_16779:
        /* <DEDUP_REMOVED lines=44> */
.L_x_16778:
[----:B------:R-:W-:Y:S05]  /*8710*/  BSYNC B0 ;  /* 0x0000000000007941 */ /* 0x000fea0003800000 */
.L_x_16777:
        /* <DEDUP_REMOVED lines=11> */
.L_x_16781:
        /* <DEDUP_REMOVED lines=12> */
.L_x_16784:
[----:B------:R-:W-:Y:S02]  /*8890*/  IMAD.MOV.U32 R38, RZ, RZ, R28 ;  /* 0x000000ffff267224 */ /* 0x000fe400078e001c */
.L_x_16785:
[----:B------:R-:W-:Y:S05]  /*88a0*/  BSYNC B0 ;  /* 0x0000000000007941 */ /* 0x000fea0003800000 */
.L_x_16783:
        /* <DEDUP_REMOVED lines=16> */
.L_x_16789:
[----:B------:R-:W-:Y:S05]  /*89b0*/  BSYNC B1 ;  /* 0x0000000000017941 */ /* 0x000fea0003800000 */
.L_x_16788:
        /* <DEDUP_REMOVED lines=44> */
.L_x_16787:
[----:B------:R-:W-:Y:S05]  /*8c80*/  BSYNC B0 ;  /* 0x0000000000007941 */ /* 0x000fea0003800000 */
.L_x_16786:
        /* <DEDUP_REMOVED lines=8> */
.L_x_16782:
        /* <DEDUP_REMOVED lines=12> */
.L_x_16791:
[----:B------:R-:W-:Y:S02]  /*8dd0*/  IMAD.MOV.U32 R38, RZ, RZ, R28 ;  /* 0x000000ffff267224 */ /* 0x000fe400078e001c */
.L_x_16792:
[----:B------:R-:W-:Y:S05]  /*8de0*/  BSYNC B0 ;  /* 0x0000000000007941 */ /* 0x000fea0003800000 */
.L_x_16790:
        /* <DEDUP_REMOVED lines=16> */
.L_x_16796:
[----:B------:R-:W-:Y:S05]  /*8ef0*/  BSYNC B1 ;  /* 0x0000000000017941 */ /* 0x000fea0003800000 */
.L_x_16795:
        /* <DEDUP_REMOVED lines=44> */
.L_x_16794:
[----:B------:R-:W-:Y:S05]  /*91c0*/  BSYNC B0 ;  /* 0x0000000000007941 */ /* 0x000fea0003800000 */
.L_x_16793:
        /* <DEDUP_REMOVED lines=11> */
.L_x_16797:
        /* <DEDUP_REMOVED lines=12> */
.L_x_16800:
[----:B------:R-:W-:Y:S02]  /*9340*/  IMAD.MOV.U32 R65, RZ, RZ, R28 ;  /* 0x000000ffff417224 */ /* 0x000fe400078e001c */
.L_x_16801:
[----:B------:R-:W-:Y:S05]  /*9350*/  BSYNC B0 ;  /* 0x0000000000007941 */ /* 0x000fea0003800000 */
.L_x_16799:
        /* <DEDUP_REMOVED lines=16> */
.L_x_16805:
[----:B------:R-:W-:Y:S05]  /*9460*/  BSYNC B1 ;  /* 0x0000000000017941 */ /* 0x000fea0003800000 */
.L_x_16804:
        /* <DEDUP_REMOVED lines=44> */
.L_x_16803:
[----:B------:R-:W-:Y:S05]  /*9730*/  BSYNC B0 ;  /* 0x0000000000007941 */ /* 0x000fea0003800000 */
.L_x_16802:
        /* <DEDUP_REMOVED lines=8> */
.L_x_16798:
[----:B------:R-:W-:Y:S01]  /*97c0*/  SEL R36, RZ, 0x1000000, P4 ;  /* 0x01000000ff247807 */ /* 0x000fe20002000000 */
[----:B------:R-:W-:Y:S01]  /*97d0*/  IMAD.WIDE.U32 R66, R152, R71, c[0x0][0x188] ;  /* 0x0000620098427625 */ /* 0x000fe200078e0047 */
[----:B------:R-:W-:Y:S02]  /*97e0*/  SEL R37, RZ, 0x10000, P3 ;  /* 0x00010000ff257807 */ /* 0x000fe40001800000 */
[----:B------:R-:W-:Y:S02]  /*97f0*/  SEL R38, RZ, 0x100, P2 ;  /* 0x00000100ff267807 */ /* 0x000fe40001000000 */
[----:B------:R-:W-:Y:S01]  /*9800*/  SEL R39, RZ, 0x1, P1 ;  /* 0x00000001ff277807 */ /* 0x000fe20000800000 */
[----:B------:R1:W-:Y:S01]  /*9810*/  STG.E.128 [R66.64], R44 ;  /* 0x0000002c42007986 */ /* 0x0003e2000c101d06 */
[----:B------:R-:W-:Y:S02]  /*9820*/  IADD3 R36, R38, R36, R37 ;  /* 0x0000002426247210 */ /* 0x000fe40007ffe025 */
[----:B------:R-:W-:-:S02]  /*9830*/  ISETP.NE.AND P5, PT, R68, RZ, PT ;  /* 0x000000ff4400720c */ /* 0x000fc40003fa5270 */
[----:B------:R-:W-:Y:S01]  /*9840*/  IADD3 R65, R36, R39, RZ ;  /* 0x0000002724417210 */ /* 0x000fe20007ffe0ff */
[----:B------:R-:W-:Y:S01]  /*9850*/  IMAD.WIDE.U32 R38, R152, R149, c[0x0][0x190] ;  /* 0x0000640098267625 */ /* 0x000fe200078e0095 */
[----:B------:R-:W-:-:S04]  /*9860*/  IADD3 R148, R64, 0x180, RZ ;  /* 0x0000018040947810 */ /* 0x000fc80007ffe0ff */
[----:B------:R1:W-:Y:S01]  /*9870*/  STG.E [R38.64], R65 ;  /* 0x0000004126007986 */ /* 0x0003e2000c101906 */
[----:B------:R-:W-:-:S04]  /*9880*/  @P0 IMAD.WIDE.U32 R40, R148, R71, c[0x0][0x180] ;  /* 0x0000600094280625 */ /* 0x000fc800078e0047 */
[----:B------:R-:W-:-:S04]  /*9890*/  @P5 IMAD.WIDE.U32 R42, R148, R71, c[0x0][0x178] ;  /* 0x00005e00942a5625 */ /* 0x000fc800078e0047 */
[----:B------:R-:W-:Y:S01]  /*98a0*/  IMAD.WIDE.U32 R36, R148, R71, c[0x0][0x170] ;  /* 0x00005c0094247625 */ /* 0x000fe200078e0047 */
[----:B------:R-:W-:Y:S05]  /*98b0*/  @!P5 BRA `(.L_x_16806) ;  /* 0x000000a00000d947 */ /* 0x000fea0003800000 */
[----:B-1----:R-:W-:Y:S01]  /*98c0*/  IMAD.U32 R39, R96, 0x10000, RZ ;  /* 0x0001000060277824 */ /* 0x002fe200078e00ff */
[----:B------:R-:W-:Y:S02]  /*98d0*/  LOP3.LUT R38, R97, 0xffff, RZ, 0xc0, !PT ;  /* 0x0000ffff61267812 */ /* 0x000fe400078ec0ff */
[----:B------:R-:W-:Y:S02]  /*98e0*/  LOP3.LUT R65, R95, 0xff, RZ, 0xc0, !PT ;  /* 0x000000ff5f417812 */ /* 0x000fe400078ec0ff */
[----:B------:R-:W-:Y:S02]  /*98f0*/  LOP3.LUT R39, R39, 0xff0000, RZ, 0xc0, !PT ;  /* 0x00ff000027277812 */ /* 0x000fe400078ec0ff */
[----:B------:R-:W-:-:S03]  /*9900*/  LOP3.LUT R66, R94, 0xff, RZ, 0xc0, !PT ;  /* 0x000000ff5e427812 */ /* 0x000fc600078ec0ff */
[----:B------:R-:W-:-:S04]  /*9910*/  IMAD R38, R38, 0x1000000, R39 ;  /* 0x0100000026267824 */ /* 0x000fc800078e0227 */
[----:B------:R-:W-:Y:S02]  /*9920*/  IMAD R65, R65, 0x100, R38 ;  /* 0x0000010041417824 */ /* 0x000fe400078e0226 */
[----:B------:R-:W-:-:S03]  /*9930*/  IMAD.WIDE.U32 R38, R152, R149, c[0x0][0x198] ;  /* 0x0000660098267625 */ /* 0x000fc600078e0095 */
[----:B------:R-:W-:-:S05]  /*9940*/  IADD3 R65, R65, R66, RZ ;  /* 0x0000004241417210 */ /* 0x000fca0007ffe0ff */
[----:B------:R1:W-:Y:S02]  /*9950*/  STG.E [R38.64], R65 ;  /* 0x0000004126007986 */ /* 0x0003e4000c101906 */
.L_x_16806:
[----:B------:R2:W5:Y:S04]  /*9960*/  @P5 LDG.E.128 R60, [R42.64] ;  /* 0x000000062a3c5981 */ /* 0x000568000c1e1d00 */
[----:B------:R2:W5:Y:S04]  /*9970*/  @P0 LDG.E.128 R56, [R40.64] ;  /* 0x0000000628380981 */ /* 0x000568000c1e1d00 */
[----:B-1----:R-:W5:Y:S01]  /*9980*/  LDG.E.128 R36, [R36.64] ;  /* 0x0000000624247981 */ /* 0x002f62000c1e1d00 */
[C---:B------:R-:W-:Y:S01]  /*9990*/  ISETP.NE.AND P1, PT, R150.reuse, 0x1, PT ;  /* 0x000000019600780c */ /* 0x040fe20003f25270 */
[----:B------:R-:W-:Y:S01]  /*99a0*/  BSSY B0, `(.L_x_16807) ;  /* 0x000000c000007945 */ /* 0x000fe20003800000 */
[----:B------:R-:W-:-:S11]  /*99b0*/  IADD3 R66, R150, 0x1, RZ ;  /* 0x0000000196427810 */ /* 0x000fd60007ffe0ff */
        /* <DEDUP_REMOVED lines=9> */
.L_x_16808:
[----:B--2---:R-:W-:Y:S02]  /*9a50*/  MOV R65, R28 ;  /* 0x0000001c00417202 */ /* 0x004fe40000000f00 */
.L_x_16809:
[----:B------:R-:W-:Y:S05]  /*9a60*/  BSYNC B0 ;  /* 0x0000000000007941 */ /* 0x000fea0003800000 */
.L_x_16807:
        /* <DEDUP_REMOVED lines=16> */
.L_x_16813:
[----:B------:R-:W-:Y:S05]  /*9b70*/  BSYNC B1 ;  /* 0x0000000000017941 */ /* 0x000fea0003800000 */
.L_x_16812:
        /* <DEDUP_REMOVED lines=44> */
.L_x_16811:
[----:B------:R-:W-:Y:S05]  /*9e40*/  BSYNC B0 ;  /* 0x0000000000007941 */ /* 0x000fea0003800000 */
.L_x_16810:
        /* <DEDUP_REMOVED lines=12> */
.L_x_16814:
        /* <DEDUP_REMOVED lines=12> */
.L_x_16817:
[----:B------:R-:W-:Y:S02]  /*9fd0*/  MOV R36, R28 ;  /* 0x0000001c00247202 */ /* 0x000fe40000000f00 */
.L_x_16818:
[----:B------:R-:W-:Y:S05]  /*9fe0*/  BSYNC B0 ;  /* 0x0000000000007941 */ /* 0x000fea0003800000 */
.L_x_16816:
        /* <DEDUP_REMOVED lines=16> */
.L_x_16822:
[----:B------:R-:W-:Y:S05]  /*a0f0*/  BSYNC B1 ;  /* 0x0000000000017941 */ /* 0x000fea0003800000 */
.L_x_16821:
        /* <DEDUP_REMOVED lines=44> */
.L_x_16820:
[----:B------:R-:W-:Y:S05]  /*a3c0*/  BSYNC B0 ;  /* 0x0000000000007941 */ /* 0x000fea0003800000 */
.L_x_16819:
        /* <DEDUP_REMOVED lines=8> */
.L_x_16815:
        /* <DEDUP_REMOVED lines=12> */
.L_x_16824:
[----:B------:R-:W-:Y:S02]  /*a510*/  IMAD.MOV.U32 R36, RZ, RZ, R28 ;  /* 0x000000ffff247224 */ /* 0x000fe400078e001c */
.L_x_16825:
[----:B------:R-:W-:Y:S05]  /*a520*/  BSYNC B0 ;  /* 0x0000000000007941 */ /* 0x000fea0003800000 */
.L_x_16823:
        /* <DEDUP_REMOVED lines=16> */
.L_x_16829:
[----:B------:R-:W-:Y:S05]  /*a630*/  BSYNC B1 ;  /* 0x0000000000017941 */ /* 0x000fea0003800000 */
.L_x_16828:
        /* <DEDUP_REMOVED lines=44> */
.L_x_16827:
[----:B------:R-:W-:Y:S05]  /*a900*/  BSYNC B0 ;  /* 0x0000000000007941 */ /* 0x000fea0003800000 */
.L_x_16826:
        /* <DEDUP_REMOVED lines=11> */
.L_x_16830:
        /* <DEDUP_REMOVED lines=12> */
.L_x_16833:
[----:B------:R-:W-:Y:S02]  /*aa80*/  IMAD.MOV.U32 R65, RZ, RZ, R28 ;  /* 0x000000ffff417224 */ /* 0x000fe400078e001c */
.L_x_16834:
[----:B------:R-:W-:Y:S05]  /*aa90*/  BSYNC B0 ;  /* 0x0000000000007941 */ /* 0x000fea0003800000 */
.L_x_16832:
        /* <DEDUP_REMOVED lines=16> */
.L_x_16838:
[----:B------:R-:W-:Y:S05]  /*aba0*/  BSYNC B1 ;  /* 0x0000000000017941 */ /* 0x000fea0003800000 */
.L_x_16837:
        /* <DEDUP_REMOVED lines=44> */
.L_x_16836:
[----:B------:R-:W-:Y:S05]  /*ae70*/  BSYNC B0 ;  /* 0x0000000000007941 */ /* 0x000fea0003800000 */
.L_x_16835:
        /* <DEDUP_REMOVED lines=8> */
.L_x_16831:
        /* <DEDUP_REMOVED lines=12> */
.L_x_16840:
[----:B------:R-:W-:Y:S02]  /*afc0*/  MOV R65, R28 ;  /* 0x0000001c00417202 */ /* 0x000fe40000000f00 */
.L_x_16841:
[----:B------:R-:W-:Y:S05]  /*afd0*/  BSYNC B0 ;  /* 0x0000000000007941 */ /* 0x000fea0003800000 */
.L_x_16839:
        /* <DEDUP_REMOVED lines=16> */
.L_x_16845:
[----:B------:R-:W-:Y:S05]  /*b0e0*/  BSYNC B1 ;  /* 0x0000000000017941 */ /* 0x000fea0003800000 */
.L_x_16844:
        /* <DEDUP_REMOVED lines=44> */
.L_x_16843:
[----:B------:R-:W-:Y:S05]  /*b3b0*/  BSYNC B0 ;  /* 0x0000000000007941 */ /* 0x000fea0003800000 */
.L_x_16842:
        /* <DEDUP_REMOVED lines=11> */
.L_x_16846:
        /* <DEDUP_REMOVED lines=12> */
.L_x_16849:
[----:B------:R-:W-:Y:S02]  /*b530*/  MOV R38, R28 ;  /* 0x0000001c00267202 */ /* 0x000fe40000000f00 */
.L_x_16850:
[----:B------:R-:W-:Y:S05]  /*b540*/  BSYNC B0 ;  /* 0x0000000000007941 */ /* 0x000fea0003800000 */
.L_x_16848:
        /* <DEDUP_REMOVED lines=16> */
.L_x_16854:
[----:B------:R-:W-:Y:S05]  /*b650*/  BSYNC B1 ;  /* 0x0000000000017941 */ /* 0x000fea0003800000 */
.L_x_16853:
        /* <DEDUP_REMOVED lines=44> */
.L_x_16852:
[----:B------:R-:W-:Y:S05]  /*b920*/  BSYNC B0 ;  /* 0x0000000000007941 */ /* 0x000fea0003800000 */
.L_x_16851:
        /* <DEDUP_REMOVED lines=8> */
.L_x_16847:
        /* <DEDUP_REMOVED lines=12> */
.L_x_16856:
[----:B------:R-:W-:Y:S02]  /*ba70*/  IMAD.MOV.U32 R38, RZ, RZ, R28 ;  /* 0x000000ffff267224 */ /* 0x000fe400078e001c */
.L_x_16857:
[----:B------:R-:W-:Y:S05]  /*ba80*/  BSYNC B0 ;  /* 0x0000000000007941 */ /* 0x000fea0003800000 */
.L_x_16855:
        /* <DEDUP_REMOVED lines=16> */
.L_x_16861:
[----:B------:R-:W-:Y:S05]  /*bb90*/  BSYNC B1 ;  /* 0x0000000000017941 */ /* 0x000fea0003800000 */
.L_x_16860:
        /* <DEDUP_REMOVED lines=44> */
.L_x_16859:
[----:B------:R-:W-:Y:S05]  /*be60*/  BSYNC B0 ;  /* 0x0000000000007941 */ /* 0x000fea0003800000 */
.L_x_16858:
        /* <DEDUP_REMOVED lines=11> */
.L_x_16862:
        /* <DEDUP_REMOVED lines=12> */
.L_x_16865:
[----:B------:R-:W-:Y:S02]  /*bfe0*/  IMAD.MOV.U32 R65, RZ, RZ, R28 ;  /* 0x000000ffff417224 */ /* 0x000fe400078e001c */
.L_x_16866:
[----:B------:R-:W-:Y:S05]  /*bff0*/  BSYNC B0 ;  /* 0x0000000000007941 */ /* 0x000fea0003800000 */
.L_x_16864:
        /* <DEDUP_REMOVED lines=16> */
.L_x_16870:
[----:B------:R-:W-:Y:S05]  /*c100*/  BSYNC B1 ;  /* 0x0000000000017941 */ /* 0x000fea0003800000 */
.L_x_16869:
        /* <DEDUP_REMOVED lines=40> */
[----:B------:R-:W-:-:S03]  /*c390*/  LOP3.LUT R26, R67, UR25, R150, 0x96, !PT ;  /* 0x00000019431a7c12 */ /* 0x000fc6000f8e9696 */
[----:B------:R-:W-:Y:S01]  /*c3a0*/  IMAD.MOV.U32 R28, RZ, RZ, R66 ;  /* 0x000000ffff1c7224 */ /* 0x000fe200078e0042 */
[----:B------:R-:W-:Y:S01]  /*c3b0*/  LOP3.LUT R25, R37, UR26, R38, 0x96, !PT ;  /* 0x0000001a25197c12 */ /* 0x000fe2000f8e9626 */
[----:B------:R-:W-:Y:S02]  /*c3c0*/  IMAD.MOV.U32 R30, RZ, RZ, R36 ;  /* 0x000000ffff1e7224 */ /* 0x000fe400078e0024 */
.L_x_16868:
[----:B------:R-:W-:Y:S05]  /*c3d0*/  BSYNC B0 ;  /* 0x0000000000007941 */ /* 0x000fea0003800000 */
.L_x_16867:
        /* <DEDUP_REMOVED lines=8> */
.L_x_16863:
        /* <DEDUP_REMOVED lines=16> */
[----:B-1----:R-:W-:-:S05]  /*c560*/  IMAD.U32 R38, R96, 0x10000, RZ ;  /* 0x0001000060267824 */ /* 0x002fca00078e00ff */
[----:B------:R-:W-:Y:S02]  /*c570*/  LOP3.LUT R39, R38, 0xff0000, RZ, 0xc0, !PT ;  /* 0x00ff000026277812 */ /* 0x000fe400078ec0ff */
[----:B------:R-:W-:-:S05]  /*c580*/  LOP3.LUT R38, R97, 0xffff, RZ, 0xc0, !PT ;  /* 0x0000ffff61267812 */ /* 0x000fca00078ec0ff */
[----:B------:R-:W-:Y:S01]  /*c590*/  IMAD R38, R38, 0x1000000, R39 ;  /* 0x0100000026267824 */ /* 0x000fe200078e0227 */
[----:B------:R-:W-:-:S04]  /*c5a0*/  LOP3.LUT R39, R95, 0xff, RZ, 0xc0, !PT ;  /* 0x000000ff5f277812 */ /* 0x000fc800078ec0ff */
[----:B------:R-:W-:Y:S02]  /*c5b0*/  LEA R38, R39, R38, 0x8 ;  /* 0x0000002627267211 */ /* 0x000fe400078e40ff */
[----:B------:R-:W-:-:S05]  /*c5c0*/  LOP3.LUT R39, R94, 0xff, RZ, 0xc0, !PT ;  /* 0x000000ff5e277812 */ /* 0x000fca00078ec0ff */
[----:B------:R-:W-:Y:S02]  /*c5d0*/  IMAD.IADD R65, R38, 0x1, R39 ;  /* 0x0000000126417824 */ /* 0x000fe400078e0227 */
[----:B------:R-:W-:-:S05]  /*c5e0*/  IMAD.WIDE.U32 R38, R148, R149, c[0x0][0x198] ;  /* 0x0000660094267625 */ /* 0x000fca00078e0095 */
[----:B------:R1:W-:Y:S02]  /*c5f0*/  STG.E [R38.64], R65 ;  /* 0x0000004126007986 */ /* 0x0003e4000c101906 */
.L_x_16871:
        /* <DEDUP_REMOVED lines=13> */
[----:B------:R-:W-:Y:S01]  /*c6d0*/  MOV R65, R30 ;  /* 0x0000001e00417202 */ /* 0x000fe20000000f00 */
[----:B------:R-:W-:Y:S05]  /*c6e0*/  BRA `(.L_x_16874) ;  /* 0x0000001000007947 */ /* 0x000fea0003800000 */
.L_x_16873:
[----:B--2---:R-:W-:Y:S02]  /*c6f0*/  IMAD.MOV.U32 R65, RZ, RZ, R28 ;  /* 0x000000ffff417224 */ /* 0x004fe400078e001c */
.L_x_16874:
[----:B------:R-:W-:Y:S05]  /*c700*/  BSYNC B0 ;  /* 0x0000000000007941 */ /* 0x000fea0003800000 */
.L_x_16872:
        /* <DEDUP_REMOVED lines=16> */
.L_x_16878:
[----:B------:R-:W-:Y:S05]  /*c810*/  BSYNC B1 ;  /* 0x0000000000017941 */ /* 0x000fea0003800000 */
.L_x_16877:
        /* <DEDUP_REMOVED lines=44> */
.L_x_16876:
[----:B------:R-:W-:Y:S05]  /*cae0*/  BSYNC B0 ;  /* 0x0000000000007941 */ /* 0x000fea0003800000 */
.L_x_16875:
        /* <DEDUP_REMOVED lines=12> */
.L_x_16879:
        /* <DEDUP_REMOVED lines=12> */
.L_x_16882:
[----:B------:R-:W-:Y:S02]  /*cc70*/  IMAD.MOV.U32 R65, RZ, RZ, R28 ;  /* 0x000000ffff417224 */ /* 0x000fe400078e001c */
.L_x_16883:
[----:B------:R-:W-:Y:S05]  /*cc80*/  BSYNC B0 ;  /* 0x0000000000007941 */ /* 0x000fea0003800000 */
.L_x_16881:
        /* <DEDUP_REMOVED lines=16> */
.L_x_16887:
[----:B------:R-:W-:Y:S05]  /*cd90*/  BSYNC B1 ;  /* 0x0000000000017941 */ /* 0x000fea0003800000 */
.L_x_16886:
        /* <DEDUP_REMOVED lines=44> */
.L_x_16885:
[----:B------:R-:W-:Y:S05]  /*d060*/  BSYNC B0 ;  /* 0x0000000000007941 */ /* 0x000fea0003800000 */
.L_x_16884:
        /* <DEDUP_REMOVED lines=8> */
.L_x_16880:
        /* <DEDUP_REMOVED lines=12> */
.L_x_16889:
[----:B------:R-:W-:Y:S02]  /*d1b0*/  IMAD.MOV.U32 R65, RZ, RZ, R28 ;  /* 0x000000ffff417224 */ /* 0x000fe400078e001c */
.L_x_16890:
[----:B------:R-:W-:Y:S05]  /*d1c0*/  BSYNC B0 ;  /* 0x0000000000007941 */ /* 0x000fea0003800000 */
.L_x_16888:
        /* <DEDUP_REMOVED lines=16> */
.L_x_16894:
[----:B------:R-:W-:Y:S05]  /*d2d0*/  BSYNC B1 ;  /* 0x0000000000017941 */ /* 0x000fea0003800000 */
.L_x_16893:
        /* <DEDUP_REMOVED lines=44> */
.L_x_16892:
[----:B------:R-:W-:Y:S05]  /*d5a0*/  BSYNC B0 ;  /* 0x0000000000007941 */ /* 0x000fea0003800000 */
.L_x_16891:
        /* <DEDUP_REMOVED lines=11> */
.L_x_16895:
        /* <DEDUP_REMOVED lines=12> */
.L_x_16898:
[----:B------:R-:W-:Y:S02]  /*d720*/  IMAD.MOV.U32 R65, RZ, RZ, R28 ;  /* 0x000000ffff417224 */ /* 0x000fe400078e001c */
.L_x_16899:
[----:B------:R-:W-:Y:S05]  /*d730*/  BSYNC B0 ;  /* 0x0000000000007941 */ /* 0x000fea0003800000 */
.L_x_16897:
        /* <DEDUP_REMOVED lines=16> */
.L_x_16903:
[----:B------:R-:W-:Y:S05]  /*d840*/  BSYNC B1 ;  /* 0x0000000000017941 */ /* 0x000fea0003800000 */
.L_x_16902:
        /* <DEDUP_REMOVED lines=44> */
.L_x_16901:
[----:B------:R-:W-:Y:S05]  /*db10*/  BSYNC B0 ;  /* 0x0000000000007941 */ /* 0x000fea0003800000 */
.L_x_16900:
        /* <DEDUP_REMOVED lines=8> */
.L_x_16896:
        /* <DEDUP_REMOVED lines=12> */
.L_x_16905:
[----:B------:R-:W-:Y:S02]  /*dc60*/  IMAD.MOV.U32 R65, RZ, RZ, R28 ;  /* 0x000000ffff417224 */ /* 0x000fe400078e001c */
.L_x_16906:
[----:B------:R-:W-:Y:S05]  /*dc70*/  BSYNC B0 ;  /* 0x0000000000007941 */ /* 0x000fea0003800000 */
.L_x_16904:
        /* <DEDUP_REMOVED lines=16> */
.L_x_16910:
[----:B------:R-:W-:Y:S05]  /*dd80*/  BSYNC B1 ;  /* 0x0000000000017941 */ /* 0x000fea0003800000 */
.L_x_16909:
        /* <DEDUP_REMOVED lines=44> */
.L_x_16908:
[----:B------:R-:W-:Y:S05]  /*e050*/  BSYNC B0 ;  /* 0x0000000000007941 */ /* 0x000fea0003800000 */
.L_x_16907:
        /* <DEDUP_REMOVED lines=11> */
.L_x_16911:
        /* <DEDUP_REMOVED lines=12> */
.L_x_16914:
[----:B------:R-:W-:Y:S02]  /*e1d0*/  IMAD.MOV.U32 R65, RZ, RZ, R28 ;  /* 0x000000ffff417224 */ /* 0x000fe400078e001c */
.L_x_16915:
[----:B------:R-:W-:Y:S05]  /*e1e0*/  BSYNC B0 ;  /* 0x0000000000007941 */ /* 0x000fea0003800000 */
.L_x_16913:
        /* <DEDUP_REMOVED lines=16> */
.L_x_16919:
[----:B------:R-:W-:Y:S05]  /*e2f0*/  BSYNC B1 ;  /* 0x0000000000017941 */ /* 0x000fea0003800000 */
.L_x_16918:
        /* <DEDUP_REMOVED lines=44> */
.L_x_16917:
[----:B------:R-:W-:Y:S05]  /*e5c0*/  BSYNC B0 ;  /* 0x0000000000007941 */ /* 0x000fea0003800000 */
.L_x_16916:
        /* <DEDUP_REMOVED lines=8> */
.L_x_16912:
        /* <DEDUP_REMOVED lines=12> */
.L_x_16921:
[----:B------:R-:W-:Y:S02]  /*e710*/  IMAD.MOV.U32 R65, RZ, RZ, R28 ;  /* 0x000000ffff417224 */ /* 0x000fe400078e001c */
.L_x_16922:
[----:B------:R-:W-:Y:S05]  /*e720*/  BSYNC B0 ;  /* 0x0000000000007941 */ /* 0x000fea0003800000 */
.L_x_16920:
        /* <DEDUP_REMOVED lines=16> */
.L_x_16926:
[----:B------:R-:W-:Y:S05]  /*e830*/  BSYNC B1 ;  /* 0x0000000000017941 */ /* 0x000fea0003800000 */
.L_x_16925:
        /* <DEDUP_REMOVED lines=44> */
.L_x_16924:
[----:B------:R-:W-:Y:S05]  /*eb00*/  BSYNC B0 ;  /* 0x0000000000007941 */ /* 0x000fea0003800000 */
.L_x_16923:
        /* <DEDUP_REMOVED lines=11> */
.L_x_16927:
        /* <DEDUP_REMOVED lines=12> */
.L_x_16930:
[----:B------:R-:W-:Y:S02]  /*ec80*/  IMAD.MOV.U32 R65, RZ, RZ, R28 ;  /* 0x000000ffff417224 */ /* 0x000fe400078e001c */
.L_x_16931:
[----:B------:R-:W-:Y:S05]  /*ec90*/  BSYNC B0 ;  /* 0x0000000000007941 */ /* 0x000fea0003800000 */
.L_x_16929:
        /* <DEDUP_REMOVED lines=16> */
.L_x_16935:
[----:B------:R-:W-:Y:S05]  /*eda0*/  BSYNC B1 ;  /* 0x0000000000017941 */ /* 0x000fea0003800000 */
.L_x_16934:
        /* <DEDUP_REMOVED lines=44> */
.L_x_16933:
[----:B------:R-:W-:Y:S05]  /*f070*/  BSYNC B0 ;  /* 0x0000000000007941 */ /* 0x000fea0003800000 */
.L_x_16932:
        /* <DEDUP_REMOVED lines=8> */
.L_x_16928:
[----:B------:R-:W-:Y:S01]  /*f100*/  SEL R65, RZ, 0x1000000, P4 ;  /* 0x01000000ff417807 */ /* 0x000fe20002000000 */
[----:B------:R-:W-:Y:S01]  /*f110*/  IMAD.WIDE.U32 R66, R150, R71, c[0x0][0x188] ;  /* 0x0000620096427625 */ /* 0x000fe200078e0047 */
[----:B------:R-:W-:Y:S02]  /*f120*/  SEL R154, RZ, 0x10000, P3 ;  /* 0x00010000ff9a7807 */ /* 0x000fe40001800000 */
[----:B------:R-:W-:Y:S02]  /*f130*/  SEL R151, RZ, 0x100, P2 ;  /* 0x00000100ff977807 */ /* 0x000fe40001000000 */
[----:B------:R1:W-:Y:S01]  /*f140*/  STG.E.128 [R66.64], R36 ;  /* 0x0000002442007986 */ /* 0x0003e2000c101d06 */
[----:B------:R-:W-:Y:S02]  /*f150*/  ISETP.NE.AND P5, PT, R68, RZ, PT ;  /* 0x000000ff4400720c */ /* 0x000fe40003fa5270 */
[----:B------:R-:W-:Y:S02]  /*f160*/  IADD3 R65, R151, R65, R154 ;  /* 0x0000004197417210 */ /* 0x000fe40007ffe09a */
[----:B------:R-:W-:-:S02]  /*f170*/  SEL R154, RZ, 0x1, P1 ;  /* 0x00000001ff9a7807 */ /* 0x000fc40000800000 */
[----:B------:R-:W-:-:S03]  /*f180*/  IADD3 R151, R64, 0x280, RZ ;  /* 0x0000028040977810 */ /* 0x000fc60007ffe0ff */
[----:B------:R-:W-:Y:S02]  /*f190*/  IMAD.IADD R157, R65, 0x1, R154 ;  /* 0x00000001419d7824 */ /* 0x000fe400078e029a */
[----:B------:R-:W-:-:S04]  /*f1a0*/  IMAD.WIDE.U32 R64, R150, R149, c[0x0][0x190] ;  /* 0x0000640096407625 */ /* 0x000fc800078e0095 */
[----:B------:R-:W-:Y:S01]  /*f1b0*/  @P5 IMAD.WIDE.U32 R154, R151, R71, c[0x0][0x178] ;  /* 0x00005e00979a5625 */ /* 0x000fe200078e0047 */
[----:B------:R1:W-:Y:S01]  /*f1c0*/  STG.E [R64.64], R157 ;  /* 0x0000009d40007986 */ /* 0x0003e2000c101906 */
[----:B------:R-:W-:Y:S05]  /*f1d0*/  @!P5 BRA `(.L_x_16936) ;  /* 0x000000a00000d947 */ /* 0x000fea0003800000 */
[----:B-1----:R-:W-:-:S05]  /*f1e0*/  IMAD.U32 R64, R96, 0x10000, RZ ;  /* 0x0001000060407824 */ /* 0x002fca00078e00ff */
[----:B------:R-:W-:Y:S02]  /*f1f0*/  LOP3.LUT R65, R64, 0xff0000, RZ, 0xc0, !PT ;  /* 0x00ff000040417812 */ /* 0x000fe400078ec0ff */
[----:B------:R-:W-:-:S04]  /*f200*/  LOP3.LUT R64, R97, 0xffff, RZ, 0xc0, !PT ;  /* 0x0000ffff61407812 */ /* 0x000fc800078ec0ff */
[----:B------:R-:W-:Y:S02]  /*f210*/  LEA R64, R64, R65, 0x18 ;  /* 0x0000004140407211 */ /* 0x000fe400078ec0ff */
[----:B------:R-:W-:-:S05]  /*f220*/  LOP3.LUT R65, R95, 0xff, RZ, 0xc0, !PT ;  /* 0x000000ff5f417812 */ /* 0x000fca00078ec0ff */
[----:B------:R-:W-:Y:S01]  /*f230*/  IMAD R64, R65, 0x100, R64 ;  /* 0x0000010041407824 */ /* 0x000fe200078e0240 */
[----:B------:R-:W-:-:S05]  /*f240*/  LOP3.LUT R65, R94, 0xff, RZ, 0xc0, !PT ;  /* 0x000000ff5e417812 */ /* 0x000fca00078ec0ff */
[----:B------:R-:W-:Y:S02]  /*f250*/  IMAD.IADD R67, R64, 0x1, R65 ;  /* 0x0000000140437824 */ /* 0x000fe400078e0241 */
[----:B------:R-:W-:-:S05]  /*f260*/  IMAD.WIDE.U32 R64, R150, R149, c[0x0][0x198] ;  /* 0x0000660096407625 */ /* 0x000fca00078e0095 */
[----:B------:R1:W-:Y:S02]  /*f270*/  STG.E [R64.64], R67 ;  /* 0x0000004340007986 */ /* 0x0003e4000c101906 */
.L_x_16936:
[CC--:B-1----:R-:W-:Y:S01]  /*f280*/  IMAD.WIDE.U32 R64, R151.reuse, R71.reuse, c[0x0][0x170] ;  /* 0x00005c0097407625 */ /* 0x0c2fe200078e0047 */
[----:B------:R1:W5:Y:S03]  /*f290*/  @P5 LDG.E.128 R60, [R154.64] ;  /* 0x000000069a3c5981 */ /* 0x000366000c1e1d00 */
[----:B------:R-:W-:Y:S02]  /*f2a0*/  @P0 IMAD.WIDE.U32 R156, R151, R71, c[0x0][0x180] ;  /* 0x00006000979c0625 */ /* 0x000fe400078e0047 */
[----:B------:R-:W5:Y:S04]  /*f2b0*/  LDG.E.128 R64, [R64.64] ;  /* 0x0000000640407981 */ /* 0x000f68000c1e1d00 */
[----:B------:R1:W5:Y:S01]  /*f2c0*/  @P0 LDG.E.128 R56, [R156.64] ;  /* 0x000000069c380981 */ /* 0x000362000c1e1d00 */
        /* <DEDUP_REMOVED lines=12> */
.L_x_16938:
[----:B-1----:R-:W-:Y:S02]  /*f390*/  IMAD.MOV.U32 R160, RZ, RZ, R28 ;  /* 0x000000ffffa07224 */ /* 0x002fe400078e001c */
.L_x_16939:
[----:B------:R-:W-:Y:S05]  /*f3a0*/  BSYNC B0 ;  /* 0x0000000000007941 */ /* 0x000fea0003800000 */
.L_x_16937:
        /* <DEDUP_REMOVED lines=16> */
.L_x_16943:
[----:B------:R-:W-:Y:S05]  /*f4b0*/  BSYNC B1 ;  /* 0x0000000000017941 */ /* 0x000fea0003800000 */
.L_x_16942:
        /* <DEDUP_REMOVED lines=40> */
[----:B------:R-:W-:Y:S01]  /*f740*/  LOP3.LUT R26, R155, UR25, R158, 0x96, !PT ;  /* 0x000000199b1a7c12 */ /* 0x000fe2000f8e969e */
[----:B------:R-:W-:-:S04]  /*f750*/  IMAD.WIDE.U32 R154, R25, -0x2daee0ad, RZ ;  /* 0xd2511f53199a7825 */ /* 0x000fc800078e00ff */
[----:B------:R-:W-:Y:S01]  /*f760*/  IMAD.MOV.U32 R30, RZ, RZ, R154 ;  /* 0x000000ffff1e7224 */ /* 0x000fe200078e009a */
[----:B------:R-:W-:Y:S02]  /*f770*/  LOP3.LUT R25, R155, UR26, R156, 0x96, !PT ;  /* 0x0000001a9b197c12 */ /* 0x000fe4000f8e969c */
.L_x_16941:
[----:B------:R-:W-:Y:S05]  /*f780*/  BSYNC B0 ;  /* 0x0000000000007941 */ /* 0x000fea0003800000 */
.L_x_16940:
        /* <DEDUP_REMOVED lines=12> */
.L_x_16944:
        /* <DEDUP_REMOVED lines=12> */
.L_x_16947:
[----:B------:R-:W-:Y:S02]  /*f910*/  IMAD.MOV.U32 R147, RZ, RZ, R28 ;  /* 0x000000ffff937224 */ /* 0x000fe400078e001c */
.L_x_16948:
[----:B------:R-:W-:Y:S05]  /*f920*/  BSYNC B0 ;  /* 0x0000000000007941 */ /* 0x000fea0003800000 */
.L_x_16946:
        /* <DEDUP_REMOVED lines=16> */
.L_x_16952:
[----:B------:R-:W-:Y:S05]  /*fa30*/  BSYNC B1 ;  /* 0x0000000000017941 */ /* 0x000fea0003800000 */
.L_x_16951:
        /* <DEDUP_REMOVED lines=44> */
.L_x_16950:
[----:B------:R-:W-:Y:S05]  /*fd00*/  BSYNC B0 ;  /* 0x0000000000007941 */ /* 0x000fea0003800000 */
.L_x_16949:
        /* <DEDUP_REMOVED lines=8> */
.L_x_16945:
        /* <DEDUP_REMOVED lines=12> */
.L_x_16954:
[----:B------:R-:W-:Y:S02]  /*fe50*/  MOV R147, R28 ;  /* 0x0000001c00937202 */ /* 0x000fe40000000f00 */
.L_x_16955:
[----:B------:R-:W-:Y:S05]  /*fe60*/  BSYNC B0 ;  /* 0x0000000000007941 */ /* 0x000fea0003800000 */
.L_x_16953:
        /* <DEDUP_REMOVED lines=16> */
.L_x_16959:
[----:B------:R-:W-:Y:S05]  /*ff70*/  BSYNC B1 ;  /* 0x0000000000017941 */ /* 0x000fea0003800000 */
.L_x_16958:
        /* <DEDUP_REMOVED lines=44> */
.L_x_16957:
[----:B------:R-:W-:Y:S05]  /*10240*/  BSYNC B0 ;  /* 0x0000000000007941 */ /* 0x000fea0003800000 */
.L_x_16956:
        /* <DEDUP_REMOVED lines=11> */
.L_x_16960:
        /* <DEDUP_REMOVED lines=12> */
.L_x_16963:
[----:B------:R-:W-:Y:S02]  /*103c0*/  MOV R147, R28 ;  /* 0x0000001c00937202 */ /* 0x000fe40000000f00 */
.L_x_16964:
[----:B------:R-:W-:Y:S05]  /*103d0*/  BSYNC B0 ;  /* 0x0000000000007941 */ /* 0x000fea0003800000 */
.L_x_16962:
        /* <DEDUP_REMOVED lines=16> */
.L_x_16968:
[----:B------:R-:W-:Y:S05]  /*104e0*/  BSYNC B1 ;  /* 0x0000000000017941 */ /* 0x000fea0003800000 */
.L_x_16967:
        /* <DEDUP_REMOVED lines=44> */
.L_x_16966:
[----:B------:R-:W-:Y:S05]  /*107b0*/  BSYNC B0 ;  /* 0x0000000000007941 */ /* 0x000fea0003800000 */
.L_x_16965:
[----:B------:R-:W1:Y:S02]  /*107c0*/  I2F.U32 R156, R147 ;  /* 0x00000093009c7306 */ /* 0x000e640000201000 */
[----:B-1----:R-:W-:-:S05]  /*107d0*/  FFMA.FTZ R156, R156, R69, 1.1641532182693481445e-10 ;  /* 0x2f0000009c9c7423 */ /* 0x002fca0000010045 */
[----:B------:R-:W-:Y:S01]  /*107e0*/  FSETP.GTU.FTZ.AND P3, PT, R156, c[0x0][0x1e4], PT ;  /* 0x000079009c007a0b */ /* 0x000fe20003f7c000 */
[----:B------:R-:W-:-:S03]  /*107f0*/  FMUL.FTZ R156, R61, c[0x0][0x1e8] ;  /* 0x00007a003d9c7a20 */ /* 0x000fc60000410000 */
[----:B------:R-:W-:Y:S02]  /*10800*/  SEL R95, RZ, 0x1, P3 ;  /* 0x00000001ff5f7807 */ /* 0x000fe40001800000 */
[----:B------:R-:W-:-:S05]  /*10810*/  FSEL R156, R156, RZ, !P3 ;  /* 0x000000ff9c9c7208 */ /* 0x000fca0005800000 */
[----:B------:R-:W-:-:S04]  /*10820*/  FADD.FTZ R65, R65, R156 ;  /* 0x0000009c41417221 */ /* 0x000fc80000010000 */
[----:B------:R-:W-:Y:S02]  /*10830*/  @P0 FADD.FTZ R65, R57, R65 ;  /* 0x0000004139410221 */ /* 0x000fe40000010000 */
.L_x_16961:
        /* <DEDUP_REMOVED lines=12> */
.L_x_16970:
[----:B------:R-:W-:Y:S02]  /*10900*/  IMAD.MOV.U32 R147, RZ, RZ, R28 ;  /* 0x000000ffff937224 */ /* 0x000fe400078e001c */
.L_x_16971:
[----:B------:R-:W-:Y:S05]  /*10910*/  BSYNC B0 ;  /* 0x0000000000007941 */ /* 0x000fea0003800000 */
.L_x_16969:
        /* <DEDUP_REMOVED lines=16> */
.L_x_16975:
[----:B------:R-:W-:Y:S05]  /*10a20*/  BSYNC B1 ;  /* 0x0000000000017941 */ /* 0x000fea0003800000 */
.L_x_16974:
        /* <DEDUP_REMOVED lines=44> */
.L_x_16973:
[----:B------:R-:W-:Y:S05]  /*10cf0*/  BSYNC B0 ;  /* 0x0000000000007941 */ /* 0x000fea0003800000 */
.L_x_16972:
        /* <DEDUP_REMOVED lines=11> */
.L_x_16976:
        /* <DEDUP_REMOVED lines=12> */
.L_x_16979:
[----:B------:R-:W-:Y:S02]  /*10e70*/  IMAD.MOV.U32 R147, RZ, RZ, R28 ;  /* 0x000000ffff937224 */ /* 0x000fe400078e001c */
.L_x_16980:
[----:B------:R-:W-:Y:S05]  /*10e80*/  BSYNC B0 ;  /* 0x0000000000007941 */ /* 0x000fea0003800000 */
.L_x_16978:
        /* <DEDUP_REMOVED lines=16> */
.L_x_16984:
[----:B------:R-:W-:Y:S05]  /*10f90*/  BSYNC B1 ;  /* 0x0000000000017941 */ /* 0x000fea0003800000 */
.L_x_16983:
        /* <DEDUP_REMOVED lines=44> */
.L_x_16982:
[----:B------:R-:W-:Y:S05]  /*11260*/  BSYNC B0 ;  /* 0x0000000000007941 */ /* 0x000fea0003800000 */
.L_x_16981:
        /* <DEDUP_REMOVED lines=8> */
.L_x_16977:
        /* <DEDUP_REMOVED lines=12> */
.L_x_16986:
[----:B------:R-:W-:Y:S02]  /*113b0*/  MOV R147, R28 ;  /* 0x0000001c00937202 */ /* 0x000fe40000000f00 */
.L_x_16987:
[----:B------:R-:W-:Y:S05]  /*113c0*/  BSYNC B0 ;  /* 0x0000000000007941 */ /* 0x000fea0003800000 */
.L_x_16985:
        /* <DEDUP_REMOVED lines=16> */
.L_x_16991:
[----:B------:R-:W-:Y:S05]  /*114d0*/  BSYNC B1 ;  /* 0x0000000000017941 */ /* 0x000fea0003800000 */
.L_x_16990:
        /* <DEDUP_REMOVED lines=44> */
.L_x_16989:
[----:B------:R-:W-:Y:S05]  /*117a0*/  BSYNC B0 ;  /* 0x0000000000007941 */ /* 0x000fea0003800000 */
.L_x_16988:
        /* <DEDUP_REMOVED lines=11> */
.L_x_16992:
        /* <DEDUP_REMOVED lines=12> */
.L_x_16995:
[----:B------:R-:W-:Y:S02]  /*11920*/  MOV R160, R28 ;  /* 0x0000001c00a07202 */ /* 0x000fe40000000f00 */
.L_x_16996:
[----:B------:R-:W-:Y:S05]  /*11930*/  BSYNC B0 ;  /* 0x0000000000007941 */ /* 0x000fea0003800000 */
.L_x_16994:
        /* <DEDUP_REMOVED lines=16> */
.L_x_17000:
[----:B------:R-:W-:Y:S05]  /*11a40*/  BSYNC B1 ;  /* 0x0000000000017941 */ /* 0x000fea0003800000 */
.L_x_16999:
        /* <DEDUP_REMOVED lines=44> */
.L_x_16998:
[----:B------:R-:W-:Y:S05]  /*11d10*/  BSYNC B0 ;  /* 0x0000000000007941 */ /* 0x000fea0003800000 */
.L_x_16997:
        /* <DEDUP_REMOVED lines=8> */
.L_x_16993:
[----:B------:R-:W-:Y:S01]  /*11da0*/  FADD.FTZ R156, RZ, R52 ;  /* 0x00000034ff9c7221 */ /* 0x000fe20000010000 */
[----:B------:R-:W-:Y:S01]  /*11db0*/  ISETP.NE.AND P0, PT, R68, RZ, PT ;  /* 0x000000ff4400720c */ /* 0x000fe20003f05270 */
[----:B------:R-:W-:Y:S01]  /*11dc0*/  IMAD.WIDE.U32 R154, R151, R71, c[0x0][0x188] ;  /* 0x00006200979a7625 */ /* 0x000fe200078e0047 */
[----:B------:R-:W-:Y:S02]  /*11dd0*/  SEL R68, RZ, 0x1000000, P4 ;  /* 0x01000000ff447807 */ /* 0x000fe40002000000 */
[----:B------:R-:W-:Y:S01]  /*11de0*/  SEL R69, RZ, 0x10000, P3 ;  /* 0x00010000ff457807 */ /* 0x000fe20001800000 */
[----:B------:R-:W-:Y:S01]  /*11df0*/  FADD.FTZ R157, R156, R53 ;  /* 0x000000359c9d7221 */ /* 0x000fe20000010000 */
[----:B------:R1:W-:Y:S01]  /*11e00*/  STG.E.128 [R154.64], R64 ;  /* 0x000000409a007986 */ /* 0x0003e2000c101d06 */
[----:B------:R-:W-:-:S04]  /*11e10*/  SEL R71, RZ, 0x100, P2 ;  /* 0x00000100ff477807 */ /* 0x000fc80001000000 */
[----:B------:R-:W-:Y:S02]  /*11e20*/  IADD3 R68, R71, R68, R69 ;  /* 0x0000004447447210 */ /* 0x000fe40007ffe045 */
[----:B------:R-:W-:Y:S02]  /*11e30*/  SEL R69, RZ, 0x1, P1 ;  /* 0x00000001ff457807 */ /* 0x000fe40000800000 */
[----:B------:R-:W-:-:S03]  /*11e40*/  LOP3.LUT P1, RZ, R91, 0xff, RZ, 0xc0, !PT ;  /* 0x000000ff5bff7812 */ /* 0x000fc6000782c0ff */
[----:B------:R-:W-:Y:S02]  /*11e50*/  IMAD.IADD R71, R68, 0x1, R69 ;  /* 0x0000000144477824 */ /* 0x000fe400078e0245 */
[----:B------:R-:W-:-:S04]  /*11e60*/  IMAD.WIDE.U32 R68, R151, R149, c[0x0][0x190] ;  /* 0x0000640097447625 */ /* 0x000fc800078e0095 */
[----:B-1----:R-:W-:Y:S01]  /*11e70*/  FADD.FTZ R154, R157, R54 ;  /* 0x000000369d9a7221 */ /* 0x002fe20000010000 */
[----:B------:R1:W-:Y:S03]  /*11e80*/  STG.E [R68.64], R71 ;  /* 0x0000004744007986 */ /* 0x0003e6000c101906 */
[----:B------:R-:W-:-:S04]  /*11e90*/  FADD.FTZ R155, R154, R55 ;  /* 0x000000379a9b7221 */ /* 0x000fc80000010000 */
[----:B------:R-:W-:-:S04]  /*11ea0*/  FADD.FTZ R154, R155, R48 ;  /* 0x000000309b9a7221 */ /* 0x000fc80000010000 */
[----:B------:R-:W-:-:S04]  /*11eb0*/  FADD.FTZ R155, R154, R49 ;  /* 0x000000319a9b7221 */ /* 0x000fc80000010000 */
[----:B------:R-:W-:-:S04]  /*11ec0*/  FADD.FTZ R154, R155, R50 ;  /* 0x000000329b9a7221 */ /* 0x000fc80000010000 */
[----:B------:R-:W-:-:S04]  /*11ed0*/  FADD.FTZ R155, R154, R51 ;  /* 0x000000339a9b7221 */ /* 0x000fc80000010000 */
[----:B------:R-:W-:-:S04]  /*11ee0*/  FADD.FTZ R154, R155, R44 ;  /* 0x0000002c9b9a7221 */ /* 0x000fc80000010000 */
[----:B------:R-:W-:-:S04]  /*11ef0*/  FADD.FTZ R155, R154, R45 ;  /* 0x0000002d9a9b7221 */ /* 0x000fc80000010000 */
[----:B-1----:R-:W-:-:S04]  /*11f00*/  FADD.FTZ R68, R155, R46 ;  /* 0x0000002e9b447221 */ /* 0x002fc80000010000 */
        /* <DEDUP_REMOVED lines=11> */
[----:B------:R-:W-:-:S04]  /*11fc0*/  SHF.L.U32 R68, R96, 0x10, RZ ;  /* 0x0000001060447819 */ /* 0x000fc800000006ff */
[----:B------:R-:W-:Y:S02]  /*11fd0*/  LOP3.LUT R69, R68, 0xff0000, RZ, 0xc0, !PT ;  /* 0x00ff000044457812 */ /* 0x000fe400078ec0ff */
[----:B------:R-:W-:-:S05]  /*11fe0*/  LOP3.LUT R68, R97, 0xffff, RZ, 0xc0, !PT ;  /* 0x0000ffff61447812 */ /* 0x000fca00078ec0ff */
[----:B------:R-:W-:Y:S01]  /*11ff0*/  IMAD R68, R68, 0x1000000, R69 ;  /* 0x0100000044447824 */ /* 0x000fe200078e0245 */
[----:B------:R-:W-:-:S05]  /*12000*/  LOP3.LUT R69, R95, 0xff, RZ, 0xc0, !PT ;  /* 0x000000ff5f457812 */ /* 0x000fca00078ec0ff */
[----:B------:R-:W-:Y:S01]  /*12010*/  IMAD R68, R69, 0x100, R68 ;  /* 0x0000010045447824 */ /* 0x000fe200078e0244 */
[----:B------:R-:W-:-:S05]  /*12020*/  LOP3.LUT R69, R94, 0xff, RZ, 0xc0, !PT ;  /* 0x000000ff5e457812 */ /* 0x000fca00078ec0ff */
[----:B------:R-:W-:Y:S02]  /*12030*/  IMAD.IADD R71, R68, 0x1, R69 ;  /* 0x0000000144477824 */ /* 0x000fe400078e0245 */
[----:B------:R-:W-:-:S05]  /*12040*/  IMAD.WIDE.U32 R68, R151, R149, c[0x0][0x198] ;  /* 0x0000660097447625 */ /* 0x000fca00078e0095 */
[----:B------:R1:W-:Y:S02]  /*12050*/  STG.E [R68.64], R71 ;  /* 0x0000004744007986 */ /* 0x0003e4000c101906 */
.L_x_17001:
[----:B-1----:R-:W-:Y:S01]  /*12060*/  FADD.FTZ R69, R154, R65 ;  /* 0x000000419a457221 */ /* 0x002fe20000010000 */
[----:B0-----:R-:W-:Y:S02]  /*12070*/  SHF.R.U32.HI R71, RZ, 0x5, R70 ;  /* 0x00000005ff477819 */ /* 0x001fe40000011646 */
[----:B------:R-:W-:Y:S01]  /*12080*/  LOP3.LUT P0, RZ, R70, 0x1f, RZ, 0xc0, !PT ;  /* 0x0000001f46ff7812 */ /* 0x000fe2000780c0ff */
[----:B------:R-:W-:Y:S01]  /*12090*/  FADD.FTZ R68, R69, R66 ;  /* 0x0000004245447221 */ /* 0x000fe20000010000 */
[----:B------:R-:W-:-:S03]  /*120a0*/  LOP3.LUT R71, R71, 0x7fffffc, RZ, 0xc0, !PT ;  /* 0x07fffffc47477812 */ /* 0x000fc600078ec0ff */
[----:B------:R-:W-:Y:S01]  /*120b0*/  FADD.FTZ R157, R68, R67 ;  /* 0x00000043449d7221 */ /* 0x000fe20000010000 */
[----:B------:R-:W-:Y:S01]  /*120c0*/  @!P1 IADD3 R71, R71, 0x4, RZ ;  /* 0x0000000447479810 */ /* 0x000fe20007ffe0ff */
[----:B------:R-:W-:Y:S05]  /*120d0*/  BRA.DIV ~URZ, `(.L_x_17002) ;  /* 0x000011127f007947 */ /* 0x000fea000b800000 */
[----:B------:R0:W1:Y:S02]  /*120e0*/  SHFL.BFLY PT, R69, R157, 0x1, 0x1f ;  /* 0x0c201f009d457f89 */ /* 0x00006400000e0000 */
.L_x_17006:
        /* <DEDUP_REMOVED lines=68> */
.L_x_17007:
[----:B------:R-:W2:Y:S01]  /*12530*/  S2R R149, SR_TID.X ;  /* 0x0000000000957919 */ /* 0x000ea20000002100 */
[----:B------:R-:W-:Y:S01]  /*12540*/  @!P0 SHF.R.U32.HI R70, RZ, 0x5, R70 ;  /* 0x00000005ff468819 */ /* 0x000fe20000011646 */
[----:B-1----:R-:W-:Y:S01]  /*12550*/  FADD.FTZ R69, R158, R157 ;  /* 0x0000009d9e457221 */ /* 0x002fe20000010000 */
[----:B------:R-:W-:Y:S02]  /*12560*/  WARPSYNC 0xffffffff ;  /* 0xffffffff00007948 */ /* 0x000fe40003800000 */
[----:B------:R-:W-:-:S04]  /*12570*/  @!P0 LOP3.LUT R70, R70, 0x3, RZ, 0xc0, !PT ;  /* 0x0000000346468812 */ /* 0x000fc800078ec0ff */
[----:B------:R-:W-:-:S05]  /*12580*/  @!P0 IADD3 R154, R71, R70, RZ ;  /* 0x00000046479a8210 */ /* 0x000fca0007ffe0ff */
[----:B------:R-:W-:Y:S01]  /*12590*/  @!P0 STS.64 [R154.X8], R68 ;  /* 0x000000449a008388 */ /* 0x000fe20000008a00 */
[----:B--2---:R-:W-:-:S03]  /*125a0*/  LOP3.LUT R156, R149, 0x1f, RZ, 0xc0, !PT ;  /* 0x0000001f959c7812 */ /* 0x004fc600078ec0ff */
[----:B------:R-:W-:Y:S01]  /*125b0*/  BAR.SYNC.DEFER_BLOCKING 0x0 ;  /* 0x0000000000007b1d */ /* 0x000fe20000010000 */
[----:B------:R-:W-:-:S13]  /*125c0*/  ISETP.GT.U32.AND P1, PT, R156, 0x3, PT ;  /* 0x000000039c00780c */ /* 0x000fda0003f24070 */
[----:B------:R-:W-:Y:S02]  /*125d0*/  @!P1 IMAD.IADD R155, R71, 0x1, R156 ;  /* 0x00000001479b9824 */ /* 0x000fe400078e029c */
[----:B------:R-:W-:Y:S01]  /*125e0*/  CS2R R70, SRZ ;  /* 0x0000000000467805 */ /* 0x000fe2000001ff00 */
[----:B------:R-:W-:Y:S02]  /*125f0*/  IMAD.MOV.U32 R156, RZ, RZ, RZ ;  /* 0x000000ffff9c7224 */ /* 0x000fe400078e00ff */
[----:B------:R-:W-:-:S03]  /*12600*/  @!P1 IMAD.MOV.U32 R156, RZ, RZ, 0x300 ;  /* 0x00000300ff9c9424 */ /* 0x000fc600078e00ff */
[----:B------:R-:W-:Y:S01]  /*12610*/  @!P1 LDS.64 R70, [R155.X8] ;  /* 0x000000009b469984 */ /* 0x000fe20000008a00 */
[----:B------:R-:W-:Y:S01]  /*12620*/  I2F R161, R156 ;  /* 0x0000009c00a17306 */ /* 0x000fe20000201400 */
[----:B------:R-:W-:Y:S02]  /*12630*/  ISETP.NE.AND P1, PT, RZ, UR8, PT ;  /* 0x00000008ff007c0c */ /* 0x000fe4000bf25270 */
[----:B0-----:R-:W0:Y:S02]  /*12640*/  SHFL.DOWN PT, R157, R156, 0x2, 0x1f ;  /* 0x08401f009c9d7f89 */ /* 0x001e2400000e0000 */
[----:B0-----:R-:W-:-:S03]  /*12650*/  IADD3 R69, R157, R156, RZ ;  /* 0x0000009c9d457210 */ /* 0x001fc60007ffe0ff */
[----:B------:R-:W-:Y:S02]  /*12660*/  I2F R157, R157 ;  /* 0x0000009d009d7306 */ /* 0x000fe40000201400 */
[----:B------:R-:W0:Y:S06]  /*12670*/  SHFL.DOWN PT, R154, R69, 0x1, 0x1f ;  /* 0x08201f00459a7f89 */ /* 0x000e2c00000e0000 */
[----:B------:R-:W1:Y:S01]  /*12680*/  I2F R68, R69 ;  /* 0x0000004500447306 */ /* 0x000e620000201400 */
[----:B------:R-:W2:Y:S04]  /*12690*/  SHFL.DOWN PT, R159, R70, 0x2, 0x1f ;  /* 0x08401f00469f7f89 */ /* 0x000ea800000e0000 */
[----:B------:R-:W3:Y:S03]  /*126a0*/  SHFL.DOWN PT, R158, R71, 0x2, 0x1f ;  /* 0x08401f00479e7f89 */ /* 0x000ee600000e0000 */
[----:B-1----:R-:W1:Y:S01]  /*126b0*/  MUFU.RCP R155, R68 ;  /* 0x00000044009b7308 */ /* 0x002e620000001000 */
[----:B0-----:R-:W-:-:S07]  /*126c0*/  IMAD.IADD R69, R69, 0x1, R154 ;  /* 0x0000000145457824 */ /* 0x001fce00078e029a */
[----:B------:R-:W-:Y:S01]  /*126d0*/  I2F R154, R154 ;  /* 0x0000009a009a7306 */ /* 0x000fe20000201400 */
[C---:B--2---:R-:W-:Y:S02]  /*126e0*/  FADD.FTZ R160, -R159.reuse, R70 ;  /* 0x000000469fa07221 */ /* 0x044fe40000010100 */
[----:B------:R-:W-:Y:S02]  /*126f0*/  FMUL.FTZ R159, R159, R157 ;  /* 0x0000009d9f9f7220 */ /* 0x000fe40000410000 */
[----:B------:R-:W-:Y:S02]  /*12700*/  FMUL.FTZ R160, R160, R160 ;  /* 0x000000a0a0a07220 */ /* 0x000fe40000410000 */
[----:B------:R-:W-:Y:S01]  /*12710*/  FFMA.FTZ R70, R161, R70, R159 ;  /* 0x00000046a1467223 */ /* 0x000fe2000001009f */
[----:B------:R-:W0:Y:S01]  /*12720*/  I2F R69, R69 ;  /* 0x0000004500457306 */ /* 0x000e220000201400 */
[----:B------:R-:W-:Y:S02]  /*12730*/  FMUL.FTZ R160, R160, R161 ;  /* 0x000000a1a0a07220 */ /* 0x000fe40000410000 */
[----:B---3--:R-:W-:-:S02]  /*12740*/  FADD.FTZ R158, R158, R71 ;  /* 0x000000479e9e7221 */ /* 0x008fc40000010000 */
[----:B------:R-:W-:Y:S02]  /*12750*/  FMUL.FTZ R160, R160, R157 ;  /* 0x0000009da0a07220 */ /* 0x000fe40000410000 */
[C---:B-1----:R-:W-:Y:S02]  /*12760*/  FMUL.FTZ R157, R155.reuse, R70 ;  /* 0x000000469b9d7220 */ /* 0x042fe40000410000 */
[----:B------:R-:W-:-:S03]  /*12770*/  FFMA.FTZ R155, R155, R160, R158 ;  /* 0x000000a09b9b7223 */ /* 0x000fc6000001009e */
[----:B------:R-:W1:Y:S04]  /*12780*/  SHFL.DOWN PT, R70, R157, 0x1, 0x1f ;  /* 0x08201f009d467f89 */ /* 0x000e6800000e0000 */
[----:B------:R-:W2:Y:S01]  /*12790*/  SHFL.DOWN PT, R156, R155, 0x1, 0x1f ;  /* 0x08201f009b9c7f89 */ /* 0x000ea200000e0000 */
[----:B0-----:R-:W0:Y:S01]  /*127a0*/  MUFU.RCP R71, R69 ;  /* 0x0000004500477308 */ /* 0x001e220000001000 */
[----:B-1----:R-:W-:Y:S02]  /*127b0*/  FADD.FTZ R158, R157, -R70 ;  /* 0x800000469d9e7221 */ /* 0x002fe40000010000 */
[----:B------:R-:W-:Y:S02]  /*127c0*/  FMUL.FTZ R70, R70, R154 ;  /* 0x0000009a46467220 */ /* 0x000fe40000410000 */
[----:B------:R-:W-:-:S02]  /*127d0*/  FMUL.FTZ R159, R158, R158 ;  /* 0x0000009e9e9f7220 */ /* 0x000fc40000410000 */
[C---:B------:R-:W-:Y:S02]  /*127e0*/  FFMA.FTZ R70, R68.reuse, R157, R70 ;  /* 0x0000009d44467223 */ /* 0x040fe40000010046 */
[----:B------:R-:W-:Y:S01]  /*127f0*/  FMUL.FTZ R159, R68, R159 ;  /* 0x0000009f449f7220 */ /* 0x000fe20000410000 */
[--C-:B------:R-:W-:Y:S01]  /*12800*/  SHF.R.U32.HI R68, RZ, 0x5, R149.reuse ;  /* 0x00000005ff447819 */ /* 0x100fe20000011695 */
[----:B0-----:R-:W-:Y:S02]  /*12810*/  FMUL.FTZ R70, R71, R70 ;  /* 0x0000004647467220 */ /* 0x001fe40000410000 */
[----:B------:R-:W-:Y:S01]  /*12820*/  FMUL.FTZ R159, R159, R154 ;  /* 0x0000009a9f9f7220 */ /* 0x000fe20000410000 */
[----:B------:R-:W-:Y:S01]  /*12830*/  LOP3.LUT R68, R68, 0x3, RZ, 0xc0, !PT ;  /* 0x0000000344447812 */ /* 0x000fe200078ec0ff */
[----:B--2---:R-:W-:Y:S01]  /*12840*/  FADD.FTZ R156, R155, R156 ;  /* 0x0000009c9b9c7221 */ /* 0x004fe20000010000 */
[----:B------:R-:W0:Y:S01]  /*12850*/  SHFL.IDX PT, R157, R70, RZ, 0x1f ;  /* 0x00001fff469d7589 */ /* 0x000e2200000e0000 */
[----:B------:R-:W-:Y:S01]  /*12860*/  IMAD R155, R146, c[0x0][0x168], RZ ;  /* 0x00005a00929b7a24 */ /* 0x000fe200078e02ff */
[----:B------:R-:W-:Y:S01]  /*12870*/  LOP3.LUT P0, RZ, R68, 0x1f, R149, 0xf8, !PT ;  /* 0x0000001f44ff7812 */ /* 0x000fe2000780f895 */
[----:B------:R-:W-:Y:S01]  /*12880*/  FFMA.FTZ R156, R71, R159, R156 ;  /* 0x0000009f479c7223 */ /* 0x000fe2000001009c */
[----:B------:R-:W-:Y:S01]  /*12890*/  LOP3.LUT R149, R149, 0x7f, RZ, 0xc0, !PT ;  /* 0x0000007f95957812 */ /* 0x000fe200078ec0ff */
[----:B------:R-:W-:-:S03]  /*128a0*/  IMAD.MOV.U32 R68, RZ, RZ, c[0x0][0x1e0] ;  /* 0x00007800ff447624 */ /* 0x000fc600078e00ff */
[----:B------:R1:W2:Y:S02]  /*128b0*/  SHFL.IDX PT, R71, R156, RZ, 0x1f ;  /* 0x00001fff9c477589 */ /* 0x0002a400000e0000 */
[----:B-1----:R-:W-:-:S04]  /*128c0*/  SHF.R.S32.HI R156, RZ, 0x1f, R155 ;  /* 0x0000001fff9c7819 */ /* 0x002fc8000001149b */
[----:B------:R-:W-:Y:S01]  /*128d0*/  LEA.HI R156, R156, R155, RZ, 0x2 ;  /* 0x0000009b9c9c7211 */ /* 0x000fe200078f10ff */
[----:B0-----:R-:W-:-:S03]  /*128e0*/  FMUL.FTZ R69, R157, R157 ;  /* 0x0000009d9d457220 */ /* 0x001fc60000410000 */
[----:B------:R-:W-:Y:S02]  /*128f0*/  LEA.HI.SX32 R156, R156, R149, 0x1e ;  /* 0x000000959c9c7211 */ /* 0x000fe400078ff2ff */
[----:B------:R-:W-:Y:S02]  /*12900*/  FSEL R155, R157, RZ, !P1 ;  /* 0x000000ff9d9b7208 */ /* 0x000fe40004800000 */
[----:B------:R-:W-:Y:S01]  /*12910*/  FSEL R69, R69, RZ, P1 ;  /* 0x000000ff45457208 */ /* 0x000fe20000800000 */
[----:B------:R-:W-:Y:S01]  /*12920*/  IMAD.SHL.U32 R158, R156, 0x10, RZ ;  /* 0x000000109c9e7824 */ /* 0x000fe200078e00ff */
[----:B------:R-:W-:Y:S01]  /*12930*/  SHF.R.U32.HI R161, RZ, 0x1c, R156 ;  /* 0x0000001cffa17819 */ /* 0x000fe2000001169c */
[----:B--2---:R-:W-:Y:S01]  /*12940*/  FFMA.FTZ R68, R71, R68, c[0x0][0x228] ;  /* 0x00008a0047447623 */ /* 0x004fe20000010044 */
[----:B------:R-:W-:Y:S01]  /*12950*/  LOP3.LUT P1, RZ, R91, 0xff, RZ, 0xc0, !PT ;  /* 0x000000ff5bff7812 */ /* 0x000fe2000782c0ff */
[----:B------:R-:W-:Y:S02]  /*12960*/  @!P0 IMAD.MOV.U32 R71, RZ, RZ, 0x4 ;  /* 0x00000004ff478424 */ /* 0x000fe400078e00ff */
[----:B------:R-:W-:Y:S01]  /*12970*/  FADD.FTZ R154, R68, R69 ;  /* 0x00000045449a7221 */ /* 0x000fe20000010000 */
[----:B------:R-:W-:Y:S01]  /*12980*/  @!P0 MOV R69, 0x4 ;  /* 0x0000000400458802 */ /* 0x000fe20000000f00 */
[----:B------:R-:W-:Y:S01]  /*12990*/  @!P0 IMAD.WIDE R70, R146, R71, c[0x0][0x1a0] ;  /* 0x0000680092468625 */ /* 0x000fe200078e0247 */
[----:B------:R-:W-:-:S03]  /*129a0*/  SEL R91, RZ, 0x1, P1 ;  /* 0x00000001ff5b7807 */ /* 0x000fc60000800000 */
[----:B------:R-:W0:Y:S01]  /*129b0*/  MUFU.RSQ R154, R154 ;  /* 0x0000009a009a7308 */ /* 0x000e220000001400 */
[C---:B------:R-:W-:Y:S01]  /*129c0*/  @!P0 IMAD.WIDE R68, R146.reuse, R69, c[0x0][0x1a8] ;  /* 0x00006a0092448625 */ /* 0x040fe200078e0245 */
[----:B------:R1:W-:Y:S01]  /*129d0*/  @!P0 STG.E [R70.64], R157 ;  /* 0x0000009d46008986 */ /* 0x0003e2000c101906 */
[----:B------:R-:W-:Y:S02]  /*129e0*/  IADD3 R146, R146, c[0x0][0x160], RZ ;  /* 0x0000580092927a10 */ /* 0x000fe40007ffe0ff */
[C---:B------:R-:W-:Y:S02]  /*129f0*/  FADD.FTZ R159, -R155.reuse, R52 ;  /* 0x000000349b9f7221 */ /* 0x040fe40000010100 */
[C---:B------:R-:W-:Y:S02]  /*12a00*/  FADD.FTZ R53, -R155.reuse, R53 ;  /* 0x000000359b357221 */ /* 0x040fe40000010100 */
[C---:B------:R-:W-:Y:S02]  /*12a10*/  FADD.FTZ R55, -R155.reuse, R55 ;  /* 0x000000379b377221 */ /* 0x040fe40000010100 */
[----:B------:R-:W-:-:S02]  /*12a20*/  FADD.FTZ R163, -R155, R51 ;  /* 0x000000339ba37221 */ /* 0x000fc40000010100 */
[C---:B------:R-:W-:Y:S02]  /*12a30*/  FADD.FTZ R51, -R155.reuse, R50 ;  /* 0x000000329b337221 */ /* 0x040fe40000010100 */
[----:B-1----:R-:W-:Y:S01]  /*12a40*/  FADD.FTZ R71, -R155, R54 ;  /* 0x000000369b477221 */ /* 0x002fe20000010100 */
[----:B0-----:R0:W-:Y:S01]  /*12a50*/  @!P0 STG.E [R68.64], R154 ;  /* 0x0000009a44008986 */ /* 0x0011e2000c101906 */
[----:B------:R-:W-:Y:S01]  /*12a60*/  IADD3 R156, P0, R158, c[0x0][0x208], RZ ;  /* 0x000082009e9c7a10 */ /* 0x000fe20007f1e0ff */
[C---:B------:R-:W-:Y:S02]  /*12a70*/  FMUL.FTZ R160, R154.reuse, R55 ;  /* 0x000000379aa07220 */ /* 0x040fe40000410000 */
[----:B------:R-:W-:Y:S01]  /*12a80*/  FMUL.FTZ R70, R154, R71 ;  /* 0x000000479a467220 */ /* 0x000fe20000410000 */
[----:B------:R-:W-:Y:S01]  /*12a90*/  IADD3.X R157, R161, c[0x0][0x20c], RZ, P0, !PT ;  /* 0x00008300a19d7a10 */ /* 0x000fe200007fe4ff */
[----:B------:R-:W-:Y:S01]  /*12aa0*/  FFMA.FTZ R55, R134, R160, R33 ;  /* 0x000000a086377223 */ /* 0x000fe20000010021 */
[----:B------:R-:W-:Y:S01]  /*12ab0*/  IADD3 R158, P0, R158, c[0x0][0x210], RZ ;  /* 0x000084009e9e7a10 */ /* 0x000fe20007f1e0ff */
[----:B------:R-:W-:-:S02]  /*12ac0*/  FFMA.FTZ R54, R138, R70, R23 ;  /* 0x000000468a367223 */ /* 0x000fc40000010017 */
[----:B------:R-:W-:Y:S02]  /*12ad0*/  FADD.FTZ R49, -R155, R49 ;  /* 0x000000319b317221 */ /* 0x000fe40000010100 */
[C---:B0-----:R-:W-:Y:S01]  /*12ae0*/  FMUL.FTZ R68, R154.reuse, R159 ;  /* 0x0000009f9a447220 */ /* 0x041fe20000410000 */
[----:B------:R-:W-:Y:S01]  /*12af0*/  IADD3.X R159, R161, c[0x0][0x214], RZ, P0, !PT ;  /* 0x00008500a19f7a10 */ /* 0x000fe200007fe4ff */
[----:B------:R-:W-:Y:S01]  /*12b00*/  FMUL.FTZ R69, R154, R53 ;  /* 0x000000359a457220 */ /* 0x000fe20000410000 */
[----:B------:R-:W-:Y:S01]  /*12b10*/  ISETP.GE.AND P0, PT, R146, c[0x0][0x164], PT ;  /* 0x0000590092007a0c */ /* 0x000fe20003f06270 */
[----:B------:R-:W-:Y:S02]  /*12b20*/  FFMA.FTZ R52, R143, R68, R24 ;  /* 0x000000448f347223 */ /* 0x000fe40000010018 */
[----:B------:R-:W-:Y:S02]  /*12b30*/  FFMA.FTZ R53, R140, R69, R31 ;  /* 0x000000458c357223 */ /* 0x000fe4000001001f */
[----:B------:R-:W-:-:S02]  /*12b40*/  FADD.FTZ R161, -R155, R48 ;  /* 0x000000309ba17221 */ /* 0x000fc40000010100 */
[----:B------:R-:W-:Y:S01]  /*12b50*/  FFMA.FTZ R71, R137, R160, R34 ;  /* 0x000000a089477223 */ /* 0x000fe20000010022 */
[----:B------:R0:W-:Y:S01]  /*12b60*/  STG.E.128 [R156.64], R52 ;  /* 0x000000349c007986 */ /* 0x0001e2000c101d06 */
[----:B------:R-:W-:Y:S02]  /*12b70*/  FFMA.FTZ R70, R136, R70, R21 ;  /* 0x0000004688467223 */ /* 0x000fe40000010015 */
[----:B------:R-:W-:Y:S02]  /*12b80*/  FFMA.FTZ R69, R139, R69, R32 ;  /* 0x000000458b457223 */ /* 0x000fe40000010020 */
[----:B------:R-:W-:Y:S02]  /*12b90*/  FFMA.FTZ R68, R141, R68, R22 ;  /* 0x000000448d447223 */ /* 0x000fe40000010016 */
[C---:B------:R-:W-:Y:S02]  /*12ba0*/  FMUL.FTZ R162, R154.reuse, R163 ;  /* 0x000000a39aa27220 */ /* 0x040fe40000410000 */
[----:B------:R-:W-:Y:S01]  /*12bb0*/  FMUL.FTZ R160, R154, R51 ;  /* 0x000000339aa07220 */ /* 0x000fe20000410000 */
[----:B------:R1:W-:Y:S01]  /*12bc0*/  STG.E.128 [R158.64], R68 ;  /* 0x000000449e007986 */ /* 0x0003e2000c101d06 */
[----:B------:R-:W-:-:S02]  /*12bd0*/  FFMA.FTZ R51, R126, R162, R73 ;  /* 0x000000a27e337223 */ /* 0x000fc40000010049 */
[----:B------:R-:W-:Y:S02]  /*12be0*/  FFMA.FTZ R50, R130, R160, R19 ;  /* 0x000000a082327223 */ /* 0x000fe40000010013 */
[C---:B------:R-:W-:Y:S02]  /*12bf0*/  FADD.FTZ R163, -R155.reuse, R45 ;  /* 0x0000002d9ba37221 */ /* 0x040fe40000010100 */
[----:B------:R-:W-:Y:S02]  /*12c00*/  FADD.FTZ R165, -R155, R36 ;  /* 0x000000249ba57221 */ /* 0x000fe40000010100 */
[----:B0-----:R-:W-:Y:S02]  /*12c10*/  IMAD.MOV.U32 R157, RZ, RZ, 0x10 ;  /* 0x00000010ff9d7424 */ /* 0x001fe400078e00ff */
[C---:B------:R-:W-:Y:S02]  /*12c20*/  FMUL.FTZ R156, R154.reuse, R49 ;  /* 0x000000319a9c7220 */ /* 0x040fe40000410000 */
[----:B------:R-:W-:-:S02]  /*12c30*/  FMUL.FTZ R54, R154, R161 ;  /* 0x000000a19a367220 */ /* 0x000fc40000410000 */
[----:B------:R-:W-:Y:S02]  /*12c40*/  FFMA.FTZ R49, R132, R156, R35 ;  /* 0x0000009c84317223 */ /* 0x000fe40000010023 */
[----:B------:R-:W-:Y:S02]  /*12c50*/  FFMA.FTZ R48, R135, R54, R20 ;  /* 0x0000003687307223 */ /* 0x000fe40000010014 */
[----:B------:R-:W-:-:S04]  /*12c60*/  IMAD.WIDE.U32 R52, R153, R157, c[0x0][0x208] ;  /* 0x0000820099347625 */ /* 0x000fc800078e009d */
[C---:B------:R-:W-:Y:S01]  /*12c70*/  FADD.FTZ R161, -R155.reuse, R44 ;  /* 0x0000002c9ba17221 */ /* 0x040fe20000010100 */
[----:B------:R0:W-:Y:S01]  /*12c80*/  STG.E.128 [R52.64], R48 ;  /* 0x0000003034007986 */ /* 0x0001e2000c101d06 */
[C---:B-1----:R-:W-:Y:S02]  /*12c90*/  FADD.FTZ R68, -R155.reuse, R46 ;  /* 0x0000002e9b447221 */ /* 0x042fe40000010100 */
[----:B------:R-:W-:Y:S02]  /*12ca0*/  FADD.FTZ R70, -R155, R47 ;  /* 0x0000002f9b467221 */ /* 0x000fe40000010100 */
[C---:B------:R-:W-:Y:S02]  /*12cb0*/  FMUL.FTZ R68, R154.reuse, R68 ;  /* 0x000000449a447220 */ /* 0x040fe40000410000 */
[C---:B------:R-:W-:Y:S02]  /*12cc0*/  FMUL.FTZ R163, R154.reuse, R163 ;  /* 0x000000a39aa37220 */ /* 0x040fe40000410000 */
[----:B------:R-:W-:-:S02]  /*12cd0*/  FMUL.FTZ R161, R154, R161 ;  /* 0x000000a19aa17220 */ /* 0x000fc40000410000 */
[C---:B------:R-:W-:Y:S02]  /*12ce0*/  FADD.FTZ R55, -R155.reuse, R40 ;  /* 0x000000289b377221 */ /* 0x040fe40000010100 */
[C---:B------:R-:W-:Y:S02]  /*12cf0*/  FADD.FTZ R69, -R155.reuse, R41 ;  /* 0x000000299b457221 */ /* 0x040fe40000010100 */
[C---:B------:R-:W-:Y:S02]  /*12d00*/  FADD.FTZ R71, -R155.reuse, R42 ;  /* 0x0000002a9b477221 */ /* 0x040fe40000010100 */
[----:B------:R-:W-:Y:S02]  /*12d10*/  FADD.FTZ R159, -R155, R43 ;  /* 0x0000002b9b9f7221 */ /* 0x000fe40000010100 */
[----:B0-----:R-:W-:Y:S02]  /*12d20*/  FMUL.FTZ R48, R154, R70 ;  /* 0x000000469a307220 */ /* 0x001fe40000410000 */
[----:B------:R-:W-:-:S04]  /*12d30*/  IMAD.WIDE.U32 R44, R153, R157, c[0x0][0x210] ;  /* 0x00008400992c7625 */ /* 0x000fc800078e009d */
[----:B------:R-:W-:Y:S02]  /*12d40*/  FFMA.FTZ R43, R129, R162, R74 ;  /* 0x000000a2812b7223 */ /* 0x000fe4000001004a */
[----:B------:R-:W-:Y:S02]  /*12d50*/  FFMA.FTZ R42, R128, R160, R17 ;  /* 0x000000a0802a7223 */ /* 0x000fe40000010011 */
[----:B------:R-:W-:Y:S02]  /*12d60*/  FFMA.FTZ R41, R131, R156, R72 ;  /* 0x0000009c83297223 */ /* 0x000fe40000010048 */
[----:B------:R-:W-:Y:S02]  /*12d70*/  FFMA.FTZ R40, R133, R54, R18 ;  /* 0x0000003685287223 */ /* 0x000fe40000010012 */
[C---:B------:R-:W-:Y:S02]  /*12d80*/  FADD.FTZ R53, -R155.reuse, R37 ;  /* 0x000000259b357221 */ /* 0x040fe40000010100 */
[C---:B------:R-:W-:Y:S01]  /*12d90*/  FADD.FTZ R51, -R155.reuse, R38 ;  /* 0x000000269b337221 */ /* 0x040fe20000010100 */
[----:B------:R0:W-:Y:S01]  /*12da0*/  STG.E.128 [R44.64], R40 ;  /* 0x000000282c007986 */ /* 0x0001e2000c101d06 */
[----:B------:R-:W-:-:S02]  /*12db0*/  FADD.FTZ R49, -R155, R39 ;  /* 0x000000279b317221 */ /* 0x000fc40000010100 */
        /* <DEDUP_REMOVED lines=9> */
[----:B------:R-:W-:Y:S02]  /*12e50*/  FMUL.FTZ R55, R154, R159 ;  /* 0x0000009f9a377220 */ /* 0x000fe40000410000 */
[C---:B------:R-:W-:Y:S02]  /*12e60*/  FADD.FTZ R64, -R155.reuse, R64 ;  /* 0x000000409b407221 */ /* 0x040fe40000010100 */
[C---:B------:R-:W-:Y:S02]  /*12e70*/  FADD.FTZ R65, -R155.reuse, R65 ;  /* 0x000000419b417221 */ /* 0x040fe40000010100 */
[C---:B0-----:R-:W-:Y:S02]  /*12e80*/  FADD.FTZ R43, -R155.reuse, R66 ;  /* 0x000000429b2b7221 */ /* 0x041fe40000010100 */
[----:B------:R-:W-:Y:S02]  /*12e90*/  FADD.FTZ R67, -R155, R67 ;  /* 0x000000439b437221 */ /* 0x000fe40000010100 */
[----:B------:R-:W-:-:S04]  /*12ea0*/  IMAD.WIDE.U32 R152, R152, R157, c[0x0][0x210] ;  /* 0x0000840098987625 */ /* 0x000fc800078e009d */
[C---:B------:R-:W-:Y:S02]  /*12eb0*/  FMUL.FTZ R42, R154.reuse, R51 ;  /* 0x000000339a2a7220 */ /* 0x040fe40000410000 */
[----:B------:R-:W-:Y:S02]  /*12ec0*/  FMUL.FTZ R160, R154, R49 ;  /* 0x000000319aa07220 */ /* 0x000fe40000410000 */
[----:B-1----:R-:W-:Y:S02]  /*12ed0*/  FFMA.FTZ R47, R121, R48, R78 ;  /* 0x00000030792f7223 */ /* 0x002fe4000001004e */
[----:B------:R-:W-:Y:S02]  /*12ee0*/  FFMA.FTZ R46, R120, R68, R13 ;  /* 0x00000044782e7223 */ /* 0x000fe4000001000d */
[----:B------:R-:W-:Y:S02]  /*12ef0*/  FFMA.FTZ R45, R123, R163, R76 ;  /* 0x000000a37b2d7223 */ /* 0x000fe4000001004c */
[----:B------:R-:W-:-:S02]  /*12f00*/  FFMA.FTZ R44, R125, R161, R14 ;  /* 0x000000a17d2c7223 */ /* 0x000fc4000001000e */
[----:B------:R-:W-:-:S03]  /*12f10*/  IMAD.WIDE.U32 R40, R148, R157, c[0x0][0x208] ;  /* 0x0000820094287625 */ /* 0x000fc600078e009d */
[----:B------:R-:W-:Y:S01]  /*12f20*/  STG.E.128 [R152.64], R44 ;  /* 0x0000002c98007986 */ /* 0x000fe2000c101d06 */
[----:B------:R-:W-:Y:S02]  /*12f30*/  FFMA.FTZ R51, R110, R55, R81 ;  /* 0x000000376e337223 */ /* 0x000fe40000010051 */
[-C--:B------:R-:W-:Y:S02]  /*12f40*/  FFMA.FTZ R50, R114, R71.reuse, R11 ;  /* 0x0000004772327223 */ /* 0x080fe4000001000b */
[----:B------:R-:W-:Y:S02]  /*12f50*/  FFMA.FTZ R54, R112, R71, R9 ;  /* 0x0000004770367223 */ /* 0x000fe40000010009 */
[----:B------:R-:W-:Y:S02]  /*12f60*/  FFMA.FTZ R49, R116, R69, R79 ;  /* 0x0000004574317223 */ /* 0x000fe4000001004f */
[----:B------:R-:W-:Y:S02]  /*12f70*/  FFMA.FTZ R48, R119, R52, R12 ;  /* 0x0000003477307223 */ /* 0x000fe4000001000c */
[----:B------:R-:W-:-:S02]  /*12f80*/  FMUL.FTZ R158, R154, R165 ;  /* 0x000000a59a9e7220 */ /* 0x000fc40000410000 */
[----:B------:R-:W-:Y:S01]  /*12f90*/  FMUL.FTZ R159, R154, R53 ;  /* 0x000000359a9f7220 */ /* 0x000fe20000410000 */
[----:B------:R0:W-:Y:S01]  /*12fa0*/  STG.E.128 [R40.64], R48 ;  /* 0x0000003028007986 */ /* 0x0001e2000c101d06 */
[----:B------:R-:W-:-:S04]  /*12fb0*/  IMAD.WIDE.U32 R70, R148, R157, c[0x0][0x210] ;  /* 0x0000840094467625 */ /* 0x000fc800078e009d */
[C---:B------:R-:W-:Y:S02]  /*12fc0*/  FMUL.FTZ R155, R154.reuse, R64 ;  /* 0x000000409a9b7220 */ /* 0x040fe40000410000 */
[C---:B------:R-:W-:Y:S02]  /*12fd0*/  FMUL.FTZ R156, R154.reuse, R65 ;  /* 0x000000419a9c7220 */ /* 0x040fe40000410000 */
[C---:B------:R-:W-:Y:S02]  /*12fe0*/  FMUL.FTZ R148, R154.reuse, R43 ;  /* 0x0000002b9a947220 */ /* 0x040fe40000410000 */
[----:B------:R-:W-:Y:S02]  /*12ff0*/  FMUL.FTZ R154, R154, R67 ;  /* 0x000000439a9a7220 */ /* 0x000fe40000410000 */
[----:B------:R-:W-:Y:S02]  /*13000*/  FFMA.FTZ R55, R113, R55, R82 ;  /* 0x0000003771377223 */ /* 0x000fe40000010052 */
[----:B------:R-:W-:-:S02]  /*13010*/  FFMA.FTZ R53, R115, R69, R80 ;  /* 0x0000004573357223 */ /* 0x000fc40000010050 */
[----:B------:R-:W-:Y:S02]  /*13020*/  FFMA.FTZ R52, R117, R52, R10 ;  /* 0x0000003475347223 */ /* 0x000fe4000001000a */
[----:B------:R-:W-:-:S03]  /*13030*/  IMAD.WIDE.U32 R64, R150, R157, c[0x0][0x208] ;  /* 0x0000820096407625 */ /* 0x000fc600078e009d */
[----:B------:R1:W-:Y:S01]  /*13040*/  STG.E.128 [R70.64], R52 ;  /* 0x0000003446007986 */ /* 0x0003e2000c101d06 */
        /* <DEDUP_REMOVED lines=8> */
[----:B0-----:R-:W-:Y:S02]  /*130d0*/  FFMA.FTZ R41, R107, R159, R84 ;  /* 0x0000009f6b297223 */ /* 0x001fe40000010054 */
        /* <DEDUP_REMOVED lines=14> */
[----:B-1----:R-:W-:Y:S01]  /*131c0*/  @P0 CALL.REL.NOINC `(.L_x_17004) ;  /* 0x0000001000000944 */ /* 0x002fe20003c00000 */
[----:B------:R-:W-:Y:S05]  /*131d0*/  BRA `(.L_x_17005) ;  /* 0xfffee01000007947 */ /* 0x000fea000383ffff */
.L_x_17004:
[----:B------:R-:W-:Y:S05]  /*131e0*/  EXIT ;  /* 0x000000000000794d */ /* 0x000fea0003800000 */
.L_x_17002:
[----:B------:R-:W-:Y:S01]  /*131f0*/  HFMA2.MMA R156, -RZ, RZ, 0, 1.847743988037109375e-06 ;  /* 0x0000001fff9c7435 */ /* 0x000fe200000001ff */
[----:B------:R-:W-:Y:S01]  /*13200*/  IMAD.MOV.U32 R149, RZ, RZ, 0x1 ;  /* 0x00000001ff957424 */ /* 0x000fe200078e00ff */
[----:B------:R-:W-:Y:S01]  /*13210*/  MOV R154, 0x13240 ;  /* 0x00013240009a7802 */ /* 0x000fe20000000f00 */
[----:B------:R-:W-:-:S03]  /*13220*/  IMAD.MOV.U32 R69, RZ, RZ, -0x1 ;  /* 0xffffffffff457424 */ /* 0x000fc600078e00ff */
[----:B------:R-:W-:Y:S05]  /*13230*/  CALL.REL.NOINC `($__internal_69_$__cuda_sm70_shflsync_bfly_p) ;  /* 0x0000069000007944 */ /* 0x000fea0003c00000 */
[----:B01----:R-:W-:Y:S05]  /*13240*/  BRA `(.L_x_17006) ;  /* 0xffffeea000007947 */ /* 0x003fea000383ffff */
.L_x_17003:
[----:B------:R-:W-:Y:S01]  /*13250*/  IMAD.MOV.U32 R149, RZ, RZ, 0x2 ;  /* 0x00000002ff957424 */ /* 0x000fe200078e00ff */
[----:B------:R-:W-:Y:S01]  /*13260*/  MOV R69, 0xffffffff ;  /* 0xffffffff00457802 */ /* 0x000fe20000000f00 */
[----:B------:R-:W-:Y:S01]  /*13270*/  IMAD.MOV.U32 R156, RZ, RZ, 0x1f ;  /* 0x0000001fff9c7424 */ /* 0x000fe200078e00ff */
[----:B------:R-:W-:Y:S02]  /*13280*/  MOV R154, 0x132a0 ;  /* 0x000132a0009a7802 */ /* 0x000fe40000000f00 */
[----:B------:R-:W-:Y:S05]  /*13290*/  CALL.REL.NOINC `($__internal_69_$__cuda_sm70_shflsync_bfly_p) ;  /* 0x0000063000007944 */ /* 0x000fea0003c00000 */
[----:B01----:R-:W-:Y:S01]  /*132a0*/  FADD.FTZ R157, R157, R69 ;  /* 0x000000459d9d7221 */ /* 0x003fe20000010000 */
[----:B------:R-:W-:Y:S01]  /*132b0*/  MOV R154, 0x13300 ;  /* 0x00013300009a7802 */ /* 0x000fe20000000f00 */
[----:B------:R-:W-:-:S02]  /*132c0*/  IMAD.MOV.U32 R149, RZ, RZ, 0x4 ;  /* 0x00000004ff957424 */ /* 0x000fc400078e00ff */
[----:B------:R-:W-:Y:S02]  /*132d0*/  IMAD.MOV.U32 R156, RZ, RZ, 0x1f ;  /* 0x0000001fff9c7424 */ /* 0x000fe400078e00ff */
[----:B------:R-:W-:Y:S02]  /*132e0*/  IMAD.MOV.U32 R69, RZ, RZ, -0x1 ;  /* 0xffffffffff457424 */ /* 0x000fe400078e00ff */
[----:B------:R-:W-:Y:S05]  /*132f0*/  CALL.REL.NOINC `($__internal_69_$__cuda_sm70_shflsync_bfly_p) ;  /* 0x000005d000007944 */ /* 0x000fea0003c00000 */
[----:B0-----:R-:W-:Y:S01]  /*13300*/  HFMA2.MMA R149, -RZ, RZ, 0, 4.76837158203125e-07 ;  /* 0x00000008ff957435 */ /* 0x001fe200000001ff */
[----:B-1----:R-:W-:Y:S01]  /*13310*/  FADD.FTZ R157, R157, R69 ;  /* 0x000000459d9d7221 */ /* 0x002fe20000010000 */
[----:B------:R-:W-:Y:S01]  /*13320*/  MOV R154, 0x13360 ;  /* 0x00013360009a7802 */ /* 0x000fe20000000f00 */
[----:B------:R-:W-:Y:S02]  /*13330*/  IMAD.MOV.U32 R156, RZ, RZ, 0x1f ;  /* 0x0000001fff9c7424 */ /* 0x000fe400078e00ff */
[----:B------:R-:W-:Y:S02]  /*13340*/  IMAD.MOV.U32 R69, RZ, RZ, -0x1 ;  /* 0xffffffffff457424 */ /* 0x000fe400078e00ff */
[----:B------:R-:W-:Y:S05]  /*13350*/  CALL.REL.NOINC `($__internal_69_$__cuda_sm70_shflsync_bfly_p) ;  /* 0x0000057000007944 */ /* 0x000fea0003c00000 */
[----:B01----:R-:W-:Y:S01]  /*13360*/  FADD.FTZ R157, R157, R69 ;  /* 0x000000459d9d7221 */ /* 0x003fe20000010000 */
[----:B------:R-:W-:Y:S01]  /*13370*/  MOV R156, 0x1f ;  /* 0x0000001f009c7802 */ /* 0x000fe20000000f00 */
[----:B------:R-:W-:Y:S01]  /*13380*/  IMAD.MOV.U32 R149, RZ, RZ, 0x10 ;  /* 0x00000010ff957424 */ /* 0x000fe200078e00ff */
[----:B------:R-:W-:Y:S01]  /*13390*/  MOV R154, 0x133c0 ;  /* 0x000133c0009a7802 */ /* 0x000fe20000000f00 */
[----:B------:R-:W-:-:S02]  /*133a0*/  IMAD.MOV.U32 R69, RZ, RZ, -0x1 ;  /* 0xffffffffff457424 */ /* 0x000fc400078e00ff */
[----:B------:R-:W-:Y:S05]  /*133b0*/  CALL.REL.NOINC `($__internal_69_$__cuda_sm70_shflsync_bfly_p) ;  /* 0x0000051000007944 */ /* 0x000fea0003c00000 */
[----:B-1----:R-:W-:Y:S02]  /*133c0*/  FADD.FTZ R68, R157, R69 ;  /* 0x000000459d447221 */ /* 0x002fe40000010000 */
        /* <DEDUP_REMOVED lines=52> */
[----:B------:R-:W-:Y:S02]  /*13710*/  MOV R154, 0x13730 ;  /* 0x00013730009a7802 */ /* 0x000fe40000000f00 */
[----:B------:R-:W-:Y:S05]  /*13720*/  CALL.REL.NOINC `($__internal_69_$__cuda_sm70_shflsync_bfly_p) ;  /* 0x000001a000007944 */ /* 0x000fea0003c00000 */
[----:B01----:R-:W-:Y:S01]  /*13730*/  FADD.FTZ R157, R157, R69 ;  /* 0x000000459d9d7221 */ /* 0x003fe20000010000 */
[----:B------:R-:W-:Y:S01]  /*13740*/  MOV R154, 0x13790 ;  /* 0x00013790009a7802 */ /* 0x000fe20000000f00 */
[----:B------:R-:W-:Y:S02]  /*13750*/  IMAD.MOV.U32 R149, RZ, RZ, 0x2 ;  /* 0x00000002ff957424 */ /* 0x000fe400078e00ff */
[----:B------:R-:W-:Y:S02]  /*13760*/  IMAD.MOV.U32 R156, RZ, RZ, 0x1f ;  /* 0x0000001fff9c7424 */ /* 0x000fe400078e00ff */
[----:B------:R-:W-:Y:S02]  /*13770*/  IMAD.MOV.U32 R69, RZ, RZ, -0x1 ;  /* 0xffffffffff457424 */ /* 0x000fe400078e00ff */
[----:B------:R-:W-:Y:S05]  /*13780*/  CALL.REL.NOINC `($__internal_69_$__cuda_sm70_shflsync_bfly_p) ;  /* 0x0000014000007944 */ /* 0x000fea0003c00000 */
[----:B0-----:R-:W-:Y:S01]  /*13790*/  HFMA2.MMA R149, -RZ, RZ, 0, 2.384185791015625e-07 ;  /* 0x00000004ff957435 */ /* 0x001fe200000001ff */
[----:B-1----:R-:W-:Y:S01]  /*137a0*/  FADD.FTZ R157, R157, R69 ;  /* 0x000000459d9d7221 */ /* 0x002fe20000010000 */
[----:B------:R-:W-:Y:S01]  /*137b0*/  MOV R154, 0x137f0 ;  /* 0x000137f0009a7802 */ /* 0x000fe20000000f00 */
[----:B------:R-:W-:-:S02]  /*137c0*/  IMAD.MOV.U32 R156, RZ, RZ, 0x1f ;  /* 0x0000001fff9c7424 */ /* 0x000fc400078e00ff */
[----:B------:R-:W-:Y:S02]  /*137d0*/  IMAD.MOV.U32 R69, RZ, RZ, -0x1 ;  /* 0xffffffffff457424 */ /* 0x000fe400078e00ff */
[----:B------:R-:W-:Y:S05]  /*137e0*/  CALL.REL.NOINC `($__internal_69_$__cuda_sm70_shflsync_bfly_p) ;  /* 0x000000e000007944 */ /* 0x000fea0003c00000 */
[----:B01----:R-:W-:Y:S01]  /*137f0*/  FADD.FTZ R157, R157, R69 ;  /* 0x000000459d9d7221 */ /* 0x003fe20000010000 */
[----:B------:R-:W-:Y:S01]  /*13800*/  MOV R156, 0x1f ;  /* 0x0000001f009c7802 */ /* 0x000fe20000000f00 */
[----:B------:R-:W-:Y:S01]  /*13810*/  IMAD.MOV.U32 R149, RZ, RZ, 0x8 ;  /* 0x00000008ff957424 */ /* 0x000fe200078e00ff */
[----:B------:R-:W-:Y:S01]  /*13820*/  MOV R154, 0x13850 ;  /* 0x00013850009a7802 */ /* 0x000fe20000000f00 */
[----:B------:R-:W-:Y:S02]  /*13830*/  IMAD.MOV.U32 R69, RZ, RZ, -0x1 ;  /* 0xffffffffff457424 */ /* 0x000fe400078e00ff */
[----:B------:R-:W-:Y:S05]  /*13840*/  CALL.REL.NOINC `($__internal_69_$__cuda_sm70_shflsync_bfly_p) ;  /* 0x0000008000007944 */ /* 0x000fea0003c00000 */
[----:B01----:R-:W-:Y:S01]  /*13850*/  FADD.FTZ R157, R157, R69 ;  /* 0x000000459d9d7221 */ /* 0x003fe20000010000 */
[----:B------:R-:W-:Y:S01]  /*13860*/  MOV R69, 0xffffffff ;  /* 0xffffffff00457802 */ /* 0x000fe20000000f00 */
[----:B------:R-:W-:Y:S01]  /*13870*/  IMAD.MOV.U32 R149, RZ, RZ, 0x10 ;  /* 0x00000010ff957424 */ /* 0x000fe200078e00ff */
[----:B------:R-:W-:Y:S01]  /*13880*/  MOV R154, 0x138b0 ;  /* 0x000138b0009a7802 */ /* 0x000fe20000000f00 */
[----:B------:R-:W-:Y:S02]  /*13890*/  IMAD.MOV.U32 R156, RZ, RZ, 0x1f ;  /* 0x0000001fff9c7424 */ /* 0x000fe400078e00ff */
[----:B------:R-:W-:Y:S05]  /*138a0*/  CALL.REL.NOINC `($__internal_69_$__cuda_sm70_shflsync_bfly_p) ;  /* 0x0000002000007944 */ /* 0x000fea0003c00000 */
[----:B-1----:R-:W-:Y:S01]  /*138b0*/  IMAD.MOV.U32 R158, RZ, RZ, R69 ;  /* 0x000000ffff9e7224 */ /* 0x002fe200078e0045 */
[----:B0-----:R-:W-:Y:S05]  /*138c0*/  BRA `(.L_x_17007) ;  /* 0xffffec6000007947 */ /* 0x001fea000383ffff */
        .weak           $__internal_69_$__cuda_sm70_shflsync_bfly_p
        .type           $__internal_69_$__cuda_sm70_shflsync_bfly_p,@function
        .size           $__internal_69_$__cuda_sm70_shflsync_bfly_p,(.L_x_20049 - $__internal_69_$__cuda_sm70_shflsync_bfly_p)
$__internal_69_$__cuda_sm70_shflsync_bfly_p:
[----:B------:R-:W-:Y:S01]  /*138d0*/  IMAD.MOV.U32 R155, RZ, RZ, 0x0 ;  /* 0x00000000ff9b7424 */ /* 0x000fe200078e00ff */
[----:B------:R-:W-:Y:S04]  /*138e0*/  WARPSYNC R69 ;  /* 0x0000004500007348 */ /* 0x000fe80003800000 */
[----:B------:R0:W1:Y:S01]  /*138f0*/  SHFL.BFLY PT, R69, R157, R149, R156 ;  /* 0x0c0000959d457389 */ /* 0x00006200000e009c */
[----:B------:R-:W-:Y:S05]  /*13900*/  RET.REL.NODEC R154 `(_ZN10layer_norm31ln_parallel_residual_fwd_kernelINS_13Kernel_traitsI6__halfffffjLj3072ELj1ELj1ELj4ELj16ENS_18Kernel_traits_baseILj3072ES2_ffffjLj128EEEEELb1ELb0ELb1EEEvNS_9FwdParamsE) ;  /* 0xfffec6f09a007950 */ /* 0x000fea0003c3ffff */
.L_x_17008:
        /* <DEDUP_REMOVED lines=15> */
.L_x_20049:


//--------------------- .text._ZN10layer_norm31ln_parallel_residual_fwd_kernelINS_13Kernel_traitsI6__halfffffjLj3072ELj1ELj1ELj4ELj16ENS_18Kernel_traits_baseILj3072ES2_ffffjLj128EEEEELb1ELb1ELb0EEEvNS_9FwdParamsE --------------------------
	.section	.text._ZN10layer_norm31ln_parallel_residual_fwd_kernelINS_13Kernel_traitsI6__halfffffjLj3072ELj1ELj1ELj4ELj16ENS_18Kernel_traits_baseILj3072ES2_ffffjLj128EEEEELb1ELb1ELb0EEEvNS_9FwdParamsE,"ax",@progbits
	.sectioninfo	@"SHI_REGISTERS=123"
	.align	128
        .global         _ZN10layer_norm31ln_parallel_residual_fwd_kernelINS_13Kernel_traitsI6__halfffffjLj3072ELj1ELj1ELj4ELj16ENS_18Kernel_traits_baseILj3072ES2_ffffjLj128EEEEELb1ELb1ELb0EEEvNS_9FwdParamsE
        .type           _ZN10layer_norm31ln_parallel_residual_fwd_kernelINS_13Kernel_traitsI6__halfffffjLj3072ELj1ELj1ELj4ELj16ENS_18Kernel_traits_baseILj3072ES2_ffffjLj128EEEEELb1ELb1ELb0EEEvNS_9FwdParamsE,@function
        .size           _ZN10layer_norm31ln_parallel_residual_fwd_kernelINS_13Kernel_traitsI6__halfffffjLj3072ELj1ELj1ELj4ELj16ENS_18Kernel_traits_baseILj3072ES2_ffffjLj128EEEEELb1ELb1ELb0EEEvNS_9FwdParamsE,(.L_x_20050 - _ZN10layer_norm31ln_parallel_residual_fwd_kernelINS_13Kernel_traitsI6__halfffffjLj3072ELj1ELj1ELj4ELj16ENS_18Kernel_traits_baseILj3072ES2_ffffjLj128EEEEELb1ELb1ELb0EEEvNS_9FwdParamsE)
        .other          _ZN10layer_norm31ln_parallel_residual_fwd_kernelINS_13Kernel_traitsI6__halfffffjLj3072ELj1ELj1ELj4ELj16ENS_18Kernel_traits_baseILj3072ES2_ffffjLj128EEEEELb1ELb1ELb0EEEvNS_9FwdParamsE,@"STO_CUDA_ENTRY STV_DEFAULT"
_ZN10layer_norm31ln_parallel_residual_fwd_kernelINS_13Kernel_traitsI6__halfffffjLj3072ELj1ELj1ELj4ELj16ENS_18Kernel_traits_baseILj3072ES2_ffffjLj128EEEEELb1ELb1ELb0EEEvNS_9FwdParamsE:
.text._ZN10layer_norm31ln_parallel_residual_fwd_kernelINS_13Kernel_traitsI6__halfffffjLj3072ELj1ELj1ELj4ELj16ENS_18Kernel_traits_baseILj3072ES2_ffffjLj128EEEEELb1ELb1ELb0EEEvNS_9FwdParamsE:
        /* <DEDUP_REMOVED lines=16> */
[----:B0-----:R-:W-:-:S04]  /*0100*/  IMAD R102, R103, c[0x0][0x0], R86 ;  /* 0x0000000067667a24 */ /* 0x001fc800078e0256 */
        /* <DEDUP_REMOVED lines=41> */
[----:B------:R-:W-:Y:S02]  /*03a0*/  LOP3.LUT R3, R7, UR15, R8, 0x96, !PT ;  /* 0x0000000f07037c12 */ /* 0x000fe4000f8e9608 */
[----:B------:R-:W-:Y:S02]  /*03b0*/  SHF.R.S32.HI R7, RZ, 0x1f, R0 ;  /* 0x0000001fff077819 */ /* 0x000fe40000011400 */
[----:B------:R-:W-:Y:S02]  /*03c0*/  LOP3.LUT R0, R86, 0x7f, RZ, 0xc0, !PT ;  /* 0x0000007f56007812 */ /* 0x000fe400078ec0ff */
[----:B------:R-:W-:Y:S01]  /*03d0*/  LOP3.LUT R8, R5, UR16, R2, 0x96, !PT ;  /* 0x0000001005087c12 */ /* 0x000fe2000f8e9602 */
[----:B------:R-:W-:Y:S01]  /*03e0*/  IMAD.WIDE.U32 R2, R3, -0x2daee0ad, RZ ;  /* 0xd2511f5303027825 */ /* 0x000fe200078e00ff */
[----:B------:R-:W-:Y:S02]  /*03f0*/  LEA.HI R28, R7, c[0x0][0x168], RZ, 0x2 ;  /* 0x00005a00071c7a11 */ /* 0x000fe400078f10ff */
[----:B------:R-:W-:Y:S01]  /*0400*/  LOP3.LUT R5, R0, 0x7f, RZ, 0x3c, !PT ;  /* 0x0000007f00057812 */ /* 0x000fe200078e3cff */
[----:B------:R-:W-:Y:S01]  /*0410*/  IMAD.WIDE.U32 R8, R8, -0x326172a9, RZ ;  /* 0xcd9e8d5708087825 */ /* 0x000fe200078e00ff */
[----:B------:R-:W-:-:S02]  /*0420*/  LOP3.LUT R10, R3, UR18, R4, 0x96, !PT ;  /* 0x00000012030a7c12 */ /* 0x000fc4000f8e9604 */
[----:B------:R-:W-:Y:S02]  /*0430*/  LEA.HI.SX32 R84, R28, R5, 0x1e ;  /* 0x000000051c547211 */ /* 0x000fe400078ff2ff */
[----:B------:R-:W-:Y:S01]  /*0440*/  LOP3.LUT R4, R9, UR17, R6, 0x96, !PT ;  /* 0x0000001109047c12 */ /* 0x000fe2000f8e9606 */
[----:B------:R-:W-:Y:S01]  /*0450*/  IMAD.WIDE.U32 R10, R10, -0x326172a9, RZ ;  /* 0xcd9e8d570a0a7825 */ /* 0x000fe200078e00ff */
[C---:B------:R-:W-:Y:S02]  /*0460*/  LOP3.LUT P6, RZ, R84.reuse, 0xffffff80, RZ, 0xc0, !PT ;  /* 0xffffff8054ff7812 */ /* 0x040fe400078cc0ff */
[----:B------:R-:W-:Y:S01]  /*0470*/  ISETP.GE.U32.AND P5, PT, R84, 0x100, PT ;  /* 0x000001005400780c */ /* 0x000fe20003fa6070 */
[----:B------:R-:W-:Y:S01]  /*0480*/  IMAD.WIDE.U32 R4, R4, -0x2daee0ad, RZ ;  /* 0xd2511f5304047825 */ /* 0x000fe200078e00ff */
[----:B------:R-:W-:Y:S02]  /*0490*/  LOP3.LUT R16, R11, UR19, R8, 0x96, !PT ;  /* 0x000000130b107c12 */ /* 0x000fe4000f8e9608 */
[----:B------:R-:W-:-:S02]  /*04a0*/  ISETP.GE.U32.AND P4, PT, R84, 0x180, PT ;  /* 0x000001805400780c */ /* 0x000fc40003f86070 */
[----:B------:R-:W-:Y:S01]  /*04b0*/  LOP3.LUT R18, R5, UR20, R2, 0x96, !PT ;  /* 0x0000001405127c12 */ /* 0x000fe2000f8e9602 */
[----:B------:R-:W-:Y:S01]  /*04c0*/  IMAD.WIDE.U32 R16, R16, -0x2daee0ad, RZ ;  /* 0xd2511f5310107825 */ /* 0x000fe200078e00ff */
[C---:B------:R-:W-:Y:S02]  /*04d0*/  ISETP.GE.U32.AND P3, PT, R84.reuse, 0x200, PT ;  /* 0x000002005400780c */ /* 0x040fe40003f66070 */
[----:B------:R-:W-:Y:S01]  /*04e0*/  ISETP.GE.U32.AND P2, PT, R84, 0x280, PT ;  /* 0x000002805400780c */ /* 0x000fe20003f46070 */
[----:B------:R-:W-:Y:S01]  /*04f0*/  IMAD.WIDE.U32 R18, R18, -0x326172a9, RZ ;  /* 0xcd9e8d5712127825 */ /* 0x000fe200078e00ff */
[----:B------:R-:W-:Y:S02]  /*0500*/  P2R R109, PR, RZ, 0x40 ;  /* 0x00000040ff6d7803 */ /* 0x000fe40000000000 */
[----:B------:R-:W-:Y:S02]  /*0510*/  P2R R108, PR, RZ, 0x20 ;  /* 0x00000020ff6c7803 */ /* 0x000fe40000000000 */
[----:B------:R-:W-:-:S02]  /*0520*/  P2R R107, PR, RZ, 0x10 ;  /* 0x00000010ff6b7803 */ /* 0x000fc40000000000 */
[----:B------:R-:W-:Y:S02]  /*0530*/  P2R R106, PR, RZ, 0x8 ;  /* 0x00000008ff6a7803 */ /* 0x000fe40000000000 */
[----:B------:R-:W-:Y:S02]  /*0540*/  P2R R105, PR, RZ, 0x4 ;  /* 0x00000004ff697803 */ /* 0x000fe40000000000 */
[----:B------:R-:W-:Y:S01]  /*0550*/  LOP3.LUT R92, R17, UR22, R4, 0x96, !PT ;  /* 0x00000016115c7c12 */ /* 0x000fe2000f8e9604 */
        /* <DEDUP_REMOVED lines=9> */
[----:B------:R-:W-:Y:S01]  /*05f0*/  LOP3.LUT R0, R0, 0x80, RZ, 0xfc, !PT ;  /* 0x0000008000007812 */ /* 0x000fe200078efcff */
[----:B------:R-:W-:Y:S02]  /*0600*/  @!P0 CS2R R82, SRZ ;  /* 0x0000000000528805 */ /* 0x000fe4000001ff00 */
.L_x_17010:
[----:B0-----:R-:W-:Y:S05]  /*0610*/  BSYNC B0 ;  /* 0x0000000000007941 */ /* 0x001fea0003800000 */
.L_x_17009:
        /* <DEDUP_REMOVED lines=12> */
.L_x_17012:
[----:B0-----:R-:W-:Y:S05]  /*06e0*/  BSYNC B0 ;  /* 0x0000000000007941 */ /* 0x001fea0003800000 */
.L_x_17011:
        /* <DEDUP_REMOVED lines=12> */
.L_x_17014:
[----:B0-----:R-:W-:Y:S05]  /*07b0*/  BSYNC B0 ;  /* 0x0000000000007941 */ /* 0x001fea0003800000 */
.L_x_17013:
        /* <DEDUP_REMOVED lines=12> */
.L_x_17016:
[----:B0-----:R-:W-:Y:S05]  /*0880*/  BSYNC B0 ;  /* 0x0000000000007941 */ /* 0x001fea0003800000 */
.L_x_17015:
        /* <DEDUP_REMOVED lines=12> */
.L_x_17018:
[----:B0-----:R-:W-:Y:S05]  /*0950*/  BSYNC B0 ;  /* 0x0000000000007941 */ /* 0x001fea0003800000 */
.L_x_17017:
        /* <DEDUP_REMOVED lines=19> */
.L_x_17020:
[----:B0-----:R-:W-:Y:S05]  /*0a90*/  BSYNC B0 ;  /* 0x0000000000007941 */ /* 0x001fea0003800000 */
.L_x_17019:
[----:B------:R-:W-:Y:S02]  /*0aa0*/  ISETP.GE.AND P0, PT, R103, c[0x0][0x164], PT ;  /* 0x0000590067007a0c */ /* 0x000fe40003f06270 */
[----:B------:R-:W-:Y:S02]  /*0ab0*/  LOP3.LUT R96, R29, UR23, R18, 0x96, !PT ;  /* 0x000000171d607c12 */ /* 0x000fe4000f8e9612 */
[----:B------:R-:W-:-:S09]  /*0ac0*/  LOP3.LUT R98, R13, UR24, R16, 0x96, !PT ;  /* 0x000000180d627c12 */ /* 0x000fd2000f8e9610 */
[----:B------:R-:W-:Y:S05]  /*0ad0*/  @P0 EXIT ;  /* 0x000000000000094d */ /* 0x000fea0003800000 */
[----:B------:R-:W-:Y:S01]  /*0ae0*/  SHF.R.S32.HI R28, RZ, 0x2, R28 ;  /* 0x00000002ff1c7819 */ /* 0x000fe2000001141c */
[C---:B------:R-:W-:Y:S01]  /*0af0*/  IMAD.SHL.U32 R16, R86.reuse, 0x20, RZ ;  /* 0x0000002056107824 */ /* 0x040fe200078e00ff */
[----:B------:R-:W-:Y:S01]  /*0b00*/  LOP3.LUT R13, R86, 0x60, RZ, 0xc0, !PT ;  /* 0x00000060560d7812 */ /* 0x000fe200078ec0ff */
[----:B-----5:R-:W-:Y:S01]  /*0b10*/  IMAD.MOV.U32 R18, RZ, RZ, R23 ;  /* 0x000000ffff127224 */ /* 0x020fe200078e0017 */
[----:B------:R-:W-:Y:S01]  /*0b20*/  LOP3.LUT R0, R28, 0x7f, RZ, 0xc0, !PT ;  /* 0x0000007f1c007812 */ /* 0x000fe200078ec0ff */
[----:B------:R-:W-:Y:S01]  /*0b30*/  IMAD R92, R92, -0x326172a9, RZ ;  /* 0xcd9e8d575c5c7824 */ /* 0x000fe200078e02ff */
[----:B------:R-:W-:Y:S01]  /*0b40*/  LOP3.LUT R17, R16, 0x3e0, RZ, 0xc0, !PT ;  /* 0x000003e010117812 */ /* 0x000fe200078ec0ff */
[----:B------:R-:W-:Y:S01]  /*0b50*/  IMAD.MOV.U32 R19, RZ, RZ, R24 ;  /* 0x000000ffff137224 */ /* 0x000fe200078e0018 */
[----:B------:R-:W-:Y:S01]  /*0b60*/  SHF.R.U32.HI R28, RZ, 0x2, R28 ;  /* 0x00000002ff1c7819 */ /* 0x000fe2000001161c */
[----:B------:R-:W-:Y:S01]  /*0b70*/  IMAD.IADD R13, R0, 0x1, -R13 ;  /* 0x00000001000d7824 */ /* 0x000fe200078e0a0d */
[----:B------:R-:W-:Y:S01]  /*0b80*/  SHF.R.U64 R40, R22, 0x10, R23 ;  /* 0x0000001016287819 */ /* 0x000fe20000001217 */
[----:B------:R-:W-:Y:S01]  /*0b90*/  IMAD.IADD R17, R0, 0x1, -R17 ;  /* 0x0000000100117824 */ /* 0x000fe200078e0a11 */
[----:B------:R-:W-:Y:S01]  /*0ba0*/  LOP3.LUT R28, R28, 0x3fffffe0, RZ, 0xc0, !PT ;  /* 0x3fffffe01c1c7812 */ /* 0x000fe200078ec0ff */
[----:B------:R-:W-:Y:S01]  /*0bb0*/  IMAD.MOV.U32 R20, RZ, RZ, R25 ;  /* 0x000000ffff147224 */ /* 0x000fe200078e0019 */
[----:B------:R-:W-:Y:S01]  /*0bc0*/  IMNMX R13, RZ, R13, !PT ;  /* 0x0000000dff0d7217 */ /* 0x000fe20007800200 */
[----:B------:R-:W-:Y:S01]  /*0bd0*/  IMAD R93, R93, -0x2daee0ad, RZ ;  /* 0xd2511f535d5d7824 */ /* 0x000fe200078e02ff */
[----:B------:R-:W-:Y:S01]  /*0be0*/  IMNMX R17, RZ, R17, !PT ;  /* 0x00000011ff117217 */ /* 0x000fe20007800200 */
[----:B------:R-:W-:Y:S01]  /*0bf0*/  IMAD.HI.U32 R0, R96, -0x2daee0ad, RZ ;  /* 0xd2511f5360007827 */ /* 0x000fe200078e00ff */
[----:B------:R-:W-:Y:S01]  /*0c00*/  IMNMX R13, R13, 0x20, PT ;  /* 0x000000200d0d7817 */ /* 0x000fe20003800200 */
[----:B------:R-:W-:Y:S01]  /*0c10*/  HADD2.F32 R16, -RZ, R20.H0_H0 ;  /* 0x20000014ff107230 */ /* 0x000fe20000004100 */
[----:B------:R-:W-:Y:S01]  /*0c20*/  IMNMX R17, R17, 0x20, PT ;  /* 0x0000002011117817 */ /* 0x000fe20003800200 */
[----:B------:R-:W-:Y:S01]  /*0c30*/  IMAD.MOV.U32 R34, RZ, RZ, R30 ;  /* 0x000000ffff227224 */ /* 0x000fe200078e001e */
[----:B------:R-:W-:Y:S01]  /*0c40*/  SHF.R.U32.HI R39, RZ, 0x10, R23 ;  /* 0x00000010ff277819 */ /* 0x000fe20000011617 */
[----:B------:R-:W-:Y:S01]  /*0c50*/  IMAD.IADD R21, R13, 0x1, R28 ;  /* 0x000000010d157824 */ /* 0x000fe200078e021c */
[----:B------:R-:W-:Y:S01]  /*0c60*/  IADD3 R97, R28, R17, RZ ;  /* 0x000000111c617210 */ /* 0x000fe20007ffe0ff */
[--C-:B------:R-:W-:Y:S01]  /*0c70*/  IMAD.MOV.U32 R23, RZ, RZ, R27.reuse ;  /* 0x000000ffff177224 */ /* 0x100fe200078e001b */
[--C-:B------:R-:W-:Y:S01]  /*0c80*/  SHF.R.U64 R36, R26, 0x10, R27.reuse ;  /* 0x000000101a247819 */ /* 0x100fe2000000121b */
[----:B------:R-:W-:Y:S01]  /*0c90*/  IMAD.SHL.U32 R28, R21, 0x4, RZ ;  /* 0x00000004151c7824 */ /* 0x000fe200078e00ff */
[----:B------:R-:W-:Y:S01]  /*0ca0*/  SHF.R.U32.HI R35, RZ, 0x10, R27 ;  /* 0x00000010ff237819 */ /* 0x000fe2000001161b */
[--C-:B------:R-:W-:Y:S01]  /*0cb0*/  IMAD.MOV.U32 R27, RZ, RZ, R15.reuse ;  /* 0x000000ffff1b7224 */ /* 0x100fe200078e000f */
[----:B------:R-:W-:Y:S01]  /*0cc0*/  SHF.R.U64 R66, R14, 0x10, R15 ;  /* 0x000000100e427819 */ /* 0x000fe2000000120f */
[----:B------:R-:W-:Y:S01]  /*0cd0*/  IMAD.MOV.U32 R29, RZ, RZ, R31 ;  /* 0x000000ffff1d7224 */ /* 0x000fe200078e001f */
[----:B------:R-:W-:Y:S01]  /*0ce0*/  SHF.R.U32.HI R69, RZ, 0x10, R15 ;  /* 0x00000010ff457819 */ /* 0x000fe2000001160f */
[----:B------:R-:W0:Y:S01]  /*0cf0*/  I2F.U32 R28, R28 ;  /* 0x0000001c001c7306 */ /* 0x000e220000201000 */
[----:B------:R-:W-:Y:S01]  /*0d00*/  IMAD.HI.U32 R15, R98, -0x326172a9, RZ ;  /* 0xcd9e8d57620f7827 */ /* 0x000fe200078e00ff */
[----:B------:R-:W-:Y:S01]  /*0d10*/  MOV R85, R22 ;  /* 0x0000001600557202 */ /* 0x000fe20000000f00 */
[----:B------:R-:W-:Y:S01]  /*0d20*/  HADD2.F32 R13, -RZ, R18.H0_H0 ;  /* 0x20000012ff0d7230 */ /* 0x000fe20000004100 */
[--C-:B------:R-:W-:Y:S01]  /*0d30*/  SHF.R.U64 R38, R24, 0x10, R25.reuse ;  /* 0x0000001018267819 */ /* 0x100fe20000001219 */
[----:B------:R-:W-:Y:S01]  /*0d40*/  IMAD.MOV.U32 R22, RZ, RZ, R26 ;  /* 0x000000ffff167224 */ /* 0x000fe200078e001a */
[----:B------:R-:W-:Y:S01]  /*0d50*/  SHF.R.U32.HI R37, RZ, 0x10, R25 ;  /* 0x00000010ff257819 */ /* 0x000fe20000011619 */
[----:B------:R-:W-:Y:S01]  /*0d60*/  IMAD.MOV.U32 R25, RZ, RZ, R33 ;  /* 0x000000ffff197224 */ /* 0x000fe200078e0021 */
[--C-:B------:R-:W-:Y:S01]  /*0d70*/  SHF.R.U64 R30, R30, 0x10, R31.reuse ;  /* 0x000000101e1e7819 */ /* 0x100fe2000000121f */
[----:B------:R-:W-:Y:S01]  /*0d80*/  IMAD.MOV.U32 R24, RZ, RZ, R14 ;  /* 0x000000ffff187224 */ /* 0x000fe200078e000e */
[----:B------:R-:W-:Y:S01]  /*0d90*/  SHF.R.U32.HI R61, RZ, 0x10, R31 ;  /* 0x00000010ff3d7819 */ /* 0x000fe2000001161f */
[----:B------:R-:W-:Y:S01]  /*0da0*/  HADD2.F32 R20, -RZ, R23.H0_H0 ;  /* 0x20000017ff147230 */ /* 0x000fe20000004100 */
[----:B------:R-:W-:Y:S01]  /*0db0*/  MOV R26, R32 ;  /* 0x00000020001a7202 */ /* 0x000fe20000000f00 */
[----:B------:R-:W-:Y:S01]  /*0dc0*/  IMAD R98, R98, -0x326172a9, RZ ;  /* 0xcd9e8d5762627824 */ /* 0x000fe200078e02ff */
[--C-:B------:R-:W-:Y:S01]  /*0dd0*/  SHF.R.U64 R62, R32, 0x10, R33.reuse ;  /* 0x00000010203e7819 */ /* 0x100fe20000001221 */
[----:B------:R-:W-:Y:S01]  /*0de0*/  IMAD R96, R96, -0x2daee0ad, RZ ;  /* 0xd2511f5360607824 */ /* 0x000fe200078e02ff */
[----:B0-----:R0:W1:Y:S01]  /*0df0*/  MUFU.RCP R99, R28 ;  /* 0x0000001c00637308 */ /* 0x0010620000001000 */
[----:B------:R-:W-:Y:S01]  /*0e00*/  SHF.R.U32.HI R65, RZ, 0x10, R33 ;  /* 0x00000010ff417819 */ /* 0x000fe20000011621 */
[----:B------:R-:W-:Y:S01]  /*0e10*/  IMAD.MOV.U32 R91, RZ, RZ, 0x1 ;  /* 0x00000001ff5b7424 */ /* 0x000fe200078e00ff */
[--C-:B------:R-:W-:Y:S01]  /*0e20*/  SHF.R.U64 R70, R82, 0x10, R83.reuse ;  /* 0x0000001052467819 */ /* 0x100fe20000001253 */
[----:B------:R-:W-:Y:S01]  /*0e30*/  HADD2.F32 R82, -RZ, R82.H0_H0 ;  /* 0x20000052ff527230 */ /* 0x000fe20000004100 */
[----:B------:R-:W-:Y:S01]  /*0e40*/  SHF.R.U32.HI R71, RZ, 0x10, R83 ;  /* 0x00000010ff477819 */ /* 0x000fe20000011653 */
[----:B------:R-:W-:Y:S01]  /*0e50*/  IMAD.MOV.U32 R94, RZ, RZ, RZ ;  /* 0x000000ffff5e7224 */ /* 0x000fe200078e00ff */
        /* <DEDUP_REMOVED lines=26> */
[----:B------:R-:W-:Y:S01]  /*1000*/  IMAD.SHL.U32 R97, R97, 0x4, RZ ;  /* 0x0000000461617824 */ /* 0x000fe200078e00ff */
        /* <DEDUP_REMOVED lines=31> */
[----:B01----:R-:W-:Y:S02]  /*1200*/  HADD2.F32 R80, -RZ, R80.H0_H0 ;  /* 0x20000050ff507230 */ /* 0x003fe40000004100 */
.L_x_17437:
        /* <DEDUP_REMOVED lines=10> */
[----:B------:R-:W-:-:S03]  /*12b0*/  IMAD.MOV.U32 R33, RZ, RZ, 0x10 ;  /* 0x00000010ff217424 */ /* 0x000fc600078e00ff */
[----:B------:R-:W-:Y:S01]  /*12c0*/  ISETP.NE.AND.EX P2, PT, RZ, c[0x0][0x17c], PT, P0 ;  /* 0x00005f00ff007a0c */ /* 0x000fe20003f45300 */
[C---:B------:R-:W-:Y:S01]  /*12d0*/  IMAD.WIDE.U32 R32, R110.reuse, R33, c[0x0][0x170] ;  /* 0x00005c006e207625 */ /* 0x040fe200078e0021 */
[----:B------:R-:W-:Y:S01]  /*12e0*/  BSSY B1, `(.L_x_17023) ;  /* 0x0000017000017945 */ /* 0x000fe20003800000 */
[----:B------:R-:W-:Y:S02]  /*12f0*/  IADD3 R112, R95, 0x1, RZ ;  /* 0x000000015f707810 */ /* 0x000fe40007ffe0ff */
[----:B------:R-:W-:Y:S02]  /*1300*/  P2R R114, PR, RZ, 0x4 ;  /* 0x00000004ff727803 */ /* 0x000fe40000000000 */
[----:B------:R-:W5:Y:S06]  /*1310*/  LDG.E.128 R32, [R32.64] ;  /* 0x0000000620207981 */ /* 0x000f6c000c1e1d00 */
[----:B------:R-:W-:-:S04]  /*1320*/  @P2 LEA R58, P0, R110, c[0x0][0x178], 0x4 ;  /* 0x00005e006e3a2a11 */ /* 0x000fc800078020ff */
[----:B------:R-:W-:Y:S02]  /*1330*/  @P2 LEA.HI.X R59, R110, c[0x0][0x17c], RZ, 0x4, P0 ;  /* 0x00005f006e3b2a11 */ /* 0x000fe400000f24ff */
[----:B------:R-:W-:-:S03]  /*1340*/  ISETP.NE.U32.AND P0, PT, RZ, c[0x0][0x180], PT ;  /* 0x00006000ff007a0c */ /* 0x000fc60003f05070 */
[----:B------:R0:W5:Y:S01]  /*1350*/  @P2 LDG.E.128 R24, [R58.64] ;  /* 0x000000063a182981 */ /* 0x000162000c1e1d00 */
[----:B------:R-:W-:-:S13]  /*1360*/  ISETP.NE.AND.EX P0, PT, RZ, c[0x0][0x184], PT, P0 ;  /* 0x00006100ff007a0c */ /* 0x000fda0003f05300 */
[----:B------:R-:W-:-:S04]  /*1370*/  @P0 LEA R56, P1, R110, c[0x0][0x180], 0x4 ;  /* 0x000060006e380a11 */ /* 0x000fc800078220ff */
[----:B------:R-:W-:-:S05]  /*1380*/  @P0 LEA.HI.X R57, R110, c[0x0][0x184], RZ, 0x4, P1 ;  /* 0x000061006e390a11 */ /* 0x000fca00008f24ff */
[----:B------:R0:W5:Y:S01]  /*1390*/  @P0 LDG.E.128 R28, [R56.64] ;  /* 0x00000006381c0981 */ /* 0x000162000c1e1d00 */
[----:B------:R-:W-:-:S13]  /*13a0*/  ISETP.NE.AND P1, PT, R95, 0x1, PT ;  /* 0x000000015f00780c */ /* 0x000fda0003f25270 */
        /* <DEDUP_REMOVED lines=9> */
.L_x_17024:
[----:B0-----:R-:W-:Y:S02]  /*1440*/  IMAD.MOV.U32 R115, RZ, RZ, R98 ;  /* 0x000000ffff737224 */ /* 0x001fe400078e0062 */
.L_x_17025:
[----:B------:R-:W-:Y:S05]  /*1450*/  BSYNC B1 ;  /* 0x0000000000017941 */ /* 0x000fea0003800000 */
.L_x_17023:
        /* <DEDUP_REMOVED lines=16> */
.L_x_17029:
[----:B------:R-:W-:Y:S05]  /*1560*/  BSYNC B2 ;  /* 0x0000000000027941 */ /* 0x000fea0003800000 */
.L_x_17028:
        /* <DEDUP_REMOVED lines=44> */
.L_x_17027:
[----:B------:R-:W-:Y:S05]  /*1830*/  BSYNC B1 ;  /* 0x0000000000017941 */ /* 0x000fea0003800000 */
.L_x_17026:
[----:B------:R-:W0:Y:S01]  /*1840*/  I2F.U32 R56, R115 ;  /* 0x0000007300387306 */ /* 0x000e220000201000 */
[----:B------:R-:W-:Y:S01]  /*1850*/  ISETP.NE.U32.AND P1, PT, RZ, c[0x0][0x178], PT ;  /* 0x00005e00ff007a0c */ /* 0x000fe20003f25070 */
[----:B------:R-:W-:Y:S02]  /*1860*/  IMAD.MOV.U32 R111, RZ, RZ, 0x2f800000 ;  /* 0x2f800000ff6f7424 */ /* 0x000fe400078e00ff */
[----:B-----5:R-:W-:Y:S01]  /*1870*/  FMUL.FTZ R32, R32, c[0x0][0x1e8] ;  /* 0x00007a0020207a20 */ /* 0x020fe20000410000 */
[----:B------:R-:W-:Y:S01]  /*1880*/  ISETP.NE.AND.EX P1, PT, RZ, c[0x0][0x17c], PT, P1 ;  /* 0x00005f00ff007a0c */ /* 0x000fe20003f25310 */
[----:B0-----:R-:W-:-:S05]  /*1890*/  FFMA.FTZ R56, R56, R111, 1.1641532182693481445e-10 ;  /* 0x2f00000038387423 */ /* 0x001fca000001006f */
[----:B------:R-:W-:-:S04]  /*18a0*/  FSETP.GTU.FTZ.AND P2, PT, R56, c[0x0][0x1e4], PT ;  /* 0x0000790038007a0b */ /* 0x000fc80003f5c000 */
[----:B------:R-:W-:-:S03]  /*18b0*/  FSEL R32, R32, RZ, !P2 ;  /* 0x000000ff20207208 */ /* 0x000fc60005000000 */
[----:B------:R-:W-:Y:S05]  /*18c0*/  @P1 BRA `(.L_x_17030) ;  /* 0x0000005000001947 */ /* 0x000fea0003800000 */
[----:B------:R-:W-:Y:S01]  /*18d0*/  IMAD.MOV.U32 R56, RZ, RZ, R112 ;  /* 0x000000ffff387224 */ /* 0x000fe200078e0070 */
[----:B------:R-:W-:Y:S05]  /*18e0*/  @!P0 BRA `(.L_x_17031) ;  /* 0x0000057000008947 */ /* 0x000fea0003800000 */
[----:B------:R-:W-:Y:S02]  /*18f0*/  IMAD.MOV.U32 R56, RZ, RZ, R112 ;  /* 0x000000ffff387224 */ /* 0x000fe400078e0070 */
[----:B------:R-:W-:Y:S01]  /*1900*/  FADD.FTZ R32, R28, R32 ;  /* 0x000000201c207221 */ /* 0x000fe20000010000 */
[----:B------:R-:W-:Y:S05]  /*1910*/  BRA `(.L_x_17031) ;  /* 0x0000054000007947 */ /* 0x000fea0003800000 */
.L_x_17030:
        /* <DEDUP_REMOVED lines=12> */
.L_x_17033:
[----:B------:R-:W-:Y:S02]  /*19e0*/  IMAD.MOV.U32 R95, RZ, RZ, R98 ;  /* 0x000000ffff5f7224 */ /* 0x000fe400078e0062 */
.L_x_17034:
[----:B------:R-:W-:Y:S05]  /*19f0*/  BSYNC B1 ;  /* 0x0000000000017941 */ /* 0x000fea0003800000 */
.L_x_17032:
        /* <DEDUP_REMOVED lines=16> */
.L_x_17038:
[----:B------:R-:W-:Y:S05]  /*1b00*/  BSYNC B2 ;  /* 0x0000000000027941 */ /* 0x000fea0003800000 */
.L_x_17037:
        /* <DEDUP_REMOVED lines=44> */
.L_x_17036:
[----:B------:R-:W-:Y:S05]  /*1dd0*/  BSYNC B1 ;  /* 0x0000000000017941 */ /* 0x000fea0003800000 */
.L_x_17035:
        /* <DEDUP_REMOVED lines=8> */
.L_x_17031:
        /* <DEDUP_REMOVED lines=12> */
.L_x_17040:
[----:B------:R-:W-:Y:S02]  /*1f20*/  IMAD.MOV.U32 R95, RZ, RZ, R98 ;  /* 0x000000ffff5f7224 */ /* 0x000fe400078e0062 */
.L_x_17041:
[----:B------:R-:W-:Y:S05]  /*1f30*/  BSYNC B1 ;  /* 0x0000000000017941 */ /* 0x000fea0003800000 */
.L_x_17039:
        /* <DEDUP_REMOVED lines=16> */
.L_x_17045:
[----:B------:R-:W-:Y:S05]  /*2040*/  BSYNC B2 ;  /* 0x0000000000027941 */ /* 0x000fea0003800000 */
.L_x_17044:
        /* <DEDUP_REMOVED lines=44> */
.L_x_17043:
[----:B------:R-:W-:Y:S05]  /*2310*/  BSYNC B1 ;  /* 0x0000000000017941 */ /* 0x000fea0003800000 */
.L_x_17042:
        /* <DEDUP_REMOVED lines=11> */
.L_x_17046:
        /* <DEDUP_REMOVED lines=12> */
.L_x_17049:
[----:B------:R-:W-:Y:S02]  /*2490*/  IMAD.MOV.U32 R95, RZ, RZ, R98 ;  /* 0x000000ffff5f7224 */ /* 0x000fe400078e0062 */
.L_x_17050:
[----:B------:R-:W-:Y:S05]  /*24a0*/  BSYNC B1 ;  /* 0x0000000000017941 */ /* 0x000fea0003800000 */
.L_x_17048:
        /* <DEDUP_REMOVED lines=16> */
.L_x_17054:
[----:B------:R-:W-:Y:S05]  /*25b0*/  BSYNC B2 ;  /* 0x0000000000027941 */ /* 0x000fea0003800000 */
.L_x_17053:
        /* <DEDUP_REMOVED lines=44> */
.L_x_17052:
[----:B------:R-:W-:Y:S05]  /*2880*/  BSYNC B1 ;  /* 0x0000000000017941 */ /* 0x000fea0003800000 */
.L_x_17051:
        /* <DEDUP_REMOVED lines=8> */
.L_x_17047:
        /* <DEDUP_REMOVED lines=12> */
.L_x_17056:
[----:B------:R-:W-:Y:S02]  /*29d0*/  IMAD.MOV.U32 R95, RZ, RZ, R98 ;  /* 0x000000ffff5f7224 */ /* 0x000fe400078e0062 */
.L_x_17057:
[----:B------:R-:W-:Y:S05]  /*29e0*/  BSYNC B1 ;  /* 0x0000000000017941 */ /* 0x000fea0003800000 */
.L_x_17055:
        /* <DEDUP_REMOVED lines=16> */
.L_x_17061:
[----:B------:R-:W-:Y:S05]  /*2af0*/  BSYNC B2 ;  /* 0x0000000000027941 */ /* 0x000fea0003800000 */
.L_x_17060:
        /* <DEDUP_REMOVED lines=44> */
.L_x_17059:
[----:B------:R-:W-:Y:S05]  /*2dc0*/  BSYNC B1 ;  /* 0x0000000000017941 */ /* 0x000fea0003800000 */
.L_x_17058:
        /* <DEDUP_REMOVED lines=11> */
.L_x_17062:
        /* <DEDUP_REMOVED lines=12> */
.L_x_17065:
[----:B------:R-:W-:Y:S02]  /*2f40*/  IMAD.MOV.U32 R95, RZ, RZ, R98 ;  /* 0x000000ffff5f7224 */ /* 0x000fe400078e0062 */
.L_x_17066:
[----:B------:R-:W-:Y:S05]  /*2f50*/  BSYNC B1 ;  /* 0x0000000000017941 */ /* 0x000fea0003800000 */
.L_x_17064:
        /* <DEDUP_REMOVED lines=16> */
.L_x_17070:
[----:B------:R-:W-:Y:S05]  /*3060*/  BSYNC B2 ;  /* 0x0000000000027941 */ /* 0x000fea0003800000 */
.L_x_17069:
        /* <DEDUP_REMOVED lines=44> */
.L_x_17068:
[----:B------:R-:W-:Y:S05]  /*3330*/  BSYNC B1 ;  /* 0x0000000000017941 */ /* 0x000fea0003800000 */
.L_x_17067:
        /* <DEDUP_REMOVED lines=8> */
.L_x_17063:
        /* <DEDUP_REMOVED lines=12> */
.L_x_17072:
[----:B------:R-:W-:Y:S02]  /*3480*/  IMAD.MOV.U32 R95, RZ, RZ, R98 ;  /* 0x000000ffff5f7224 */ /* 0x000fe400078e0062 */
.L_x_17073:
[----:B------:R-:W-:Y:S05]  /*3490*/  BSYNC B1 ;  /* 0x0000000000017941 */ /* 0x000fea0003800000 */
.L_x_17071:
        /* <DEDUP_REMOVED lines=16> */
.L_x_17077:
[----:B------:R-:W-:Y:S05]  /*35a0*/  BSYNC B2 ;  /* 0x0000000000027941 */ /* 0x000fea0003800000 */
.L_x_17076:
        /* <DEDUP_REMOVED lines=44> */
.L_x_17075:
[----:B------:R-:W-:Y:S05]  /*3870*/  BSYNC B1 ;  /* 0x0000000000017941 */ /* 0x000fea0003800000 */
.L_x_17074:
        /* <DEDUP_REMOVED lines=11> */
.L_x_17078:
        /* <DEDUP_REMOVED lines=12> */
.L_x_17081:
[----:B------:R-:W-:Y:S02]  /*39f0*/  IMAD.MOV.U32 R115, RZ, RZ, R98 ;  /* 0x000000ffff737224 */ /* 0x000fe400078e0062 */
.L_x_17082:
[----:B------:R-:W-:Y:S05]  /*3a00*/  BSYNC B1 ;  /* 0x0000000000017941 */ /* 0x000fea0003800000 */
.L_x_17080:
        /* <DEDUP_REMOVED lines=16> */
.L_x_17086:
[----:B------:R-:W-:Y:S05]  /*3b10*/  BSYNC B2 ;  /* 0x0000000000027941 */ /* 0x000fea0003800000 */
.L_x_17085:
        /* <DEDUP_REMOVED lines=44> */
.L_x_17084:
[----:B------:R-:W-:Y:S05]  /*3de0*/  BSYNC B1 ;  /* 0x0000000000017941 */ /* 0x000fea0003800000 */
.L_x_17083:
        /* <DEDUP_REMOVED lines=8> */
.L_x_17079:
[----:B------:R-:W-:Y:S02]  /*3e70*/  SEL R111, RZ, 0x1000000, P5 ;  /* 0x01000000ff6f7807 */ /* 0x000fe40002800000 */
[----:B------:R-:W-:Y:S02]  /*3e80*/  SEL R112, RZ, 0x10000, P4 ;  /* 0x00010000ff707807 */ /* 0x000fe40002000000 */
[----:B------:R-:W-:Y:S02]  /*3e90*/  SEL R113, RZ, 0x100, P3 ;  /* 0x00000100ff717807 */ /* 0x000fe40001800000 */
[C---:B------:R-:W-:Y:S02]  /*3ea0*/  LEA R58, P0, R110.reuse, c[0x0][0x188], 0x4 ;  /* 0x000062006e3a7a11 */ /* 0x040fe400078020ff */
[----:B------:R-:W-:Y:S02]  /*3eb0*/  SHF.L.U32 R116, R110, 0x2, RZ ;  /* 0x000000026e747819 */ /* 0x000fe400000006ff */
[----:B------:R-:W-:-:S02]  /*3ec0*/  ISETP.NE.AND P1, PT, R114, RZ, PT ;  /* 0x000000ff7200720c */ /* 0x000fc40003f25270 */
[----:B------:R-:W-:Y:S02]  /*3ed0*/  SEL R114, RZ, 0x1, P2 ;  /* 0x00000001ff727807 */ /* 0x000fe40001000000 */
[C---:B------:R-:W-:Y:S02]  /*3ee0*/  LEA.HI.X R59, R110.reuse, c[0x0][0x18c], RZ, 0x4, P0 ;  /* 0x000063006e3b7a11 */ /* 0x040fe400000f24ff */
        /* <DEDUP_REMOVED lines=9> */
[----:B------:R-:W-:Y:S02]  /*3f80*/  LOP3.LUT R56, R87, 0xffff, RZ, 0xc0, !PT ;  /* 0x0000ffff57387812 */ /* 0x000fe400078ec0ff */
[----:B------:R-:W-:Y:S02]  /*3f90*/  LOP3.LUT R58, R89, 0xff, RZ, 0xc0, !PT ;  /* 0x000000ff593a7812 */ /* 0x000fe400078ec0ff */
[----:B------:R-:W-:Y:S02]  /*3fa0*/  LOP3.LUT R57, R57, 0xff0000, RZ, 0xc0, !PT ;  /* 0x00ff000039397812 */ /* 0x000fe400078ec0ff */
[----:B------:R-:W-:-:S03]  /*3fb0*/  LOP3.LUT R59, R90, 0xff, RZ, 0xc0, !PT ;  /* 0x000000ff5a3b7812 */ /* 0x000fc600078ec0ff */
[----:B------:R-:W-:Y:S01]  /*3fc0*/  IMAD R57, R56, 0x1000000, R57 ;  /* 0x0100000038397824 */ /* 0x000fe200078e0239 */
[----:B------:R-:W-:-:S03]  /*3fd0*/  IADD3 R56, P0, R116, c[0x0][0x198], RZ ;  /* 0x0000660074387a10 */ /* 0x000fc60007f1e0ff */
[----:B------:R-:W-:Y:S01]  /*3fe0*/  IMAD R58, R58, 0x100, R57 ;  /* 0x000001003a3a7824 */ /* 0x000fe200078e0239 */
[----:B------:R-:W-:-:S03]  /*3ff0*/  IADD3.X R57, R115, c[0x0][0x19c], RZ, P0, !PT ;  /* 0x0000670073397a10 */ /* 0x000fc600007fe4ff */
[----:B------:R-:W-:-:S05]  /*4000*/  IMAD.IADD R59, R58, 0x1, R59 ;  /* 0x000000013a3b7824 */ /* 0x000fca00078e023b */
[----:B------:R0:W-:Y:S02]  /*4010*/  STG.E [R56.64], R59 ;  /* 0x0000003b38007986 */ /* 0x0001e4000c101906 */
.L_x_17087:
[----:B0-----:R-:W-:Y:S02]  /*4020*/  IADD3 R56, R110, 0x80, RZ ;  /* 0x000000806e387810 */ /* 0x001fe40007ffe0ff */
.L_x_17022:
[----:B------:R-:W-:Y:S05]  /*4030*/  BSYNC B0 ;  /* 0x0000000000007941 */ /* 0x000fea0003800000 */
.L_x_17021:
[----:B------:R-:W-:Y:S01]  /*4040*/  ISETP.NE.AND P0, PT, R108, RZ, PT ;  /* 0x000000ff6c00720c */ /* 0x000fe20003f05270 */
[----:B------:R-:W-:-:S12]  /*4050*/  BSSY B0, `(.L_x_17088) ;  /* 0x00002db000007945 */ /* 0x000fd80003800000 */
        /* <DEDUP_REMOVED lines=27> */
.L_x_17091:
[----:B0-----:R-:W-:Y:S02]  /*4210*/  IMAD.MOV.U32 R116, RZ, RZ, R98 ;  /* 0x000000ffff747224 */ /* 0x001fe400078e0062 */
.L_x_17092:
[----:B------:R-:W-:Y:S05]  /*4220*/  BSYNC B1 ;  /* 0x0000000000017941 */ /* 0x000fea0003800000 */
.L_x_17090:
        /* <DEDUP_REMOVED lines=16> */
.L_x_17096:
[----:B------:R-:W-:Y:S05]  /*4330*/  BSYNC B2 ;  /* 0x0000000000027941 */ /* 0x000fea0003800000 */
.L_x_17095:
        /* <DEDUP_REMOVED lines=44> */
.L_x_17094:
[----:B------:R-:W-:Y:S05]  /*4600*/  BSYNC B1 ;  /* 0x0000000000017941 */ /* 0x000fea0003800000 */
.L_x_17093:
        /* <DEDUP_REMOVED lines=14> */
.L_x_17097:
        /* <DEDUP_REMOVED lines=12> */
.L_x_17100:
[----:B------:R-:W-:Y:S02]  /*47b0*/  IMAD.MOV.U32 R95, RZ, RZ, R98 ;  /* 0x000000ffff5f7224 */ /* 0x000fe400078e0062 */
.L_x_17101:
[----:B------:R-:W-:Y:S05]  /*47c0*/  BSYNC B1 ;  /* 0x0000000000017941 */ /* 0x000fea0003800000 */
.L_x_17099:
        /* <DEDUP_REMOVED lines=16> */
.L_x_17105:
[----:B------:R-:W-:Y:S05]  /*48d0*/  BSYNC B2 ;  /* 0x0000000000027941 */ /* 0x000fea0003800000 */
.L_x_17104:
        /* <DEDUP_REMOVED lines=44> */
.L_x_17103:
[----:B------:R-:W-:Y:S05]  /*4ba0*/  BSYNC B1 ;  /* 0x0000000000017941 */ /* 0x000fea0003800000 */
.L_x_17102:
        /* <DEDUP_REMOVED lines=8> */
.L_x_17098:
        /* <DEDUP_REMOVED lines=12> */
.L_x_17107:
[----:B------:R-:W-:Y:S02]  /*4cf0*/  IMAD.MOV.U32 R95, RZ, RZ, R98 ;  /* 0x000000ffff5f7224 */ /* 0x000fe400078e0062 */
.L_x_17108:
[----:B------:R-:W-:Y:S05]  /*4d00*/  BSYNC B1 ;  /* 0x0000000000017941 */ /* 0x000fea0003800000 */
.L_x_17106:
        /* <DEDUP_REMOVED lines=16> */
.L_x_17112:
[----:B------:R-:W-:Y:S05]  /*4e10*/  BSYNC B2 ;  /* 0x0000000000027941 */ /* 0x000fea0003800000 */
.L_x_17111:
        /* <DEDUP_REMOVED lines=44> */
.L_x_17110:
[----:B------:R-:W-:Y:S05]  /*50e0*/  BSYNC B1 ;  /* 0x0000000000017941 */ /* 0x000fea0003800000 */
.L_x_17109:
        /* <DEDUP_REMOVED lines=11> */
.L_x_17113:
        /* <DEDUP_REMOVED lines=12> */
.L_x_17116:
[----:B------:R-:W-:Y:S02]  /*5260*/  IMAD.MOV.U32 R95, RZ, RZ, R98 ;  /* 0x000000ffff5f7224 */ /* 0x000fe400078e0062 */
.L_x_17117:
[----:B------:R-:W-:Y:S05]  /*5270*/  BSYNC B1 ;  /* 0x0000000000017941 */ /* 0x000fea0003800000 */
.L_x_17115:
        /* <DEDUP_REMOVED lines=16> */
.L_x_17121:
[----:B------:R-:W-:Y:S05]  /*5380*/  BSYNC B2 ;  /* 0x0000000000027941 */ /* 0x000fea0003800000 */
.L_x_17120:
        /* <DEDUP_REMOVED lines=44> */
.L_x_17119:
[----:B------:R-:W-:Y:S05]  /*5650*/  BSYNC B1 ;  /* 0x0000000000017941 */ /* 0x000fea0003800000 */
.L_x_17118:
        /* <DEDUP_REMOVED lines=8> */
.L_x_17114:
        /* <DEDUP_REMOVED lines=12> */
.L_x_17123:
[----:B------:R-:W-:Y:S02]  /*57a0*/  IMAD.MOV.U32 R95, RZ, RZ, R98 ;  /* 0x000000ffff5f7224 */ /* 0x000fe400078e0062 */
.L_x_17124:
[----:B------:R-:W-:Y:S05]  /*57b0*/  BSYNC B1 ;  /* 0x0000000000017941 */ /* 0x000fea0003800000 */
.L_x_17122:
        /* <DEDUP_REMOVED lines=16> */
.L_x_17128:
[----:B------:R-:W-:Y:S05]  /*58c0*/  BSYNC B2 ;  /* 0x0000000000027941 */ /* 0x000fea0003800000 */
.L_x_17127:
        /* <DEDUP_REMOVED lines=44> */
.L_x_17126:
[----:B------:R-:W-:Y:S05]  /*5b90*/  BSYNC B1 ;  /* 0x0000000000017941 */ /* 0x000fea0003800000 */
.L_x_17125:
        /* <DEDUP_REMOVED lines=11> */
.L_x_17129:
        /* <DEDUP_REMOVED lines=12> */
.L_x_17132:
[----:B------:R-:W-:Y:S02]  /*5d10*/  IMAD.MOV.U32 R95, RZ, RZ, R98 ;  /* 0x000000ffff5f7224 */ /* 0x000fe400078e0062 */
.L_x_17133:
[----:B------:R-:W-:Y:S05]  /*5d20*/  BSYNC B1 ;  /* 0x0000000000017941 */ /* 0x000fea0003800000 */
.L_x_17131:
        /* <DEDUP_REMOVED lines=16> */
.L_x_17137:
[----:B------:R-:W-:Y:S05]  /*5e30*/  BSYNC B2 ;  /* 0x0000000000027941 */ /* 0x000fea0003800000 */
.L_x_17136:
        /* <DEDUP_REMOVED lines=44> */
.L_x_17135:
[----:B------:R-:W-:Y:S05]  /*6100*/  BSYNC B1 ;  /* 0x0000000000017941 */ /* 0x000fea0003800000 */
.L_x_17134:
        /* <DEDUP_REMOVED lines=8> */
.L_x_17130:
        /* <DEDUP_REMOVED lines=12> */
.L_x_17139:
[----:B------:R-:W-:Y:S02]  /*6250*/  IMAD.MOV.U32 R95, RZ, RZ, R98 ;  /* 0x000000ffff5f7224 */ /* 0x000fe400078e0062 */
.L_x_17140:
[----:B------:R-:W-:Y:S05]  /*6260*/  BSYNC B1 ;  /* 0x0000000000017941 */ /* 0x000fea0003800000 */
.L_x_17138:
        /* <DEDUP_REMOVED lines=16> */
.L_x_17144:
[----:B------:R-:W-:Y:S05]  /*6370*/  BSYNC B2 ;  /* 0x0000000000027941 */ /* 0x000fea0003800000 */
.L_x_17143:
        /* <DEDUP_REMOVED lines=44> */
.L_x_17142:
[----:B------:R-:W-:Y:S05]  /*6640*/  BSYNC B1 ;  /* 0x0000000000017941 */ /* 0x000fea0003800000 */
.L_x_17141:
        /* <DEDUP_REMOVED lines=11> */
.L_x_17145:
        /* <DEDUP_REMOVED lines=12> */
.L_x_17148:
[----:B------:R-:W-:Y:S02]  /*67c0*/  IMAD.MOV.U32 R116, RZ, RZ, R98 ;  /* 0x000000ffff747224 */ /* 0x000fe400078e0062 */
.L_x_17149:
[----:B------:R-:W-:Y:S05]  /*67d0*/  BSYNC B1 ;  /* 0x0000000000017941 */ /* 0x000fea0003800000 */
.L_x_17147:
        /* <DEDUP_REMOVED lines=16> */
.L_x_17153:
[----:B------:R-:W-:Y:S05]  /*68e0*/  BSYNC B2 ;  /* 0x0000000000027941 */ /* 0x000fea0003800000 */
.L_x_17152:
        /* <DEDUP_REMOVED lines=44> */
.L_x_17151:
[----:B------:R-:W-:Y:S05]  /*6bb0*/  BSYNC B1 ;  /* 0x0000000000017941 */ /* 0x000fea0003800000 */
.L_x_17150:
[----:B------:R-:W0:Y:S02]  /*6bc0*/  I2F.U32 R58, R116 ;  /* 0x00000074003a7306 */ /* 0x000e240000201000 */
[----:B0-----:R-:W-:Y:S02]  /*6bd0*/  FFMA.FTZ R58, R58, R57, 1.1641532182693481445e-10 ;  /* 0x2f0000003a3a7423 */ /* 0x001fe40000010039 */
[----:B------:R-:W-:-:S03]  /*6be0*/  FMUL.FTZ R57, R27, c[0x0][0x1e8] ;  /* 0x00007a001b397a20 */ /* 0x000fc60000410000 */
[----:B------:R-:W-:-:S04]  /*6bf0*/  FSETP.GTU.FTZ.AND P1, PT, R58, c[0x0][0x1e4], PT ;  /* 0x000079003a007a0b */ /* 0x000fc80003f3c000 */
[----:B------:R-:W-:Y:S02]  /*6c00*/  FSEL R58, R57, RZ, !P1 ;  /* 0x000000ff393a7208 */ /* 0x000fe40004800000 */
[----:B------:R-:W-:-:S03]  /*6c10*/  SEL R87, RZ, 0x1, P1 ;  /* 0x00000001ff577807 */ /* 0x000fc60000800000 */
[----:B------:R-:W-:-:S04]  /*6c20*/  FADD.FTZ R39, R58, R39 ;  /* 0x000000273a277221 */ /* 0x000fc80000010000 */
[----:B------:R-:W-:Y:S02]  /*6c30*/  @P0 FADD.FTZ R39, R31, R39 ;  /* 0x000000271f270221 */ /* 0x000fe40000010000 */
.L_x_17146:
[----:B------:R-:W-:Y:S02]  /*6c40*/  ISETP.NE.AND P1, PT, R111, RZ, PT ;  /* 0x000000ff6f00720c */ /* 0x000fe40003f25270 */
[----:B------:R-:W-:Y:S02]  /*6c50*/  SEL R57, RZ, 0x1000000, P5 ;  /* 0x01000000ff397807 */ /* 0x000fe40002800000 */
[----:B------:R-:W-:Y:S02]  /*6c60*/  SEL R114, RZ, 0x10000, P4 ;  /* 0x00010000ff727807 */ /* 0x000fe40002000000 */
[----:B------:R-:W-:Y:S02]  /*6c70*/  SEL R111, RZ, 0x100, P3 ;  /* 0x00000100ff6f7807 */ /* 0x000fe40001800000 */
[C---:B------:R-:W-:Y:S02]  /*6c80*/  LEA R112, P0, R56.reuse, c[0x0][0x188], 0x4 ;  /* 0x0000620038707a11 */ /* 0x040fe400078020ff */
[----:B------:R-:W-:-:S02]  /*6c90*/  SHF.L.U32 R115, R56, 0x2, RZ ;  /* 0x0000000238737819 */ /* 0x000fc400000006ff */
        /* <DEDUP_REMOVED lines=21> */
.L_x_17154:
[----:B------:R-:W-:Y:S02]  /*6df0*/  IADD3 R56, R56, 0x80, RZ ;  /* 0x0000008038387810 */ /* 0x000fe40007ffe0ff */
.L_x_17089:
[----:B------:R-:W-:Y:S05]  /*6e00*/  BSYNC B0 ;  /* 0x0000000000007941 */ /* 0x000fea0003800000 */
.L_x_17088:
        /* <DEDUP_REMOVED lines=11> */
[----:B0-----:R-:W-:-:S04]  /*6ec0*/  @P2 LEA R112, P0, R56, c[0x0][0x178], 0x4 ;  /* 0x00005e0038702a11 */ /* 0x001fc800078020ff */
        /* <DEDUP_REMOVED lines=17> */
.L_x_17158:
[----:B0-----:R-:W-:Y:S02]  /*6fe0*/  IMAD.MOV.U32 R116, RZ, RZ, R98 ;  /* 0x000000ffff747224 */ /* 0x001fe400078e0062 */
.L_x_17159:
[----:B------:R-:W-:Y:S05]  /*6ff0*/  BSYNC B1 ;  /* 0x0000000000017941 */ /* 0x000fea0003800000 */
.L_x_17157:
        /* <DEDUP_REMOVED lines=16> */
.L_x_17163:
[----:B------:R-:W-:Y:S05]  /*7100*/  BSYNC B2 ;  /* 0x0000000000027941 */ /* 0x000fea0003800000 */
.L_x_17162:
        /* <DEDUP_REMOVED lines=44> */
.L_x_17161:
[----:B------:R-:W-:Y:S05]  /*73d0*/  BSYNC B1 ;  /* 0x0000000000017941 */ /* 0x000fea0003800000 */
.L_x_17160:
        /* <DEDUP_REMOVED lines=14> */
.L_x_17164:
        /* <DEDUP_REMOVED lines=12> */
.L_x_17167:
[----:B------:R-:W-:Y:S02]  /*7580*/  IMAD.MOV.U32 R95, RZ, RZ, R98 ;  /* 0x000000ffff5f7224 */ /* 0x000fe400078e0062 */
.L_x_17168:
[----:B------:R-:W-:Y:S05]  /*7590*/  BSYNC B1 ;  /* 0x0000000000017941 */ /* 0x000fea0003800000 */
.L_x_17166:
        /* <DEDUP_REMOVED lines=16> */
.L_x_17172:
[----:B------:R-:W-:Y:S05]  /*76a0*/  BSYNC B2 ;  /* 0x0000000000027941 */ /* 0x000fea0003800000 */
.L_x_17171:
        /* <DEDUP_REMOVED lines=44> */
.L_x_17170:
[----:B------:R-:W-:Y:S05]  /*7970*/  BSYNC B1 ;  /* 0x0000000000017941 */ /* 0x000fea0003800000 */
.L_x_17169:
        /* <DEDUP_REMOVED lines=8> */
.L_x_17165:
        /* <DEDUP_REMOVED lines=12> */
.L_x_17174:
[----:B------:R-:W-:Y:S02]  /*7ac0*/  IMAD.MOV.U32 R95, RZ, RZ, R98 ;  /* 0x000000ffff5f7224 */ /* 0x000fe400078e0062 */
.L_x_17175:
[----:B------:R-:W-:Y:S05]  /*7ad0*/  BSYNC B1 ;  /* 0x0000000000017941 */ /* 0x000fea0003800000 */
.L_x_17173:
        /* <DEDUP_REMOVED lines=16> */
.L_x_17179:
[----:B------:R-:W-:Y:S05]  /*7be0*/  BSYNC B2 ;  /* 0x0000000000027941 */ /* 0x000fea0003800000 */
.L_x_17178:
        /* <DEDUP_REMOVED lines=44> */
.L_x_17177:
[----:B------:R-:W-:Y:S05]  /*7eb0*/  BSYNC B1 ;  /* 0x0000000000017941 */ /* 0x000fea0003800000 */
.L_x_17176:
        /* <DEDUP_REMOVED lines=11> */
.L_x_17180:
        /* <DEDUP_REMOVED lines=12> */
.L_x_17183:
[----:B------:R-:W-:Y:S02]  /*8030*/  IMAD.MOV.U32 R95, RZ, RZ, R98 ;  /* 0x000000ffff5f7224 */ /* 0x000fe400078e0062 */
.L_x_17184:
[----:B------:R-:W-:Y:S05]  /*8040*/  BSYNC B1 ;  /* 0x0000000000017941 */ /* 0x000fea0003800000 */
.L_x_17182:
        /* <DEDUP_REMOVED lines=16> */
.L_x_17188:
[----:B------:R-:W-:Y:S05]  /*8150*/  BSYNC B2 ;  /* 0x0000000000027941 */ /* 0x000fea0003800000 */
.L_x_17187:
        /* <DEDUP_REMOVED lines=44> */
.L_x_17186:
[----:B------:R-:W-:Y:S05]  /*8420*/  BSYNC B1 ;  /* 0x0000000000017941 */ /* 0x000fea0003800000 */
.L_x_17185:
        /* <DEDUP_REMOVED lines=8> */
.L_x_17181:
        /* <DEDUP_REMOVED lines=12> */
.L_x_17190:
[----:B------:R-:W-:Y:S02]  /*8570*/  IMAD.MOV.U32 R95, RZ, RZ, R98 ;  /* 0x000000ffff5f7224 */ /* 0x000fe400078e0062 */
.L_x_17191:
[----:B------:R-:W-:Y:S05]  /*8580*/  BSYNC B1 ;  /* 0x0000000000017941 */ /* 0x000fea0003800000 */
.L_x_17189:
        /* <DEDUP_REMOVED lines=16> */
.L_x_17195:
[----:B------:R-:W-:Y:S05]  /*8690*/  BSYNC B2 ;  /* 0x0000000000027941 */ /* 0x000fea0003800000 */
.L_x_17194:
        /* <DEDUP_REMOVED lines=44> */
.L_x_17193:
[----:B------:R-:W-:Y:S05]  /*8960*/  BSYNC B1 ;  /* 0x0000000000017941 */ /* 0x000fea0003800000 */
.L_x_17192:
        /* <DEDUP_REMOVED lines=11> */
.L_x_17196:
        /* <DEDUP_REMOVED lines=12> */
.L_x_17199:
[----:B------:R-:W-:Y:S02]  /*8ae0*/  IMAD.MOV.U32 R95, RZ, RZ, R98 ;  /* 0x000000ffff5f7224 */ /* 0x000fe400078e0062 */
.L_x_17200:
[----:B------:R-:W-:Y:S05]  /*8af0*/  BSYNC B1 ;  /* 0x0000000000017941 */ /* 0x000fea0003800000 */
.L_x_17198:
        /* <DEDUP_REMOVED lines=16> */
.L_x_17204:
[----:B------:R-:W-:Y:S05]  /*8c00*/  BSYNC B2 ;  /* 0x0000000000027941 */ /* 0x000fea0003800000 */
.L_x_17203:
        /* <DEDUP_REMOVED lines=44> */
.L_x_17202:
[----:B------:R-:W-:Y:S05]  /*8ed0*/  BSYNC B1 ;  /* 0x0000000000017941 */ /* 0x000fea0003800000 */
.L_x_17201:
        /* <DEDUP_REMOVED lines=8> */
.L_x_17197:
        /* <DEDUP_REMOVED lines=12> */
.L_x_17206:
[----:B------:R-:W-:Y:S02]  /*9020*/  IMAD.MOV.U32 R95, RZ, RZ, R98 ;  /* 0x000000ffff5f7224 */ /* 0x000fe400078e0062 */
.L_x_17207:
[----:B------:R-:W-:Y:S05]  /*9030*/  BSYNC B1 ;  /* 0x0000000000017941 */ /* 0x000fea0003800000 */
.L_x_17205:
        /* <DEDUP_REMOVED lines=16> */
.L_x_17211:
[----:B------:R-:W-:Y:S05]  /*9140*/  BSYNC B2 ;  /* 0x0000000000027941 */ /* 0x000fea0003800000 */
.L_x_17210:
        /* <DEDUP_REMOVED lines=44> */
.L_x_17209:
[----:B------:R-:W-:Y:S05]  /*9410*/  BSYNC B1 ;  /* 0x0000000000017941 */ /* 0x000fea0003800000 */
.L_x_17208:
        /* <DEDUP_REMOVED lines=11> */
.L_x_17212:
        /* <DEDUP_REMOVED lines=12> */
.L_x_17215:
[----:B------:R-:W-:Y:S02]  /*9590*/  IMAD.MOV.U32 R116, RZ, RZ, R98 ;  /* 0x000000ffff747224 */ /* 0x000fe400078e0062 */
.L_x_17216:
[----:B------:R-:W-:Y:S05]  /*95a0*/  BSYNC B1 ;  /* 0x0000000000017941 */ /* 0x000fea0003800000 */
.L_x_17214:
        /* <DEDUP_REMOVED lines=16> */
.L_x_17220:
[----:B------:R-:W-:Y:S05]  /*96b0*/  BSYNC B2 ;  /* 0x0000000000027941 */ /* 0x000fea0003800000 */
.L_x_17219:
        /* <DEDUP_REMOVED lines=44> */
.L_x_17218:
[----:B------:R-:W-:Y:S05]  /*9980*/  BSYNC B1 ;  /* 0x0000000000017941 */ /* 0x000fea0003800000 */
.L_x_17217:
        /* <DEDUP_REMOVED lines=8> */
.L_x_17213:
        /* <DEDUP_REMOVED lines=27> */
.L_x_17221:
[----:B------:R-:W-:Y:S02]  /*9bc0*/  IADD3 R56, R56, 0x80, RZ ;  /* 0x0000008038387810 */ /* 0x000fe40007ffe0ff */
.L_x_17156:
[----:B------:R-:W-:Y:S05]  /*9bd0*/  BSYNC B0 ;  /* 0x0000000000007941 */ /* 0x000fea0003800000 */
.L_x_17155:
        /* <DEDUP_REMOVED lines=29> */
.L_x_17225:
[----:B0-----:R-:W-:Y:S02]  /*9db0*/  IMAD.MOV.U32 R116, RZ, RZ, R98 ;  /* 0x000000ffff747224 */ /* 0x001fe400078e0062 */
.L_x_17226:
[----:B------:R-:W-:Y:S05]  /*9dc0*/  BSYNC B1 ;  /* 0x0000000000017941 */ /* 0x000fea0003800000 */
.L_x_17224:
        /* <DEDUP_REMOVED lines=16> */
.L_x_17230:
[----:B------:R-:W-:Y:S05]  /*9ed0*/  BSYNC B2 ;  /* 0x0000000000027941 */ /* 0x000fea0003800000 */
.L_x_17229:
        /* <DEDUP_REMOVED lines=44> */
.L_x_17228:
[----:B------:R-:W-:Y:S05]  /*a1a0*/  BSYNC B1 ;  /* 0x0000000000017941 */ /* 0x000fea0003800000 */
.L_x_17227:
        /* <DEDUP_REMOVED lines=14> */
.L_x_17231:
        /* <DEDUP_REMOVED lines=12> */
.L_x_17234:
[----:B------:R-:W-:Y:S02]  /*a350*/  IMAD.MOV.U32 R95, RZ, RZ, R98 ;  /* 0x000000ffff5f7224 */ /* 0x000fe400078e0062 */
.L_x_17235:
[----:B------:R-:W-:Y:S05]  /*a360*/  BSYNC B1 ;  /* 0x0000000000017941 */ /* 0x000fea0003800000 */
.L_x_17233:
        /* <DEDUP_REMOVED lines=16> */
.L_x_17239:
[----:B------:R-:W-:Y:S05]  /*a470*/  BSYNC B2 ;  /* 0x0000000000027941 */ /* 0x000fea0003800000 */
.L_x_17238:
        /* <DEDUP_REMOVED lines=44> */
.L_x_17237:
[----:B------:R-:W-:Y:S05]  /*a740*/  BSYNC B1 ;  /* 0x0000000000017941 */ /* 0x000fea0003800000 */
.L_x_17236:
        /* <DEDUP_REMOVED lines=8> */
.L_x_17232:
        /* <DEDUP_REMOVED lines=12> */
.L_x_17241:
[----:B------:R-:W-:Y:S02]  /*a890*/  IMAD.MOV.U32 R95, RZ, RZ, R98 ;  /* 0x000000ffff5f7224 */ /* 0x000fe400078e0062 */
.L_x_17242:
[----:B------:R-:W-:Y:S05]  /*a8a0*/  BSYNC B1 ;  /* 0x0000000000017941 */ /* 0x000fea0003800000 */
.L_x_17240:
        /* <DEDUP_REMOVED lines=16> */
.L_x_17246:
[----:B------:R-:W-:Y:S05]  /*a9b0*/  BSYNC B2 ;  /* 0x0000000000027941 */ /* 0x000fea0003800000 */
.L_x_17245:
        /* <DEDUP_REMOVED lines=44> */
.L_x_17244:
[----:B------:R-:W-:Y:S05]  /*ac80*/  BSYNC B1 ;  /* 0x0000000000017941 */ /* 0x000fea0003800000 */
.L_x_17243:
        /* <DEDUP_REMOVED lines=11> */
.L_x_17247:
        /* <DEDUP_REMOVED lines=12> */
.L_x_17250:
[----:B------:R-:W-:Y:S02]  /*ae00*/  IMAD.MOV.U32 R95, RZ, RZ, R98 ;  /* 0x000000ffff5f7224 */ /* 0x000fe400078e0062 */
.L_x_17251:
[----:B------:R-:W-:Y:S05]  /*ae10*/  BSYNC B1 ;  /* 0x0000000000017941 */ /* 0x000fea0003800000 */
.L_x_17249:
        /* <DEDUP_REMOVED lines=16> */
.L_x_17255:
[----:B------:R-:W-:Y:S05]  /*af20*/  BSYNC B2 ;  /* 0x0000000000027941 */ /* 0x000fea0003800000 */
.L_x_17254:
        /* <DEDUP_REMOVED lines=44> */
.L_x_17253:
[----:B------:R-:W-:Y:S05]  /*b1f0*/  BSYNC B1 ;  /* 0x0000000000017941 */ /* 0x000fea0003800000 */
.L_x_17252:
        /* <DEDUP_REMOVED lines=8> */
.L_x_17248:
        /* <DEDUP_REMOVED lines=12> */
.L_x_17257:
[----:B------:R-:W-:Y:S02]  /*b340*/  IMAD.MOV.U32 R95, RZ, RZ, R98 ;  /* 0x000000ffff5f7224 */ /* 0x000fe400078e0062 */
.L_x_17258:
[----:B------:R-:W-:Y:S05]  /*b350*/  BSYNC B1 ;  /* 0x0000000000017941 */ /* 0x000fea0003800000 */
.L_x_17256:
        /* <DEDUP_REMOVED lines=16> */
.L_x_17262:
[----:B------:R-:W-:Y:S05]  /*b460*/  BSYNC B2 ;  /* 0x0000000000027941 */ /* 0x000fea0003800000 */
.L_x_17261:
        /* <DEDUP_REMOVED lines=44> */
.L_x_17260:
[----:B------:R-:W-:Y:S05]  /*b730*/  BSYNC B1 ;  /* 0x0000000000017941 */ /* 0x000fea0003800000 */
.L_x_17259:
        /* <DEDUP_REMOVED lines=11> */
.L_x_17263:
        /* <DEDUP_REMOVED lines=12> */
.L_x_17266:
[----:B------:R-:W-:Y:S02]  /*b8b0*/  IMAD.MOV.U32 R95, RZ, RZ, R98 ;  /* 0x000000ffff5f7224 */ /* 0x000fe400078e0062 */
.L_x_17267:
[----:B------:R-:W-:Y:S05]  /*b8c0*/  BSYNC B1 ;  /* 0x0000000000017941 */ /* 0x000fea0003800000 */
.L_x_17265:
        /* <DEDUP_REMOVED lines=16> */
.L_x_17271:
[----:B------:R-:W-:Y:S05]  /*b9d0*/  BSYNC B2 ;  /* 0x0000000000027941 */ /* 0x000fea0003800000 */
.L_x_17270:
        /* <DEDUP_REMOVED lines=44> */
.L_x_17269:
[----:B------:R-:W-:Y:S05]  /*bca0*/  BSYNC B1 ;  /* 0x0000000000017941 */ /* 0x000fea0003800000 */
.L_x_17268:
        /* <DEDUP_REMOVED lines=8> */
.L_x_17264:
        /* <DEDUP_REMOVED lines=12> */
.L_x_17273:
[----:B------:R-:W-:Y:S02]  /*bdf0*/  IMAD.MOV.U32 R95, RZ, RZ, R98 ;  /* 0x000000ffff5f7224 */ /* 0x000fe400078e0062 */
.L_x_17274:
[----:B------:R-:W-:Y:S05]  /*be00*/  BSYNC B1 ;  /* 0x0000000000017941 */ /* 0x000fea0003800000 */
.L_x_17272:
        /* <DEDUP_REMOVED lines=16> */
.L_x_17278:
[----:B------:R-:W-:Y:S05]  /*bf10*/  BSYNC B2 ;  /* 0x0000000000027941 */ /* 0x000fea0003800000 */
.L_x_17277:
        /* <DEDUP_REMOVED lines=44> */
.L_x_17276:
[----:B------:R-:W-:Y:S05]  /*c1e0*/  BSYNC B1 ;  /* 0x0000000000017941 */ /* 0x000fea0003800000 */
.L_x_17275:
        /* <DEDUP_REMOVED lines=11> */
.L_x_17279:
        /* <DEDUP_REMOVED lines=12> */
.L_x_17282:
[----:B------:R-:W-:Y:S02]  /*c360*/  IMAD.MOV.U32 R116, RZ, RZ, R98 ;  /* 0x000000ffff747224 */ /* 0x000fe400078e0062 */
.L_x_17283:
[----:B------:R-:W-:Y:S05]  /*c370*/  BSYNC B1 ;  /* 0x0000000000017941 */ /* 0x000fea0003800000 */
.L_x_17281:
        /* <DEDUP_REMOVED lines=16> */
.L_x_17287:
[----:B------:R-:W-:Y:S05]  /*c480*/  BSYNC B2 ;  /* 0x0000000000027941 */ /* 0x000fea0003800000 */
.L_x_17286:
        /* <DEDUP_REMOVED lines=44> */
.L_x_17285:
[----:B------:R-:W-:Y:S05]  /*c750*/  BSYNC B1 ;  /* 0x0000000000017941 */ /* 0x000fea0003800000 */
.L_x_17284:
        /* <DEDUP_REMOVED lines=8> */
.L_x_17280:
        /* <DEDUP_REMOVED lines=27> */
.L_x_17288:
[----:B------:R-:W-:Y:S02]  /*c990*/  IADD3 R56, R56, 0x80, RZ ;  /* 0x0000008038387810 */ /* 0x000fe40007ffe0ff */
.L_x_17223:
[----:B------:R-:W-:Y:S05]  /*c9a0*/  BSYNC B0 ;  /* 0x0000000000007941 */ /* 0x000fea0003800000 */
.L_x_17222:
        /* <DEDUP_REMOVED lines=29> */
.L_x_17292:
[----:B0-----:R-:W-:Y:S02]  /*cb80*/  IMAD.MOV.U32 R116, RZ, RZ, R98 ;  /* 0x000000ffff747224 */ /* 0x001fe400078e0062 */
.L_x_17293:
[----:B------:R-:W-:Y:S05]  /*cb90*/  BSYNC B1 ;  /* 0x0000000000017941 */ /* 0x000fea0003800000 */
.L_x_17291:
        /* <DEDUP_REMOVED lines=16> */
.L_x_17297:
[----:B------:R-:W-:Y:S05]  /*cca0*/  BSYNC B2 ;  /* 0x0000000000027941 */ /* 0x000fea0003800000 */
.L_x_17296:
        /* <DEDUP_REMOVED lines=44> */
.L_x_17295:
[----:B------:R-:W-:Y:S05]  /*cf70*/  BSYNC B1 ;  /* 0x0000000000017941 */ /* 0x000fea0003800000 */
.L_x_17294:
        /* <DEDUP_REMOVED lines=14> */
.L_x_17298:
        /* <DEDUP_REMOVED lines=12> */
.L_x_17301:
[----:B------:R-:W-:Y:S02]  /*d120*/  MOV R95, R98 ;  /* 0x00000062005f7202 */ /* 0x000fe40000000f00 */
.L_x_17302:
[----:B------:R-:W-:Y:S05]  /*d130*/  BSYNC B1 ;  /* 0x0000000000017941 */ /* 0x000fea0003800000 */
.L_x_17300:
        /* <DEDUP_REMOVED lines=16> */
.L_x_17306:
[----:B------:R-:W-:Y:S05]  /*d240*/  BSYNC B2 ;  /* 0x0000000000027941 */ /* 0x000fea0003800000 */
.L_x_17305:
        /* <DEDUP_REMOVED lines=44> */
.L_x_17304:
[----:B------:R-:W-:Y:S05]  /*d510*/  BSYNC B1 ;  /* 0x0000000000017941 */ /* 0x000fea0003800000 */
.L_x_17303:
        /* <DEDUP_REMOVED lines=8> */
.L_x_17299:
        /* <DEDUP_REMOVED lines=12> */
.L_x_17308:
[----:B------:R-:W-:Y:S02]  /*d660*/  IMAD.MOV.U32 R95, RZ, RZ, R98 ;  /* 0x000000ffff5f7224 */ /* 0x000fe400078e0062 */
.L_x_17309:
[----:B------:R-:W-:Y:S05]  /*d670*/  BSYNC B1 ;  /* 0x0000000000017941 */ /* 0x000fea0003800000 */
.L_x_17307:
        /* <DEDUP_REMOVED lines=16> */
.L_x_17313:
[----:B------:R-:W-:Y:S05]  /*d780*/  BSYNC B2 ;  /* 0x0000000000027941 */ /* 0x000fea0003800000 */
.L_x_17312:
        /* <DEDUP_REMOVED lines=44> */
.L_x_17311:
[----:B------:R-:W-:Y:S05]  /*da50*/  BSYNC B1 ;  /* 0x0000000000017941 */ /* 0x000fea0003800000 */
.L_x_17310:
        /* <DEDUP_REMOVED lines=11> */
.L_x_17314:
        /* <DEDUP_REMOVED lines=12> */
.L_x_17317:
[----:B------:R-:W-:Y:S02]  /*dbd0*/  IMAD.MOV.U32 R95, RZ, RZ, R98 ;  /* 0x000000ffff5f7224 */ /* 0x000fe400078e0062 */
.L_x_17318:
[----:B------:R-:W-:Y:S05]  /*dbe0*/  BSYNC B1 ;  /* 0x0000000000017941 */ /* 0x000fea0003800000 */
.L_x_17316:
        /* <DEDUP_REMOVED lines=16> */
.L_x_17322:
[----:B------:R-:W-:Y:S05]  /*dcf0*/  BSYNC B2 ;  /* 0x0000000000027941 */ /* 0x000fea0003800000 */
.L_x_17321:
        /* <DEDUP_REMOVED lines=44> */
.L_x_17320:
[----:B------:R-:W-:Y:S05]  /*dfc0*/  BSYNC B1 ;  /* 0x0000000000017941 */ /* 0x000fea0003800000 */
.L_x_17319:
        /* <DEDUP_REMOVED lines=8> */
.L_x_17315:
        /* <DEDUP_REMOVED lines=12> */
.L_x_17324:
[----:B------:R-:W-:Y:S02]  /*e110*/  IMAD.MOV.U32 R95, RZ, RZ, R98 ;  /* 0x000000ffff5f7224 */ /* 0x000fe400078e0062 */
.L_x_17325:
[----:B------:R-:W-:Y:S05]  /*e120*/  BSYNC B1 ;  /* 0x0000000000017941 */ /* 0x000fea0003800000 */
.L_x_17323:
        /* <DEDUP_REMOVED lines=16> */
.L_x_17329:
[----:B------:R-:W-:Y:S05]  /*e230*/  BSYNC B2 ;  /* 0x0000000000027941 */ /* 0x000fea0003800000 */
.L_x_17328:
        /* <DEDUP_REMOVED lines=44> */
.L_x_17327:
[----:B------:R-:W-:Y:S05]  /*e500*/  BSYNC B1 ;  /* 0x0000000000017941 */ /* 0x000fea0003800000 */
.L_x_17326:
        /* <DEDUP_REMOVED lines=11> */
.L_x_17330:
        /* <DEDUP_REMOVED lines=12> */
.L_x_17333:
[----:B------:R-:W-:Y:S02]  /*e680*/  IMAD.MOV.U32 R95, RZ, RZ, R98 ;  /* 0x000000ffff5f7224 */ /* 0x000fe400078e0062 */
.L_x_17334:
[----:B------:R-:W-:Y:S05]  /*e690*/  BSYNC B1 ;  /* 0x0000000000017941 */ /* 0x000fea0003800000 */
.L_x_17332:
        /* <DEDUP_REMOVED lines=16> */
.L_x_17338:
[----:B------:R-:W-:Y:S05]  /*e7a0*/  BSYNC B2 ;  /* 0x0000000000027941 */ /* 0x000fea0003800000 */
.L_x_17337:
        /* <DEDUP_REMOVED lines=44> */
.L_x_17336:
[----:B------:R-:W-:Y:S05]  /*ea70*/  BSYNC B1 ;  /* 0x0000000000017941 */ /* 0x000fea0003800000 */
.L_x_17335:
        /* <DEDUP_REMOVED lines=8> */
.L_x_17331:
        /* <DEDUP_REMOVED lines=12> */
.L_x_17340:
[----:B------:R-:W-:Y:S02]  /*ebc0*/  IMAD.MOV.U32 R95, RZ, RZ, R98 ;  /* 0x000000ffff5f7224 */ /* 0x000fe400078e0062 */
.L_x_17341:
[----:B------:R-:W-:Y:S05]  /*ebd0*/  BSYNC B1 ;  /* 0x0000000000017941 */ /* 0x000fea0003800000 */
.L_x_17339:
        /* <DEDUP_REMOVED lines=16> */
.L_x_17345:
[----:B------:R-:W-:Y:S05]  /*ece0*/  BSYNC B2 ;  /* 0x0000000000027941 */ /* 0x000fea0003800000 */
.L_x_17344:
        /* <DEDUP_REMOVED lines=44> */
.L_x_17343:
[----:B------:R-:W-:Y:S05]  /*efb0*/  BSYNC B1 ;  /* 0x0000000000017941 */ /* 0x000fea0003800000 */
.L_x_17342:
        /* <DEDUP_REMOVED lines=11> */
.L_x_17346:
        /* <DEDUP_REMOVED lines=12> */
.L_x_17349:
[----:B------:R-:W-:Y:S02]  /*f130*/  IMAD.MOV.U32 R116, RZ, RZ, R98 ;  /* 0x000000ffff747224 */ /* 0x000fe400078e0062 */
.L_x_17350:
[----:B------:R-:W-:Y:S05]  /*f140*/  BSYNC B1 ;  /* 0x0000000000017941 */ /* 0x000fea0003800000 */
.L_x_17348:
        /* <DEDUP_REMOVED lines=16> */
.L_x_17354:
[----:B------:R-:W-:Y:S05]  /*f250*/  BSYNC B2 ;  /* 0x0000000000027941 */ /* 0x000fea0003800000 */
.L_x_17353:
        /* <DEDUP_REMOVED lines=44> */
.L_x_17352:
[----:B------:R-:W-:Y:S05]  /*f520*/  BSYNC B1 ;  /* 0x0000000000017941 */ /* 0x000fea0003800000 */
.L_x_17351:
        /* <DEDUP_REMOVED lines=8> */
.L_x_17347:
[----:B------:R-:W-:Y:S01]  /*f5b0*/  ISETP.NE.AND P1, PT, R111, RZ, PT ;  /* 0x000000ff6f00720c */ /* 0x000fe20003f25270 */
[C---:B------:R-:W-:Y:S01]  /*f5c0*/  IMAD.SHL.U32 R115, R56.reuse, 0x4, RZ ;  /* 0x0000000438737824 */ /* 0x040fe200078e00ff */
[----:B------:R-:W-:Y:S02]  /*f5d0*/  SEL R57, RZ, 0x1000000, P5 ;  /* 0x01000000ff397807 */ /* 0x000fe40002800000 */
[----:B------:R-:W-:Y:S02]  /*f5e0*/  SEL R114, RZ, 0x10000, P4 ;  /* 0x00010000ff727807 */ /* 0x000fe40002000000 */
[----:B------:R-:W-:Y:S02]  /*f5f0*/  SEL R111, RZ, 0x100, P3 ;  /* 0x00000100ff6f7807 */ /* 0x000fe40001800000 */
[----:B------:R-:W-:Y:S02]  /*f600*/  LEA R112, P0, R56, c[0x0][0x188], 0x4 ;  /* 0x0000620038707a11 */ /* 0x000fe400078020ff */
[----:B------:R-:W-:-:S02]  /*f610*/  SEL R116, RZ, 0x1, P2 ;  /* 0x00000001ff747807 */ /* 0x000fc40001000000 */
        /* <DEDUP_REMOVED lines=20> */
.L_x_17355:
[----:B------:R-:W-:Y:S02]  /*f760*/  IADD3 R56, R56, 0x80, RZ ;  /* 0x0000008038387810 */ /* 0x000fe40007ffe0ff */
.L_x_17290:
[----:B------:R-:W-:Y:S05]  /*f770*/  BSYNC B0 ;  /* 0x0000000000007941 */ /* 0x000fea0003800000 */
.L_x_17289:
        /* <DEDUP_REMOVED lines=29> */
.L_x_17359:
[----:B0-----:R-:W-:Y:S02]  /*f950*/  IMAD.MOV.U32 R116, RZ, RZ, R98 ;  /* 0x000000ffff747224 */ /* 0x001fe400078e0062 */
.L_x_17360:
[----:B------:R-:W-:Y:S05]  /*f960*/  BSYNC B1 ;  /* 0x0000000000017941 */ /* 0x000fea0003800000 */
.L_x_17358:
        /* <DEDUP_REMOVED lines=16> */
.L_x_17364:
[----:B------:R-:W-:Y:S05]  /*fa70*/  BSYNC B2 ;  /* 0x0000000000027941 */ /* 0x000fea0003800000 */
.L_x_17363:
        /* <DEDUP_REMOVED lines=44> */
.L_x_17362:
[----:B------:R-:W-:Y:S05]  /*fd40*/  BSYNC B1 ;  /* 0x0000000000017941 */ /* 0x000fea0003800000 */
.L_x_17361:
        /* <DEDUP_REMOVED lines=9> */
[----:B------:R-:W-:Y:S01]  /*fde0*/  MOV R58, R114 ;  /* 0x00000072003a7202 */ /* 0x000fe20000000f00 */
[----:B------:R-:W-:Y:S05]  /*fdf0*/  @!P0 BRA `(.L_x_17366) ;  /* 0x0000057000008947 */ /* 0x000fea0003800000 */
[----:B------:R-:W-:Y:S02]  /*fe00*/  IMAD.MOV.U32 R58, RZ, RZ, R114 ;  /* 0x000000ffff3a7224 */ /* 0x000fe400078e0072 */
[----:B------:R-:W-:Y:S01]  /*fe10*/  FADD.FTZ R52, R28, R52 ;  /* 0x000000341c347221 */ /* 0x000fe20000010000 */
[----:B------:R-:W-:Y:S05]  /*fe20*/  BRA `(.L_x_17366) ;  /* 0x0000054000007947 */ /* 0x000fea0003800000 */
.L_x_17365:
        /* <DEDUP_REMOVED lines=12> */
.L_x_17368:
[----:B------:R-:W-:Y:S02]  /*fef0*/  IMAD.MOV.U32 R95, RZ, RZ, R98 ;  /* 0x000000ffff5f7224 */ /* 0x000fe400078e0062 */
.L_x_17369:
[----:B------:R-:W-:Y:S05]  /*ff00*/  BSYNC B1 ;  /* 0x0000000000017941 */ /* 0x000fea0003800000 */
.L_x_17367:
        /* <DEDUP_REMOVED lines=16> */
.L_x_17373:
[----:B------:R-:W-:Y:S05]  /*10010*/  BSYNC B2 ;  /* 0x0000000000027941 */ /* 0x000fea0003800000 */
.L_x_17372:
        /* <DEDUP_REMOVED lines=44> */
.L_x_17371:
[----:B------:R-:W-:Y:S05]  /*102e0*/  BSYNC B1 ;  /* 0x0000000000017941 */ /* 0x000fea0003800000 */
.L_x_17370:
        /* <DEDUP_REMOVED lines=8> */
.L_x_17366:
        /* <DEDUP_REMOVED lines=12> */
.L_x_17375:
[----:B------:R-:W-:Y:S02]  /*10430*/  IMAD.MOV.U32 R95, RZ, RZ, R98 ;  /* 0x000000ffff5f7224 */ /* 0x000fe400078e0062 */
.L_x_17376:
[----:B------:R-:W-:Y:S05]  /*10440*/  BSYNC B1 ;  /* 0x0000000000017941 */ /* 0x000fea0003800000 */
.L_x_17374:
        /* <DEDUP_REMOVED lines=16> */
.L_x_17380:
[----:B------:R-:W-:Y:S05]  /*10550*/  BSYNC B2 ;  /* 0x0000000000027941 */ /* 0x000fea0003800000 */
.L_x_17379:
        /* <DEDUP_REMOVED lines=44> */
.L_x_17378:
[----:B------:R-:W-:Y:S05]  /*10820*/  BSYNC B1 ;  /* 0x0000000000017941 */ /* 0x000fea0003800000 */
.L_x_17377:
        /* <DEDUP_REMOVED lines=11> */
.L_x_17381:
        /* <DEDUP_REMOVED lines=12> */
.L_x_17384:
[----:B------:R-:W-:Y:S02]  /*109a0*/  IMAD.MOV.U32 R95, RZ, RZ, R98 ;  /* 0x000000ffff5f7224 */ /* 0x000fe400078e0062 */
.L_x_17385:
[----:B------:R-:W-:Y:S05]  /*109b0*/  BSYNC B1 ;  /* 0x0000000000017941 */ /* 0x000fea0003800000 */
.L_x_17383:
        /* <DEDUP_REMOVED lines=16> */
.L_x_17389:
[----:B------:R-:W-:Y:S05]  /*10ac0*/  BSYNC B2 ;  /* 0x0000000000027941 */ /* 0x000fea0003800000 */
.L_x_17388:
        /* <DEDUP_REMOVED lines=44> */
.L_x_17387:
[----:B------:R-:W-:Y:S05]  /*10d90*/  BSYNC B1 ;  /* 0x0000000000017941 */ /* 0x000fea0003800000 */
.L_x_17386:
        /* <DEDUP_REMOVED lines=8> */
.L_x_17382:
        /* <DEDUP_REMOVED lines=12> */
.L_x_17391:
[----:B------:R-:W-:Y:S02]  /*10ee0*/  IMAD.MOV.U32 R95, RZ, RZ, R98 ;  /* 0x000000ffff5f7224 */ /* 0x000fe400078e0062 */
.L_x_17392:
[----:B------:R-:W-:Y:S05]  /*10ef0*/  BSYNC B1 ;  /* 0x0000000000017941 */ /* 0x000fea0003800000 */
.L_x_17390:
        /* <DEDUP_REMOVED lines=16> */
.L_x_17396:
[----:B------:R-:W-:Y:S05]  /*11000*/  BSYNC B2 ;  /* 0x0000000000027941 */ /* 0x000fea0003800000 */
.L_x_17395:
        /* <DEDUP_REMOVED lines=44> */
.L_x_17394:
[----:B------:R-:W-:Y:S05]  /*112d0*/  BSYNC B1 ;  /* 0x0000000000017941 */ /* 0x000fea0003800000 */
.L_x_17393:
        /* <DEDUP_REMOVED lines=11> */
.L_x_17397:
        /* <DEDUP_REMOVED lines=12> */
.L_x_17400:
[----:B------:R-:W-:Y:S02]  /*11450*/  MOV R95, R98 ;  /* 0x00000062005f7202 */ /* 0x000fe40000000f00 */
.L_x_17401:
[----:B------:R-:W-:Y:S05]  /*11460*/  BSYNC B1 ;  /* 0x0000000000017941 */ /* 0x000fea0003800000 */
.L_x_17399:
        /* <DEDUP_REMOVED lines=16> */
.L_x_17405:
[----:B------:R-:W-:Y:S05]  /*11570*/  BSYNC B2 ;  /* 0x0000000000027941 */ /* 0x000fea0003800000 */
.L_x_17404:
        /* <DEDUP_REMOVED lines=44> */
.L_x_17403:
[----:B------:R-:W-:Y:S05]  /*11840*/  BSYNC B1 ;  /* 0x0000000000017941 */ /* 0x000fea0003800000 */
.L_x_17402:
        /* <DEDUP_REMOVED lines=8> */
.L_x_17398:
        /* <DEDUP_REMOVED lines=12> */
.L_x_17407:
[----:B------:R-:W-:Y:S02]  /*11990*/  IMAD.MOV.U32 R95, RZ, RZ, R98 ;  /* 0x000000ffff5f7224 */ /* 0x000fe400078e0062 */
.L_x_17408:
[----:B------:R-:W-:Y:S05]  /*119a0*/  BSYNC B1 ;  /* 0x0000000000017941 */ /* 0x000fea0003800000 */
.L_x_17406:
        /* <DEDUP_REMOVED lines=16> */
.L_x_17412:
[----:B------:R-:W-:Y:S05]  /*11ab0*/  BSYNC B2 ;  /* 0x0000000000027941 */ /* 0x000fea0003800000 */
.L_x_17411:
        /* <DEDUP_REMOVED lines=44> */
.L_x_17410:
[----:B------:R-:W-:Y:S05]  /*11d80*/  BSYNC B1 ;  /* 0x0000000000017941 */ /* 0x000fea0003800000 */
.L_x_17409:
        /* <DEDUP_REMOVED lines=11> */
.L_x_17413:
        /* <DEDUP_REMOVED lines=12> */
.L_x_17416:
[----:B------:R-:W-:Y:S02]  /*11f00*/  IMAD.MOV.U32 R116, RZ, RZ, R98 ;  /* 0x000000ffff747224 */ /* 0x000fe400078e0062 */
.L_x_17417:
[----:B------:R-:W-:Y:S05]  /*11f10*/  BSYNC B1 ;  /* 0x0000000000017941 */ /* 0x000fea0003800000 */
.L_x_17415:
        /* <DEDUP_REMOVED lines=16> */
.L_x_17421:
[----:B------:R-:W-:Y:S05]  /*12020*/  BSYNC B2 ;  /* 0x0000000000027941 */ /* 0x000fea0003800000 */
.L_x_17420:
        /* <DEDUP_REMOVED lines=44> */
.L_x_17419:
[----:B------:R-:W-:Y:S05]  /*122f0*/  BSYNC B1 ;  /* 0x0000000000017941 */ /* 0x000fea0003800000 */
.L_x_17418:
        /* <DEDUP_REMOVED lines=8> */
.L_x_17414:
        /* <DEDUP_REMOVED lines=8> */
[----:B------:R-:W-:Y:S02]  /*12400*/  SHF.R.U32.HI R116, RZ, 0x1e, R56 ;  /* 0x0000001eff747819 */ /* 0x000fe40000011638 */
[----:B------:R-:W-:Y:S01]  /*12410*/  IADD3 R111, R113, R111, R112 ;  /* 0x0000006f716f7210 */ /* 0x000fe20007ffe070 */
[----:B------:R0:W-:Y:S01]  /*12420*/  STG.E.128 [R58.64], R52 ;  /* 0x000000343a007986 */ /* 0x0001e2000c101d06 */
[----:B------:R-:W-:-:S03]  /*12430*/  IADD3 R56, P0, R115, c[0x0][0x190], RZ ;  /* 0x0000640073387a10 */ /* 0x000fc60007f1e0ff */
[----:B------:R-:W-:Y:S01]  /*12440*/  IMAD.IADD R111, R111, 0x1, R114 ;  /* 0x000000016f6f7824 */ /* 0x000fe200078e0272 */
        /* <DEDUP_REMOVED lines=14> */
.L_x_17357:
[----:B------:R-:W-:Y:S05]  /*12530*/  BSYNC B0 ;  /* 0x0000000000007941 */ /* 0x000fea0003800000 */
.L_x_17356:
        /* <DEDUP_REMOVED lines=37> */
.L_x_17438:
        /* <DEDUP_REMOVED lines=70> */
.L_x_17439:
        /* <DEDUP_REMOVED lines=11> */
[----:B------:R-:W-:Y:S01]  /*12ca0*/  @!P0 IMAD.IADD R112, R111, 0x1, R112 ;  /* 0x000000016f708824 */ /* 0x000fe200078e0270 */
[----:B------:R-:W-:Y:S01]  /*12cb0*/  ISETP.NE.AND P1, PT, R109, RZ, PT ;  /* 0x000000ff6d00720c */ /* 0x000fe20003f25270 */
[----:B------:R-:W-:Y:S02]  /*12cc0*/  IMAD.MOV.U32 R115, RZ, RZ, RZ ;  /* 0x000000ffff737224 */ /* 0x000fe400078e00ff */
[----:B------:R-:W-:Y:S01]  /*12cd0*/  @!P0 IMAD.MOV.U32 R115, RZ, RZ, R97 ;  /* 0x000000ffff738224 */ /* 0x000fe200078e0061 */
[----:B------:R-:W-:Y:S03]  /*12ce0*/  BSSY B0, `(.L_x_17424) ;  /* 0x0000045000007945 */ /* 0x000fe60003800000 */
[----:B------:R-:W-:Y:S01]  /*12cf0*/  I2F R117, R115 ;  /* 0x0000007300757306 */ /* 0x000fe20000201400 */
[----:B------:R-:W1:Y:S04]  /*12d00*/  SHFL.DOWN PT, R118, R115, 0x2, 0x1f ;  /* 0x08401f0073767f89 */ /* 0x000e6800000e0000 */
[----:B------:R2:W3:Y:S01]  /*12d10*/  @!P0 LDS.64 R56, [R112.X8] ;  /* 0x0000000070388984 */ /* 0x0004e20000008a00 */
[----:B------:R-:W-:Y:S01]  /*12d20*/  ISETP.NE.AND P0, PT, RZ, UR8, PT ;  /* 0x00000008ff007c0c */ /* 0x000fe2000bf05270 */
[----:B-1----:R-:W-:Y:S01]  /*12d30*/  IMAD.IADD R120, R118, 0x1, R115 ;  /* 0x0000000176787824 */ /* 0x002fe200078e0273 */
[----:B0-----:R-:W-:Y:S04]  /*12d40*/  I2F R113, R118 ;  /* 0x0000007600717306 */ /* 0x001fe80000201400 */
[----:B------:R-:W-:Y:S04]  /*12d50*/  SHFL.DOWN PT, R111, R120, 0x1, 0x1f ;  /* 0x08201f00786f7f89 */ /* 0x000fe800000e0000 */
        /* <DEDUP_REMOVED lines=11> */
[----:B------:R-:W-:Y:S01]  /*12e10*/  I2F R111, R111 ;  /* 0x0000006f006f7306 */ /* 0x000fe20000201400 */
[----:B------:R-:W0:Y:S01]  /*12e20*/  SHFL.DOWN PT, R115, R116, 0x1, 0x1f ;  /* 0x08201f0074737f89 */ /* 0x000e2200000e0000 */
[----:B--2---:R-:W-:-:S02]  /*12e30*/  FADD.FTZ R57, R114, R57 ;  /* 0x0000003972397221 */ /* 0x004fc40000010000 */
[----:B------:R-:W-:-:S04]  /*12e40*/  FMUL.FTZ R56, R56, R113 ;  /* 0x0000007138387220 */ /* 0x000fc80000410000 */
[----:B------:R-:W1:Y:S01]  /*12e50*/  I2F R119, R119 ;  /* 0x0000007700777306 */ /* 0x000e620000201400 */
[----:B------:R-:W-:-:S05]  /*12e60*/  FFMA.FTZ R56, R112, R56, R57 ;  /* 0x0000003870387223 */ /* 0x000fca0000010039 */
[----:B------:R-:W2:Y:S02]  /*12e70*/  SHFL.DOWN PT, R57, R56, 0x1, 0x1f ;  /* 0x08201f0038397f89 */ /* 0x000ea400000e0000 */
[----:B-1----:R-:W1:Y:S01]  /*12e80*/  MUFU.RCP R112, R119 ;  /* 0x0000007700707308 */ /* 0x002e620000001000 */
[----:B0-----:R-:W-:Y:S02]  /*12e90*/  FADD.FTZ R113, R116, -R115 ;  /* 0x8000007374717221 */ /* 0x001fe40000010000 */
[----:B------:R-:W-:Y:S02]  /*12ea0*/  FMUL.FTZ R115, R115, R111 ;  /* 0x0000006f73737220 */ /* 0x000fe40000410000 */
[----:B------:R-:W-:Y:S02]  /*12eb0*/  FMUL.FTZ R114, R113, R113 ;  /* 0x0000007171727220 */ /* 0x000fe40000410000 */
[C---:B------:R-:W-:Y:S02]  /*12ec0*/  FFMA.FTZ R115, R59.reuse, R116, R115 ;  /* 0x000000743b737223 */ /* 0x040fe40000010073 */
[----:B------:R-:W-:-:S04]  /*12ed0*/  FMUL.FTZ R114, R59, R114 ;  /* 0x000000723b727220 */ /* 0x000fc80000410000 */
[----:B------:R-:W-:Y:S02]  /*12ee0*/  FMUL.FTZ R114, R114, R111 ;  /* 0x0000006f72727220 */ /* 0x000fe40000410000 */
[----:B--2---:R-:W-:Y:S02]  /*12ef0*/  FADD.FTZ R57, R56, R57 ;  /* 0x0000003938397221 */ /* 0x004fe40000010000 */
[C---:B-1----:R-:W-:Y:S02]  /*12f00*/  FMUL.FTZ R113, R112.reuse, R115 ;  /* 0x0000007370717220 */ /* 0x042fe40000410000 */
[----:B------:R-:W-:Y:S02]  /*12f10*/  FFMA.FTZ R57, R112, R114, R57 ;  /* 0x0000007270397223 */ /* 0x000fe40000010039 */
[----:B------:R-:W-:Y:S02]  /*12f20*/  IMAD.MOV.U32 R112, RZ, RZ, c[0x0][0x1e0] ;  /* 0x00007800ff707624 */ /* 0x000fe400078e00ff */
[----:B------:R-:W0:Y:S04]  /*12f30*/  SHFL.IDX PT, R113, R113, RZ, 0x1f ;  /* 0x00001fff71717589 */ /* 0x000e2800000e0000 */
[----:B------:R-:W1:Y:S01]  /*12f40*/  SHFL.IDX PT, R57, R57, RZ, 0x1f ;  /* 0x00001fff39397589 */ /* 0x000e6200000e0000 */
[C---:B0-----:R-:W-:Y:S01]  /*12f50*/  FMUL.FTZ R56, R113.reuse, R113 ;  /* 0x0000007171387220 */ /* 0x041fe20000410000 */
[----:B------:R-:W-:-:S04]  /*12f60*/  FSEL R111, R113, RZ, !P0 ;  /* 0x000000ff716f7208 */ /* 0x000fc80004000000 */
[----:B------:R-:W-:Y:S01]  /*12f70*/  FSEL R59, R56, RZ, P0 ;  /* 0x000000ff383b7208 */ /* 0x000fe20000000000 */
[----:B-1----:R-:W-:Y:S01]  /*12f80*/  FFMA.FTZ R56, R57, R112, c[0x0][0x228] ;  /* 0x00008a0039387623 */ /* 0x002fe20000010070 */
[----:B------:R-:W-:-:S03]  /*12f90*/  LOP3.LUT P0, RZ, R58, 0x1f, R86, 0xf8, !PT ;  /* 0x0000001f3aff7812 */ /* 0x000fc6000780f856 */
[----:B------:R-:W-:-:S06]  /*12fa0*/  FADD.FTZ R112, R56, R59 ;  /* 0x0000003b38707221 */ /* 0x000fcc0000010000 */
[----:B------:R-:W0:Y:S04]  /*12fb0*/  MUFU.RSQ R112, R112 ;  /* 0x0000007000707308 */ /* 0x000e280000001400 */
[----:B------:R-:W-:Y:S01]  /*12fc0*/  @!P0 MOV R58, 0x4 ;  /* 0x00000004003a8802 */ /* 0x000fe20000000f00 */
[----:B------:R-:W-:-:S04]  /*12fd0*/  @!P0 IMAD.MOV.U32 R56, RZ, RZ, 0x4 ;  /* 0x00000004ff388424 */ /* 0x000fc800078e00ff */
[----:B------:R-:W-:-:S04]  /*12fe0*/  @!P0 IMAD.WIDE R58, R103, R58, c[0x0][0x1a0] ;  /* 0x00006800673a8625 */ /* 0x000fc800078e023a */
[----:B------:R-:W-:Y:S01]  /*12ff0*/  @!P0 IMAD.WIDE R56, R103, R56, c[0x0][0x1a8] ;  /* 0x00006a0067388625 */ /* 0x000fe200078e0238 */
[----:B------:R1:W-:Y:S04]  /*13000*/  @!P0 STG.E [R58.64], R113 ;  /* 0x000000713a008986 */ /* 0x0003e8000c101906 */
[----:B0-----:R1:W-:Y:S01]  /*13010*/  @!P0 STG.E [R56.64], R112 ;  /* 0x0000007038008986 */ /* 0x0013e2000c101906 */
[----:B------:R-:W-:Y:S05]  /*13020*/  @!P1 BRA `(.L_x_17425) ;  /* 0x0000010000009947 */ /* 0x000fea0003800000 */
[--C-:B-1----:R-:W-:Y:S02]  /*13030*/  FADD.FTZ R57, R32, -R111.reuse ;  /* 0x8000006f20397221 */ /* 0x102fe40000010000 */
[--C-:B------:R-:W-:Y:S02]  /*13040*/  FADD.FTZ R59, R33, -R111.reuse ;  /* 0x8000006f213b7221 */ /* 0x100fe40000010000 */
[----:B------:R-:W-:-:S02]  /*13050*/  FADD.FTZ R113, R34, -R111 ;  /* 0x8000006f22717221 */ /* 0x000fc40000010000 */
[----:B------:R-:W-:Y:S02]  /*13060*/  FADD.FTZ R115, R35, -R111 ;  /* 0x8000006f23737221 */ /* 0x000fe40000010000 */
[C---:B------:R-:W-:Y:S02]  /*13070*/  FMUL.FTZ R56, R112.reuse, R57 ;  /* 0x0000003970387220 */ /* 0x040fe40000410000 */
[C---:B------:R-:W-:Y:S02]  /*13080*/  FMUL.FTZ R57, R112.reuse, R59 ;  /* 0x0000003b70397220 */ /* 0x040fe40000410000 */
[----:B------:R-:W-:Y:S02]  /*13090*/  IMAD.MOV.U32 R117, RZ, RZ, 0x10 ;  /* 0x00000010ff757424 */ /* 0x000fe400078e00ff */
[C---:B------:R-:W-:Y:S02]  /*130a0*/  FMUL.FTZ R58, R112.reuse, R113 ;  /* 0x00000071703a7220 */ /* 0x040fe40000410000 */
[----:B------:R-:W-:-:S02]  /*130b0*/  FMUL.FTZ R59, R112, R115 ;  /* 0x00000073703b7220 */ /* 0x000fc40000410000 */
[C---:B------:R-:W-:Y:S01]  /*130c0*/  IMAD.WIDE.U32 R114, R110.reuse, R117, c[0x0][0x208] ;  /* 0x000082006e727625 */ /* 0x040fe200078e0075 */
[----:B------:R-:W-:-:S03]  /*130d0*/  IADD3 R110, R110, 0x80, RZ ;  /* 0x000000806e6e7810 */ /* 0x000fc60007ffe0ff */
[----:B------:R-:W-:Y:S02]  /*130e0*/  FFMA.FTZ R56, R85, R56, R82 ;  /* 0x0000003855387223 */ /* 0x000fe40000010052 */
[----:B------:R-:W-:Y:S02]  /*130f0*/  FFMA.FTZ R57, R83, R57, R70 ;  /* 0x0000003953397223 */ /* 0x000fe40000010046 */
[----:B------:R-:W-:Y:S02]  /*13100*/  FFMA.FTZ R58, R13, R58, R0 ;  /* 0x0000003a0d3a7223 */ /* 0x000fe40000010000 */
[----:B------:R-:W-:-:S05]  /*13110*/  FFMA.FTZ R59, R12, R59, R71 ;  /* 0x0000003b0c3b7223 */ /* 0x000fca0000010047 */
[----:B------:R0:W-:Y:S02]  /*13120*/  STG.E.128 [R114.64], R56 ;  /* 0x0000003872007986 */ /* 0x0001e4000c101d06 */
.L_x_17425:
[----:B------:R-:W-:Y:S05]  /*13130*/  BSYNC B0 ;  /* 0x0000000000007941 */ /* 0x000fea0003800000 */
.L_x_17424:
[----:B------:R-:W-:Y:S01]  /*13140*/  ISETP.NE.AND P0, PT, R108, RZ, PT ;  /* 0x000000ff6c00720c */ /* 0x000fe20003f05270 */
[----:B------:R-:W-:-:S12]  /*13150*/  BSSY B0, `(.L_x_17426) ;  /* 0x0000012000007945 */ /* 0x000fd80003800000 */
[----:B------:R-:W-:Y:S05]  /*13160*/  @!P0 BRA `(.L_x_17427) ;  /* 0x0000010000008947 */ /* 0x000fea0003800000 */
[--C-:B01----:R-:W-:Y:S02]  /*13170*/  FADD.FTZ R57, R36, -R111.reuse ;  /* 0x8000006f24397221 */ /* 0x103fe40000010000 */
        /* <DEDUP_REMOVED lines=15> */
.L_x_17427:
[----:B------:R-:W-:Y:S05]  /*13270*/  BSYNC B0 ;  /* 0x0000000000007941 */ /* 0x000fea0003800000 */
.L_x_17426:
        /* <DEDUP_REMOVED lines=19> */
.L_x_17429:
[----:B------:R-:W-:Y:S05]  /*133b0*/  BSYNC B0 ;  /* 0x0000000000007941 */ /* 0x000fea0003800000 */
.L_x_17428:
        /* <DEDUP_REMOVED lines=19> */
.L_x_17431:
[----:B------:R-:W-:Y:S05]  /*134f0*/  BSYNC B0 ;  /* 0x0000000000007941 */ /* 0x000fea0003800000 */
.L_x_17430:
        /* <DEDUP_REMOVED lines=19> */
.L_x_17433:
[----:B------:R-:W-:Y:S05]  /*13630*/  BSYNC B0 ;  /* 0x0000000000007941 */ /* 0x000fea0003800000 */
.L_x_17432:
[----:B------:R-:W-:Y:S01]  /*13640*/  ISETP.NE.AND P0, PT, R104, RZ, PT ;  /* 0x000000ff6800720c */ /* 0x000fe20003f05270 */
[----:B------:R-:W-:-:S12]  /*13650*/  BSSY B0, `(.L_x_17434) ;  /* 0x0000011000007945 */ /* 0x000fd80003800000 */
        /* <DEDUP_REMOVED lines=16> */
.L_x_17435:
[----:B------:R-:W-:Y:S05]  /*13760*/  BSYNC B0 ;  /* 0x0000000000007941 */ /* 0x000fea0003800000 */
.L_x_17434:
[----:B------:R-:W-:Y:S02]  /*13770*/  LOP3.LUT P0, RZ, R91, 0xff, RZ, 0xc0, !PT ;  /* 0x000000ff5bff7812 */ /* 0x000fe4000780c0ff */
[----:B------:R-:W-:Y:S02]  /*13780*/  IADD3 R103, R103, c[0x0][0x160], RZ ;  /* 0x0000580067677a10 */ /* 0x000fe40007ffe0ff */
[----:B------:R-:W-:Y:S02]  /*13790*/  SEL R91, RZ, 0x1, P0 ;  /* 0x00000001ff5b7807 */ /* 0x000fe40000000000 */
[----:B------:R-:W-:-:S13]  /*137a0*/  ISETP.GE.AND P0, PT, R103, c[0x0][0x164], PT ;  /* 0x0000590067007a0c */ /* 0x000fda0003f06270 */
[----:B01----:R-:W-:Y:S01]  /*137b0*/  @P0 CALL.REL.NOINC `(.L_x_17436) ;  /* 0x0000001000000944 */ /* 0x003fe20003c00000 */
[----:B------:R-:W-:Y:S05]  /*137c0*/  BRA `(.L_x_17437) ;  /* 0xfffeda4000007947 */ /* 0x000fea000383ffff */
.L_x_17436:
[----:B------:R-:W-:Y:S05]  /*137d0*/  EXIT ;  /* 0x000000000000794d */ /* 0x000fea0003800000 */
.L_x_17422:
[----:B------:R-:W-:Y:S01]  /*137e0*/  IMAD.MOV.U32 R114, RZ, RZ, 0x1 ;  /* 0x00000001ff727424 */ /* 0x000fe200078e00ff */
[----:B------:R-:W-:Y:S01]  /*137f0*/  MOV R58, 0x13830 ;  /* 0x00013830003a7802 */ /* 0x000fe20000000f00 */
[----:B------:R-:W-:Y:S02]  /*13800*/  IMAD.MOV.U32 R112, RZ, RZ, 0x1f ;  /* 0x0000001fff707424 */ /* 0x000fe400078e00ff */
[----:B------:R-:W-:Y:S02]  /*13810*/  IMAD.MOV.U32 R115, RZ, RZ, -0x1 ;  /* 0xffffffffff737424 */ /* 0x000fe400078e00ff */
[----:B------:R-:W-:Y:S05]  /*13820*/  CALL.REL.NOINC `($__internal_70_$__cuda_sm70_shflsync_bfly_p) ;  /* 0x000006c000007944 */ /* 0x000fea0003c00000 */
[----:B-1----:R-:W-:Y:S01]  /*13830*/  IMAD.MOV.U32 R56, RZ, RZ, R114 ;  /* 0x000000ffff387224 */ /* 0x002fe200078e0072 */
[----:B0-----:R-:W-:Y:S05]  /*13840*/  BRA `(.L_x_17438) ;  /* 0xffffef4000007947 */ /* 0x001fea000383ffff */
.L_x_17423:
[----:B------:R-:W-:Y:S01]  /*13850*/  IMAD.MOV.U32 R114, RZ, RZ, 0x2 ;  /* 0x00000002ff727424 */ /* 0x000fe200078e00ff */
[----:B------:R-:W-:Y:S01]  /*13860*/  MOV R115, 0xffffffff ;  /* 0xffffffff00737802 */ /* 0x000fe20000000f00 */
[----:B------:R-:W-:Y:S01]  /*13870*/  IMAD.MOV.U32 R112, RZ, RZ, 0x1f ;  /* 0x0000001fff707424 */ /* 0x000fe200078e00ff */
[----:B------:R-:W-:Y:S02]  /*13880*/  MOV R58, 0x138a0 ;  /* 0x000138a0003a7802 */ /* 0x000fe40000000f00 */
[----:B------:R-:W-:Y:S05]  /*13890*/  CALL.REL.NOINC `($__internal_70_$__cuda_sm70_shflsync_bfly_p) ;  /* 0x0000065000007944 */ /* 0x000fea0003c00000 */
[----:B01----:R-:W-:Y:S01]  /*138a0*/  FADD.FTZ R57, R57, R114 ;  /* 0x0000007239397221 */ /* 0x003fe20000010000 */
[----:B------:R-:W-:Y:S01]  /*138b0*/  MOV R58, 0x13900 ;  /* 0x00013900003a7802 */ /* 0x000fe20000000f00 */
[----:B------:R-:W-:-:S02]  /*138c0*/  IMAD.MOV.U32 R114, RZ, RZ, 0x4 ;  /* 0x00000004ff727424 */ /* 0x000fc400078e00ff */
[----:B------:R-:W-:Y:S02]  /*138d0*/  IMAD.MOV.U32 R112, RZ, RZ, 0x1f ;  /* 0x0000001fff707424 */ /* 0x000fe400078e00ff */
[----:B------:R-:W-:Y:S02]  /*138e0*/  IMAD.MOV.U32 R115, RZ, RZ, -0x1 ;  /* 0xffffffffff737424 */ /* 0x000fe400078e00ff */
[----:B------:R-:W-:Y:S05]  /*138f0*/  CALL.REL.NOINC `($__internal_70_$__cuda_sm70_shflsync_bfly_p) ;  /* 0x000005f000007944 */ /* 0x000fea0003c00000 */
[----:B01----:R-:W-:Y:S01]  /*13900*/  FADD.FTZ R57, R57, R114 ;  /* 0x0000007239397221 */ /* 0x003fe20000010000 */
[----:B------:R-:W-:Y:S01]  /*13910*/  MOV R58, 0x13960 ;  /* 0x00013960003a7802 */ /* 0x000fe20000000f00 */
[----:B------:R-:W-:Y:S02]  /*13920*/  IMAD.MOV.U32 R114, RZ, RZ, 0x8 ;  /* 0x00000008ff727424 */ /* 0x000fe400078e00ff */
[----:B------:R-:W-:Y:S02]  /*13930*/  IMAD.MOV.U32 R112, RZ, RZ, 0x1f ;  /* 0x0000001fff707424 */ /* 0x000fe400078e00ff */
[----:B------:R-:W-:Y:S02]  /*13940*/  IMAD.MOV.U32 R115, RZ, RZ, -0x1 ;  /* 0xffffffffff737424 */ /* 0x000fe400078e00ff */
[----:B------:R-:W-:Y:S05]  /*13950*/  CALL.REL.NOINC `($__internal_70_$__cuda_sm70_shflsync_bfly_p) ;  /* 0x0000059000007944 */ /* 0x000fea0003c00000 */
[----:B01----:R-:W-:Y:S01]  /*13960*/  FADD.FTZ R57, R57, R114 ;  /* 0x0000007239397221 */ /* 0x003fe20000010000 */
[----:B------:R-:W-:Y:S01]  /*13970*/  HFMA2.MMA R114, -RZ, RZ, 0, 9.5367431640625e-07 ;  /* 0x00000010ff727435 */ /* 0x000fe200000001ff */
[----:B------:R-:W-:Y:S01]  /*13980*/  IMAD.MOV.U32 R112, RZ, RZ, 0x1f ;  /* 0x0000001fff707424 */ /* 0x000fe200078e00ff */
[----:B------:R-:W-:Y:S01]  /*13990*/  MOV R58, 0x139c0 ;  /* 0x000139c0003a7802 */ /* 0x000fe20000000f00 */
[----:B------:R-:W-:-:S03]  /*139a0*/  IMAD.MOV.U32 R115, RZ, RZ, -0x1 ;  /* 0xffffffffff737424 */ /* 0x000fc600078e00ff */
[----:B------:R-:W-:Y:S05]  /*139b0*/  CALL.REL.NOINC `($__internal_70_$__cuda_sm70_shflsync_bfly_p) ;  /* 0x0000053000007944 */ /* 0x000fea0003c00000 */
[----:B-1----:R-:W-:Y:S01]  /*139c0*/  FADD.FTZ R56, R57, R114 ;  /* 0x0000007239387221 */ /* 0x002fe20000010000 */
[----:B------:R-:W-:Y:S01]  /*139d0*/  ISETP.NE.AND P5, PT, R109, RZ, PT ;  /* 0x000000ff6d00720c */ /* 0x000fe20003fa5270 */
[----:B------:R-:W-:-:S02]  /*139e0*/  IMAD.MOV.U32 R114, RZ, RZ, 0x1 ;  /* 0x00000001ff727424 */ /* 0x000fc400078e00ff */
[----:B------:R-:W-:Y:S02]  /*139f0*/  FMUL.FTZ R56, R99, R56 ;  /* 0x0000003863387220 */ /* 0x000fe40000410000 */
[----:B0-----:R-:W-:Y:S02]  /*13a00*/  IMAD.MOV.U32 R115, RZ, RZ, -0x1 ;  /* 0xffffffffff737424 */ /* 0x001fe400078e00ff */
        /* <DEDUP_REMOVED lines=10> */
[----:B------:R-:W-:Y:S01]  /*13ab0*/  FADD.FTZ R113, R38, -R56 ;  /* 0x8000003826717221 */ /* 0x000fe20000010000 */
[----:B------:R-:W-:Y:S01]  /*13ac0*/  FSEL R57, R57, RZ, P5 ;  /* 0x000000ff39397208 */ /* 0x000fe20002800000 */
[----:B------:R-:W-:-:S04]  /*13ad0*/  IMAD.MOV.U32 R112, RZ, RZ, 0x1f ;  /* 0x0000001fff707424 */ /* 0x000fc800078e00ff */
        /* <DEDUP_REMOVED lines=38> */
[----:B------:R-:W-:Y:S05]  /*13d40*/  CALL.REL.NOINC `($__internal_70_$__cuda_sm70_shflsync_bfly_p) ;  /* 0x000001a000007944 */ /* 0x000fea0003c00000 */
[----:B01----:R-:W-:Y:S01]  /*13d50*/  FADD.FTZ R57, R57, R114 ;  /* 0x0000007239397221 */ /* 0x003fe20000010000 */
[----:B------:R-:W-:Y:S01]  /*13d60*/  MOV R112, 0x1f ;  /* 0x0000001f00707802 */ /* 0x000fe20000000f00 */
[----:B------:R-:W-:Y:S01]  /*13d70*/  IMAD.MOV.U32 R114, RZ, RZ, 0x2 ;  /* 0x00000002ff727424 */ /* 0x000fe200078e00ff */
[----:B------:R-:W-:Y:S01]  /*13d80*/  MOV R58, 0x13db0 ;  /* 0x00013db0003a7802 */ /* 0x000fe20000000f00 */
[----:B------:R-:W-:Y:S02]  /*13d90*/  IMAD.MOV.U32 R115, RZ, RZ, -0x1 ;  /* 0xffffffffff737424 */ /* 0x000fe400078e00ff */
[----:B------:R-:W-:Y:S05]  /*13da0*/  CALL.REL.NOINC `($__internal_70_$__cuda_sm70_shflsync_bfly_p) ;  /* 0x0000014000007944 */ /* 0x000fea0003c00000 */
[----:B01----:R-:W-:Y:S01]  /*13db0*/  FADD.FTZ R57, R57, R114 ;  /* 0x0000007239397221 */ /* 0x003fe20000010000 */
[----:B------:R-:W-:Y:S01]  /*13dc0*/  MOV R58, 0x13e10 ;  /* 0x00013e10003a7802 */ /* 0x000fe20000000f00 */
[----:B------:R-:W-:Y:S02]  /*13dd0*/  IMAD.MOV.U32 R114, RZ, RZ, 0x4 ;  /* 0x00000004ff727424 */ /* 0x000fe400078e00ff */
[----:B------:R-:W-:Y:S02]  /*13de0*/  IMAD.MOV.U32 R112, RZ, RZ, 0x1f ;  /* 0x0000001fff707424 */ /* 0x000fe400078e00ff */
[----:B------:R-:W-:-:S02]  /*13df0*/  IMAD.MOV.U32 R115, RZ, RZ, -0x1 ;  /* 0xffffffffff737424 */ /* 0x000fc400078e00ff */
[----:B------:R-:W-:Y:S05]  /*13e00*/  CALL.REL.NOINC `($__internal_70_$__cuda_sm70_shflsync_bfly_p) ;  /* 0x000000e000007944 */ /* 0x000fea0003c00000 */
[----:B01----:R-:W-:Y:S01]  /*13e10*/  FADD.FTZ R57, R57, R114 ;  /* 0x0000007239397221 */ /* 0x003fe20000010000 */
[----:B------:R-:W-:Y:S01]  /*13e20*/  MOV R115, 0xffffffff ;  /* 0xffffffff00737802 */ /* 0x000fe20000000f00 */
[----:B------:R-:W-:Y:S01]  /*13e30*/  IMAD.MOV.U32 R114, RZ, RZ, 0x8 ;  /* 0x00000008ff727424 */ /* 0x000fe200078e00ff */
[----:B------:R-:W-:Y:S01]  /*13e40*/  MOV R58, 0x13e70 ;  /* 0x00013e70003a7802 */ /* 0x000fe20000000f00 */
[----:B------:R-:W-:-:S02]  /*13e50*/  IMAD.MOV.U32 R112, RZ, RZ, 0x1f ;  /* 0x0000001fff707424 */ /* 0x000fc400078e00ff */
[----:B------:R-:W-:Y:S05]  /*13e60*/  CALL.REL.NOINC `($__internal_70_$__cuda_sm70_shflsync_bfly_p) ;  /* 0x0000008000007944 */ /* 0x000fea0003c00000 */
[----:B-1----:R-:W-:Y:S01]  /*13e70*/  FADD.FTZ R113, R57, R114 ;  /* 0x0000007239717221 */ /* 0x002fe20000010000 */
[----:B------:R-:W-:Y:S01]  /*13e80*/  MOV R58, 0x13ee0 ;  /* 0x00013ee0003a7802 */ /* 0x000fe20000000f00 */
[----:B------:R-:W-:-:S02]  /*13e90*/  IMAD.MOV.U32 R114, RZ, RZ, 0x10 ;  /* 0x00000010ff727424 */ /* 0x000fc400078e00ff */
[----:B0-----:R-:W-:Y:S02]  /*13ea0*/  IMAD.MOV.U32 R112, RZ, RZ, 0x1f ;  /* 0x0000001fff707424 */ /* 0x001fe400078e00ff */
[----:B------:R-:W-:Y:S02]  /*13eb0*/  IMAD.MOV.U32 R115, RZ, RZ, -0x1 ;  /* 0xffffffffff737424 */ /* 0x000fe400078e00ff */
[----:B------:R-:W-:Y:S02]  /*13ec0*/  IMAD.MOV.U32 R57, RZ, RZ, R113 ;  /* 0x000000ffff397224 */ /* 0x000fe400078e0071 */
[----:B------:R-:W-:Y:S05]  /*13ed0*/  CALL.REL.NOINC `($__internal_70_$__cuda_sm70_shflsync_bfly_p) ;  /* 0x0000001000007944 */ /* 0x000fea0003c00000 */
[----:B01----:R-:W-:Y:S05]  /*13ee0*/  BRA `(.L_x_17439) ;  /* 0xffffed0000007947 */ /* 0x003fea000383ffff */
        .weak           $__internal_70_$__cuda_sm70_shflsync_bfly_p
        .type           $__internal_70_$__cuda_sm70_shflsync_bfly_p,@function
        .size           $__internal_70_$__cuda_sm70_shflsync_bfly_p,(.L_x_20050 - $__internal_70_$__cuda_sm70_shflsync_bfly_p)
$__internal_70_$__cuda_sm70_shflsync_bfly_p:
[----:B------:R-:W-:Y:S01]  /*13ef0*/  IMAD.MOV.U32 R59, RZ, RZ, 0x0 ;  /* 0x00000000ff3b7424 */ /* 0x000fe200078e00ff */
[----:B------:R-:W-:Y:S04]  /*13f00*/  WARPSYNC R115 ;  /* 0x0000007300007348 */ /* 0x000fe80003800000 */
[----:B------:R0:W1:Y:S01]  /*13f10*/  SHFL.BFLY PT, R114, R57, R114, R112 ;  /* 0x0c00007239727389 */ /* 0x00006200000e0070 */
[----:B------:R-:W-:Y:S05]  /*13f20*/  RET.REL.NODEC R58 `(_ZN10layer_norm31ln_parallel_residual_fwd_kernelINS_13Kernel_traitsI6__halfffffjLj3072ELj1ELj1ELj4ELj16ENS_18Kernel_traits_baseILj3072ES2_ffffjLj128EEEEELb1ELb1ELb0EEEvNS_9FwdParamsE) ;  /* 0xfffec0d03a007950 */ /* 0x000fea0003c3ffff */
.L_x_17440:
        /* <DEDUP_REMOVED lines=13> */
.L_x_20050:


//--------------------- .text._ZN10layer_norm31ln_parallel_residual_fwd_kernelINS_13Kernel_traitsI6__halfffffjLj3072ELj1ELj1ELj4ELj16ENS_18Kernel_traits_baseILj3072ES2_ffffjLj128EEEEELb1ELb1ELb1EEEvNS_9FwdParamsE --------------------------
	.section	.text._ZN10layer_norm31ln_parallel_residual_fwd_kernelINS_13Kernel_traitsI6__halfffffjLj3072ELj1ELj1ELj4ELj16ENS_18Kernel_traits_baseILj3072ES2_ffffjLj128EEEEELb1ELb1ELb1EEEvNS_9FwdParamsE,"ax",@progbits
	.sectioninfo	@"SHI_REGISTERS=127"
	.align	128
        .global         _ZN10layer_norm31ln_parallel_residual_fwd_kernelINS_13Kernel_traitsI6__halfffffjLj3072ELj1ELj1ELj4ELj16ENS_18Kernel_traits_baseILj3072ES2_ffffjLj128EEEEELb1ELb1ELb1EEEvNS_9FwdParamsE
        .type           _ZN10layer_norm31ln_parallel_residual_fwd_kernelINS_13Kernel_traitsI6__halfffffjLj3072ELj1ELj1ELj4ELj16ENS_18Kernel_traits_baseILj3072ES2_ffffjLj128EEEEELb1ELb1ELb1EEEvNS_9FwdParamsE,@function
        .size           _ZN10layer_norm31ln_parallel_residual_fwd_kernelINS_13Kernel_traitsI6__halfffffjLj3072ELj1ELj1ELj4ELj16ENS_18Kernel_traits_baseILj3072ES2_ffffjLj128EEEEELb1ELb1ELb1EEEvNS_9FwdParamsE,(.L_x_20051 - _ZN10layer_norm31ln_parallel_residual_fwd_kernelINS_13Kernel_traitsI6__halfffffjLj3072ELj1ELj1ELj4ELj16ENS_18Kernel_traits_baseILj3072ES2_ffffjLj128EEEEELb1ELb1ELb1EEEvNS_9FwdParamsE)
        .other          _ZN10layer_norm31ln_parallel_residual_fwd_kernelINS_13Kernel_traitsI6__halfffffjLj3072ELj1ELj1ELj4ELj16ENS_18Kernel_traits_baseILj3072ES2_ffffjLj128EEEEELb1ELb1ELb1EEEvNS_9FwdParamsE,@"STO_CUDA_ENTRY STV_DEFAULT"
_ZN10layer_norm31ln_parallel_residual_fwd_kernelINS_13Kernel_traitsI6__halfffffjLj3072ELj1ELj1ELj4ELj16ENS_18Kernel_traits_baseILj3072ES2_ffffjLj128EEEEELb1ELb1ELb1EEEvNS_9FwdParamsE:
.text._ZN10layer_norm31ln_parallel_residual_fwd_kernelINS_13Kernel_traitsI6__halfffffjLj3072ELj1ELj1ELj4ELj16ENS_18Kernel_traits_baseILj3072ES2_ffffjLj128EEEEELb1ELb1ELb1EEEvNS_9FwdParamsE:
[----:B------:R-:W-:Y:S02]  /*0000*/  IMAD.MOV.U32 R1, RZ, RZ, c[0x0][0x28] ;  /* 0x00000a00ff017624 */ /* 0x000fe400078e00ff */
[----:B------:R-:W-:Y:S01]  /*0010*/  ULDC.U8 UR4, c[0x0][0x244] ;  /* 0x0000910000047ab9 */ /* 0x000fe20000000000 */
[----:B------:R-:W-:Y:S01]  /*0020*/  IMAD.MOV.U32 R100, RZ, RZ, c[0x0][0x238] ;  /* 0x00008e00ff647624 */ /* 0x000fe200078e00ff */
[----:B------:R-:W-:Y:S01]  /*0030*/  ISETP.NE.AND P0, PT, RZ, UR4, PT ;  /* 0x00000004ff007c0c */ /* 0x000fe2000bf05270 */
[----:B------:R-:W-:Y:S01]  /*0040*/  ULDC.64 UR4, c[0x0][0x230] ;  /* 0x00008c0000047ab9 */ /* 0x000fe20000000a00 */
[----:B------:R-:W-:Y:S01]  /*0050*/  MOV R101, c[0x0][0x23c] ;  /* 0x00008f0000657a02 */ /* 0x000fe20000000f00 */
[----:B------:R-:W-:Y:S01]  /*0060*/  IMAD.U32 R2, RZ, RZ, UR4 ;  /* 0x00000004ff027e24 */ /* 0x000fe2000f8e00ff */
[----:B------:R-:W-:Y:S01]  /*0070*/  ULDC.64 UR6, c[0x0][0x118] ;  /* 0x0000460000067ab9 */ /* 0x000fe20000000a00 */
[----:B------:R-:W-:-:S08]  /*0080*/  IMAD.U32 R3, RZ, RZ, UR5 ;  /* 0x00000005ff037e24 */ /* 0x000fd0000f8e00ff */
        /* <DEDUP_REMOVED lines=29> */
[----:B------:R-:W-:Y:S01]  /*0260*/  UIADD3 UR16, UR5, -0x126145ec, URZ ;  /* 0xed9eba1405107890 */ /* 0x000fe2000fffe03f */
[----:B------:R-:W-:Y:S01]  /*0270*/  LOP3.LUT R0, R0, 0x3f8, RZ, 0xc0, !PT ;  /* 0x000003f800007812 */ /* 0x000fe200078ec0ff */
[----:B------:R-:W-:Y:S01]  /*0280*/  UIADD3 UR15, UR4, 0x78dde6e4, URZ ;  /* 0x78dde6e4040f7890 */ /* 0x000fe2000fffe03f */
        /* <DEDUP_REMOVED lines=18> */
[----:B------:R-:W-:-:S03]  /*03b0*/  IADD3 R2, P1, R0, c[0x0][0x218], RZ ;  /* 0x0000860000027a10 */ /* 0x000fc60007f3e0ff */
[----:B------:R-:W-:Y:S01]  /*03c0*/  IMAD.WIDE.U32 R10, R10, -0x326172a9, RZ ;  /* 0xcd9e8d570a0a7825 */ /* 0x000fe200078e00ff */
[----:B------:R-:W-:Y:S02]  /*03d0*/  IADD3.X R3, RZ, c[0x0][0x21c], RZ, P1, !PT ;  /* 0x00008700ff037a10 */ /* 0x000fe40000ffe4ff */
[----:B------:R-:W-:Y:S02]  /*03e0*/  LOP3.LUT R7, R9, UR18, R4, 0x96, !PT ;  /* 0x0000001209077c12 */ /* 0x000fe4000f8e9604 */
[----:B------:R-:W-:Y:S01]  /*03f0*/  LOP3.LUT R4, R11, UR17, R6, 0x96, !PT ;  /* 0x000000110b047c12 */ /* 0x000fe2000f8e9606 */
[----:B------:R0:W5:Y:S02]  /*0400*/  @P0 LDG.E.64 R16, [R2.64] ;  /* 0x0000000602100981 */ /* 0x000164000c1e1b00 */
[----:B------:R-:W-:Y:S02]  /*0410*/  IMAD.WIDE.U32 R6, R7, -0x326172a9, RZ ;  /* 0xcd9e8d5707067825 */ /* 0x000fe400078e00ff */
[----:B------:R0:W5:Y:S02]  /*0420*/  @P0 LDG.E.64 R14, [R2.64+0x400] ;  /* 0x00040006020e0981 */ /* 0x000164000c1e1b00 */
[----:B------:R-:W-:-:S02]  /*0430*/  IMAD.WIDE.U32 R4, R4, -0x2daee0ad, RZ ;  /* 0xd2511f5304047825 */ /* 0x000fc400078e00ff */
[----:B------:R0:W5:Y:S04]  /*0440*/  @P0 LDG.E.64 R12, [R2.64+0x800] ;  /* 0x00080006020c0981 */ /* 0x000168000c1e1b00 */
[----:B------:R0:W5:Y:S04]  /*0450*/  @P0 LDG.E.64 R64, [R2.64+0xc00] ;  /* 0x000c000602400981 */ /* 0x000168000c1e1b00 */
[----:B------:R0:W5:Y:S04]  /*0460*/  @P0 LDG.E.64 R62, [R2.64+0x1000] ;  /* 0x00100006023e0981 */ /* 0x000168000c1e1b00 */
[----:B------:R0:W5:Y:S01]  /*0470*/  @P0 LDG.E.64 R24, [R2.64+0x1400] ;  /* 0x0014000602180981 */ /* 0x000162000c1e1b00 */
[----:B------:R-:W-:-:S02]  /*0480*/  LOP3.LUT R9, R7, UR19, R10, 0x96, !PT ;  /* 0x0000001307097c12 */ /* 0x000fc4000f8e960a */
        /* <DEDUP_REMOVED lines=18> */
[----:B0-----:R-:W2:Y:S04]  /*05b0*/  LDG.E.64 R88, [R4.64] ;  /* 0x0000000604587981 */ /* 0x001ea8000c1e1b00 */
[----:B------:R2:W3:Y:S04]  /*05c0*/  LDG.E.64 R84, [R4.64+0x400] ;  /* 0x0004000604547981 */ /* 0x0004e8000c1e1b00 */
[----:B------:R2:W4:Y:S04]  /*05d0*/  LDG.E.64 R90, [R4.64+0x800] ;  /* 0x00080006045a7981 */ /* 0x000528000c1e1b00 */
[----:B------:R2:W4:Y:S04]  /*05e0*/  LDG.E.64 R86, [R4.64+0xc00] ;  /* 0x000c000604567981 */ /* 0x000528000c1e1b00 */
[----:B------:R2:W4:Y:S04]  /*05f0*/  LDG.E.64 R2, [R4.64+0x1000] ;  /* 0x0010000604027981 */ /* 0x000528000c1e1b00 */
[----:B------:R2:W4:Y:S01]  /*0600*/  LDG.E.64 R56, [R4.64+0x1400] ;  /* 0x0014000604387981 */ /* 0x000522000c1e1b00 */
[----:B------:R-:W-:Y:S01]  /*0610*/  UIADD3 UR25, UR4, -0x700cb87f, URZ ;  /* 0x8ff3478104197890 */ /* 0x000fe2000fffe03f */
[----:B-----5:R-:W-:Y:S01]  /*0620*/  @!P0 CS2R R16, SRZ ;  /* 0x0000000000108805 */ /* 0x020fe2000001ff00 */
[----:B------:R-:W-:Y:S01]  /*0630*/  IMAD R75, R75, -0x326172a9, RZ ;  /* 0xcd9e8d574b4b7824 */ /* 0x000fe200078e02ff */
[----:B------:R-:W-:Y:S01]  /*0640*/  UIADD3 UR26, UR5, -0x695add53, URZ ;  /* 0x96a522ad051a7890 */ /* 0x000fe2000fffe03f */
[----:B------:R-:W-:Y:S01]  /*0650*/  IMAD.HI.U32 R0, R58, -0x326172a9, RZ ;  /* 0xcd9e8d573a007827 */ /* 0x000fe200078e00ff */
[----:B------:R-:W-:Y:S01]  /*0660*/  @!P0 CS2R R14, SRZ ;  /* 0x00000000000e8805 */ /* 0x000fe2000001ff00 */
[----:B------:R-:W-:Y:S01]  /*0670*/  @!P0 CS2R R12, SRZ ;  /* 0x00000000000c8805 */ /* 0x000fe2000001ff00 */
[----:B------:R-:W-:Y:S01]  /*0680*/  @!P0 CS2R R64, SRZ ;  /* 0x0000000000408805 */ /* 0x000fe2000001ff00 */
[----:B------:R-:W-:Y:S01]  /*0690*/  IMAD R74, R6, -0x2daee0ad, RZ ;  /* 0xd2511f53064a7824 */ /* 0x000fe200078e02ff */
[----:B------:R-:W-:Y:S01]  /*06a0*/  @!P0 CS2R R62, SRZ ;  /* 0x00000000003e8805 */ /* 0x000fe2000001ff00 */
[----:B------:R-:W-:Y:S01]  /*06b0*/  IMAD.HI.U32 R7, R10, -0x2daee0ad, RZ ;  /* 0xd2511f530a077827 */ /* 0x000fe200078e00ff */
[----:B------:R-:W-:Y:S01]  /*06c0*/  @!P0 CS2R R24, SRZ ;  /* 0x0000000000188805 */ /* 0x000fe2000001ff00 */
[----:B------:R-:W-:Y:S01]  /*06d0*/  LOP3.LUT R75, R0, UR25, R75, 0x96, !PT ;  /* 0x00000019004b7c12 */ /* 0x000fe2000f8e964b */
[----:B------:R-:W-:Y:S01]  /*06e0*/  HADD2.F32 R72, -RZ, R17.H0_H0 ;  /* 0x20000011ff487230 */ /* 0x000fe20000004100 */
[--C-:B------:R-:W-:Y:S01]  /*06f0*/  SHF.R.U64 R22, R16, 0x10, R17.reuse ;  /* 0x0000001010167819 */ /* 0x100fe20000001211 */
[----:B------:R-:W-:Y:S01]  /*0700*/  HADD2.F32 R73, -RZ, R16.H0_H0 ;  /* 0x20000010ff497230 */ /* 0x000fe20000004100 */
[----:B------:R-:W-:Y:S01]  /*0710*/  SHF.R.U32.HI R21, RZ, 0x10, R17 ;  /* 0x00000010ff157819 */ /* 0x000fe20000011611 */
[----:B------:R-:W-:Y:S01]  /*0720*/  HADD2.F32 R71, -RZ, R14.H0_H0 ;  /* 0x2000000eff477230 */ /* 0x000fe20000004100 */
[----:B------:R-:W-:Y:S01]  /*0730*/  LOP3.LUT R74, R7, UR26, R74, 0x96, !PT ;  /* 0x0000001a074a7c12 */ /* 0x000fe2000f8e964a */
        /* <DEDUP_REMOVED lines=18> */
[----:B------:R-:W-:Y:S01]  /*0860*/  IMAD R58, R58, -0x326172a9, RZ ;  /* 0xcd9e8d573a3a7824 */ /* 0x000fe200078e02ff */
[----:B------:R-:W-:Y:S01]  /*0870*/  SHF.R.U32.HI R12, RZ, 0x10, R25 ;  /* 0x00000010ff0c7819 */ /* 0x000fe20000011619 */
[----:B------:R-:W-:Y:S01]  /*0880*/  IMAD.MOV.U32 R23, RZ, RZ, RZ ;  /* 0x000000ffff177224 */ /* 0x000fe200078e00ff */
[----:B------:R-:W-:Y:S01]  /*0890*/  LOP3.LUT R100, R100, 0x3, RZ, 0xc0, !PT ;  /* 0x0000000364647812 */ /* 0x000fe200078ec0ff */
        /* <DEDUP_REMOVED lines=36> */
[----:B------:R-:W-:Y:S01]  /*0ae0*/  IMAD R56, R10, -0x2daee0ad, RZ ;  /* 0xd2511f530a387824 */ /* 0x000fe200078e02ff */
[----:B------:R-:W-:Y:S01]  /*0af0*/  HADD2.F32 R57, -RZ, R57.H0_H0 ;  /* 0x20000039ff397230 */ /* 0x000fe20000004100 */
[----:B------:R-:W-:Y:S01]  /*0b00*/  IMAD.MOV.U32 R10, RZ, RZ, 0x1 ;  /* 0x00000001ff0a7424 */ /* 0x000fe200078e00ff */
        /* <DEDUP_REMOVED lines=12> */
.L_x_17834:
[----:B------:R-:W-:Y:S01]  /*0bd0*/  ISETP.NE.U32.AND P0, PT, RZ, c[0x0][0x178], PT ;  /* 0x00005e00ff007a0c */ /* 0x000fe20003f05070 */
[----:B------:R-:W-:Y:S01]  /*0be0*/  IMAD R24, R99, c[0x0][0x168], RZ ;  /* 0x00005a0063187a24 */ /* 0x000fe200078e02ff */
[----:B------:R-:W-:Y:S01]  /*0bf0*/  ISETP.NE.U32.AND P1, PT, RZ, c[0x0][0x180], PT ;  /* 0x00006000ff007a0c */ /* 0x000fe20003f25070 */
[----:B------:R-:W-:Y:S01]  /*0c00*/  IMAD.MOV.U32 R80, RZ, RZ, 0x10 ;  /* 0x00000010ff507424 */ /* 0x000fe200078e00ff */
[----:B------:R-:W-:-:S02]  /*0c10*/  ISETP.NE.AND.EX P3, PT, RZ, c[0x0][0x17c], PT, P0 ;  /* 0x00005f00ff007a0c */ /* 0x000fc40003f65300 */
[----:B------:R-:W-:Y:S02]  /*0c20*/  SHF.R.S32.HI R25, RZ, 0x1f, R24 ;  /* 0x0000001fff197819 */ /* 0x000fe40000011418 */
[----:B------:R-:W-:Y:S02]  /*0c30*/  ISETP.NE.AND.EX P0, PT, RZ, c[0x0][0x184], PT, P1 ;  /* 0x00006100ff007a0c */ /* 0x000fe40003f05310 */
[----:B------:R-:W-:Y:S02]  /*0c40*/  LEA.HI R25, R25, R24, RZ, 0x2 ;  /* 0x0000001819197211 */ /* 0x000fe400078f10ff */
[----:B------:R-:W-:Y:S01]  /*0c50*/  LOP3.LUT R24, R76, 0x7f, RZ, 0xc0, !PT ;  /* 0x0000007f4c187812 */ /* 0x000fe200078ec0ff */
[----:B------:R-:W-:Y:S01]  /*0c60*/  BSSY B0, `(.L_x_17441) ;  /* 0x0000017000007945 */ /* 0x000fe20003800000 */
[----:B------:R-:W-:Y:S02]  /*0c70*/  P2R R78, PR, RZ, 0x8 ;  /* 0x00000008ff4e7803 */ /* 0x000fe40000000000 */
        /* <DEDUP_REMOVED lines=20> */
.L_x_17442:
[----:B0-----:R-:W-:Y:S02]  /*0dc0*/  IMAD.MOV.U32 R36, RZ, RZ, R58 ;  /* 0x000000ffff247224 */ /* 0x001fe400078e003a */
.L_x_17443:
[----:B------:R-:W-:Y:S05]  /*0dd0*/  BSYNC B0 ;  /* 0x0000000000007941 */ /* 0x000fea0003800000 */
.L_x_17441:
        /* <DEDUP_REMOVED lines=16> */
.L_x_17447:
[----:B------:R-:W-:Y:S05]  /*0ee0*/  BSYNC B1 ;  /* 0x0000000000017941 */ /* 0x000fea0003800000 */
.L_x_17446:
        /* <DEDUP_REMOVED lines=44> */
.L_x_17445:
[----:B------:R-:W-:Y:S05]  /*11b0*/  BSYNC B0 ;  /* 0x0000000000007941 */ /* 0x000fea0003800000 */
.L_x_17444:
[----:B------:R-:W0:Y:S01]  /*11c0*/  I2F.U32 R28, R36 ;  /* 0x00000024001c7306 */ /* 0x000e220000201000 */
[----:B------:R-:W-:Y:S01]  /*11d0*/  HFMA2.MMA R79, -RZ, RZ, 0.1171875, 0 ;  /* 0x2f800000ff4f7435 */ /* 0x000fe200000001ff */
[----:B------:R-:W-:Y:S01]  /*11e0*/  ISETP.NE.U32.AND P1, PT, RZ, c[0x0][0x178], PT ;  /* 0x00005e00ff007a0c */ /* 0x000fe20003f25070 */
[----:B-----5:R-:W-:-:S03]  /*11f0*/  FMUL.FTZ R24, R24, c[0x0][0x1e8] ;  /* 0x00007a0018187a20 */ /* 0x020fc60000410000 */
        /* <DEDUP_REMOVED lines=11> */
.L_x_17448:
        /* <DEDUP_REMOVED lines=12> */
.L_x_17451:
[----:B------:R-:W-:Y:S02]  /*1370*/  IMAD.MOV.U32 R24, RZ, RZ, R58 ;  /* 0x000000ffff187224 */ /* 0x000fe400078e003a */
.L_x_17452:
[----:B------:R-:W-:Y:S05]  /*1380*/  BSYNC B0 ;  /* 0x0000000000007941 */ /* 0x000fea0003800000 */
.L_x_17450:
        /* <DEDUP_REMOVED lines=16> */
.L_x_17456:
[----:B------:R-:W-:Y:S05]  /*1490*/  BSYNC B1 ;  /* 0x0000000000017941 */ /* 0x000fea0003800000 */
.L_x_17455:
        /* <DEDUP_REMOVED lines=44> */
.L_x_17454:
[----:B------:R-:W-:Y:S05]  /*1760*/  BSYNC B0 ;  /* 0x0000000000007941 */ /* 0x000fea0003800000 */
.L_x_17453:
        /* <DEDUP_REMOVED lines=8> */
.L_x_17449:
        /* <DEDUP_REMOVED lines=12> */
.L_x_17458:
[----:B------:R-:W-:Y:S02]  /*18b0*/  IMAD.MOV.U32 R24, RZ, RZ, R58 ;  /* 0x000000ffff187224 */ /* 0x000fe400078e003a */
.L_x_17459:
[----:B------:R-:W-:Y:S05]  /*18c0*/  BSYNC B0 ;  /* 0x0000000000007941 */ /* 0x000fea0003800000 */
.L_x_17457:
        /* <DEDUP_REMOVED lines=16> */
.L_x_17463:
[----:B------:R-:W-:Y:S05]  /*19d0*/  BSYNC B1 ;  /* 0x0000000000017941 */ /* 0x000fea0003800000 */
.L_x_17462:
        /* <DEDUP_REMOVED lines=44> */
.L_x_17461:
[----:B------:R-:W-:Y:S05]  /*1ca0*/  BSYNC B0 ;  /* 0x0000000000007941 */ /* 0x000fea0003800000 */
.L_x_17460:
        /* <DEDUP_REMOVED lines=11> */
.L_x_17464:
        /* <DEDUP_REMOVED lines=12> */
.L_x_17467:
[----:B------:R-:W-:Y:S02]  /*1e20*/  IMAD.MOV.U32 R34, RZ, RZ, R58 ;  /* 0x000000ffff227224 */ /* 0x000fe400078e003a */
.L_x_17468:
[----:B------:R-:W-:Y:S05]  /*1e30*/  BSYNC B0 ;  /* 0x0000000000007941 */ /* 0x000fea0003800000 */
.L_x_17466:
        /* <DEDUP_REMOVED lines=16> */
.L_x_17472:
[----:B------:R-:W-:Y:S05]  /*1f40*/  BSYNC B1 ;  /* 0x0000000000017941 */ /* 0x000fea0003800000 */
.L_x_17471:
        /* <DEDUP_REMOVED lines=44> */
.L_x_17470:
[----:B------:R-:W-:Y:S05]  /*2210*/  BSYNC B0 ;  /* 0x0000000000007941 */ /* 0x000fea0003800000 */
.L_x_17469:
        /* <DEDUP_REMOVED lines=8> */
.L_x_17465:
        /* <DEDUP_REMOVED lines=12> */
.L_x_17474:
[----:B------:R-:W-:Y:S02]  /*2360*/  MOV R34, R58 ;  /* 0x0000003a00227202 */ /* 0x000fe40000000f00 */
.L_x_17475:
[----:B------:R-:W-:Y:S05]  /*2370*/  BSYNC B0 ;  /* 0x0000000000007941 */ /* 0x000fea0003800000 */
.L_x_17473:
        /* <DEDUP_REMOVED lines=16> */
.L_x_17479:
[----:B------:R-:W-:Y:S05]  /*2480*/  BSYNC B1 ;  /* 0x0000000000017941 */ /* 0x000fea0003800000 */
.L_x_17478:
        /* <DEDUP_REMOVED lines=44> */
.L_x_17477:
[----:B------:R-:W-:Y:S05]  /*2750*/  BSYNC B0 ;  /* 0x0000000000007941 */ /* 0x000fea0003800000 */
.L_x_17476:
        /* <DEDUP_REMOVED lines=11> */
.L_x_17480:
        /* <DEDUP_REMOVED lines=12> */
.L_x_17483:
[----:B------:R-:W-:Y:S02]  /*28d0*/  MOV R26, R58 ;  /* 0x0000003a001a7202 */ /* 0x000fe40000000f00 */
.L_x_17484:
[----:B------:R-:W-:Y:S05]  /*28e0*/  BSYNC B0 ;  /* 0x0000000000007941 */ /* 0x000fea0003800000 */
.L_x_17482:
        /* <DEDUP_REMOVED lines=16> */
.L_x_17488:
[----:B------:R-:W-:Y:S05]  /*29f0*/  BSYNC B1 ;  /* 0x0000000000017941 */ /* 0x000fea0003800000 */
.L_x_17487:
        /* <DEDUP_REMOVED lines=44> */
.L_x_17486:
[----:B------:R-:W-:Y:S05]  /*2cc0*/  BSYNC B0 ;  /* 0x0000000000007941 */ /* 0x000fea0003800000 */
.L_x_17485:
        /* <DEDUP_REMOVED lines=8> */
.L_x_17481:
        /* <DEDUP_REMOVED lines=12> */
.L_x_17490:
[----:B------:R-:W-:Y:S02]  /*2e10*/  IMAD.MOV.U32 R26, RZ, RZ, R58 ;  /* 0x000000ffff1a7224 */ /* 0x000fe400078e003a */
.L_x_17491:
[----:B------:R-:W-:Y:S05]  /*2e20*/  BSYNC B0 ;  /* 0x0000000000007941 */ /* 0x000fea0003800000 */
.L_x_17489:
        /* <DEDUP_REMOVED lines=16> */
.L_x_17495:
[----:B------:R-:W-:Y:S05]  /*2f30*/  BSYNC B1 ;  /* 0x0000000000017941 */ /* 0x000fea0003800000 */
.L_x_17494:
        /* <DEDUP_REMOVED lines=44> */
.L_x_17493:
[----:B------:R-:W-:Y:S05]  /*3200*/  BSYNC B0 ;  /* 0x0000000000007941 */ /* 0x000fea0003800000 */
.L_x_17492:
        /* <DEDUP_REMOVED lines=11> */
.L_x_17496:
        /* <DEDUP_REMOVED lines=12> */
.L_x_17499:
[----:B------:R-:W-:Y:S02]  /*3380*/  IMAD.MOV.U32 R32, RZ, RZ, R58 ;  /* 0x000000ffff207224 */ /* 0x000fe400078e003a */
.L_x_17500:
[----:B------:R-:W-:Y:S05]  /*3390*/  BSYNC B0 ;  /* 0x0000000000007941 */ /* 0x000fea0003800000 */
.L_x_17498:
        /* <DEDUP_REMOVED lines=16> */
.L_x_17504:
[----:B------:R-:W-:Y:S05]  /*34a0*/  BSYNC B1 ;  /* 0x0000000000017941 */ /* 0x000fea0003800000 */
.L_x_17503:
        /* <DEDUP_REMOVED lines=44> */
.L_x_17502:
[----:B------:R-:W-:Y:S05]  /*3770*/  BSYNC B0 ;  /* 0x0000000000007941 */ /* 0x000fea0003800000 */
.L_x_17501:
        /* <DEDUP_REMOVED lines=8> */
.L_x_17497:
[----:B------:R-:W-:Y:S01]  /*3800*/  SEL R24, RZ, 0x1000000, P4 ;  /* 0x01000000ff187807 */ /* 0x000fe20002000000 */
[C---:B------:R-:W-:Y:S01]  /*3810*/  IMAD.SHL.U32 R36, R107.reuse, 0x4, RZ ;  /* 0x000000046b247824 */ /* 0x040fe200078e00ff */
[----:B------:R-:W-:Y:S02]  /*3820*/  SEL R25, RZ, 0x10000, P3 ;  /* 0x00010000ff197807 */ /* 0x000fe40001800000 */
[----:B------:R-:W-:Y:S02]  /*3830*/  SEL R26, RZ, 0x100, P2 ;  /* 0x00000100ff1a7807 */ /* 0x000fe40001000000 */
[----:B------:R-:W-:Y:S02]  /*3840*/  LEA R32, P2, R107, c[0x0][0x188], 0x4 ;  /* 0x000062006b207a11 */ /* 0x000fe400078420ff */
[----:B------:R-:W-:Y:S02]  /*3850*/  IADD3 R25, R26, R24, R25 ;  /* 0x000000181a197210 */ /* 0x000fe40007ffe019 */
[----:B------:R-:W-:-:S02]  /*3860*/  SEL R26, RZ, 0x1, P1 ;  /* 0x00000001ff1a7807 */ /* 0x000fc40000800000 */
[----:B------:R-:W-:Y:S02]  /*3870*/  SHF.R.U32.HI R37, RZ, 0x1e, R107 ;  /* 0x0000001eff257819 */ /* 0x000fe4000001166b */
[----:B------:R-:W-:Y:S01]  /*3880*/  IADD3 R24, P1, R36, c[0x0][0x190], RZ ;  /* 0x0000640024187a10 */ /* 0x000fe20007f3e0ff */
[----:B------:R-:W-:Y:S01]  /*3890*/  IMAD.IADD R35, R25, 0x1, R26 ;  /* 0x0000000119237824 */ /* 0x000fe200078e021a */
        /* <DEDUP_REMOVED lines=14> */
[----:B------:R-:W-:Y:S02]  /*3980*/  LOP3.LUT R33, R4, 0xff, RZ, 0xc0, !PT ;  /* 0x000000ff04217812 */ /* 0x000fe400078ec0ff */
[----:B------:R-:W-:-:S02]  /*3990*/  LEA R25, R24, R25, 0x18 ;  /* 0x0000001918197211 */ /* 0x000fc400078ec0ff */
[----:B------:R-:W-:-:S03]  /*39a0*/  IADD3 R24, P1, R36, c[0x0][0x198], RZ ;  /* 0x0000660024187a10 */ /* 0x000fc60007f3e0ff */
[----:B------:R-:W-:Y:S01]  /*39b0*/  IMAD R32, R32, 0x100, R25 ;  /* 0x0000010020207824 */ /* 0x000fe200078e0219 */
[----:B------:R-:W-:-:S03]  /*39c0*/  IADD3.X R25, R37, c[0x0][0x19c], RZ, P1, !PT ;  /* 0x0000670025197a10 */ /* 0x000fc60000ffe4ff */
[----:B------:R-:W-:-:S05]  /*39d0*/  IMAD.IADD R33, R32, 0x1, R33 ;  /* 0x0000000120217824 */ /* 0x000fca00078e0221 */
[----:B------:R0:W-:Y:S02]  /*39e0*/  STG.E [R24.64], R33 ;  /* 0x0000002118007986 */ /* 0x0001e4000c101906 */
.L_x_17505:
[----:B------:R1:W5:Y:S04]  /*39f0*/  @P5 LDG.E.128 R48, [R30.64] ;  /* 0x000000061e305981 */ /* 0x000368000c1e1d00 */
[----:B------:R1:W5:Y:S04]  /*3a00*/  @P0 LDG.E.128 R44, [R28.64] ;  /* 0x000000061c2c0981 */ /* 0x000368000c1e1d00 */
        /* <DEDUP_REMOVED lines=13> */
.L_x_17507:
[----:B-1----:R-:W-:Y:S02]  /*3ae0*/  IMAD.MOV.U32 R37, RZ, RZ, R58 ;  /* 0x000000ffff257224 */ /* 0x002fe400078e003a */
.L_x_17508:
[----:B------:R-:W-:Y:S05]  /*3af0*/  BSYNC B0 ;  /* 0x0000000000007941 */ /* 0x000fea0003800000 */
.L_x_17506:
        /* <DEDUP_REMOVED lines=16> */
.L_x_17512:
[----:B------:R-:W-:Y:S05]  /*3c00*/  BSYNC B1 ;  /* 0x0000000000017941 */ /* 0x000fea0003800000 */
.L_x_17511:
        /* <DEDUP_REMOVED lines=44> */
.L_x_17510:
[----:B------:R-:W-:Y:S05]  /*3ed0*/  BSYNC B0 ;  /* 0x0000000000007941 */ /* 0x000fea0003800000 */
.L_x_17509:
[----:B------:R-:W0:Y:S01]  /*3ee0*/  I2F.U32 R28, R37 ;  /* 0x00000025001c7306 */ /* 0x000e220000201000 */
[----:B------:R-:W-:Y:S01]  /*3ef0*/  ISETP.NE.AND P6, PT, R81, RZ, PT ;  /* 0x000000ff5100720c */ /* 0x000fe20003fc5270 */
[----:B-----5:R-:W-:Y:S02]  /*3f00*/  FMUL.FTZ R24, R24, c[0x0][0x1e8] ;  /* 0x00007a0018187a20 */ /* 0x020fe40000410000 */
        /* <DEDUP_REMOVED lines=9> */
.L_x_17513:
        /* <DEDUP_REMOVED lines=12> */
.L_x_17516:
[----:B------:R-:W-:Y:S02]  /*4060*/  IMAD.MOV.U32 R24, RZ, RZ, R58 ;  /* 0x000000ffff187224 */ /* 0x000fe400078e003a */
.L_x_17517:
[----:B------:R-:W-:Y:S05]  /*4070*/  BSYNC B0 ;  /* 0x0000000000007941 */ /* 0x000fea0003800000 */
.L_x_17515:
        /* <DEDUP_REMOVED lines=16> */
.L_x_17521:
[----:B------:R-:W-:Y:S05]  /*4180*/  BSYNC B1 ;  /* 0x0000000000017941 */ /* 0x000fea0003800000 */
.L_x_17520:
        /* <DEDUP_REMOVED lines=44> */
.L_x_17519:
[----:B------:R-:W-:Y:S05]  /*4450*/  BSYNC B0 ;  /* 0x0000000000007941 */ /* 0x000fea0003800000 */
.L_x_17518:
        /* <DEDUP_REMOVED lines=8> */
.L_x_17514:
        /* <DEDUP_REMOVED lines=12> */
.L_x_17523:
[----:B------:R-:W-:Y:S02]  /*45a0*/  MOV R24, R58 ;  /* 0x0000003a00187202 */ /* 0x000fe40000000f00 */
.L_x_17524:
[----:B------:R-:W-:Y:S05]  /*45b0*/  BSYNC B0 ;  /* 0x0000000000007941 */ /* 0x000fea0003800000 */
.L_x_17522:
        /* <DEDUP_REMOVED lines=16> */
.L_x_17528:
[----:B------:R-:W-:Y:S05]  /*46c0*/  BSYNC B1 ;  /* 0x0000000000017941 */ /* 0x000fea0003800000 */
.L_x_17527:
        /* <DEDUP_REMOVED lines=44> */
.L_x_17526:
[----:B------:R-:W-:Y:S05]  /*4990*/  BSYNC B0 ;  /* 0x0000000000007941 */ /* 0x000fea0003800000 */
.L_x_17525:
        /* <DEDUP_REMOVED lines=11> */
.L_x_17529:
        /* <DEDUP_REMOVED lines=12> */
.L_x_17532:
[----:B------:R-:W-:Y:S02]  /*4b10*/  MOV R34, R58 ;  /* 0x0000003a00227202 */ /* 0x000fe40000000f00 */
.L_x_17533:
[----:B------:R-:W-:Y:S05]  /*4b20*/  BSYNC B0 ;  /* 0x0000000000007941 */ /* 0x000fea0003800000 */
.L_x_17531:
        /* <DEDUP_REMOVED lines=16> */
.L_x_17537:
[----:B------:R-:W-:Y:S05]  /*4c30*/  BSYNC B1 ;  /* 0x0000000000017941 */ /* 0x000fea0003800000 */
.L_x_17536:
        /* <DEDUP_REMOVED lines=44> */
.L_x_17535:
[----:B------:R-:W-:Y:S05]  /*4f00*/  BSYNC B0 ;  /* 0x0000000000007941 */ /* 0x000fea0003800000 */
.L_x_17534:
        /* <DEDUP_REMOVED lines=8> */
.L_x_17530:
        /* <DEDUP_REMOVED lines=12> */
.L_x_17539:
[----:B------:R-:W-:Y:S02]  /*5050*/  IMAD.MOV.U32 R34, RZ, RZ, R58 ;  /* 0x000000ffff227224 */ /* 0x000fe400078e003a */
.L_x_17540:
[----:B------:R-:W-:Y:S05]  /*5060*/  BSYNC B0 ;  /* 0x0000000000007941 */ /* 0x000fea0003800000 */
.L_x_17538:
        /* <DEDUP_REMOVED lines=16> */
.L_x_17544:
[----:B------:R-:W-:Y:S05]  /*5170*/  BSYNC B1 ;  /* 0x0000000000017941 */ /* 0x000fea0003800000 */
.L_x_17543:
        /* <DEDUP_REMOVED lines=44> */
.L_x_17542:
[----:B------:R-:W-:Y:S05]  /*5440*/  BSYNC B0 ;  /* 0x0000000000007941 */ /* 0x000fea0003800000 */
.L_x_17541:
        /* <DEDUP_REMOVED lines=11> */
.L_x_17545:
        /* <DEDUP_REMOVED lines=12> */
.L_x_17548:
[----:B------:R-:W-:Y:S02]  /*55c0*/  IMAD.MOV.U32 R26, RZ, RZ, R58 ;  /* 0x000000ffff1a7224 */ /* 0x000fe400078e003a */
.L_x_17549:
[----:B------:R-:W-:Y:S05]  /*55d0*/  BSYNC B0 ;  /* 0x0000000000007941 */ /* 0x000fea0003800000 */
.L_x_17547:
        /* <DEDUP_REMOVED lines=16> */
.L_x_17553:
[----:B------:R-:W-:Y:S05]  /*56e0*/  BSYNC B1 ;  /* 0x0000000000017941 */ /* 0x000fea0003800000 */
.L_x_17552:
        /* <DEDUP_REMOVED lines=44> */
.L_x_17551:
[----:B------:R-:W-:Y:S05]  /*59b0*/  BSYNC B0 ;  /* 0x0000000000007941 */ /* 0x000fea0003800000 */
.L_x_17550:
        /* <DEDUP_REMOVED lines=8> */
.L_x_17546:
        /* <DEDUP_REMOVED lines=12> */
.L_x_17555:
[----:B------:R-:W-:Y:S02]  /*5b00*/  MOV R26, R58 ;  /* 0x0000003a001a7202 */ /* 0x000fe40000000f00 */
.L_x_17556:
[----:B------:R-:W-:Y:S05]  /*5b10*/  BSYNC B0 ;  /* 0x0000000000007941 */ /* 0x000fea0003800000 */
.L_x_17554:
        /* <DEDUP_REMOVED lines=16> */
.L_x_17560:
[----:B------:R-:W-:Y:S05]  /*5c20*/  BSYNC B1 ;  /* 0x0000000000017941 */ /* 0x000fea0003800000 */
.L_x_17559:
        /* <DEDUP_REMOVED lines=44> */
.L_x_17558:
[----:B------:R-:W-:Y:S05]  /*5ef0*/  BSYNC B0 ;  /* 0x0000000000007941 */ /* 0x000fea0003800000 */
.L_x_17557:
        /* <DEDUP_REMOVED lines=11> */
.L_x_17561:
        /* <DEDUP_REMOVED lines=12> */
.L_x_17564:
[----:B------:R-:W-:Y:S02]  /*6070*/  MOV R32, R58 ;  /* 0x0000003a00207202 */ /* 0x000fe40000000f00 */
.L_x_17565:
[----:B------:R-:W-:Y:S05]  /*6080*/  BSYNC B0 ;  /* 0x0000000000007941 */ /* 0x000fea0003800000 */
.L_x_17563:
        /* <DEDUP_REMOVED lines=16> */
.L_x_17569:
[----:B------:R-:W-:Y:S05]  /*6190*/  BSYNC B1 ;  /* 0x0000000000017941 */ /* 0x000fea0003800000 */
.L_x_17568:
        /* <DEDUP_REMOVED lines=44> */
.L_x_17567:
[----:B------:R-:W-:Y:S05]  /*6460*/  BSYNC B0 ;  /* 0x0000000000007941 */ /* 0x000fea0003800000 */
.L_x_17566:
        /* <DEDUP_REMOVED lines=8> */
.L_x_17562:
        /* <DEDUP_REMOVED lines=27> */
.L_x_17570:
        /* <DEDUP_REMOVED lines=15> */
.L_x_17572:
[----:B-1----:R-:W-:Y:S02]  /*6790*/  MOV R52, R58 ;  /* 0x0000003a00347202 */ /* 0x002fe40000000f00 */
.L_x_17573:
[----:B------:R-:W-:Y:S05]  /*67a0*/  BSYNC B0 ;  /* 0x0000000000007941 */ /* 0x000fea0003800000 */
.L_x_17571:
        /* <DEDUP_REMOVED lines=16> */
.L_x_17577:
[----:B------:R-:W-:Y:S05]  /*68b0*/  BSYNC B1 ;  /* 0x0000000000017941 */ /* 0x000fea0003800000 */
.L_x_17576:
        /* <DEDUP_REMOVED lines=44> */
.L_x_17575:
[----:B------:R-:W-:Y:S05]  /*6b80*/  BSYNC B0 ;  /* 0x0000000000007941 */ /* 0x000fea0003800000 */
.L_x_17574:
        /* <DEDUP_REMOVED lines=12> */
.L_x_17578:
        /* <DEDUP_REMOVED lines=12> */
.L_x_17581:
[----:B------:R-:W-:Y:S02]  /*6d10*/  MOV R24, R58 ;  /* 0x0000003a00187202 */ /* 0x000fe40000000f00 */
.L_x_17582:
[----:B------:R-:W-:Y:S05]  /*6d20*/  BSYNC B0 ;  /* 0x0000000000007941 */ /* 0x000fea0003800000 */
.L_x_17580:
        /* <DEDUP_REMOVED lines=16> */
.L_x_17586:
[----:B------:R-:W-:Y:S05]  /*6e30*/  BSYNC B1 ;  /* 0x0000000000017941 */ /* 0x000fea0003800000 */
.L_x_17585:
        /* <DEDUP_REMOVED lines=44> */
.L_x_17584:
[----:B------:R-:W-:Y:S05]  /*7100*/  BSYNC B0 ;  /* 0x0000000000007941 */ /* 0x000fea0003800000 */
.L_x_17583:
        /* <DEDUP_REMOVED lines=8> */
.L_x_17579:
        /* <DEDUP_REMOVED lines=12> */
.L_x_17588:
[----:B------:R-:W-:Y:S02]  /*7250*/  IMAD.MOV.U32 R24, RZ, RZ, R58 ;  /* 0x000000ffff187224 */ /* 0x000fe400078e003a */
.L_x_17589:
[----:B------:R-:W-:Y:S05]  /*7260*/  BSYNC B0 ;  /* 0x0000000000007941 */ /* 0x000fea0003800000 */
.L_x_17587:
        /* <DEDUP_REMOVED lines=16> */
.L_x_17593:
[----:B------:R-:W-:Y:S05]  /*7370*/  BSYNC B1 ;  /* 0x0000000000017941 */ /* 0x000fea0003800000 */
.L_x_17592:
        /* <DEDUP_REMOVED lines=44> */
.L_x_17591:
[----:B------:R-:W-:Y:S05]  /*7640*/  BSYNC B0 ;  /* 0x0000000000007941 */ /* 0x000fea0003800000 */
.L_x_17590:
        /* <DEDUP_REMOVED lines=11> */
.L_x_17594:
        /* <DEDUP_REMOVED lines=12> */
.L_x_17597:
[----:B------:R-:W-:Y:S02]  /*77c0*/  IMAD.MOV.U32 R52, RZ, RZ, R58 ;  /* 0x000000ffff347224 */ /* 0x000fe400078e003a */
.L_x_17598:
[----:B------:R-:W-:Y:S05]  /*77d0*/  BSYNC B0 ;  /* 0x0000000000007941 */ /* 0x000fea0003800000 */
.L_x_17596:
        /* <DEDUP_REMOVED lines=16> */
.L_x_17602:
[----:B------:R-:W-:Y:S05]  /*78e0*/  BSYNC B1 ;  /* 0x0000000000017941 */ /* 0x000fea0003800000 */
.L_x_17601:
        /* <DEDUP_REMOVED lines=44> */
.L_x_17600:
[----:B------:R-:W-:Y:S05]  /*7bb0*/  BSYNC B0 ;  /* 0x0000000000007941 */ /* 0x000fea0003800000 */
.L_x_17599:
        /* <DEDUP_REMOVED lines=8> */
.L_x_17595:
        /* <DEDUP_REMOVED lines=12> */
.L_x_17604:
[----:B------:R-:W-:Y:S02]  /*7d00*/  MOV R52, R58 ;  /* 0x0000003a00347202 */ /* 0x000fe40000000f00 */
.L_x_17605:
[----:B------:R-:W-:Y:S05]  /*7d10*/  BSYNC B0 ;  /* 0x0000000000007941 */ /* 0x000fea0003800000 */
.L_x_17603:
        /* <DEDUP_REMOVED lines=16> */
.L_x_17609:
[----:B------:R-:W-:Y:S05]  /*7e20*/  BSYNC B1 ;  /* 0x0000000000017941 */ /* 0x000fea0003800000 */
.L_x_17608:
        /* <DEDUP_REMOVED lines=44> */
.L_x_17607:
[----:B------:R-:W-:Y:S05]  /*80f0*/  BSYNC B0 ;  /* 0x0000000000007941 */ /* 0x000fea0003800000 */
.L_x_17606:
        /* <DEDUP_REMOVED lines=11> */
.L_x_17610:
        /* <DEDUP_REMOVED lines=12> */
.L_x_17613:
[----:B------:R-:W-:Y:S02]  /*8270*/  MOV R26, R58 ;  /* 0x0000003a001a7202 */ /* 0x000fe40000000f00 */
.L_x_17614:
[----:B------:R-:W-:Y:S05]  /*8280*/  BSYNC B0 ;  /* 0x0000000000007941 */ /* 0x000fea0003800000 */
.L_x_17612:
        /* <DEDUP_REMOVED lines=16> */
.L_x_17618:
[----:B------:R-:W-:Y:S05]  /*8390*/  BSYNC B1 ;  /* 0x0000000000017941 */ /* 0x000fea0003800000 */
.L_x_17617:
        /* <DEDUP_REMOVED lines=44> */
.L_x_17616:
[----:B------:R-:W-:Y:S05]  /*8660*/  BSYNC B0 ;  /* 0x0000000000007941 */ /* 0x000fea0003800000 */
.L_x_17615:
        /* <DEDUP_REMOVED lines=8> */
.L_x_17611:
        /* <DEDUP_REMOVED lines=12> */
.L_x_17620:
[----:B------:R-:W-:Y:S02]  /*87b0*/  IMAD.MOV.U32 R26, RZ, RZ, R58 ;  /* 0x000000ffff1a7224 */ /* 0x000fe400078e003a */
.L_x_17621:
[----:B------:R-:W-:Y:S05]  /*87c0*/  BSYNC B0 ;  /* 0x0000000000007941 */ /* 0x000fea0003800000 */
.L_x_17619:
        /* <DEDUP_REMOVED lines=16> */
.L_x_17625:
[----:B------:R-:W-:Y:S05]  /*88d0*/  BSYNC B1 ;  /* 0x0000000000017941 */ /* 0x000fea0003800000 */
.L_x_17624:
        /* <DEDUP_REMOVED lines=44> */
.L_x_17623:
[----:B------:R-:W-:Y:S05]  /*8ba0*/  BSYNC B0 ;  /* 0x0000000000007941 */ /* 0x000fea0003800000 */
.L_x_17622:
        /* <DEDUP_REMOVED lines=11> */
.L_x_17626:
        /* <DEDUP_REMOVED lines=12> */
.L_x_17629:
[----:B------:R-:W-:Y:S02]  /*8d20*/  IMAD.MOV.U32 R52, RZ, RZ, R58 ;  /* 0x000000ffff347224 */ /* 0x000fe400078e003a */
.L_x_17630:
[----:B------:R-:W-:Y:S05]  /*8d30*/  BSYNC B0 ;  /* 0x0000000000007941 */ /* 0x000fea0003800000 */
.L_x_17628:
        /* <DEDUP_REMOVED lines=16> */
.L_x_17634:
[----:B------:R-:W-:Y:S05]  /*8e40*/  BSYNC B1 ;  /* 0x0000000000017941 */ /* 0x000fea0003800000 */
.L_x_17633:
        /* <DEDUP_REMOVED lines=44> */
.L_x_17632:
[----:B------:R-:W-:Y:S05]  /*9110*/  BSYNC B0 ;  /* 0x0000000000007941 */ /* 0x000fea0003800000 */
.L_x_17631:
        /* <DEDUP_REMOVED lines=8> */
.L_x_17627:
        /* <DEDUP_REMOVED lines=21> */
[----:B------:R-:W-:-:S05]  /*92f0*/  IMAD R26, R26, 0x1000000, R27 ;  /* 0x010000001a1a7824 */ /* 0x000fca00078e021b */
[----:B------:R-:W-:Y:S01]  /*9300*/  LEA R53, R53, R26, 0x8 ;  /* 0x0000001a35357211 */ /* 0x000fe200078e40ff */
[----:B------:R-:W-:-:S04]  /*9310*/  IMAD.WIDE.U32 R26, R102, R104, c[0x0][0x198] ;  /* 0x00006600661a7625 */ /* 0x000fc800078e0068 */
[----:B------:R-:W-:-:S05]  /*9320*/  IMAD.IADD R53, R53, 0x1, R52 ;  /* 0x0000000135357824 */ /* 0x000fca00078e0234 */
[----:B------:R0:W-:Y:S02]  /*9330*/  STG.E [R26.64], R53 ;  /* 0x000000351a007986 */ /* 0x0001e4000c101906 */
.L_x_17635:
        /* <DEDUP_REMOVED lines=15> */
.L_x_17637:
[----:B-1----:R-:W-:Y:S02]  /*9430*/  IMAD.MOV.U32 R100, RZ, RZ, R58 ;  /* 0x000000ffff647224 */ /* 0x002fe400078e003a */
.L_x_17638:
[----:B------:R-:W-:Y:S05]  /*9440*/  BSYNC B0 ;  /* 0x0000000000007941 */ /* 0x000fea0003800000 */
.L_x_17636:
        /* <DEDUP_REMOVED lines=16> */
.L_x_17642:
[----:B------:R-:W-:Y:S05]  /*9550*/  BSYNC B1 ;  /* 0x0000000000017941 */ /* 0x000fea0003800000 */
.L_x_17641:
        /* <DEDUP_REMOVED lines=44> */
.L_x_17640:
[----:B------:R-:W-:Y:S05]  /*9820*/  BSYNC B0 ;  /* 0x0000000000007941 */ /* 0x000fea0003800000 */
.L_x_17639:
[----:B------:R-:W0:Y:S01]  /*9830*/  I2F.U32 R28, R100 ;  /* 0x00000064001c7306 */ /* 0x000e220000201000 */
[----:B------:R-:W-:Y:S01]  /*9840*/  ISETP.NE.AND P6, PT, R81, RZ, PT ;  /* 0x000000ff5100720c */ /* 0x000fe20003fc5270 */
[----:B-----5:R-:W-:Y:S02]  /*9850*/  FMUL.FTZ R24, R24, c[0x0][0x1e8] ;  /* 0x00007a0018187a20 */ /* 0x020fe40000410000 */
        /* <DEDUP_REMOVED lines=9> */
.L_x_17643:
        /* <DEDUP_REMOVED lines=12> */
.L_x_17646:
[----:B------:R-:W-:Y:S02]  /*99b0*/  IMAD.MOV.U32 R24, RZ, RZ, R58 ;  /* 0x000000ffff187224 */ /* 0x000fe400078e003a */
.L_x_17647:
[----:B------:R-:W-:Y:S05]  /*99c0*/  BSYNC B0 ;  /* 0x0000000000007941 */ /* 0x000fea0003800000 */
.L_x_17645:
        /* <DEDUP_REMOVED lines=16> */
.L_x_17651:
[----:B------:R-:W-:Y:S05]  /*9ad0*/  BSYNC B1 ;  /* 0x0000000000017941 */ /* 0x000fea0003800000 */
.L_x_17650:
        /* <DEDUP_REMOVED lines=44> */
.L_x_17649:
[----:B------:R-:W-:Y:S05]  /*9da0*/  BSYNC B0 ;  /* 0x0000000000007941 */ /* 0x000fea0003800000 */
.L_x_17648:
        /* <DEDUP_REMOVED lines=8> */
.L_x_17644:
        /* <DEDUP_REMOVED lines=12> */
.L_x_17653:
[----:B------:R-:W-:Y:S02]  /*9ef0*/  IMAD.MOV.U32 R24, RZ, RZ, R58 ;  /* 0x000000ffff187224 */ /* 0x000fe400078e003a */
.L_x_17654:
[----:B------:R-:W-:Y:S05]  /*9f00*/  BSYNC B0 ;  /* 0x0000000000007941 */ /* 0x000fea0003800000 */
.L_x_17652:
        /* <DEDUP_REMOVED lines=16> */
.L_x_17658:
[----:B------:R-:W-:Y:S05]  /*a010*/  BSYNC B1 ;  /* 0x0000000000017941 */ /* 0x000fea0003800000 */
.L_x_17657:
        /* <DEDUP_REMOVED lines=44> */
.L_x_17656:
[----:B------:R-:W-:Y:S05]  /*a2e0*/  BSYNC B0 ;  /* 0x0000000000007941 */ /* 0x000fea0003800000 */
.L_x_17655:
        /* <DEDUP_REMOVED lines=11> */
.L_x_17659:
        /* <DEDUP_REMOVED lines=12> */
.L_x_17662:
[----:B------:R-:W-:Y:S02]  /*a460*/  IMAD.MOV.U32 R100, RZ, RZ, R58 ;  /* 0x000000ffff647224 */ /* 0x000fe400078e003a */
.L_x_17663:
[----:B------:R-:W-:Y:S05]  /*a470*/  BSYNC B0 ;  /* 0x0000000000007941 */ /* 0x000fea0003800000 */
.L_x_17661:
        /* <DEDUP_REMOVED lines=16> */
.L_x_17667:
[----:B------:R-:W-:Y:S05]  /*a580*/  BSYNC B1 ;  /* 0x0000000000017941 */ /* 0x000fea0003800000 */
.L_x_17666:
        /* <DEDUP_REMOVED lines=44> */
.L_x_17665:
[----:B------:R-:W-:Y:S05]  /*a850*/  BSYNC B0 ;  /* 0x0000000000007941 */ /* 0x000fea0003800000 */
.L_x_17664:
        /* <DEDUP_REMOVED lines=8> */
.L_x_17660:
        /* <DEDUP_REMOVED lines=12> */
.L_x_17669:
[----:B------:R-:W-:Y:S02]  /*a9a0*/  IMAD.MOV.U32 R100, RZ, RZ, R58 ;  /* 0x000000ffff647224 */ /* 0x000fe400078e003a */
.L_x_17670:
[----:B------:R-:W-:Y:S05]  /*a9b0*/  BSYNC B0 ;  /* 0x0000000000007941 */ /* 0x000fea0003800000 */
.L_x_17668:
        /* <DEDUP_REMOVED lines=16> */
.L_x_17674:
[----:B------:R-:W-:Y:S05]  /*aac0*/  BSYNC B1 ;  /* 0x0000000000017941 */ /* 0x000fea0003800000 */
.L_x_17673:
        /* <DEDUP_REMOVED lines=44> */
.L_x_17672:
[----:B------:R-:W-:Y:S05]  /*ad90*/  BSYNC B0 ;  /* 0x0000000000007941 */ /* 0x000fea0003800000 */
.L_x_17671:
        /* <DEDUP_REMOVED lines=11> */
.L_x_17675:
        /* <DEDUP_REMOVED lines=12> */
.L_x_17678:
[----:B------:R-:W-:Y:S02]  /*af10*/  IMAD.MOV.U32 R26, RZ, RZ, R58 ;  /* 0x000000ffff1a7224 */ /* 0x000fe400078e003a */
.L_x_17679:
[----:B------:R-:W-:Y:S05]  /*af20*/  BSYNC B0 ;  /* 0x0000000000007941 */ /* 0x000fea0003800000 */
.L_x_17677:
        /* <DEDUP_REMOVED lines=16> */
.L_x_17683:
[----:B------:R-:W-:Y:S05]  /*b030*/  BSYNC B1 ;  /* 0x0000000000017941 */ /* 0x000fea0003800000 */
.L_x_17682:
        /* <DEDUP_REMOVED lines=44> */
.L_x_17681:
[----:B------:R-:W-:Y:S05]  /*b300*/  BSYNC B0 ;  /* 0x0000000000007941 */ /* 0x000fea0003800000 */
.L_x_17680:
        /* <DEDUP_REMOVED lines=8> */
.L_x_17676:
        /* <DEDUP_REMOVED lines=12> */
.L_x_17685:
[----:B------:R-:W-:Y:S02]  /*b450*/  IMAD.MOV.U32 R26, RZ, RZ, R58 ;  /* 0x000000ffff1a7224 */ /* 0x000fe400078e003a */
.L_x_17686:
[----:B------:R-:W-:Y:S05]  /*b460*/  BSYNC B0 ;  /* 0x0000000000007941 */ /* 0x000fea0003800000 */
.L_x_17684:
        /* <DEDUP_REMOVED lines=16> */
.L_x_17690:
[----:B------:R-:W-:Y:S05]  /*b570*/  BSYNC B1 ;  /* 0x0000000000017941 */ /* 0x000fea0003800000 */
.L_x_17689:
        /* <DEDUP_REMOVED lines=44> */
.L_x_17688:
[----:B------:R-:W-:Y:S05]  /*b840*/  BSYNC B0 ;  /* 0x0000000000007941 */ /* 0x000fea0003800000 */
.L_x_17687:
        /* <DEDUP_REMOVED lines=11> */
.L_x_17691:
        /* <DEDUP_REMOVED lines=12> */
.L_x_17694:
[----:B------:R-:W-:Y:S02]  /*b9c0*/  IMAD.MOV.U32 R100, RZ, RZ, R58 ;  /* 0x000000ffff647224 */ /* 0x000fe400078e003a */
.L_x_17695:
[----:B------:R-:W-:Y:S05]  /*b9d0*/  BSYNC B0 ;  /* 0x0000000000007941 */ /* 0x000fea0003800000 */
.L_x_17693:
        /* <DEDUP_REMOVED lines=16> */
.L_x_17699:
[----:B------:R-:W-:Y:S05]  /*bae0*/  BSYNC B1 ;  /* 0x0000000000017941 */ /* 0x000fea0003800000 */
.L_x_17698:
        /* <DEDUP_REMOVED lines=44> */
.L_x_17697:
[----:B------:R-:W-:Y:S05]  /*bdb0*/  BSYNC B0 ;  /* 0x0000000000007941 */ /* 0x000fea0003800000 */
.L_x_17696:
        /* <DEDUP_REMOVED lines=8> */
.L_x_17692:
        /* <DEDUP_REMOVED lines=20> */
[----:B------:R-:W-:Y:S02]  /*bf80*/  LOP3.LUT R100, R4, 0xff, RZ, 0xc0, !PT ;  /* 0x000000ff04647812 */ /* 0x000fe400078ec0ff */
[----:B------:R-:W-:-:S05]  /*bf90*/  LEA R26, R26, R27, 0x18 ;  /* 0x0000001b1a1a7211 */ /* 0x000fca00078ec0ff */
[----:B------:R-:W-:Y:S02]  /*bfa0*/  IMAD R109, R109, 0x100, R26 ;  /* 0x000001006d6d7824 */ /* 0x000fe400078e021a */
[----:B------:R-:W-:-:S04]  /*bfb0*/  IMAD.WIDE.U32 R26, R103, R104, c[0x0][0x198] ;  /* 0x00006600671a7625 */ /* 0x000fc800078e0068 */
[----:B------:R-:W-:-:S05]  /*bfc0*/  IMAD.IADD R109, R109, 0x1, R100 ;  /* 0x000000016d6d7824 */ /* 0x000fca00078e0264 */
[----:B------:R0:W-:Y:S02]  /*bfd0*/  STG.E [R26.64], R109 ;  /* 0x0000006d1a007986 */ /* 0x0001e4000c101906 */
.L_x_17700:
        /* <DEDUP_REMOVED lines=15> */
.L_x_17702:
[----:B-1----:R-:W-:Y:S02]  /*c0d0*/  IMAD.MOV.U32 R100, RZ, RZ, R58 ;  /* 0x000000ffff647224 */ /* 0x002fe400078e003a */
.L_x_17703:
[----:B------:R-:W-:Y:S05]  /*c0e0*/  BSYNC B0 ;  /* 0x0000000000007941 */ /* 0x000fea0003800000 */
.L_x_17701:
        /* <DEDUP_REMOVED lines=16> */
.L_x_17707:
[----:B------:R-:W-:Y:S05]  /*c1f0*/  BSYNC B1 ;  /* 0x0000000000017941 */ /* 0x000fea0003800000 */
.L_x_17706:
        /* <DEDUP_REMOVED lines=44> */
.L_x_17705:
[----:B------:R-:W-:Y:S05]  /*c4c0*/  BSYNC B0 ;  /* 0x0000000000007941 */ /* 0x000fea0003800000 */
.L_x_17704:
        /* <DEDUP_REMOVED lines=12> */
.L_x_17708:
        /* <DEDUP_REMOVED lines=12> */
.L_x_17711:
[----:B------:R-:W-:Y:S02]  /*c650*/  IMAD.MOV.U32 R100, RZ, RZ, R58 ;  /* 0x000000ffff647224 */ /* 0x000fe400078e003a */
.L_x_17712:
[----:B------:R-:W-:Y:S05]  /*c660*/  BSYNC B0 ;  /* 0x0000000000007941 */ /* 0x000fea0003800000 */
.L_x_17710:
        /* <DEDUP_REMOVED lines=16> */
.L_x_17716:
[----:B------:R-:W-:Y:S05]  /*c770*/  BSYNC B1 ;  /* 0x0000000000017941 */ /* 0x000fea0003800000 */
.L_x_17715:
        /* <DEDUP_REMOVED lines=44> */
.L_x_17714:
[----:B------:R-:W-:Y:S05]  /*ca40*/  BSYNC B0 ;  /* 0x0000000000007941 */ /* 0x000fea0003800000 */
.L_x_17713:
        /* <DEDUP_REMOVED lines=8> */
.L_x_17709:
        /* <DEDUP_REMOVED lines=12> */
.L_x_17718:
[----:B------:R-:W-:Y:S02]  /*cb90*/  MOV R100, R58 ;  /* 0x0000003a00647202 */ /* 0x000fe40000000f00 */
.L_x_17719:
[----:B------:R-:W-:Y:S05]  /*cba0*/  BSYNC B0 ;  /* 0x0000000000007941 */ /* 0x000fea0003800000 */
.L_x_17717:
        /* <DEDUP_REMOVED lines=16> */
.L_x_17723:
[----:B------:R-:W-:Y:S05]  /*ccb0*/  BSYNC B1 ;  /* 0x0000000000017941 */ /* 0x000fea0003800000 */
.L_x_17722:
        /* <DEDUP_REMOVED lines=44> */
.L_x_17721:
[----:B------:R-:W-:Y:S05]  /*cf80*/  BSYNC B0 ;  /* 0x0000000000007941 */ /* 0x000fea0003800000 */
.L_x_17720:
        /* <DEDUP_REMOVED lines=11> */
.L_x_17724:
        /* <DEDUP_REMOVED lines=12> */
.L_x_17727:
[----:B------:R-:W-:Y:S02]  /*d100*/  MOV R100, R58 ;  /* 0x0000003a00647202 */ /* 0x000fe40000000f00 */
.L_x_17728:
[----:B------:R-:W-:Y:S05]  /*d110*/  BSYNC B0 ;  /* 0x0000000000007941 */ /* 0x000fea0003800000 */
.L_x_17726:
        /* <DEDUP_REMOVED lines=16> */
.L_x_17732:
[----:B------:R-:W-:Y:S05]  /*d220*/  BSYNC B1 ;  /* 0x0000000000017941 */ /* 0x000fea0003800000 */
.L_x_17731:
        /* <DEDUP_REMOVED lines=44> */
.L_x_17730:
[----:B------:R-:W-:Y:S05]  /*d4f0*/  BSYNC B0 ;  /* 0x0000000000007941 */ /* 0x000fea0003800000 */
.L_x_17729:
        /* <DEDUP_REMOVED lines=8> */
.L_x_17725:
        /* <DEDUP_REMOVED lines=12> */
.L_x_17734:
[----:B------:R-:W-:Y:S02]  /*d640*/  IMAD.MOV.U32 R100, RZ, RZ, R58 ;  /* 0x000000ffff647224 */ /* 0x000fe400078e003a */
.L_x_17735:
[----:B------:R-:W-:Y:S05]  /*d650*/  BSYNC B0 ;  /* 0x0000000000007941 */ /* 0x000fea0003800000 */
.L_x_17733:
        /* <DEDUP_REMOVED lines=16> */
.L_x_17739:
[----:B------:R-:W-:Y:S05]  /*d760*/  BSYNC B1 ;  /* 0x0000000000017941 */ /* 0x000fea0003800000 */
.L_x_17738:
        /* <DEDUP_REMOVED lines=44> */
.L_x_17737:
[----:B------:R-:W-:Y:S05]  /*da30*/  BSYNC B0 ;  /* 0x0000000000007941 */ /* 0x000fea0003800000 */
.L_x_17736:
        /* <DEDUP_REMOVED lines=11> */
.L_x_17740:
        /* <DEDUP_REMOVED lines=12> */
.L_x_17743:
[----:B------:R-:W-:Y:S02]  /*dbb0*/  IMAD.MOV.U32 R100, RZ, RZ, R58 ;  /* 0x000000ffff647224 */ /* 0x000fe400078e003a */
.L_x_17744:
[----:B------:R-:W-:Y:S05]  /*dbc0*/  BSYNC B0 ;  /* 0x0000000000007941 */ /* 0x000fea0003800000 */
.L_x_17742:
        /* <DEDUP_REMOVED lines=16> */
.L_x_17748:
[----:B------:R-:W-:Y:S05]  /*dcd0*/  BSYNC B1 ;  /* 0x0000000000017941 */ /* 0x000fea0003800000 */
.L_x_17747:
        /* <DEDUP_REMOVED lines=44> */
.L_x_17746:
[----:B------:R-:W-:Y:S05]  /*dfa0*/  BSYNC B0 ;  /* 0x0000000000007941 */ /* 0x000fea0003800000 */
.L_x_17745:
        /* <DEDUP_REMOVED lines=8> */
.L_x_17741:
        /* <DEDUP_REMOVED lines=12> */
.L_x_17750:
[----:B------:R-:W-:Y:S02]  /*e0f0*/  MOV R100, R58 ;  /* 0x0000003a00647202 */ /* 0x000fe40000000f00 */
.L_x_17751:
[----:B------:R-:W-:Y:S05]  /*e100*/  BSYNC B0 ;  /* 0x0000000000007941 */ /* 0x000fea0003800000 */
.L_x_17749:
        /* <DEDUP_REMOVED lines=16> */
.L_x_17755:
[----:B------:R-:W-:Y:S05]  /*e210*/  BSYNC B1 ;  /* 0x0000000000017941 */ /* 0x000fea0003800000 */
.L_x_17754:
        /* <DEDUP_REMOVED lines=44> */
.L_x_17753:
[----:B------:R-:W-:Y:S05]  /*e4e0*/  BSYNC B0 ;  /* 0x0000000000007941 */ /* 0x000fea0003800000 */
.L_x_17752:
        /* <DEDUP_REMOVED lines=11> */
.L_x_17756:
        /* <DEDUP_REMOVED lines=12> */
.L_x_17759:
[----:B------:R-:W-:Y:S02]  /*e660*/  MOV R100, R58 ;  /* 0x0000003a00647202 */ /* 0x000fe40000000f00 */
.L_x_17760:
[----:B------:R-:W-:Y:S05]  /*e670*/  BSYNC B0 ;  /* 0x0000000000007941 */ /* 0x000fea0003800000 */
.L_x_17758:
        /* <DEDUP_REMOVED lines=16> */
.L_x_17764:
[----:B------:R-:W-:Y:S05]  /*e780*/  BSYNC B1 ;  /* 0x0000000000017941 */ /* 0x000fea0003800000 */
.L_x_17763:
        /* <DEDUP_REMOVED lines=44> */
.L_x_17762:
[----:B------:R-:W-:Y:S05]  /*ea50*/  BSYNC B0 ;  /* 0x0000000000007941 */ /* 0x000fea0003800000 */
.L_x_17761:
        /* <DEDUP_REMOVED lines=8> */
.L_x_17757:
        /* <DEDUP_REMOVED lines=16> */
[----:B0-----:R-:W-:Y:S02]  /*ebe0*/  SHF.L.U32 R55, R2, 0x10, RZ ;  /* 0x0000001002377819 */ /* 0x001fe400000006ff */
        /* <DEDUP_REMOVED lines=9> */
.L_x_17765:
[----:B------:R1:W5:Y:S04]  /*ec80*/  @P5 LDG.E.128 R48, [R110.64] ;  /* 0x000000066e305981 */ /* 0x000368000c1e1d00 */
[----:B------:R1:W5:Y:S04]  /*ec90*/  @P0 LDG.E.128 R44, [R108.64] ;  /* 0x000000066c2c0981 */ /* 0x000368000c1e1d00 */
        /* <DEDUP_REMOVED lines=13> */
.L_x_17767:
[----:B-1----:R-:W-:Y:S02]  /*ed70*/  IMAD.MOV.U32 R100, RZ, RZ, R58 ;  /* 0x000000ffff647224 */ /* 0x002fe400078e003a */
.L_x_17768:
[----:B------:R-:W-:Y:S05]  /*ed80*/  BSYNC B0 ;  /* 0x0000000000007941 */ /* 0x000fea0003800000 */
.L_x_17766:
        /* <DEDUP_REMOVED lines=16> */
.L_x_17772:
[----:B------:R-:W-:Y:S05]  /*ee90*/  BSYNC B1 ;  /* 0x0000000000017941 */ /* 0x000fea0003800000 */
.L_x_17771:
        /* <DEDUP_REMOVED lines=44> */
.L_x_17770:
[----:B------:R-:W-:Y:S05]  /*f160*/  BSYNC B0 ;  /* 0x0000000000007941 */ /* 0x000fea0003800000 */
.L_x_17769:
        /* <DEDUP_REMOVED lines=12> */
.L_x_17773:
        /* <DEDUP_REMOVED lines=12> */
.L_x_17776:
[----:B------:R-:W-:Y:S02]  /*f2f0*/  IMAD.MOV.U32 R81, RZ, RZ, R58 ;  /* 0x000000ffff517224 */ /* 0x000fe400078e003a */
.L_x_17777:
[----:B------:R-:W-:Y:S05]  /*f300*/  BSYNC B0 ;  /* 0x0000000000007941 */ /* 0x000fea0003800000 */
.L_x_17775:
        /* <DEDUP_REMOVED lines=16> */
.L_x_17781:
[----:B------:R-:W-:Y:S05]  /*f410*/  BSYNC B1 ;  /* 0x0000000000017941 */ /* 0x000fea0003800000 */
.L_x_17780:
        /* <DEDUP_REMOVED lines=44> */
.L_x_17779:
[----:B------:R-:W-:Y:S05]  /*f6e0*/  BSYNC B0 ;  /* 0x0000000000007941 */ /* 0x000fea0003800000 */
.L_x_17778:
        /* <DEDUP_REMOVED lines=8> */
.L_x_17774:
        /* <DEDUP_REMOVED lines=12> */
.L_x_17783:
[----:B------:R-:W-:Y:S02]  /*f830*/  IMAD.MOV.U32 R81, RZ, RZ, R58 ;  /* 0x000000ffff517224 */ /* 0x000fe400078e003a */
.L_x_17784:
[----:B------:R-:W-:Y:S05]  /*f840*/  BSYNC B0 ;  /* 0x0000000000007941 */ /* 0x000fea0003800000 */
.L_x_17782:
        /* <DEDUP_REMOVED lines=16> */
.L_x_17788:
[----:B------:R-:W-:Y:S05]  /*f950*/  BSYNC B1 ;  /* 0x0000000000017941 */ /* 0x000fea0003800000 */
.L_x_17787:
        /* <DEDUP_REMOVED lines=44> */
.L_x_17786:
[----:B------:R-:W-:Y:S05]  /*fc20*/  BSYNC B0 ;  /* 0x0000000000007941 */ /* 0x000fea0003800000 */
.L_x_17785:
        /* <DEDUP_REMOVED lines=11> */
.L_x_17789:
        /* <DEDUP_REMOVED lines=12> */
.L_x_17792:
[----:B------:R-:W-:Y:S02]  /*fda0*/  IMAD.MOV.U32 R81, RZ, RZ, R58 ;  /* 0x000000ffff517224 */ /* 0x000fe400078e003a */
.L_x_17793:
[----:B------:R-:W-:Y:S05]  /*fdb0*/  BSYNC B0 ;  /* 0x0000000000007941 */ /* 0x000fea0003800000 */
.L_x_17791:
        /* <DEDUP_REMOVED lines=16> */
.L_x_17797:
[----:B------:R-:W-:Y:S05]  /*fec0*/  BSYNC B1 ;  /* 0x0000000000017941 */ /* 0x000fea0003800000 */
.L_x_17796:
        /* <DEDUP_REMOVED lines=44> */
.L_x_17795:
[----:B------:R-:W-:Y:S05]  /*10190*/  BSYNC B0 ;  /* 0x0000000000007941 */ /* 0x000fea0003800000 */
.L_x_17794:
        /* <DEDUP_REMOVED lines=8> */
.L_x_17790:
        /* <DEDUP_REMOVED lines=12> */
.L_x_17799:
[----:B------:R-:W-:Y:S02]  /*102e0*/  IMAD.MOV.U32 R81, RZ, RZ, R58 ;  /* 0x000000ffff517224 */ /* 0x000fe400078e003a */
.L_x_17800:
[----:B------:R-:W-:Y:S05]  /*102f0*/  BSYNC B0 ;  /* 0x0000000000007941 */ /* 0x000fea0003800000 */
.L_x_17798:
        /* <DEDUP_REMOVED lines=16> */
.L_x_17804:
[----:B------:R-:W-:Y:S05]  /*10400*/  BSYNC B1 ;  /* 0x0000000000017941 */ /* 0x000fea0003800000 */
.L_x_17803:
        /* <DEDUP_REMOVED lines=44> */
.L_x_17802:
[----:B------:R-:W-:Y:S05]  /*106d0*/  BSYNC B0 ;  /* 0x0000000000007941 */ /* 0x000fea0003800000 */
.L_x_17801:
        /* <DEDUP_REMOVED lines=11> */
.L_x_17805:
        /* <DEDUP_REMOVED lines=12> */
.L_x_17808:
[----:B------:R-:W-:Y:S02]  /*10850*/  IMAD.MOV.U32 R81, RZ, RZ, R58 ;  /* 0x000000ffff517224 */ /* 0x000fe400078e003a */
.L_x_17809:
[----:B------:R-:W-:Y:S05]  /*10860*/  BSYNC B0 ;  /* 0x0000000000007941 */ /* 0x000fea0003800000 */
.L_x_17807:
        /* <DEDUP_REMOVED lines=16> */
.L_x_17813:
[----:B------:R-:W-:Y:S05]  /*10970*/  BSYNC B1 ;  /* 0x0000000000017941 */ /* 0x000fea0003800000 */
.L_x_17812:
        /* <DEDUP_REMOVED lines=44> */
.L_x_17811:
[----:B------:R-:W-:Y:S05]  /*10c40*/  BSYNC B0 ;  /* 0x0000000000007941 */ /* 0x000fea0003800000 */
.L_x_17810:
        /* <DEDUP_REMOVED lines=8> */
.L_x_17806:
        /* <DEDUP_REMOVED lines=12> */
.L_x_17815:
[----:B------:R-:W-:Y:S02]  /*10d90*/  IMAD.MOV.U32 R81, RZ, RZ, R58 ;  /* 0x000000ffff517224 */ /* 0x000fe400078e003a */
.L_x_17816:
[----:B------:R-:W-:Y:S05]  /*10da0*/  BSYNC B0 ;  /* 0x0000000000007941 */ /* 0x000fea0003800000 */
.L_x_17814:
        /* <DEDUP_REMOVED lines=16> */
.L_x_17820:
[----:B------:R-:W-:Y:S05]  /*10eb0*/  BSYNC B1 ;  /* 0x0000000000017941 */ /* 0x000fea0003800000 */
.L_x_17819:
        /* <DEDUP_REMOVED lines=44> */
.L_x_17818:
[----:B------:R-:W-:Y:S05]  /*11180*/  BSYNC B0 ;  /* 0x0000000000007941 */ /* 0x000fea0003800000 */
.L_x_17817:
        /* <DEDUP_REMOVED lines=11> */
.L_x_17821:
        /* <DEDUP_REMOVED lines=12> */
.L_x_17824:
[----:B------:R-:W-:Y:S02]  /*11300*/  IMAD.MOV.U32 R81, RZ, RZ, R58 ;  /* 0x000000ffff517224 */ /* 0x000fe400078e003a */
.L_x_17825:
[----:B------:R-:W-:Y:S05]  /*11310*/  BSYNC B0 ;  /* 0x0000000000007941 */ /* 0x000fea0003800000 */
.L_x_17823:
        /* <DEDUP_REMOVED lines=16> */
.L_x_17829:
[----:B------:R-:W-:Y:S05]  /*11420*/  BSYNC B1 ;  /* 0x0000000000017941 */ /* 0x000fea0003800000 */
.L_x_17828:
        /* <DEDUP_REMOVED lines=44> */
.L_x_17827:
[----:B------:R-:W-:Y:S05]  /*116f0*/  BSYNC B0 ;  /* 0x0000000000007941 */ /* 0x000fea0003800000 */
.L_x_17826:
        /* <DEDUP_REMOVED lines=8> */
.L_x_17822:
[----:B------:R-:W-:Y:S01]  /*11780*/  ISETP.NE.AND P5, PT, R78, RZ, PT ;  /* 0x000000ff4e00720c */ /* 0x000fe20003fa5270 */
[----:B------:R-:W-:Y:S01]  /*11790*/  FADD.FTZ R78, RZ, R40 ;  /* 0x00000028ff4e7221 */ /* 0x000fe20000010000 */
[----:B------:R-:W-:Y:S02]  /*117a0*/  SEL R109, RZ, 0x1, P1 ;  /* 0x00000001ff6d7807 */ /* 0x000fe40000800000 */
[----:B------:R-:W-:Y:S01]  /*117b0*/  LOP3.LUT P0, RZ, R76, 0x1f, RZ, 0xc0, !PT ;  /* 0x0000001f4cff7812 */ /* 0x000fe2000780c0ff */
[----:B------:R-:W-:Y:S01]  /*117c0*/  FADD.FTZ R79, R78, R41 ;  /* 0x000000294e4f7221 */ /* 0x000fe20000010000 */
[----:B------:R-:W-:-:S03]  /*117d0*/  LOP3.LUT P1, RZ, R10, 0xff, RZ, 0xc0, !PT ;  /* 0x000000ff0aff7812 */ /* 0x000fc6000782c0ff */
        /* <DEDUP_REMOVED lines=13> */
[----:B------:R-:W-:-:S03]  /*118b0*/  SEL R79, RZ, 0x10000, P3 ;  /* 0x00010000ff4f7807 */ /* 0x000fc60001800000 */
[----:B------:R-:W-:Y:S01]  /*118c0*/  FADD.FTZ R81, R78, R31 ;  /* 0x0000001f4e517221 */ /* 0x000fe20000010000 */
[----:B------:R-:W-:-:S03]  /*118d0*/  SEL R78, RZ, 0x1000000, P4 ;  /* 0x01000000ff4e7807 */ /* 0x000fc60002000000 */
[----:B------:R-:W-:Y:S01]  /*118e0*/  FADD.FTZ R106, R81, R24 ;  /* 0x00000018516a7221 */ /* 0x000fe20000010000 */
[----:B------:R-:W-:-:S03]  /*118f0*/  SEL R81, RZ, 0x100, P2 ;  /* 0x00000100ff517807 */ /* 0x000fc60001000000 */
[----:B------:R-:W-:Y:S01]  /*11900*/  FADD.FTZ R111, R106, R25 ;  /* 0x000000196a6f7221 */ /* 0x000fe20000010000 */
[----:B------:R-:W-:Y:S01]  /*11910*/  IADD3 R78, R81, R78, R79 ;  /* 0x0000004e514e7210 */ /* 0x000fe20007ffe04f */
[----:B------:R-:W-:-:S03]  /*11920*/  IMAD.WIDE.U32 R80, R107, R80, c[0x0][0x188] ;  /* 0x000062006b507625 */ /* 0x000fc600078e0050 */
[----:B------:R-:W-:Y:S01]  /*11930*/  IADD3 R109, R78, R109, RZ ;  /* 0x0000006d4e6d7210 */ /* 0x000fe20007ffe0ff */
[----:B------:R-:W-:Y:S01]  /*11940*/  IMAD.WIDE.U32 R78, R107, R104, c[0x0][0x190] ;  /* 0x000064006b4e7625 */ /* 0x000fe200078e0068 */
[----:B------:R0:W-:Y:S03]  /*11950*/  STG.E.128 [R80.64], R52 ;  /* 0x0000003450007986 */ /* 0x0001e6000c101d06 */
[----:B------:R-:W-:Y:S01]  /*11960*/  FADD.FTZ R106, R111, R26 ;  /* 0x0000001a6f6a7221 */ /* 0x000fe20000010000 */
[----:B------:R0:W-:Y:S03]  /*11970*/  STG.E [R78.64], R109 ;  /* 0x0000006d4e007986 */ /* 0x0001e6000c101906 */
        /* <DEDUP_REMOVED lines=17> */
.L_x_17830:
[----:B0-----:R-:W-:Y:S01]  /*11a90*/  @!P1 IADD3 R106, R106, 0x4, RZ ;  /* 0x000000046a6a9810 */ /* 0x001fe20007ffe0ff */
[----:B------:R-:W-:Y:S01]  /*11aa0*/  FADD.FTZ R108, R108, R55 ;  /* 0x000000376c6c7221 */ /* 0x000fe20000010000 */
[----:B------:R-:W-:Y:S05]  /*11ab0*/  BRA.DIV ~URZ, `(.L_x_17831) ;  /* 0x00000e727f007947 */ /* 0x000fea000b800000 */
[----:B------:R0:W1:Y:S02]  /*11ac0*/  SHFL.BFLY PT, R78, R108, 0x1, 0x1f ;  /* 0x0c201f006c4e7f89 */ /* 0x00006400000e0000 */
.L_x_17835:
        /* <DEDUP_REMOVED lines=68> */
.L_x_17836:
[----:B------:R-:W-:Y:S01]  /*11f10*/  SHF.R.U32.HI R109, RZ, 0x5, R76 ;  /* 0x00000005ff6d7819 */ /* 0x000fe2000001164c */
[----:B-1----:R-:W-:Y:S01]  /*11f20*/  FADD.FTZ R79, R111, R108 ;  /* 0x0000006c6f4f7221 */ /* 0x002fe20000010000 */
[----:B------:R-:W-:Y:S01]  /*11f30*/  WARPSYNC 0xffffffff ;  /* 0xffffffff00007948 */ /* 0x000fe20003800000 */
[----:B------:R-:W-:Y:S02]  /*11f40*/  LOP3.LUT R81, R76, 0x1f, RZ, 0xc0, !PT ;  /* 0x0000001f4c517812 */ /* 0x000fe400078ec0ff */
[----:B------:R-:W-:Y:S02]  /*11f50*/  LOP3.LUT R109, R109, 0x3, RZ, 0xc0, !PT ;  /* 0x000000036d6d7812 */ /* 0x000fe400078ec0ff */
[----:B------:R-:W-:-:S03]  /*11f60*/  ISETP.GT.U32.AND P1, PT, R81, 0x3, PT ;  /* 0x000000035100780c */ /* 0x000fc60003f24070 */
[----:B0-----:R-:W-:-:S05]  /*11f70*/  @!P0 IMAD.IADD R108, R106, 0x1, R109 ;  /* 0x000000016a6c8824 */ /* 0x001fca00078e026d */
[----:B------:R-:W-:Y:S04]  /*11f80*/  @!P0 STS.64 [R108.X8], R78 ;  /* 0x0000004e6c008388 */ /* 0x000fe80000008a00 */
[----:B------:R-:W-:Y:S01]  /*11f90*/  BAR.SYNC.DEFER_BLOCKING 0x0 ;  /* 0x0000000000007b1d */ /* 0x000fe20000010000 */
[----:B------:R-:W-:Y:S01]  /*11fa0*/  @!P1 IMAD.IADD R110, R106, 0x1, R81 ;  /* 0x000000016a6e9824 */ /* 0x000fe200078e0251 */
[----:B------:R-:W-:Y:S01]  /*11fb0*/  LOP3.LUT P0, RZ, R109, 0x1f, R76, 0xf8, !PT ;  /* 0x0000001f6dff7812 */ /* 0x000fe2000780f84c */
[----:B------:R-:W-:Y:S01]  /*11fc0*/  CS2R R80, SRZ ;  /* 0x0000000000507805 */ /* 0x000fe2000001ff00 */
[----:B------:R-:W-:Y:S01]  /*11fd0*/  IMAD.MOV.U32 R106, RZ, RZ, RZ ;  /* 0x000000ffff6a7224 */ /* 0x000fe200078e00ff */
[----:B------:R-:W-:-:S04]  /*11fe0*/  @!P1 MOV R106, 0x300 ;  /* 0x00000300006a9802 */ /* 0x000fc80000000f00 */
[----:B------:R-:W-:Y:S01]  /*11ff0*/  I2F R114, R106 ;  /* 0x0000006a00727306 */ /* 0x000fe20000201400 */
[----:B------:R-:W0:Y:S04]  /*12000*/  SHFL.DOWN PT, R111, R106, 0x2, 0x1f ;  /* 0x08401f006a6f7f89 */ /* 0x000e2800000e0000 */
        /* <DEDUP_REMOVED lines=31> */
[----:B------:R-:W-:Y:S01]  /*12200*/  FMUL.FTZ R111, R111, R117 ;  /* 0x000000756f6f7220 */ /* 0x000fe20000410000 */
[----:B------:R-:W0:Y:S01]  /*12210*/  SHFL.IDX PT, R113, R104, RZ, 0x1f ;  /* 0x00001fff68717589 */ /* 0x000e2200000e0000 */
[----:B------:R-:W-:Y:S02]  /*12220*/  IMAD R78, R99, c[0x0][0x168], RZ ;  /* 0x00005a00634e7a24 */ /* 0x000fe400078e02ff */
[----:B------:R-:W-:Y:S01]  /*12230*/  FFMA.FTZ R80, R81, R111, R80 ;  /* 0x0000006f51507223 */ /* 0x000fe20000010050 */
[----:B------:R-:W-:Y:S01]  /*12240*/  LOP3.LUT R81, R76, 0x7f, RZ, 0xc0, !PT ;  /* 0x0000007f4c517812 */ /* 0x000fe200078ec0ff */
[----:B------:R-:W-:Y:S01]  /*12250*/  @!P0 IMAD.MOV.U32 R108, RZ, RZ, 0x4 ;  /* 0x00000004ff6c8424 */ /* 0x000fe200078e00ff */
[----:B------:R-:W-:Y:S02]  /*12260*/  SHF.R.S32.HI R79, RZ, 0x1f, R78 ;  /* 0x0000001fff4f7819 */ /* 0x000fe4000001144e */
[----:B------:R0:W1:Y:S01]  /*12270*/  SHFL.IDX PT, R106, R80, RZ, 0x1f ;  /* 0x00001fff506a7589 */ /* 0x00006200000e0000 */
[----:B------:R-:W-:Y:S01]  /*12280*/  @!P0 IMAD.WIDE R108, R99, R108, c[0x0][0x1a0] ;  /* 0x00006800636c8625 */ /* 0x000fe200078e026c */
[----:B------:R-:W-:-:S04]  /*12290*/  LEA.HI R78, R79, R78, RZ, 0x2 ;  /* 0x0000004e4f4e7211 */ /* 0x000fc800078f10ff */
[----:B------:R-:W-:Y:S02]  /*122a0*/  LEA.HI.SX32 R78, R78, R81, 0x1e ;  /* 0x000000514e4e7211 */ /* 0x000fe400078ff2ff */
[----:B------:R-:W-:Y:S01]  /*122b0*/  MOV R81, c[0x0][0x1e0] ;  /* 0x0000780000517a02 */ /* 0x000fe20000000f00 */
[C---:B0-----:R-:W-:Y:S01]  /*122c0*/  FMUL.FTZ R80, R113.reuse, R113 ;  /* 0x0000007171507220 */ /* 0x041fe20000410000 */
[----:B------:R-:W-:Y:S01]  /*122d0*/  FSEL R79, R113, RZ, !P1 ;  /* 0x000000ff714f7208 */ /* 0x000fe20004800000 */
[----:B------:R0:W-:Y:S04]  /*122e0*/  @!P0 STG.E [R108.64], R113 ;  /* 0x000000716c008986 */ /* 0x0001e8000c101906 */
[C---:B------:R-:W-:Y:S02]  /*122f0*/  FADD.FTZ R110, -R79.reuse, R28 ;  /* 0x0000001c4f6e7221 */ /* 0x040fe40000010100 */
[----:B-1----:R-:W-:Y:S01]  /*12300*/  FFMA.FTZ R81, R106, R81, c[0x0][0x228] ;  /* 0x00008a006a517623 */ /* 0x002fe20000010051 */
[----:B------:R-:W-:Y:S01]  /*12310*/  FSEL R106, R80, RZ, P1 ;  /* 0x000000ff506a7208 */ /* 0x000fe20000800000 */
[----:B------:R-:W-:-:S02]  /*12320*/  FADD.FTZ R80, -R79, R37 ;  /* 0x000000254f507221 */ /* 0x000fc40000010100 */
[----:B------:R-:W-:Y:S02]  /*12330*/  @!P0 IMAD.MOV.U32 R28, RZ, RZ, 0x4 ;  /* 0x00000004ff1c8424 */ /* 0x000fe400078e00ff */
[----:B------:R-:W-:Y:S02]  /*12340*/  FADD.FTZ R37, R81, R106 ;  /* 0x0000006a51257221 */ /* 0x000fe40000010000 */
[C---:B------:R-:W-:Y:S02]  /*12350*/  FADD.FTZ R41, -R79.reuse, R41 ;  /* 0x000000294f297221 */ /* 0x040fe40000010100 */
[C---:B------:R-:W-:Y:S02]  /*12360*/  FADD.FTZ R118, -R79.reuse, R24 ;  /* 0x000000184f767221 */ /* 0x040fe40000010100 */
[----:B------:R-:W1:Y:S01]  /*12370*/  MUFU.RSQ R37, R37 ;  /* 0x0000002500257308 */ /* 0x000e620000001400 */
[C---:B------:R-:W-:Y:S02]  /*12380*/  FADD.FTZ R116, -R79.reuse, R25 ;  /* 0x000000194f747221 */ /* 0x040fe40000010100 */
[----:B------:R-:W-:-:S02]  /*12390*/  FADD.FTZ R40, -R79, R40 ;  /* 0x000000284f287221 */ /* 0x000fc40000010100 */
[C---:B------:R-:W-:Y:S02]  /*123a0*/  FADD.FTZ R42, -R79.reuse, R42 ;  /* 0x0000002a4f2a7221 */ /* 0x040fe40000010100 */
[----:B------:R-:W-:Y:S02]  /*123b0*/  FADD.FTZ R43, -R79, R43 ;  /* 0x0000002b4f2b7221 */ /* 0x000fe40000010100 */
[C---:B------:R-:W-:Y:S01]  /*123c0*/  @!P0 IMAD.WIDE R24, R99.reuse, R28, c[0x0][0x1a8] ;  /* 0x00006a0063188625 */ /* 0x040fe200078e021c */
[----:B------:R-:W-:Y:S02]  /*123d0*/  LEA R28, P1, R78, c[0x0][0x208], 0x4 ;  /* 0x000082004e1c7a11 */ /* 0x000fe400078220ff */
[----:B------:R-:W-:Y:S01]  /*123e0*/  IADD3 R99, R99, c[0x0][0x160], RZ ;  /* 0x0000580063637a10 */ /* 0x000fe20007ffe0ff */
[C---:B------:R-:W-:Y:S02]  /*123f0*/  FADD.FTZ R38, -R79.reuse, R38 ;  /* 0x000000264f267221 */ /* 0x040fe40000010100 */
[C---:B------:R-:W-:Y:S01]  /*12400*/  FADD.FTZ R106, -R79.reuse, R33 ;  /* 0x000000214f6a7221 */ /* 0x040fe20000010100 */
[----:B-1----:R1:W-:Y:S01]  /*12410*/  @!P0 STG.E [R24.64], R37 ;  /* 0x0000002518008986 */ /* 0x0023e2000c101906 */
[----:B------:R-:W-:Y:S01]  /*12420*/  FADD.FTZ R120, -R79, R26 ;  /* 0x0000001a4f787221 */ /* 0x000fe20000010100 */
[----:B------:R-:W-:Y:S01]  /*12430*/  ISETP.GE.AND P0, PT, R99, c[0x0][0x164], PT ;  /* 0x0000590063007a0c */ /* 0x000fe20003f06270 */
[----:B------:R-:W-:-:S02]  /*12440*/  FADD.FTZ R32, -R79, R32 ;  /* 0x000000204f207221 */ /* 0x000fc40000010100 */
[C---:B------:R-:W-:Y:S02]  /*12450*/  FADD.FTZ R34, -R79.reuse, R34 ;  /* 0x000000224f227221 */ /* 0x040fe40000010100 */
[C---:B0-----:R-:W-:Y:S02]  /*12460*/  FADD.FTZ R108, -R79.reuse, R35 ;  /* 0x000000234f6c7221 */ /* 0x041fe40000010100 */
[----:B------:R-:W-:Y:S02]  /*12470*/  FADD.FTZ R26, -R79, R53 ;  /* 0x000000354f1a7221 */ /* 0x000fe40000010100 */
[C---:B------:R-:W-:Y:S02]  /*12480*/  FMUL.FTZ R33, R37.reuse, R41 ;  /* 0x0000002925217220 */ /* 0x040fe40000410000 */
[C---:B------:R-:W-:Y:S02]  /*12490*/  FMUL.FTZ R53, R37.reuse, R40 ;  /* 0x0000002825357220 */ /* 0x040fe40000410000 */
[----:B------:R-:W-:-:S02]  /*124a0*/  FMUL.FTZ R41, R37, R42 ;  /* 0x0000002a25297220 */ /* 0x000fc40000410000 */
[----:B------:R-:W-:Y:S02]  /*124b0*/  FMUL.FTZ R35, R37, R43 ;  /* 0x0000002b25237220 */ /* 0x000fe40000410000 */
[C---:B------:R-:W-:Y:S02]  /*124c0*/  FADD.FTZ R36, -R79.reuse, R36 ;  /* 0x000000244f247221 */ /* 0x040fe40000010100 */
[C---:B------:R-:W-:Y:S02]  /*124d0*/  FADD.FTZ R104, -R79.reuse, R39 ;  /* 0x000000274f687221 */ /* 0x040fe40000010100 */
[C---:B------:R-:W-:Y:S02]  /*124e0*/  FADD.FTZ R54, -R79.reuse, R54 ;  /* 0x000000364f367221 */ /* 0x040fe40000010100 */
[----:B------:R-:W-:Y:S02]  /*124f0*/  FADD.FTZ R124, -R79, R52 ;  /* 0x000000344f7c7221 */ /* 0x000fe40000010100 */
[----:B-1----:R-:W-:-:S02]  /*12500*/  IMAD.MOV.U32 R24, RZ, RZ, 0x10 ;  /* 0x00000010ff187424 */ /* 0x002fc400078e00ff */
[----:B------:R-:W-:Y:S02]  /*12510*/  FMUL.FTZ R42, R37, R38 ;  /* 0x00000026252a7220 */ /* 0x000fe40000410000 */
[C---:B------:R-:W-:Y:S01]  /*12520*/  FADD.FTZ R112, -R79.reuse, R29 ;  /* 0x0000001d4f707221 */ /* 0x040fe20000010100 */
[----:B------:R-:W-:Y:S01]  /*12530*/  LEA.HI.X R29, R78, c[0x0][0x20c], RZ, 0x4, P1 ;  /* 0x000083004e1d7a11 */ /* 0x000fe200008f24ff */
[C---:B------:R-:W-:Y:S01]  /*12540*/  FADD.FTZ R30, -R79.reuse, R30 ;  /* 0x0000001e4f1e7221 */ /* 0x040fe20000010100 */
[----:B------:R-:W-:Y:S01]  /*12550*/  LOP3.LUT P1, RZ, R10, 0xff, RZ, 0xc0, !PT ;  /* 0x000000ff0aff7812 */ /* 0x000fe2000782c0ff */
[C---:B------:R-:W-:Y:S02]  /*12560*/  FADD.FTZ R114, -R79.reuse, R31 ;  /* 0x0000001f4f727221 */ /* 0x040fe40000010100 */
[----:B------:R-:W-:Y:S01]  /*12570*/  FADD.FTZ R52, -R79, R55 ;  /* 0x000000374f347221 */ /* 0x000fe20000010100 */
[----:B------:R-:W-:Y:S01]  /*12580*/  SEL R10, RZ, 0x1, P1 ;  /* 0x00000001ff0a7807 */ /* 0x000fe20000800000 */
[----:B------:R-:W-:-:S02]  /*12590*/  FMUL.FTZ R38, R37, R32 ;  /* 0x0000002025267220 */ /* 0x000fc40000410000 */
[----:B------:R-:W-:Y:S02]  /*125a0*/  FMUL.FTZ R39, R37, R34 ;  /* 0x0000002225277220 */ /* 0x000fe40000410000 */
[----:B------:R-:W-:Y:S02]  /*125b0*/  FADD.FTZ R122, -R79, R27 ;  /* 0x0000001b4f7a7221 */ /* 0x000fe40000010100 */
[----:B------:R-:W-:Y:S02]  /*125c0*/  FFMA.FTZ R35, R96, R35, R21 ;  /* 0x0000002360237223 */ /* 0x000fe40000010015 */
[----:B------:R-:W-:Y:S02]  /*125d0*/  FFMA.FTZ R34, R89, R41, R72 ;  /* 0x0000002959227223 */ /* 0x000fe40000010048 */
[----:B------:R-:W-:Y:S02]  /*125e0*/  FFMA.FTZ R33, R91, R33, R22 ;  /* 0x000000215b217223 */ /* 0x000fe40000010016 */
[----:B------:R-:W-:-:S02]  /*125f0*/  FFMA.FTZ R32, R98, R53, R73 ;  /* 0x0000003562207223 */ /* 0x000fc40000010049 */
[C---:B------:R-:W-:Y:S02]  /*12600*/  FMUL.FTZ R31, R37.reuse, R36 ;  /* 0x00000024251f7220 */ /* 0x040fe40000410000 */
[C---:B------:R-:W-:Y:S01]  /*12610*/  FMUL.FTZ R25, R37.reuse, R80 ;  /* 0x0000005025197220 */ /* 0x040fe20000410000 */
[----:B------:R0:W-:Y:S01]  /*12620*/  STG.E.128 [R28.64], R32 ;  /* 0x000000201c007986 */ /* 0x0001e2000c101d06 */
[C---:B------:R-:W-:Y:S02]  /*12630*/  FMUL.FTZ R27, R37.reuse, R104 ;  /* 0x00000068251b7220 */ /* 0x040fe40000410000 */
[C---:B------:R-:W-:Y:S02]  /*12640*/  FMUL.FTZ R78, R37.reuse, R54 ;  /* 0x00000036254e7220 */ /* 0x040fe40000410000 */
[C---:B------:R-:W-:Y:S02]  /*12650*/  FMUL.FTZ R106, R37.reuse, R106 ;  /* 0x0000006a256a7220 */ /* 0x040fe40000410000 */
[----:B------:R-:W-:-:S02]  /*12660*/  FMUL.FTZ R108, R37, R108 ;  /* 0x0000006c256c7220 */ /* 0x000fc40000410000 */
[----:B------:R-:W-:-:S04]  /*12670*/  IMAD.WIDE.U32 R54, R102, R24, c[0x0][0x208] ;  /* 0x0000820066367625 */ /* 0x000fc800078e0018 */
[----:B------:R-:W-:-:S04]  /*12680*/  IMAD.WIDE.U32 R80, R103, R24, c[0x0][0x208] ;  /* 0x0000820067507625 */ /* 0x000fc800078e0018 */
[C---:B------:R-:W-:Y:S02]  /*12690*/  FMUL.FTZ R110, R37.reuse, R110 ;  /* 0x0000006e256e7220 */ /* 0x040fe40000410000 */
[C---:B------:R-:W-:Y:S02]  /*126a0*/  FMUL.FTZ R112, R37.reuse, R112 ;  /* 0x0000007025707220 */ /* 0x040fe40000410000 */
[C---:B------:R-:W-:Y:S02]  /*126b0*/  FMUL.FTZ R43, R37.reuse, R30 ;  /* 0x0000001e252b7220 */ /* 0x040fe40000410000 */
[C---:B------:R-:W-:Y:S02]  /*126c0*/  FMUL.FTZ R114, R37.reuse, R114 ;  /* 0x0000007225727220 */ /* 0x040fe40000410000 */
[----:B------:R-:W-:Y:S02]  /*126d0*/  FMUL.FTZ R79, R37, R52 ;  /* 0x00000034254f7220 */ /* 0x000fe40000410000 */
[----:B------:R-:W-:-:S04]  /*126e0*/  IMAD.WIDE.U32 R102, R105, R24, c[0x0][0x208] ;  /* 0x0000820069667625 */ /* 0x000fc800078e0018 */
[C---:B------:R-:W-:Y:S02]  /*126f0*/  FMUL.FTZ R36, R37.reuse, R118 ;  /* 0x0000007625247220 */ /* 0x040fe40000410000 */
[C---:B------:R-:W-:Y:S02]  /*12700*/  FMUL.FTZ R116, R37.reuse, R116 ;  /* 0x0000007425747220 */ /* 0x040fe40000410000 */
[C---:B------:R-:W-:Y:S02]  /*12710*/  FMUL.FTZ R120, R37.reuse, R120 ;  /* 0x0000007825787220 */ /* 0x040fe40000410000 */
[C---:B------:R-:W-:Y:S02]  /*12720*/  FMUL.FTZ R122, R37.reuse, R122 ;  /* 0x0000007a257a7220 */ /* 0x040fe40000410000 */
[----:B------:R-:W-:Y:S02]  /*12730*/  FMUL.FTZ R41, R37, R26 ;  /* 0x0000001a25297220 */ /* 0x000fe40000410000 */
[----:B------:R-:W-:-:S04]  /*12740*/  IMAD.WIDE.U32 R52, R101, R24, c[0x0][0x208] ;  /* 0x0000820065347625 */ /* 0x000fc800078e0018 */
[----:B------:R-:W-:-:S04]  /*12750*/  IMAD.WIDE.U32 R104, R107, R24, c[0x0][0x208] ;  /* 0x000082006b687625 */ /* 0x000fc800078e0018 */
[----:B------:R-:W-:Y:S02]  /*12760*/  FMUL.FTZ R40, R37, R124 ;  /* 0x0000007c25287220 */ /* 0x000fe40000410000 */
[----:B------:R-:W-:Y:S02]  /*12770*/  FFMA.FTZ R27, R92, R27, R19 ;  /* 0x0000001b5c1b7223 */ /* 0x000fe40000010013 */
[----:B------:R-:W-:Y:S02]  /*12780*/  FFMA.FTZ R26, R85, R42, R70 ;  /* 0x0000002a551a7223 */ /* 0x000fe40000010046 */
[----:B------:R-:W-:Y:S02]  /*12790*/  FFMA.FTZ R25, R87, R25, R20 ;  /* 0x0000001957197223 */ /* 0x000fe40000010014 */
[----:B------:R-:W-:Y:S02]  /*127a0*/  FFMA.FTZ R24, R94, R31, R71 ;  /* 0x0000001f5e187223 */ /* 0x000fe40000010047 */
[----:B------:R-:W-:-:S02]  /*127b0*/  FFMA.FTZ R31, R88, R108, R17 ;  /* 0x0000006c581f7223 */ /* 0x000fc40000010011 */
[----:B------:R-:W-:Y:S01]  /*127c0*/  FFMA.FTZ R30, R77, R39, R68 ;  /* 0x000000274d1e7223 */ /* 0x000fe20000010044 */
[----:B------:R1:W-:Y:S01]  /*127d0*/  STG.E.128 [R52.64], R24 ;  /* 0x0000001834007986 */ /* 0x0003e2000c101d06 */
[----:B0-----:R-:W-:Y:S02]  /*127e0*/  FFMA.FTZ R29, R83, R106, R18 ;  /* 0x0000006a531d7223 */ /* 0x001fe40000010012 */
[----:B------:R-:W-:Y:S02]  /*127f0*/  FFMA.FTZ R28, R90, R38, R69 ;  /* 0x000000265a1c7223 */ /* 0x000fe40000010045 */
[----:B------:R-:W-:Y:S02]  /*12800*/  FFMA.FTZ R35, R9, R114, R16 ;  /* 0x0000007209237223 */ /* 0x000fe40000010010 */
        /* <DEDUP_REMOVED lines=13> */
[----:B------:R-:W-:-:S05]  /*128e0*/  FFMA.FTZ R40, R59, R40, R64 ;  /* 0x000000283b287223 */ /* 0x000fca0000010040 */
[----:B------:R1:W-:Y:S02]  /*128f0*/  STG.E.128 [R104.64], R40 ;  /* 0x0000002868007986 */ /* 0x0003e4000c101d06 */
[----:B-1----:R-:W-:Y:S01]  /*12900*/  @P0 CALL.REL.NOINC `(.L_x_17833) ;  /* 0x0000001000000944 */ /* 0x002fe20003c00000 */
[----:B------:R-:W-:Y:S05]  /*12910*/  BRA `(.L_x_17834) ;  /* 0xfffee2b000007947 */ /* 0x000fea000383ffff */
.L_x_17833:
[----:B------:R-:W-:Y:S05]  /*12920*/  EXIT ;  /* 0x000000000000794d */ /* 0x000fea0003800000 */
.L_x_17831:
[----:B------:R-:W-:Y:S01]  /*12930*/  HFMA2.MMA R79, -RZ, RZ, 0, 1.847743988037109375e-06 ;  /* 0x0000001fff4f7435 */ /* 0x000fe200000001ff */
[----:B------:R-:W-:Y:S01]  /*12940*/  IMAD.MOV.U32 R111, RZ, RZ, 0x1 ;  /* 0x00000001ff6f7424 */ /* 0x000fe200078e00ff */
[----:B------:R-:W-:Y:S01]  /*12950*/  MOV R80, 0x12980 ;  /* 0x0001298000507802 */ /* 0x000fe20000000f00 */
[----:B------:R-:W-:-:S03]  /*12960*/  IMAD.MOV.U32 R104, RZ, RZ, -0x1 ;  /* 0xffffffffff687424 */ /* 0x000fc600078e00ff */
[----:B------:R-:W-:Y:S05]  /*12970*/  CALL.REL.NOINC `($__internal_71_$__cuda_sm70_shflsync_bfly_p) ;  /* 0x0000069000007944 */ /* 0x000fea0003c00000 */
[----:B-1----:R-:W-:Y:S01]  /*12980*/  IMAD.MOV.U32 R78, RZ, RZ, R111 ;  /* 0x000000ffff4e7224 */ /* 0x002fe200078e006f */
[----:B0-----:R-:W-:Y:S05]  /*12990*/  BRA `(.L_x_17835) ;  /* 0xfffff13000007947 */ /* 0x001fea000383ffff */
.L_x_17832:
[----:B------:R-:W-:Y:S01]  /*129a0*/  IMAD.MOV.U32 R111, RZ, RZ, 0x2 ;  /* 0x00000002ff6f7424 */ /* 0x000fe200078e00ff */
[----:B------:R-:W-:Y:S01]  /*129b0*/  MOV R79, 0x1f ;  /* 0x0000001f004f7802 */ /* 0x000fe20000000f00 */
[----:B------:R-:W-:Y:S01]  /*129c0*/  IMAD.MOV.U32 R104, RZ, RZ, -0x1 ;  /* 0xffffffffff687424 */ /* 0x000fe200078e00ff */
[----:B------:R-:W-:Y:S02]  /*129d0*/  MOV R80, 0x129f0 ;  /* 0x000129f000507802 */ /* 0x000fe40000000f00 */
[----:B------:R-:W-:Y:S05]  /*129e0*/  CALL.REL.NOINC `($__internal_71_$__cuda_sm70_shflsync_bfly_p) ;  /* 0x0000062000007944 */ /* 0x000fea0003c00000 */
[----:B01----:R-:W-:Y:S01]  /*129f0*/  FADD.FTZ R108, R108, R111 ;  /* 0x0000006f6c6c7221 */ /* 0x003fe20000010000 */
[----:B------:R-:W-:Y:S01]  /*12a00*/  MOV R104, 0xffffffff ;  /* 0xffffffff00687802 */ /* 0x000fe20000000f00 */
[----:B------:R-:W-:Y:S01]  /*12a10*/  IMAD.MOV.U32 R111, RZ, RZ, 0x4 ;  /* 0x00000004ff6f7424 */ /* 0x000fe200078e00ff */
[----:B------:R-:W-:Y:S01]  /*12a20*/  MOV R80, 0x12a50 ;  /* 0x00012a5000507802 */ /* 0x000fe20000000f00 */
[----:B------:R-:W-:-:S02]  /*12a30*/  IMAD.MOV.U32 R79, RZ, RZ, 0x1f ;  /* 0x0000001fff4f7424 */ /* 0x000fc400078e00ff */
[----:B------:R-:W-:Y:S05]  /*12a40*/  CALL.REL.NOINC `($__internal_71_$__cuda_sm70_shflsync_bfly_p) ;  /* 0x000005c000007944 */ /* 0x000fea0003c00000 */
[----:B01----:R-:W-:Y:S01]  /*12a50*/  FADD.FTZ R108, R108, R111 ;  /* 0x0000006f6c6c7221 */ /* 0x003fe20000010000 */
[----:B------:R-:W-:Y:S01]  /*12a60*/  MOV R80, 0x12ab0 ;  /* 0x00012ab000507802 */ /* 0x000fe20000000f00 */
[----:B------:R-:W-:-:S02]  /*12a70*/  IMAD.MOV.U32 R111, RZ, RZ, 0x8 ;  /* 0x00000008ff6f7424 */ /* 0x000fc400078e00ff */
[----:B------:R-:W-:Y:S02]  /*12a80*/  IMAD.MOV.U32 R79, RZ, RZ, 0x1f ;  /* 0x0000001fff4f7424 */ /* 0x000fe400078e00ff */
[----:B------:R-:W-:Y:S02]  /*12a90*/  IMAD.MOV.U32 R104, RZ, RZ, -0x1 ;  /* 0xffffffffff687424 */ /* 0x000fe400078e00ff */
[----:B------:R-:W-:Y:S05]  /*12aa0*/  CALL.REL.NOINC `($__internal_71_$__cuda_sm70_shflsync_bfly_p) ;  /* 0x0000056000007944 */ /* 0x000fea0003c00000 */
[----:B01----:R-:W-:Y:S01]  /*12ab0*/  FADD.FTZ R108, R108, R111 ;  /* 0x0000006f6c6c7221 */ /* 0x003fe20000010000 */
[----:B------:R-:W-:Y:S01]  /*12ac0*/  HFMA2.MMA R111, -RZ, RZ, 0, 9.5367431640625e-07 ;  /* 0x00000010ff6f7435 */ /* 0x000fe200000001ff */
[----:B------:R-:W-:Y:S01]  /*12ad0*/  IMAD.MOV.U32 R79, RZ, RZ, 0x1f ;  /* 0x0000001fff4f7424 */ /* 0x000fe200078e00ff */
[----:B------:R-:W-:Y:S01]  /*12ae0*/  MOV R80, 0x12b10 ;  /* 0x00012b1000507802 */ /* 0x000fe20000000f00 */
[----:B------:R-:W-:-:S03]  /*12af0*/  IMAD.MOV.U32 R104, RZ, RZ, -0x1 ;  /* 0xffffffffff687424 */ /* 0x000fc600078e00ff */
[----:B------:R-:W-:Y:S05]  /*12b00*/  CALL.REL.NOINC `($__internal_71_$__cuda_sm70_shflsync_bfly_p) ;  /* 0x0000050000007944 */ /* 0x000fea0003c00000 */
        /* <DEDUP_REMOVED lines=54> */
[----:B------:R-:W-:Y:S05]  /*12e70*/  CALL.REL.NOINC `($__internal_71_$__cuda_sm70_shflsync_bfly_p) ;  /* 0x0000019000007944 */ /* 0x000fea0003c00000 */
[----:B01----:R-:W-:Y:S01]  /*12e80*/  FADD.FTZ R108, R108, R111 ;  /* 0x0000006f6c6c7221 */ /* 0x003fe20000010000 */
[----:B------:R-:W-:Y:S01]  /*12e90*/  MOV R104, 0xffffffff ;  /* 0xffffffff00687802 */ /* 0x000fe20000000f00 */
[----:B------:R-:W-:Y:S01]  /*12ea0*/  IMAD.MOV.U32 R111, RZ, RZ, 0x2 ;  /* 0x00000002ff6f7424 */ /* 0x000fe200078e00ff */
[----:B------:R-:W-:Y:S01]  /*12eb0*/  MOV R80, 0x12ee0 ;  /* 0x00012ee000507802 */ /* 0x000fe20000000f00 */
[----:B------:R-:W-:Y:S02]  /*12ec0*/  IMAD.MOV.U32 R79, RZ, RZ, 0x1f ;  /* 0x0000001fff4f7424 */ /* 0x000fe400078e00ff */
[----:B------:R-:W-:Y:S05]  /*12ed0*/  CALL.REL.NOINC `($__internal_71_$__cuda_sm70_shflsync_bfly_p) ;  /* 0x0000013000007944 */ /* 0x000fea0003c00000 */
[----:B01----:R-:W-:Y:S01]  /*12ee0*/  FADD.FTZ R108, R108, R111 ;  /* 0x0000006f6c6c7221 */ /* 0x003fe20000010000 */
[----:B------:R-:W-:Y:S01]  /*12ef0*/  MOV R80, 0x12f40 ;  /* 0x00012f4000507802 */ /* 0x000fe20000000f00 */
[----:B------:R-:W-:Y:S02]  /*12f00*/  IMAD.MOV.U32 R111, RZ, RZ, 0x4 ;  /* 0x00000004ff6f7424 */ /* 0x000fe400078e00ff */
[----:B------:R-:W-:-:S02]  /*12f10*/  IMAD.MOV.U32 R79, RZ, RZ, 0x1f ;  /* 0x0000001fff4f7424 */ /* 0x000fc400078e00ff */
[----:B------:R-:W-:Y:S02]  /*12f20*/  IMAD.MOV.U32 R104, RZ, RZ, -0x1 ;  /* 0xffffffffff687424 */ /* 0x000fe400078e00ff */
[----:B------:R-:W-:Y:S05]  /*12f30*/  CALL.REL.NOINC `($__internal_71_$__cuda_sm70_shflsync_bfly_p) ;  /* 0x000000d000007944 */ /* 0x000fea0003c00000 */
[----:B01----:R-:W-:Y:S01]  /*12f40*/  FADD.FTZ R108, R108, R111 ;  /* 0x0000006f6c6c7221 */ /* 0x003fe20000010000 */
[----:B------:R-:W-:Y:S01]  /*12f50*/  HFMA2.MMA R111, -RZ, RZ, 0, 4.76837158203125e-07 ;  /* 0x00000008ff6f7435 */ /* 0x000fe200000001ff */
[----:B------:R-:W-:Y:S01]  /*12f60*/  IMAD.MOV.U32 R79, RZ, RZ, 0x1f ;  /* 0x0000001fff4f7424 */ /* 0x000fe200078e00ff */
[----:B------:R-:W-:Y:S01]  /*12f70*/  MOV R80, 0x12fa0 ;  /* 0x00012fa000507802 */ /* 0x000fe20000000f00 */
[----:B------:R-:W-:-:S03]  /*12f80*/  IMAD.MOV.U32 R104, RZ, RZ, -0x1 ;  /* 0xffffffffff687424 */ /* 0x000fc600078e00ff */
[----:B------:R-:W-:Y:S05]  /*12f90*/  CALL.REL.NOINC `($__internal_71_$__cuda_sm70_shflsync_bfly_p) ;  /* 0x0000007000007944 */ /* 0x000fea0003c00000 */
[----:B01----:R-:W-:Y:S01]  /*12fa0*/  FADD.FTZ R108, R108, R111 ;  /* 0x0000006f6c6c7221 */ /* 0x003fe20000010000 */
[----:B------:R-:W-:Y:S01]  /*12fb0*/  MOV R79, 0x1f ;  /* 0x0000001f004f7802 */ /* 0x000fe20000000f00 */
[----:B------:R-:W-:Y:S01]  /*12fc0*/  IMAD.MOV.U32 R111, RZ, RZ, 0x10 ;  /* 0x00000010ff6f7424 */ /* 0x000fe200078e00ff */
[----:B------:R-:W-:Y:S01]  /*12fd0*/  MOV R80, 0x13000 ;  /* 0x0001300000507802 */ /* 0x000fe20000000f00 */
[----:B------:R-:W-:Y:S02]  /*12fe0*/  IMAD.MOV.U32 R104, RZ, RZ, -0x1 ;  /* 0xffffffffff687424 */ /* 0x000fe400078e00ff */
[----:B------:R-:W-:Y:S05]  /*12ff0*/  CALL.REL.NOINC `($__internal_71_$__cuda_sm70_shflsync_bfly_p) ;  /* 0x0000001000007944 */ /* 0x000fea0003c00000 */
[----:B01----:R-:W-:Y:S05]  /*13000*/  BRA `(.L_x_17836) ;  /* 0xffffef0000007947 */ /* 0x003fea000383ffff */
        .weak           $__internal_71_$__cuda_sm70_shflsync_bfly_p
        .type           $__internal_71_$__cuda_sm70_shflsync_bfly_p,@function
        .size           $__internal_71_$__cuda_sm70_shflsync_bfly_p,(.L_x_20051 - $__internal_71_$__cuda_sm70_shflsync_bfly_p)
$__internal_71_$__cuda_sm70_shflsync_bfly_p:
[----:B------:R-:W-:Y:S01]  /*13010*/  IMAD.MOV.U32 R81, RZ, RZ, 0x0 ;  /* 0x00000000ff517424 */ /* 0x000fe200078e00ff */
[----:B------:R-:W-:Y:S04]  /*13020*/  WARPSYNC R104 ;  /* 0x0000006800007348 */ /* 0x000fe80003800000 */
[----:B------:R0:W1:Y:S01]  /*13030*/  SHFL.BFLY PT, R111, R108, R111, R79 ;  /* 0x0c00006f6c6f7389 */ /* 0x00006200000e004f */
[----:B------:R-:W-:Y:S05]  /*13040*/  RET.REL.NODEC R80 `(_ZN10layer_norm31ln_parallel_residual_fwd_kernelINS_13Kernel_traitsI6__halfffffjLj3072ELj1ELj1ELj4ELj16ENS_18Kernel_traits_baseILj3072ES2_ffffjLj128EEEEELb1ELb1ELb1EEEvNS_9FwdParamsE) ;  /* 0xfffecfb050007950 */ /* 0x000fea0003c3ffff */
.L_x_17837:
        /* <DEDUP_REMOVED lines=11> */
.L_x_20051:


//--------------------- .text._ZN10layer_norm31ln_parallel_residual_fwd_kernelINS_13Kernel_traitsIfffffjLj3072ELj1ELj1ELj4ELj16ENS_18Kernel_traits_baseILj3072EfffffjLj128EEEEELb0ELb0ELb0EEEvNS_9FwdParamsE --------------------------
	.section	.text._ZN10layer_norm31ln_parallel_residual_fwd_kernelINS_13Kernel_traitsIfffffjLj3072ELj1ELj1ELj4ELj16ENS_18Kernel_traits_baseILj3072EfffffjLj128EEEEELb0ELb0ELb0EEEvNS_9FwdParamsE,"ax",@progbits
	.sectioninfo	@"SHI_REGISTERS=159"
	.align	128
        .global         _ZN10layer_norm31ln_parallel_residual_fwd_kernelINS_13Kernel_traitsIfffffjLj3072ELj1ELj1ELj4ELj16ENS_18Kernel_traits_baseILj3072EfffffjLj128EEEEELb0ELb0ELb0EEEvNS_9FwdParamsE
        .type           _ZN10layer_norm31ln_parallel_residual_fwd_kernelINS_13Kernel_traitsIfffffjLj3072ELj1ELj1ELj4ELj16ENS_18Kernel_traits_baseILj3072EfffffjLj128EEEEELb0ELb0ELb0EEEvNS_9FwdParamsE,@function
        .size           _ZN10layer_norm31ln_parallel_residual_fwd_kernelINS_13Kernel_traitsIfffffjLj3072ELj1ELj1ELj4ELj16ENS_18Kernel_traits_baseILj3072EfffffjLj128EEEEELb0ELb0ELb0EEEvNS_9FwdParamsE,(.L_x_20052 - _ZN10layer_norm31ln_parallel_residual_fwd_kernelINS_13Kernel_traitsIfffffjLj3072ELj1ELj1ELj4ELj16ENS_18Kernel_traits_baseILj3072EfffffjLj128EEEEELb0ELb0ELb0EEEvNS_9FwdParamsE)
        .other          _ZN10layer_norm31ln_parallel_residual_fwd_kernelINS_13Kernel_traitsIfffffjLj3072ELj1ELj1ELj4ELj16ENS_18Kernel_traits_baseILj3072EfffffjLj128EEEEELb0ELb0ELb0EEEvNS_9FwdParamsE,@"STO_CUDA_ENTRY STV_DEFAULT"
_ZN10layer_norm31ln_parallel_residual_fwd_kernelINS_13Kernel_traitsIfffffjLj3072ELj1ELj1ELj4ELj16ENS_18Kernel_traits_baseILj3072EfffffjLj128EEEEELb0ELb0ELb0EEEvNS_9FwdParamsE:
.text._ZN10layer_norm31ln_parallel_residual_fwd_kernelINS_13Kernel_traitsIfffffjLj3072ELj1ELj1ELj4ELj16ENS_18Kernel_traits_baseILj3072EfffffjLj128EEEEELb0ELb0ELb0EEEvNS_9FwdParamsE:
        /* <DEDUP_REMOVED lines=13> */
[----:B------:R-:W-:Y:S02]  /*00d0*/  ISETP.GE.U32.AND P4, PT, R2, 0x200, PT ;  /* 0x000002000200780c */ /* 0x000fe40003f86070 */
[----:B------:R-:W-:Y:S02]  /*00e0*/  P2R R4, PR, RZ, 0x40 ;  /* 0x00000040ff047803 */ /* 0x000fe40000000000 */
[----:B------:R-:W-:-:S02]  /*00f0*/  P2R R4, PR, RZ, 0x20 ;  /* 0x00000020ff047803 */ /* 0x000fc40000000000 */
[----:B------:R-:W-:Y:S01]  /*0100*/  P2R R4, PR, RZ, 0x10 ;  /* 0x00000010ff047803 */ /* 0x000fe20000000000 */
[----:B------:R-:W-:Y:S05]  /*0110*/  @!P0 BRA `(.L_x_17839) ;  /* 0x0000017000008947 */ /* 0x000fea0003800000 */
[----:B------:R-:W-:Y:S01]  /*0120*/  ISETP.NE.U32.AND P1, PT, RZ, c[0x0][0x218], PT ;  /* 0x00008600ff007a0c */ /* 0x000fe20003f25070 */
[----:B------:R-:W-:Y:S01]  /*0130*/  HFMA2.MMA R93, -RZ, RZ, 0, 9.5367431640625e-07 ;  /* 0x00000010ff5d7435 */ /* 0x000fe200000001ff */
[----:B------:R-:W-:Y:S01]  /*0140*/  ISETP.NE.U32.AND P2, PT, RZ, c[0x0][0x220], PT ;  /* 0x00008800ff007a0c */ /* 0x000fe20003f45070 */
[----:B------:R-:W-:Y:S01]  /*0150*/  CS2R R102, SRZ ;  /* 0x0000000000667805 */ /* 0x000fe2000001ff00 */
[----:B------:R-:W-:Y:S01]  /*0160*/  ISETP.NE.AND.EX P1, PT, RZ, c[0x0][0x21c], PT, P1 ;  /* 0x00008700ff007a0c */ /* 0x000fe20003f25310 */
[----:B------:R-:W-:Y:S01]  /*0170*/  CS2R R100, SRZ ;  /* 0x0000000000647805 */ /* 0x000fe2000001ff00 */
[----:B------:R-:W-:Y:S01]  /*0180*/  ISETP.NE.AND.EX P2, PT, RZ, c[0x0][0x224], PT, P2 ;  /* 0x00008900ff007a0c */ /* 0x000fe20003f45320 */
[----:B------:R-:W-:Y:S01]  /*0190*/  CS2R R98, SRZ ;  /* 0x0000000000627805 */ /* 0x000fe2000001ff00 */
[C---:B------:R-:W-:Y:S01]  /*01a0*/  SHF.L.U32 R6, R12.reuse, 0x4, RZ ;  /* 0x000000040c067819 */ /* 0x040fe200000006ff */
[----:B------:R-:W-:Y:S01]  /*01b0*/  CS2R R96, SRZ ;  /* 0x0000000000607805 */ /* 0x000fe2000001ff00 */
[C---:B------:R-:W-:Y:S01]  /*01c0*/  SHF.L.U64.HI R7, R12.reuse, 0x4, RZ ;  /* 0x000000040c077819 */ /* 0x040fe200000102ff */
[----:B------:R-:W-:-:S06]  /*01d0*/  IMAD.WIDE.U32 R92, R12, R93, c[0x0][0x1b0] ;  /* 0x00006c000c5c7625 */ /* 0x000fcc00078e005d */
[C---:B------:R-:W-:Y:S01]  /*01e0*/  @P1 LEA R4, P3, R12.reuse, c[0x0][0x218], 0x4 ;  /* 0x000086000c041a11 */ /* 0x040fe200078620ff */
[----:B------:R-:W5:Y:S03]  /*01f0*/  LDG.E.128 R92, [R92.64] ;  /* 0x000000045c5c7981 */ /* 0x000f66000c1e1d00 */
[----:B------:R-:W-:Y:S02]  /*0200*/  @P1 LEA.HI.X R5, R12, c[0x0][0x21c], RZ, 0x4, P3 ;  /* 0x000087000c051a11 */ /* 0x000fe400018f24ff */
[----:B------:R-:W-:-:S03]  /*0210*/  IADD3 R88, P3, R6, c[0x0][0x1b8], RZ ;  /* 0x00006e0006587a10 */ /* 0x000fc60007f7e0ff */
[----:B------:R0:W5:Y:S01]  /*0220*/  @P1 LDG.E.128 R100, [R4.64] ;  /* 0x0000000404641981 */ /* 0x000162000c1e1d00 */
[----:B------:R-:W-:Y:S02]  /*0230*/  IADD3.X R89, R7, c[0x0][0x1bc], RZ, P3, !PT ;  /* 0x00006f0007597a10 */ /* 0x000fe40001ffe4ff */
[----:B------:R-:W-:-:S04]  /*0240*/  @P2 IADD3 R6, P3, R6, c[0x0][0x220], RZ ;  /* 0x0000880006062a10 */ /* 0x000fc80007f7e0ff */
[----:B------:R-:W-:Y:S01]  /*0250*/  @P2 IADD3.X R7, R7, c[0x0][0x224], RZ, P3, !PT ;  /* 0x0000890007072a10 */ /* 0x000fe20001ffe4ff */
[----:B------:R-:W5:Y:S04]  /*0260*/  LDG.E.128 R88, [R88.64] ;  /* 0x0000000458587981 */ /* 0x000f68000c1e1d00 */
[----:B------:R0:W5:Y:S01]  /*0270*/  @P2 LDG.E.128 R96, [R6.64] ;  /* 0x0000000406602981 */ /* 0x000162000c1e1d00 */
[----:B------:R-:W-:-:S03]  /*0280*/  LOP3.LUT R12, R12, 0x80, RZ, 0xfc, !PT ;  /* 0x000000800c0c7812 */ /* 0x000fc600078efcff */
.L_x_17839:
[----:B------:R-:W-:Y:S05]  /*0290*/  BSYNC B0 ;  /* 0x0000000000007941 */ /* 0x000fea0003800000 */
.L_x_17838:
        /* <DEDUP_REMOVED lines=10> */
[----:B0-----:R-:W-:-:S02]  /*0340*/  SHF.L.U32 R6, R12, 0x4, RZ ;  /* 0x000000040c067819 */ /* 0x001fc400000006ff */
[----:B------:R-:W-:Y:S02]  /*0350*/  SHF.L.U64.HI R7, R12, 0x4, RZ ;  /* 0x000000040c077819 */ /* 0x000fe400000102ff */
[----:B------:R-:W-:-:S05]  /*0360*/  MOV R77, 0x10 ;  /* 0x00000010004d7802 */ /* 0x000fca0000000f00 */
[C---:B------:R-:W-:Y:S01]  /*0370*/  @P1 LEA R4, P3, R12.reuse, c[0x0][0x218], 0x4 ;  /* 0x000086000c041a11 */ /* 0x040fe200078620ff */
[----:B------:R-:W-:-:S03]  /*0380*/  IMAD.WIDE.U32 R76, R12, R77, c[0x0][0x1b0] ;  /* 0x00006c000c4c7625 */ /* 0x000fc600078e004d */
[----:B------:R-:W-:Y:S02]  /*0390*/  @P1 LEA.HI.X R5, R12, c[0x0][0x21c], RZ, 0x4, P3 ;  /* 0x000087000c051a11 */ /* 0x000fe400018f24ff */
[C---:B------:R-:W-:Y:S01]  /*03a0*/  IADD3 R72, P3, R6.reuse, c[0x0][0x1b8], RZ ;  /* 0x00006e0006487a10 */ /* 0x040fe20007f7e0ff */
[----:B------:R-:W5:Y:S03]  /*03b0*/  LDG.E.128 R76, [R76.64] ;  /* 0x000000044c4c7981 */ /* 0x000f66000c1e1d00 */
[----:B------:R-:W-:Y:S01]  /*03c0*/  IADD3.X R73, R7, c[0x0][0x1bc], RZ, P3, !PT ;  /* 0x00006f0007497a10 */ /* 0x000fe20001ffe4ff */
[----:B------:R0:W5:Y:S01]  /*03d0*/  @P1 LDG.E.128 R84, [R4.64] ;  /* 0x0000000404541981 */ /* 0x000162000c1e1d00 */
[----:B------:R-:W-:-:S04]  /*03e0*/  @P2 IADD3 R6, P3, R6, c[0x0][0x220], RZ ;  /* 0x0000880006062a10 */ /* 0x000fc80007f7e0ff */
[----:B------:R-:W-:Y:S01]  /*03f0*/  @P2 IADD3.X R7, R7, c[0x0][0x224], RZ, P3, !PT ;  /* 0x0000890007072a10 */ /* 0x000fe20001ffe4ff */
[----:B------:R-:W5:Y:S04]  /*0400*/  LDG.E.128 R72, [R72.64] ;  /* 0x0000000448487981 */ /* 0x000f68000c1e1d00 */
[----:B------:R0:W5:Y:S01]  /*0410*/  @P2 LDG.E.128 R80, [R6.64] ;  /* 0x0000000406502981 */ /* 0x000162000c1e1d00 */
[----:B------:R-:W-:-:S03]  /*0420*/  IADD3 R12, R12, 0x80, RZ ;  /* 0x000000800c0c7810 */ /* 0x000fc60007ffe0ff */
.L_x_17841:
[----:B------:R-:W-:Y:S05]  /*0430*/  BSYNC B0 ;  /* 0x0000000000007941 */ /* 0x000fea0003800000 */
.L_x_17840:
[----:B------:R-:W-:Y:S01]  /*0440*/  BSSY B0, `(.L_x_17842) ;  /* 0x0000019000007945 */ /* 0x000fe20003800000 */
[----:B------:R-:W-:Y:S05]  /*0450*/  @!P5 BRA `(.L_x_17843) ;  /* 0x000001700000d947 */ /* 0x000fea0003800000 */
[----:B------:R-:W-:Y:S01]  /*0460*/  ISETP.NE.U32.AND P1, PT, RZ, c[0x0][0x218], PT ;  /* 0x00008600ff007a0c */ /* 0x000fe20003f25070 */
[C---:B0-----:R-:W-:Y:S01]  /*0470*/  IMAD.SHL.U32 R6, R12.reuse, 0x10, RZ ;  /* 0x000000100c067824 */ /* 0x041fe200078e00ff */
[----:B------:R-:W-:Y:S01]  /*0480*/  ISETP.NE.U32.AND P2, PT, RZ, c[0x0][0x220], PT ;  /* 0x00008800ff007a0c */ /* 0x000fe20003f45070 */
[----:B------:R-:W-:Y:S01]  /*0490*/  HFMA2.MMA R61, -RZ, RZ, 0, 9.5367431640625e-07 ;  /* 0x00000010ff3d7435 */ /* 0x000fe200000001ff */
[----:B------:R-:W-:Y:S01]  /*04a0*/  ISETP.NE.AND.EX P1, PT, RZ, c[0x0][0x21c], PT, P1 ;  /* 0x00008700ff007a0c */ /* 0x000fe20003f25310 */
[----:B------:R-:W-:Y:S01]  /*04b0*/  CS2R R70, SRZ ;  /* 0x0000000000467805 */ /* 0x000fe2000001ff00 */
[----:B------:R-:W-:Y:S01]  /*04c0*/  ISETP.NE.AND.EX P2, PT, RZ, c[0x0][0x224], PT, P2 ;  /* 0x00008900ff007a0c */ /* 0x000fe20003f45320 */
[----:B------:R-:W-:Y:S01]  /*04d0*/  CS2R R68, SRZ ;  /* 0x0000000000447805 */ /* 0x000fe2000001ff00 */
[----:B------:R-:W-:Y:S01]  /*04e0*/  SHF.L.U64.HI R7, R12, 0x4, RZ ;  /* 0x000000040c077819 */ /* 0x000fe200000102ff */
[----:B------:R-:W-:Y:S01]  /*04f0*/  CS2R R66, SRZ ;  /* 0x0000000000427805 */ /* 0x000fe2000001ff00 */
[----:B------:R-:W-:-:S03]  /*0500*/  CS2R R64, SRZ ;  /* 0x0000000000407805 */ /* 0x000fc6000001ff00 */
[----:B------:R-:W-:-:S04]  /*0510*/  IMAD.WIDE.U32 R60, R12, R61, c[0x0][0x1b0] ;  /* 0x00006c000c3c7625 */ /* 0x000fc800078e003d */
[C---:B------:R-:W-:Y:S02]  /*0520*/  @P1 LEA R4, P3, R12.reuse, c[0x0][0x218], 0x4 ;  /* 0x000086000c041a11 */ /* 0x040fe400078620ff */
[----:B------:R-:W5:Y:S02]  /*0530*/  LDG.E.128 R60, [R60.64] ;  /* 0x000000043c3c7981 */ /* 0x000f64000c1e1d00 */
        /* <DEDUP_REMOVED lines=8> */
[----:B------:R-:W-:-:S03]  /*05c0*/  IADD3 R12, R12, 0x80, RZ ;  /* 0x000000800c0c7810 */ /* 0x000fc60007ffe0ff */
.L_x_17843:
[----:B------:R-:W-:Y:S05]  /*05d0*/  BSYNC B0 ;  /* 0x0000000000007941 */ /* 0x000fea0003800000 */
.L_x_17842:
        /* <DEDUP_REMOVED lines=25> */
.L_x_17845:
[----:B------:R-:W-:Y:S05]  /*0770*/  BSYNC B0 ;  /* 0x0000000000007941 */ /* 0x000fea0003800000 */
.L_x_17844:
[----:B------:R-:W-:Y:S01]  /*0780*/  ISETP.GE.U32.AND P1, PT, R2, 0x280, PT ;  /* 0x000002800200780c */ /* 0x000fe20003f26070 */
[----:B------:R-:W-:Y:S03]  /*0790*/  BSSY B0, `(.L_x_17846) ;  /* 0x000001a000007945 */ /* 0x000fe60003800000 */
[----:B0-----:R-:W-:-:S09]  /*07a0*/  P2R R4, PR, RZ, 0x2 ;  /* 0x00000002ff047803 */ /* 0x001fd20000000000 */
[----:B------:R-:W-:Y:S05]  /*07b0*/  @!P1 BRA `(.L_x_17847) ;  /* 0x0000017000009947 */ /* 0x000fea0003800000 */
[----:B------:R-:W-:Y:S01]  /*07c0*/  ISETP.NE.U32.AND P1, PT, RZ, c[0x0][0x218], PT ;  /* 0x00008600ff007a0c */ /* 0x000fe20003f25070 */
[----:B------:R-:W-:Y:S01]  /*07d0*/  CS2R R38, SRZ ;  /* 0x0000000000267805 */ /* 0x000fe2000001ff00 */
[----:B------:R-:W-:Y:S01]  /*07e0*/  CS2R R36, SRZ ;  /* 0x0000000000247805 */ /* 0x000fe2000001ff00 */
[----:B------:R-:W-:Y:S02]  /*07f0*/  SHF.L.U32 R6, R12, 0x4, RZ ;  /* 0x000000040c067819 */ /* 0x000fe400000006ff */
[----:B------:R-:W-:-:S13]  /*0800*/  ISETP.NE.AND.EX P1, PT, RZ, c[0x0][0x21c], PT, P1 ;  /* 0x00008700ff007a0c */ /* 0x000fda0003f25310 */
[----:B------:R-:W-:-:S04]  /*0810*/  @P1 LEA R4, P2, R12, c[0x0][0x218], 0x4 ;  /* 0x000086000c041a11 */ /* 0x000fc800078420ff */
[C---:B------:R-:W-:Y:S02]  /*0820*/  @P1 LEA.HI.X R5, R12.reuse, c[0x0][0x21c], RZ, 0x4, P2 ;  /* 0x000087000c051a11 */ /* 0x040fe400010f24ff */
[----:B------:R-:W-:Y:S01]  /*0830*/  ISETP.NE.U32.AND P2, PT, RZ, c[0x0][0x220], PT ;  /* 0x00008800ff007a0c */ /* 0x000fe20003f45070 */
[----:B------:R-:W-:Y:S01]  /*0840*/  HFMA2.MMA R29, -RZ, RZ, 0, 9.5367431640625e-07 ;  /* 0x00000010ff1d7435 */ /* 0x000fe200000001ff */
[----:B------:R-:W-:Y:S01]  /*0850*/  SHF.L.U64.HI R7, R12, 0x4, RZ ;  /* 0x000000040c077819 */ /* 0x000fe200000102ff */
[----:B------:R0:W5:Y:S01]  /*0860*/  @P1 LDG.E.128 R36, [R4.64] ;  /* 0x0000000404241981 */ /* 0x000162000c1e1d00 */
[----:B------:R-:W-:Y:S02]  /*0870*/  ISETP.NE.AND.EX P2, PT, RZ, c[0x0][0x224], PT, P2 ;  /* 0x00008900ff007a0c */ /* 0x000fe40003f45320 */
[----:B------:R-:W-:-:S04]  /*0880*/  IADD3 R24, P1, R6, c[0x0][0x1b8], RZ ;  /* 0x00006e0006187a10 */ /* 0x000fc80007f3e0ff */
[----:B------:R-:W-:Y:S01]  /*0890*/  IADD3.X R25, R7, c[0x0][0x1bc], RZ, P1, !PT ;  /* 0x00006f0007197a10 */ /* 0x000fe20000ffe4ff */
[----:B------:R-:W-:Y:S01]  /*08a0*/  CS2R R34, SRZ ;  /* 0x0000000000227805 */ /* 0x000fe2000001ff00 */
[----:B------:R-:W-:Y:S01]  /*08b0*/  CS2R R32, SRZ ;  /* 0x0000000000207805 */ /* 0x000fe2000001ff00 */
[----:B------:R-:W-:-:S03]  /*08c0*/  IMAD.WIDE.U32 R28, R12, R29, c[0x0][0x1b0] ;  /* 0x00006c000c1c7625 */ /* 0x000fc600078e001d */
[----:B------:R-:W5:Y:S01]  /*08d0*/  LDG.E.128 R24, [R24.64] ;  /* 0x0000000418187981 */ /* 0x000f62000c1e1d00 */
[----:B------:R-:W-:-:S03]  /*08e0*/  @P2 IADD3 R6, P1, R6, c[0x0][0x220], RZ ;  /* 0x0000880006062a10 */ /* 0x000fc60007f3e0ff */
[----:B------:R-:W5:Y:S01]  /*08f0*/  LDG.E.128 R28, [R28.64] ;  /* 0x000000041c1c7981 */ /* 0x000f62000c1e1d00 */
[----:B------:R-:W-:-:S05]  /*0900*/  @P2 IADD3.X R7, R7, c[0x0][0x224], RZ, P1, !PT ;  /* 0x0000890007072a10 */ /* 0x000fca0000ffe4ff */
[----:B------:R0:W5:Y:S01]  /*0910*/  @P2 LDG.E.128 R32, [R6.64] ;  /* 0x0000000406202981 */ /* 0x000162000c1e1d00 */
[----:B------:R-:W-:-:S03]  /*0920*/  IADD3 R12, R12, 0x80, RZ ;  /* 0x000000800c0c7810 */ /* 0x000fc60007ffe0ff */
.L_x_17847:
[----:B------:R-:W-:Y:S05]  /*0930*/  BSYNC B0 ;  /* 0x0000000000007941 */ /* 0x000fea0003800000 */
.L_x_17846:
[----:B------:R-:W-:Y:S01]  /*0940*/  ISETP.GE.U32.AND P1, PT, R2, 0x300, PT ;  /* 0x000003000200780c */ /* 0x000fe20003f26070 */
[----:B------:R-:W-:Y:S03]  /*0950*/  BSSY B0, `(.L_x_17848) ;  /* 0x0000019000007945 */ /* 0x000fe60003800000 */
[----:B0-----:R-:W-:-:S09]  /*0960*/  P2R R4, PR, RZ, 0x2 ;  /* 0x00000002ff047803 */ /* 0x001fd20000000000 */
[----:B------:R-:W-:Y:S05]  /*0970*/  @!P1 BRA `(.L_x_17849) ;  /* 0x0000016000009947 */ /* 0x000fea0003800000 */
[----:B------:R-:W-:Y:S01]  /*0980*/  SHF.L.U32 R6, R12, 0x4, RZ ;  /* 0x000000040c067819 */ /* 0x000fe200000006ff */
[----:B------:R-:W-:Y:S01]  /*0990*/  CS2R R22, SRZ ;  /* 0x0000000000167805 */ /* 0x000fe2000001ff00 */
[----:B------:R-:W-:Y:S01]  /*09a0*/  SHF.R.U32.HI R4, RZ, 0x1c, R12 ;  /* 0x0000001cff047819 */ /* 0x000fe2000001160c */
[----:B------:R-:W-:Y:S01]  /*09b0*/  CS2R R20, SRZ ;  /* 0x0000000000147805 */ /* 0x000fe2000001ff00 */
[----:B------:R-:W-:-:S04]  /*09c0*/  IADD3 R8, P1, R6, c[0x0][0x1b8], RZ ;  /* 0x00006e0006087a10 */ /* 0x000fc80007f3e0ff */
[----:B------:R-:W-:Y:S02]  /*09d0*/  IADD3.X R9, R4, c[0x0][0x1bc], RZ, P1, !PT ;  /* 0x00006f0004097a10 */ /* 0x000fe40000ffe4ff */
[----:B------:R-:W-:-:S04]  /*09e0*/  ISETP.NE.U32.AND P1, PT, RZ, c[0x0][0x220], PT ;  /* 0x00008800ff007a0c */ /* 0x000fc80003f25070 */
[----:B------:R-:W-:Y:S01]  /*09f0*/  ISETP.NE.AND.EX P1, PT, RZ, c[0x0][0x224], PT, P1 ;  /* 0x00008900ff007a0c */ /* 0x000fe20003f25310 */
[----:B------:R-:W-:Y:S01]  /*0a00*/  IMAD.MOV.U32 R13, RZ, RZ, 0x10 ;  /* 0x00000010ff0d7424 */ /* 0x000fe200078e00ff */
[----:B------:R-:W-:Y:S01]  /*0a10*/  CS2R R18, SRZ ;  /* 0x0000000000127805 */ /* 0x000fe2000001ff00 */
[----:B------:R-:W-:Y:S01]  /*0a20*/  CS2R R16, SRZ ;  /* 0x0000000000107805 */ /* 0x000fe2000001ff00 */
[----:B------:R-:W5:Y:S09]  /*0a30*/  LDG.E.128 R8, [R8.64] ;  /* 0x0000000408087981 */ /* 0x000f72000c1e1d00 */
[----:B------:R-:W-:-:S04]  /*0a40*/  @P1 IADD3 R6, P2, R6, c[0x0][0x220], RZ ;  /* 0x0000880006061a10 */ /* 0x000fc80007f5e0ff */
[----:B------:R-:W-:Y:S02]  /*0a50*/  @P1 IADD3.X R7, R4, c[0x0][0x224], RZ, P2, !PT ;  /* 0x0000890004071a10 */ /* 0x000fe400017fe4ff */
[----:B------:R-:W-:-:S03]  /*0a60*/  ISETP.NE.U32.AND P2, PT, RZ, c[0x0][0x218], PT ;  /* 0x00008600ff007a0c */ /* 0x000fc60003f45070 */
[----:B------:R0:W5:Y:S01]  /*0a70*/  @P1 LDG.E.128 R16, [R6.64] ;  /* 0x0000000406101981 */ /* 0x000162000c1e1d00 */
[----:B------:R-:W-:-:S13]  /*0a80*/  ISETP.NE.AND.EX P2, PT, RZ, c[0x0][0x21c], PT, P2 ;  /* 0x00008700ff007a0c */ /* 0x000fda0003f45320 */
[----:B------:R-:W-:-:S04]  /*0a90*/  @P2 LEA R4, P3, R12, c[0x0][0x218], 0x4 ;  /* 0x000086000c042a11 */ /* 0x000fc800078620ff */
[C---:B------:R-:W-:Y:S01]  /*0aa0*/  @P2 LEA.HI.X R5, R12.reuse, c[0x0][0x21c], RZ, 0x4, P3 ;  /* 0x000087000c052a11 */ /* 0x040fe200018f24ff */
[----:B------:R-:W-:-:S04]  /*0ab0*/  IMAD.WIDE.U32 R12, R12, R13, c[0x0][0x1b0] ;  /* 0x00006c000c0c7625 */ /* 0x000fc800078e000d */
[----:B------:R0:W5:Y:S04]  /*0ac0*/  @P2 LDG.E.128 R20, [R4.64] ;  /* 0x0000000404142981 */ /* 0x000168000c1e1d00 */
[----:B------:R-:W5:Y:S02]  /*0ad0*/  LDG.E.128 R12, [R12.64] ;  /* 0x000000040c0c7981 */ /* 0x000f64000c1e1d00 */
.L_x_17849:
[----:B------:R-:W-:Y:S05]  /*0ae0*/  BSYNC B0 ;  /* 0x0000000000007941 */ /* 0x000fea0003800000 */
.L_x_17848:
[----:B------:R-:W1:Y:S02]  /*0af0*/  S2UR UR6, SR_CTAID.X ;  /* 0x00000000000679c3 */ /* 0x000e640000002500 */
[----:B01----:R-:W-:-:S04]  /*0b00*/  LEA.HI R4, R0, UR6, RZ, 0x19 ;  /* 0x0000000600047c11 */ /* 0x003fc8000f8fc8ff */
        /* <DEDUP_REMOVED lines=16> */
[----:B------:R-:W-:Y:S02]  /*0c10*/  MOV R5, c[0x0][0x180] ;  /* 0x0000600000057a02 */ /* 0x000fe40000000f00 */
[----:B------:R0:W1:Y:S01]  /*0c20*/  I2F.U32 R3, R6 ;  /* 0x0000000600037306 */ /* 0x0000620000201000 */
[----:B------:R-:W-:Y:S02]  /*0c30*/  IMNMX R104, RZ, R104, !PT ;  /* 0x00000068ff687217 */ /* 0x000fe40007800200 */
[----:B------:R-:W-:Y:S01]  /*0c40*/  LOP3.LUT P1, RZ, R5, c[0x0][0x178], RZ, 0xfc, !PT ;  /* 0x00005e0005ff7a12 */ /* 0x000fe2000782fcff */
[----:B------:R-:W-:Y:S01]  /*0c50*/  IMAD.MOV.U32 R5, RZ, RZ, c[0x0][0x184] ;  /* 0x00006100ff057624 */ /* 0x000fe200078e00ff */
[----:B------:R-:W-:-:S04]  /*0c60*/  IMNMX R104, R104, 0x20, PT ;  /* 0x0000002068687817 */ /* 0x000fc80003800200 */
[----:B0-----:R-:W-:Y:S02]  /*0c70*/  IADD3 R6, R7, R104, RZ ;  /* 0x0000006807067210 */ /* 0x001fe40007ffe0ff */
[----:B------:R-:W-:Y:S01]  /*0c80*/  LOP3.LUT P1, RZ, R5, c[0x0][0x17c], RZ, 0xfc, P1 ;  /* 0x00005f0005ff7a12 */ /* 0x000fe2000082fcff */
[----:B------:R-:W-:Y:S01]  /*0c90*/  HFMA2.MMA R5, -RZ, RZ, 0, 5.9604644775390625e-08 ;  /* 0x00000001ff057435 */ /* 0x000fe200000001ff */
[----:B------:R-:W-:Y:S01]  /*0ca0*/  SHF.L.U32 R6, R6, 0x2, RZ ;  /* 0x0000000206067819 */ /* 0x000fe200000006ff */
[----:B-1----:R-:W0:Y:S08]  /*0cb0*/  MUFU.RCP R3, R3 ;  /* 0x0000000300037308 */ /* 0x002e300000001000 */
.L_x_17973:
        /* <DEDUP_REMOVED lines=29> */
.L_x_17853:
[----:B-----5:R-:W-:Y:S01]  /*0e90*/  FADD.FTZ R108, R112, R108 ;  /* 0x0000006c706c7221 */ /* 0x020fe20000010000 */
[----:B------:R-:W-:Y:S05]  /*0ea0*/  BRA `(.L_x_17854) ;  /* 0x0000002000007947 */ /* 0x000fea0003800000 */
.L_x_17852:
[----:B-1---5:R-:W-:-:S04]  /*0eb0*/  FADD.FTZ R108, R104, R108 ;  /* 0x0000006c686c7221 */ /* 0x022fc80000010000 */
[----:B------:R-:W-:-:S05]  /*0ec0*/  @P2 FADD.FTZ R108, R112, R108 ;  /* 0x0000006c706c2221 */ /* 0x000fca0000010000 */
.L_x_17854:
[----:B-----5:R-:W-:Y:S02]  /*0ed0*/  MOV R116, R108 ;  /* 0x0000006c00747202 */ /* 0x020fe40000000f00 */
.L_x_17855:
[----:B------:R-:W-:Y:S05]  /*0ee0*/  @P3 BRA `(.L_x_17856) ;  /* 0x0000007000003947 */ /* 0x000fea0003800000 */
[----:B------:R-:W-:-:S04]  /*0ef0*/  ISETP.NE.U32.AND P4, PT, RZ, c[0x0][0x180], PT ;  /* 0x00006000ff007a0c */ /* 0x000fc80003f85070 */
[----:B------:R-:W-:-:S13]  /*0f00*/  ISETP.NE.AND.EX P4, PT, RZ, c[0x0][0x184], PT, P4 ;  /* 0x00006100ff007a0c */ /* 0x000fda0003f85340 */
[----:B------:R-:W-:Y:S05]  /*0f10*/  @P4 BRA `(.L_x_17857) ;  /* 0x0000002000004947 */ /* 0x000fea0003800000 */
[----:B------:R-:W-:Y:S05]  /*0f20*/  @P1 BRA `(.L_x_17858) ;  /* 0x0000005000001947 */ /* 0x000fea0003800000 */
[----:B------:R-:W-:Y:S05]  /*0f30*/  BRA `(.L_x_17859) ;  /* 0x0000005000007947 */ /* 0x000fea0003800000 */
.L_x_17857:
[----:B-----5:R-:W-:Y:S01]  /*0f40*/  FADD.FTZ R109, R113, R109 ;  /* 0x0000006d716d7221 */ /* 0x020fe20000010000 */
[----:B------:R-:W-:Y:S05]  /*0f50*/  BRA `(.L_x_17858) ;  /* 0x0000002000007947 */ /* 0x000fea0003800000 */
.L_x_17856:
[----:B-----5:R-:W-:-:S04]  /*0f60*/  FADD.FTZ R109, R105, R109 ;  /* 0x0000006d696d7221 */ /* 0x020fc80000010000 */
[----:B------:R-:W-:-:S04]  /*0f70*/  @P2 FADD.FTZ R109, R113, R109 ;  /* 0x0000006d716d2221 */ /* 0x000fc80000010000 */
.L_x_17858:
[----:B-----5:R-:W-:-:S03]  /*0f80*/  IMAD.MOV.U32 R117, RZ, RZ, R109 ;  /* 0x000000ffff757224 */ /* 0x020fc600078e006d */
.L_x_17859:
[----:B------:R-:W-:Y:S05]  /*0f90*/  @P3 BRA `(.L_x_17860) ;  /* 0x0000007000003947 */ /* 0x000fea0003800000 */
[----:B------:R-:W-:-:S04]  /*0fa0*/  ISETP.NE.U32.AND P4, PT, RZ, c[0x0][0x180], PT ;  /* 0x00006000ff007a0c */ /* 0x000fc80003f85070 */
[----:B------:R-:W-:-:S13]  /*0fb0*/  ISETP.NE.AND.EX P4, PT, RZ, c[0x0][0x184], PT, P4 ;  /* 0x00006100ff007a0c */ /* 0x000fda0003f85340 */
[----:B------:R-:W-:Y:S05]  /*0fc0*/  @P4 BRA `(.L_x_17861) ;  /* 0x0000002000004947 */ /* 0x000fea0003800000 */
[----:B------:R-:W-:Y:S05]  /*0fd0*/  @P1 BRA `(.L_x_17862) ;  /* 0x0000005000001947 */ /* 0x000fea0003800000 */
[----:B------:R-:W-:Y:S05]  /*0fe0*/  BRA `(.L_x_17863) ;  /* 0x0000005000007947 */ /* 0x000fea0003800000 */
.L_x_17861:
[----:B-----5:R-:W-:Y:S01]  /*0ff0*/  FADD.FTZ R110, R114, R110 ;  /* 0x0000006e726e7221 */ /* 0x020fe20000010000 */
[----:B------:R-:W-:Y:S05]  /*1000*/  BRA `(.L_x_17862) ;  /* 0x0000002000007947 */ /* 0x000fea0003800000 */
.L_x_17860:
[----:B-----5:R-:W-:-:S04]  /*1010*/  FADD.FTZ R110, R106, R110 ;  /* 0x0000006e6a6e7221 */ /* 0x020fc80000010000 */
[----:B------:R-:W-:-:S05]  /*1020*/  @P2 FADD.FTZ R110, R114, R110 ;  /* 0x0000006e726e2221 */ /* 0x000fca0000010000 */
.L_x_17862:
[----:B-----5:R-:W-:Y:S02]  /*1030*/  MOV R118, R110 ;  /* 0x0000006e00767202 */ /* 0x020fe40000000f00 */
.L_x_17863:
[----:B------:R-:W-:Y:S05]  /*1040*/  @P3 BRA `(.L_x_17864) ;  /* 0x0000007000003947 */ /* 0x000fea0003800000 */
[----:B------:R-:W-:-:S04]  /*1050*/  ISETP.NE.U32.AND P2, PT, RZ, c[0x0][0x180], PT ;  /* 0x00006000ff007a0c */ /* 0x000fc80003f45070 */
[----:B------:R-:W-:-:S13]  /*1060*/  ISETP.NE.AND.EX P2, PT, RZ, c[0x0][0x184], PT, P2 ;  /* 0x00006100ff007a0c */ /* 0x000fda0003f45320 */
[----:B------:R-:W-:Y:S05]  /*1070*/  @P2 BRA `(.L_x_17865) ;  /* 0x0000002000002947 */ /* 0x000fea0003800000 */
[----:B------:R-:W-:Y:S05]  /*1080*/  @P1 BRA `(.L_x_17866) ;  /* 0x0000005000001947 */ /* 0x000fea0003800000 */
[----:B------:R-:W-:Y:S05]  /*1090*/  BRA `(.L_x_17867) ;  /* 0x0000005000007947 */ /* 0x000fea0003800000 */
.L_x_17865:
[----:B-----5:R-:W-:Y:S01]  /*10a0*/  FADD.FTZ R111, R115, R111 ;  /* 0x0000006f736f7221 */ /* 0x020fe20000010000 */
[----:B------:R-:W-:Y:S05]  /*10b0*/  BRA `(.L_x_17866) ;  /* 0x0000002000007947 */ /* 0x000fea0003800000 */
.L_x_17864:
[----:B-----5:R-:W-:-:S04]  /*10c0*/  FADD.FTZ R111, R107, R111 ;  /* 0x0000006f6b6f7221 */ /* 0x020fc80000010000 */
[----:B------:R-:W-:-:S05]  /*10d0*/  @P2 FADD.FTZ R111, R115, R111 ;  /* 0x0000006f736f2221 */ /* 0x000fca0000010000 */
.L_x_17866:
[----:B-----5:R-:W-:Y:S02]  /*10e0*/  MOV R119, R111 ;  /* 0x0000006f00777202 */ /* 0x020fe40000000f00 */
.L_x_17867:
[C---:B------:R-:W-:Y:S02]  /*10f0*/  @P1 LEA R140, P2, R149.reuse, c[0x0][0x188], 0x4 ;  /* 0x00006200958c1a11 */ /* 0x040fe400078420ff */
[C---:B------:R-:W-:Y:S02]  /*1100*/  IADD3 R7, R149.reuse, 0x80, RZ ;  /* 0x0000008095077810 */ /* 0x040fe40007ffe0ff */
[----:B------:R-:W-:-:S05]  /*1110*/  @P1 LEA.HI.X R141, R149, c[0x0][0x18c], RZ, 0x4, P2 ;  /* 0x00006300958d1a11 */ /* 0x000fca00010f24ff */
[----:B------:R1:W-:Y:S04]  /*1120*/  @P1 STG.E.128 [R140.64], R116 ;  /* 0x000000748c001986 */ /* 0x0003e8000c101d04 */
.L_x_17851:
[----:B------:R-:W-:Y:S05]  /*1130*/  BSYNC B0 ;  /* 0x0000000000007941 */ /* 0x000fea0003800000 */
.L_x_17850:
[----:B------:R-:W-:Y:S01]  /*1140*/  ISETP.GE.U32.AND P2, PT, R2, 0x100, PT ;  /* 0x000001000200780c */ /* 0x000fe20003f46070 */
[----:B------:R-:W-:-:S12]  /*1150*/  BSSY B0, `(.L_x_17868) ;  /* 0x0000041000007945 */ /* 0x000fd80003800000 */
[----:B------:R-:W-:Y:S05]  /*1160*/  @!P2 BRA `(.L_x_17869) ;  /* 0x000003f00000a947 */ /* 0x000fea0003800000 */
[----:B------:R-:W-:-:S04]  /*1170*/  ISETP.NE.U32.AND P3, PT, RZ, c[0x0][0x178], PT ;  /* 0x00005e00ff007a0c */ /* 0x000fc80003f65070 */
[----:B------:R-:W-:-:S13]  /*1180*/  ISETP.NE.AND.EX P3, PT, RZ, c[0x0][0x17c], PT, P3 ;  /* 0x00005f00ff007a0c */ /* 0x000fda0003f65330 */
[----:B-1----:R-:W-:-:S04]  /*1190*/  @P3 LEA R140, P2, R7, c[0x0][0x178], 0x4 ;  /* 0x00005e00078c3a11 */ /* 0x002fc800078420ff */
[----:B------:R-:W-:Y:S02]  /*11a0*/  @P3 LEA.HI.X R141, R7, c[0x0][0x17c], RZ, 0x4, P2 ;  /* 0x00005f00078d3a11 */ /* 0x000fe400010f24ff */
[----:B------:R-:W-:Y:S01]  /*11b0*/  ISETP.NE.U32.AND P2, PT, RZ, c[0x0][0x180], PT ;  /* 0x00006000ff007a0c */ /* 0x000fe20003f45070 */
[----:B------:R-:W-:Y:S02]  /*11c0*/  HFMA2.MMA R120, -RZ, RZ, 0, 9.5367431640625e-07 ;  /* 0x00000010ff787435 */ /* 0x000fe400000001ff */
[----:B-----5:R1:W5:Y:S01]  /*11d0*/  @P3 LDG.E.128 R104, [R140.64] ;  /* 0x000000048c683981 */ /* 0x020362000c1e1d00 */
        /* <DEDUP_REMOVED lines=14> */
.L_x_17871:
[----:B-----5:R-:W-:Y:S01]  /*12c0*/  FADD.FTZ R120, R112, R120 ;  /* 0x0000007870787221 */ /* 0x020fe20000010000 */
[----:B------:R-:W-:Y:S05]  /*12d0*/  BRA `(.L_x_17872) ;  /* 0x0000002000007947 */ /* 0x000fea0003800000 */
.L_x_17870:
[----:B-1---5:R-:W-:-:S04]  /*12e0*/  FADD.FTZ R120, R104, R120 ;  /* 0x0000007868787221 */ /* 0x022fc80000010000 */
[----:B------:R-:W-:-:S05]  /*12f0*/  @P2 FADD.FTZ R120, R112, R120 ;  /* 0x0000007870782221 */ /* 0x000fca0000010000 */
.L_x_17872:
[----:B-----5:R-:W-:Y:S02]  /*1300*/  MOV R116, R120 ;  /* 0x0000007800747202 */ /* 0x020fe40000000f00 */
.L_x_17873:
[----:B------:R-:W-:Y:S05]  /*1310*/  @P3 BRA `(.L_x_17874) ;  /* 0x0000007000003947 */ /* 0x000fea0003800000 */
[----:B------:R-:W-:-:S04]  /*1320*/  ISETP.NE.U32.AND P4, PT, RZ, c[0x0][0x180], PT ;  /* 0x00006000ff007a0c */ /* 0x000fc80003f85070 */
[----:B------:R-:W-:-:S13]  /*1330*/  ISETP.NE.AND.EX P4, PT, RZ, c[0x0][0x184], PT, P4 ;  /* 0x00006100ff007a0c */ /* 0x000fda0003f85340 */
[----:B------:R-:W-:Y:S05]  /*1340*/  @P4 BRA `(.L_x_17875) ;  /* 0x0000002000004947 */ /* 0x000fea0003800000 */
[----:B------:R-:W-:Y:S05]  /*1350*/  @P1 BRA `(.L_x_17876) ;  /* 0x0000005000001947 */ /* 0x000fea0003800000 */
[----:B------:R-:W-:Y:S05]  /*1360*/  BRA `(.L_x_17877) ;  /* 0x0000005000007947 */ /* 0x000fea0003800000 */
.L_x_17875:
[----:B-----5:R-:W-:Y:S01]  /*1370*/  FADD.FTZ R121, R113, R121 ;  /* 0x0000007971797221 */ /* 0x020fe20000010000 */
[----:B------:R-:W-:Y:S05]  /*1380*/  BRA `(.L_x_17876) ;  /* 0x0000002000007947 */ /* 0x000fea0003800000 */
.L_x_17874:
[----:B-----5:R-:W-:-:S04]  /*1390*/  FADD.FTZ R121, R105, R121 ;  /* 0x0000007969797221 */ /* 0x020fc80000010000 */
[----:B------:R-:W-:-:S05]  /*13a0*/  @P2 FADD.FTZ R121, R113, R121 ;  /* 0x0000007971792221 */ /* 0x000fca0000010000 */
.L_x_17876:
[----:B-----5:R-:W-:Y:S02]  /*13b0*/  MOV R117, R121 ;  /* 0x0000007900757202 */ /* 0x020fe40000000f00 */
.L_x_17877:
[----:B------:R-:W-:Y:S05]  /*13c0*/  @P3 BRA `(.L_x_17878) ;  /* 0x0000007000003947 */ /* 0x000fea0003800000 */
[----:B------:R-:W-:-:S04]  /*13d0*/  ISETP.NE.U32.AND P4, PT, RZ, c[0x0][0x180], PT ;  /* 0x00006000ff007a0c */ /* 0x000fc80003f85070 */
[----:B------:R-:W-:-:S13]  /*13e0*/  ISETP.NE.AND.EX P4, PT, RZ, c[0x0][0x184], PT, P4 ;  /* 0x00006100ff007a0c */ /* 0x000fda0003f85340 */
[----:B------:R-:W-:Y:S05]  /*13f0*/  @P4 BRA `(.L_x_17879) ;  /* 0x0000002000004947 */ /* 0x000fea0003800000 */
[----:B------:R-:W-:Y:S05]  /*1400*/  @P1 BRA `(.L_x_17880) ;  /* 0x0000005000001947 */ /* 0x000fea0003800000 */
[----:B------:R-:W-:Y:S05]  /*1410*/  BRA `(.L_x_17881) ;  /* 0x0000005000007947 */ /* 0x000fea0003800000 */
.L_x_17879:
[----:B-----5:R-:W-:Y:S01]  /*1420*/  FADD.FTZ R122, R114, R122 ;  /* 0x0000007a727a7221 */ /* 0x020fe20000010000 */
[----:B------:R-:W-:Y:S05]  /*1430*/  BRA `(.L_x_17880) ;  /* 0x0000002000007947 */ /* 0x000fea0003800000 */
.L_x_17878:
[----:B-----5:R-:W-:-:S04]  /*1440*/  FADD.FTZ R122, R106, R122 ;  /* 0x0000007a6a7a7221 */ /* 0x020fc80000010000 */
[----:B------:R-:W-:-:S05]  /*1450*/  @P2 FADD.FTZ R122, R114, R122 ;  /* 0x0000007a727a2221 */ /* 0x000fca0000010000 */
.L_x_17880:
[----:B-----5:R-:W-:Y:S02]  /*1460*/  MOV R118, R122 ;  /* 0x0000007a00767202 */ /* 0x020fe40000000f00 */
.L_x_17881:
[----:B------:R-:W-:Y:S05]  /*1470*/  @P3 BRA `(.L_x_17882) ;  /* 0x0000007000003947 */ /* 0x000fea0003800000 */
[----:B------:R-:W-:-:S04]  /*1480*/  ISETP.NE.U32.AND P2, PT, RZ, c[0x0][0x180], PT ;  /* 0x00006000ff007a0c */ /* 0x000fc80003f45070 */
[----:B------:R-:W-:-:S13]  /*1490*/  ISETP.NE.AND.EX P2, PT, RZ, c[0x0][0x184], PT, P2 ;  /* 0x00006100ff007a0c */ /* 0x000fda0003f45320 */
[----:B------:R-:W-:Y:S05]  /*14a0*/  @P2 BRA `(.L_x_17883) ;  /* 0x0000002000002947 */ /* 0x000fea0003800000 */
[----:B------:R-:W-:Y:S05]  /*14b0*/  @P1 BRA `(.L_x_17884) ;  /* 0x0000005000001947 */ /* 0x000fea0003800000 */
[----:B------:R-:W-:Y:S05]  /*14c0*/  BRA `(.L_x_17885) ;  /* 0x0000005000007947 */ /* 0x000fea0003800000 */
.L_x_17883:
[----:B-----5:R-:W-:Y:S01]  /*14d0*/  FADD.FTZ R123, R115, R123 ;  /* 0x0000007b737b7221 */ /* 0x020fe20000010000 */
[----:B------:R-:W-:Y:S05]  /*14e0*/  BRA `(.L_x_17884) ;  /* 0x0000002000007947 */ /* 0x000fea0003800000 */
.L_x_17882:
[----:B-----5:R-:W-:-:S04]  /*14f0*/  FADD.FTZ R123, R107, R123 ;  /* 0x0000007b6b7b7221 */ /* 0x020fc80000010000 */
[----:B------:R-:W-:-:S04]  /*1500*/  @P2 FADD.FTZ R123, R115, R123 ;  /* 0x0000007b737b2221 */ /* 0x000fc80000010000 */
.L_x_17884:
[----:B-----5:R-:W-:-:S03]  /*1510*/  IMAD.MOV.U32 R119, RZ, RZ, R123 ;  /* 0x000000ffff777224 */ /* 0x020fc600078e007b */
.L_x_17885:
[----:B------:R-:W-:-:S04]  /*1520*/  @P1 LEA R140, P2, R7, c[0x0][0x188], 0x4 ;  /* 0x00006200078c1a11 */ /* 0x000fc800078420ff */
[C---:B------:R-:W-:Y:S02]  /*1530*/  @P1 LEA.HI.X R141, R7.reuse, c[0x0][0x18c], RZ, 0x4, P2 ;  /* 0x00006300078d1a11 */ /* 0x040fe400010f24ff */
[----:B------:R-:W-:-:S03]  /*1540*/  IADD3 R7, R7, 0x80, RZ ;  /* 0x0000008007077810 */ /* 0x000fc60007ffe0ff */
[----:B------:R1:W-:Y:S04]  /*1550*/  @P1 STG.E.128 [R140.64], R116 ;  /* 0x000000748c001986 */ /* 0x0003e8000c101d04 */
.L_x_17869:
[----:B------:R-:W-:Y:S05]  /*1560*/  BSYNC B0 ;  /* 0x0000000000007941 */ /* 0x000fea0003800000 */
.L_x_17868:
        /* <DEDUP_REMOVED lines=24> */
.L_x_17889:
[----:B-----5:R-:W-:Y:S01]  /*16f0*/  FADD.FTZ R124, R112, R124 ;  /* 0x0000007c707c7221 */ /* 0x020fe20000010000 */
[----:B------:R-:W-:Y:S05]  /*1700*/  BRA `(.L_x_17890) ;  /* 0x0000002000007947 */ /* 0x000fea0003800000 */
.L_x_17888:
[----:B-1---5:R-:W-:-:S04]  /*1710*/  FADD.FTZ R124, R104, R124 ;  /* 0x0000007c687c7221 */ /* 0x022fc80000010000 */
[----:B------:R-:W-:-:S05]  /*1720*/  @P2 FADD.FTZ R124, R112, R124 ;  /* 0x0000007c707c2221 */ /* 0x000fca0000010000 */
.L_x_17890:
[----:B-----5:R-:W-:Y:S02]  /*1730*/  MOV R116, R124 ;  /* 0x0000007c00747202 */ /* 0x020fe40000000f00 */
.L_x_17891:
[----:B------:R-:W-:Y:S05]  /*1740*/  @P3 BRA `(.L_x_17892) ;  /* 0x0000007000003947 */ /* 0x000fea0003800000 */
[----:B------:R-:W-:-:S04]  /*1750*/  ISETP.NE.U32.AND P4, PT, RZ, c[0x0][0x180], PT ;  /* 0x00006000ff007a0c */ /* 0x000fc80003f85070 */
[----:B------:R-:W-:-:S13]  /*1760*/  ISETP.NE.AND.EX P4, PT, RZ, c[0x0][0x184], PT, P4 ;  /* 0x00006100ff007a0c */ /* 0x000fda0003f85340 */
[----:B------:R-:W-:Y:S05]  /*1770*/  @P4 BRA `(.L_x_17893) ;  /* 0x0000002000004947 */ /* 0x000fea0003800000 */
[----:B------:R-:W-:Y:S05]  /*1780*/  @P1 BRA `(.L_x_17894) ;  /* 0x0000005000001947 */ /* 0x000fea0003800000 */
[----:B------:R-:W-:Y:S05]  /*1790*/  BRA `(.L_x_17895) ;  /* 0x0000005000007947 */ /* 0x000fea0003800000 */
.L_x_17893:
[----:B-----5:R-:W-:Y:S01]  /*17a0*/  FADD.FTZ R125, R113, R125 ;  /* 0x0000007d717d7221 */ /* 0x020fe20000010000 */
[----:B------:R-:W-:Y:S05]  /*17b0*/  BRA `(.L_x_17894) ;  /* 0x0000002000007947 */ /* 0x000fea0003800000 */
.L_x_17892:
[----:B-----5:R-:W-:-:S04]  /*17c0*/  FADD.FTZ R125, R105, R125 ;  /* 0x0000007d697d7221 */ /* 0x020fc80000010000 */
[----:B------:R-:W-:-:S05]  /*17d0*/  @P2 FADD.FTZ R125, R113, R125 ;  /* 0x0000007d717d2221 */ /* 0x000fca0000010000 */
.L_x_17894:
[----:B-----5:R-:W-:Y:S02]  /*17e0*/  MOV R117, R125 ;  /* 0x0000007d00757202 */ /* 0x020fe40000000f00 */
.L_x_17895:
[----:B------:R-:W-:Y:S05]  /*17f0*/  @P3 BRA `(.L_x_17896) ;  /* 0x0000007000003947 */ /* 0x000fea0003800000 */
[----:B------:R-:W-:-:S04]  /*1800*/  ISETP.NE.U32.AND P4, PT, RZ, c[0x0][0x180], PT ;  /* 0x00006000ff007a0c */ /* 0x000fc80003f85070 */
[----:B------:R-:W-:-:S13]  /*1810*/  ISETP.NE.AND.EX P4, PT, RZ, c[0x0][0x184], PT, P4 ;  /* 0x00006100ff007a0c */ /* 0x000fda0003f85340 */
[----:B------:R-:W-:Y:S05]  /*1820*/  @P4 BRA `(.L_x_17897) ;  /* 0x0000002000004947 */ /* 0x000fea0003800000 */
[----:B------:R-:W-:Y:S05]  /*1830*/  @P1 BRA `(.L_x_17898) ;  /* 0x0000005000001947 */ /* 0x000fea0003800000 */
[----:B------:R-:W-:Y:S05]  /*1840*/  BRA `(.L_x_17899) ;  /* 0x0000005000007947 */ /* 0x000fea0003800000 */
.L_x_17897:
[----:B-----5:R-:W-:Y:S01]  /*1850*/  FADD.FTZ R126, R114, R126 ;  /* 0x0000007e727e7221 */ /* 0x020fe20000010000 */
[----:B------:R-:W-:Y:S05]  /*1860*/  BRA `(.L_x_17898) ;  /* 0x0000002000007947 */ /* 0x000fea0003800000 */
.L_x_17896:
[----:B-----5:R-:W-:-:S04]  /*1870*/  FADD.FTZ R126, R106, R126 ;  /* 0x0000007e6a7e7221 */ /* 0x020fc80000010000 */
[----:B------:R-:W-:-:S05]  /*1880*/  @P2 FADD.FTZ R126, R114, R126 ;  /* 0x0000007e727e2221 */ /* 0x000fca0000010000 */
.L_x_17898:
[----:B-----5:R-:W-:Y:S02]  /*1890*/  MOV R118, R126 ;  /* 0x0000007e00767202 */ /* 0x020fe40000000f00 */
.L_x_17899:
[----:B------:R-:W-:Y:S05]  /*18a0*/  @P3 BRA `(.L_x_17900) ;  /* 0x0000007000003947 */ /* 0x000fea0003800000 */
[----:B------:R-:W-:-:S04]  /*18b0*/  ISETP.NE.U32.AND P2, PT, RZ, c[0x0][0x180], PT ;  /* 0x00006000ff007a0c */ /* 0x000fc80003f45070 */
[----:B------:R-:W-:-:S13]  /*18c0*/  ISETP.NE.AND.EX P2, PT, RZ, c[0x0][0x184], PT, P2 ;  /* 0x00006100ff007a0c */ /* 0x000fda0003f45320 */
[----:B------:R-:W-:Y:S05]  /*18d0*/  @P2 BRA `(.L_x_17901) ;  /* 0x0000002000002947 */ /* 0x000fea0003800000 */
[----:B------:R-:W-:Y:S05]  /*18e0*/  @P1 BRA `(.L_x_17902) ;  /* 0x0000005000001947 */ /* 0x000fea0003800000 */
[----:B------:R-:W-:Y:S05]  /*18f0*/  BRA `(.L_x_17903) ;  /* 0x0000005000007947 */ /* 0x000fea0003800000 */
.L_x_17901:
[----:B-----5:R-:W-:Y:S01]  /*1900*/  FADD.FTZ R127, R115, R127 ;  /* 0x0000007f737f7221 */ /* 0x020fe20000010000 */
[----:B------:R-:W-:Y:S05]  /*1910*/  BRA `(.L_x_17902) ;  /* 0x0000002000007947 */ /* 0x000fea0003800000 */
.L_x_17900:
[----:B-----5:R-:W-:-:S04]  /*1920*/  FADD.FTZ R127, R107, R127 ;  /* 0x0000007f6b7f7221 */ /* 0x020fc80000010000 */
[----:B------:R-:W-:-:S05]  /*1930*/  @P2 FADD.FTZ R127, R115, R127 ;  /* 0x0000007f737f2221 */ /* 0x000fca0000010000 */
.L_x_17902:
[----:B-----5:R-:W-:Y:S02]  /*1940*/  MOV R119, R127 ;  /* 0x0000007f00777202 */ /* 0x020fe40000000f00 */
.L_x_17903:
[----:B------:R-:W-:-:S04]  /*1950*/  @P1 LEA R140, P2, R7, c[0x0][0x188], 0x4 ;  /* 0x00006200078c1a11 */ /* 0x000fc800078420ff */
[C---:B------:R-:W-:Y:S02]  /*1960*/  @P1 LEA.HI.X R141, R7.reuse, c[0x0][0x18c], RZ, 0x4, P2 ;  /* 0x00006300078d1a11 */ /* 0x040fe400010f24ff */
[----:B------:R-:W-:-:S03]  /*1970*/  IADD3 R7, R7, 0x80, RZ ;  /* 0x0000008007077810 */ /* 0x000fc60007ffe0ff */
[----:B------:R1:W-:Y:S04]  /*1980*/  @P1 STG.E.128 [R140.64], R116 ;  /* 0x000000748c001986 */ /* 0x0003e8000c101d04 */
.L_x_17887:
[----:B------:R-:W-:Y:S05]  /*1990*/  BSYNC B0 ;  /* 0x0000000000007941 */ /* 0x000fea0003800000 */
.L_x_17886:
        /* <DEDUP_REMOVED lines=24> */
.L_x_17907:
[----:B-----5:R-:W-:Y:S01]  /*1b20*/  FADD.FTZ R128, R112, R128 ;  /* 0x0000008070807221 */ /* 0x020fe20000010000 */
[----:B------:R-:W-:Y:S05]  /*1b30*/  BRA `(.L_x_17908) ;  /* 0x0000002000007947 */ /* 0x000fea0003800000 */
.L_x_17906:
[----:B-1---5:R-:W-:-:S04]  /*1b40*/  FADD.FTZ R128, R104, R128 ;  /* 0x0000008068807221 */ /* 0x022fc80000010000 */
[----:B------:R-:W-:-:S04]  /*1b50*/  @P2 FADD.FTZ R128, R112, R128 ;  /* 0x0000008070802221 */ /* 0x000fc80000010000 */
.L_x_17908:
[----:B-----5:R-:W-:-:S03]  /*1b60*/  IMAD.MOV.U32 R116, RZ, RZ, R128 ;  /* 0x000000ffff747224 */ /* 0x020fc600078e0080 */
.L_x_17909:
[----:B------:R-:W-:Y:S05]  /*1b70*/  @P3 BRA `(.L_x_17910) ;  /* 0x0000007000003947 */ /* 0x000fea0003800000 */
[----:B------:R-:W-:-:S04]  /*1b80*/  ISETP.NE.U32.AND P4, PT, RZ, c[0x0][0x180], PT ;  /* 0x00006000ff007a0c */ /* 0x000fc80003f85070 */
[----:B------:R-:W-:-:S13]  /*1b90*/  ISETP.NE.AND.EX P4, PT, RZ, c[0x0][0x184], PT, P4 ;  /* 0x00006100ff007a0c */ /* 0x000fda0003f85340 */
[----:B------:R-:W-:Y:S05]  /*1ba0*/  @P4 BRA `(.L_x_17911) ;  /* 0x0000002000004947 */ /* 0x000fea0003800000 */
[----:B------:R-:W-:Y:S05]  /*1bb0*/  @P1 BRA `(.L_x_17912) ;  /* 0x0000005000001947 */ /* 0x000fea0003800000 */
[----:B------:R-:W-:Y:S05]  /*1bc0*/  BRA `(.L_x_17913) ;  /* 0x0000005000007947 */ /* 0x000fea0003800000 */
.L_x_17911:
[----:B-----5:R-:W-:Y:S01]  /*1bd0*/  FADD.FTZ R129, R113, R129 ;  /* 0x0000008171817221 */ /* 0x020fe20000010000 */
[----:B------:R-:W-:Y:S05]  /*1be0*/  BRA `(.L_x_17912) ;  /* 0x0000002000007947 */ /* 0x000fea0003800000 */
.L_x_17910:
[----:B-----5:R-:W-:-:S04]  /*1bf0*/  FADD.FTZ R129, R105, R129 ;  /* 0x0000008169817221 */ /* 0x020fc80000010000 */
[----:B------:R-:W-:-:S05]  /*1c00*/  @P2 FADD.FTZ R129, R113, R129 ;  /* 0x0000008171812221 */ /* 0x000fca0000010000 */
.L_x_17912:
[----:B-----5:R-:W-:Y:S02]  /*1c10*/  MOV R117, R129 ;  /* 0x0000008100757202 */ /* 0x020fe40000000f00 */
.L_x_17913:
[----:B------:R-:W-:Y:S05]  /*1c20*/  @P3 BRA `(.L_x_17914) ;  /* 0x0000007000003947 */ /* 0x000fea0003800000 */
[----:B------:R-:W-:-:S04]  /*1c30*/  ISETP.NE.U32.AND P4, PT, RZ, c[0x0][0x180], PT ;  /* 0x00006000ff007a0c */ /* 0x000fc80003f85070 */
[----:B------:R-:W-:-:S13]  /*1c40*/  ISETP.NE.AND.EX P4, PT, RZ, c[0x0][0x184], PT, P4 ;  /* 0x00006100ff007a0c */ /* 0x000fda0003f85340 */
[----:B------:R-:W-:Y:S05]  /*1c50*/  @P4 BRA `(.L_x_17915) ;  /* 0x0000002000004947 */ /* 0x000fea0003800000 */
[----:B------:R-:W-:Y:S05]  /*1c60*/  @P1 BRA `(.L_x_17916) ;  /* 0x0000005000001947 */ /* 0x000fea0003800000 */
[----:B------:R-:W-:Y:S05]  /*1c70*/  BRA `(.L_x_17917) ;  /* 0x0000005000007947 */ /* 0x000fea0003800000 */
.L_x_17915:
[----:B-----5:R-:W-:Y:S01]  /*1c80*/  FADD.FTZ R130, R114, R130 ;  /* 0x0000008272827221 */ /* 0x020fe20000010000 */
[----:B------:R-:W-:Y:S05]  /*1c90*/  BRA `(.L_x_17916) ;  /* 0x0000002000007947 */ /* 0x000fea0003800000 */
.L_x_17914:
[----:B-----5:R-:W-:-:S04]  /*1ca0*/  FADD.FTZ R130, R106, R130 ;  /* 0x000000826a827221 */ /* 0x020fc80000010000 */
[----:B------:R-:W-:-:S05]  /*1cb0*/  @P2 FADD.FTZ R130, R114, R130 ;  /* 0x0000008272822221 */ /* 0x000fca0000010000 */
.L_x_17916:
[----:B-----5:R-:W-:Y:S02]  /*1cc0*/  MOV R118, R130 ;  /* 0x0000008200767202 */ /* 0x020fe40000000f00 */
.L_x_17917:
[----:B------:R-:W-:Y:S05]  /*1cd0*/  @P3 BRA `(.L_x_17918) ;  /* 0x0000007000003947 */ /* 0x000fea0003800000 */
[----:B------:R-:W-:-:S04]  /*1ce0*/  ISETP.NE.U32.AND P2, PT, RZ, c[0x0][0x180], PT ;  /* 0x00006000ff007a0c */ /* 0x000fc80003f45070 */
[----:B------:R-:W-:-:S13]  /*1cf0*/  ISETP.NE.AND.EX P2, PT, RZ, c[0x0][0x184], PT, P2 ;  /* 0x00006100ff007a0c */ /* 0x000fda0003f45320 */
[----:B------:R-:W-:Y:S05]  /*1d00*/  @P2 BRA `(.L_x_17919) ;  /* 0x0000002000002947 */ /* 0x000fea0003800000 */
[----:B------:R-:W-:Y:S05]  /*1d10*/  @P1 BRA `(.L_x_17920) ;  /* 0x0000005000001947 */ /* 0x000fea0003800000 */
[----:B------:R-:W-:Y:S05]  /*1d20*/  BRA `(.L_x_17921) ;  /* 0x0000005000007947 */ /* 0x000fea0003800000 */
.L_x_17919:
[----:B-----5:R-:W-:Y:S01]  /*1d30*/  FADD.FTZ R131, R115, R131 ;  /* 0x0000008373837221 */ /* 0x020fe20000010000 */
[----:B------:R-:W-:Y:S05]  /*1d40*/  BRA `(.L_x_17920) ;  /* 0x0000002000007947 */ /* 0x000fea0003800000 */
.L_x_17918:
[----:B-----5:R-:W-:-:S04]  /*1d50*/  FADD.FTZ R131, R107, R131 ;  /* 0x000000836b837221 */ /* 0x020fc80000010000 */
[----:B------:R-:W-:-:S05]  /*1d60*/  @P2 FADD.FTZ R131, R115, R131 ;  /* 0x0000008373832221 */ /* 0x000fca0000010000 */
.L_x_17920:
[----:B-----5:R-:W-:Y:S02]  /*1d70*/  MOV R119, R131 ;  /* 0x0000008300777202 */ /* 0x020fe40000000f00 */
.L_x_17921:
[----:B------:R-:W-:-:S04]  /*1d80*/  @P1 LEA R140, P2, R7, c[0x0][0x188], 0x4 ;  /* 0x00006200078c1a11 */ /* 0x000fc800078420ff */
[C---:B------:R-:W-:Y:S02]  /*1d90*/  @P1 LEA.HI.X R141, R7.reuse, c[0x0][0x18c], RZ, 0x4, P2 ;  /* 0x00006300078d1a11 */ /* 0x040fe400010f24ff */
[----:B------:R-:W-:-:S03]  /*1da0*/  IADD3 R7, R7, 0x80, RZ ;  /* 0x0000008007077810 */ /* 0x000fc60007ffe0ff */
[----:B------:R1:W-:Y:S04]  /*1db0*/  @P1 STG.E.128 [R140.64], R116 ;  /* 0x000000748c001986 */ /* 0x0003e8000c101d04 */
.L_x_17905:
[----:B------:R-:W-:Y:S05]  /*1dc0*/  BSYNC B0 ;  /* 0x0000000000007941 */ /* 0x000fea0003800000 */
.L_x_17904:
        /* <DEDUP_REMOVED lines=24> */
.L_x_17925:
[----:B-----5:R-:W-:Y:S01]  /*1f50*/  FADD.FTZ R132, R112, R132 ;  /* 0x0000008470847221 */ /* 0x020fe20000010000 */
[----:B------:R-:W-:Y:S05]  /*1f60*/  BRA `(.L_x_17926) ;  /* 0x0000002000007947 */ /* 0x000fea0003800000 */
.L_x_17924:
[----:B-1---5:R-:W-:-:S04]  /*1f70*/  FADD.FTZ R132, R104, R132 ;  /* 0x0000008468847221 */ /* 0x022fc80000010000 */
[----:B------:R-:W-:-:S05]  /*1f80*/  @P2 FADD.FTZ R132, R112, R132 ;  /* 0x0000008470842221 */ /* 0x000fca0000010000 */
.L_x_17926:
[----:B-----5:R-:W-:Y:S02]  /*1f90*/  MOV R116, R132 ;  /* 0x0000008400747202 */ /* 0x020fe40000000f00 */
.L_x_17927:
[----:B------:R-:W-:Y:S05]  /*1fa0*/  @P3 BRA `(.L_x_17928) ;  /* 0x0000007000003947 */ /* 0x000fea0003800000 */
[----:B------:R-:W-:-:S04]  /*1fb0*/  ISETP.NE.U32.AND P4, PT, RZ, c[0x0][0x180], PT ;  /* 0x00006000ff007a0c */ /* 0x000fc80003f85070 */
[----:B------:R-:W-:-:S13]  /*1fc0*/  ISETP.NE.AND.EX P4, PT, RZ, c[0x0][0x184], PT, P4 ;  /* 0x00006100ff007a0c */ /* 0x000fda0003f85340 */
[----:B------:R-:W-:Y:S05]  /*1fd0*/  @P4 BRA `(.L_x_17929) ;  /* 0x0000002000004947 */ /* 0x000fea0003800000 */
[----:B------:R-:W-:Y:S05]  /*1fe0*/  @P1 BRA `(.L_x_17930) ;  /* 0x0000005000001947 */ /* 0x000fea0003800000 */
[----:B------:R-:W-:Y:S05]  /*1ff0*/  BRA `(.L_x_17931) ;  /* 0x0000005000007947 */ /* 0x000fea0003800000 */
.L_x_17929:
[----:B-----5:R-:W-:Y:S01]  /*2000*/  FADD.FTZ R133, R113, R133 ;  /* 0x0000008571857221 */ /* 0x020fe20000010000 */
[----:B------:R-:W-:Y:S05]  /*2010*/  BRA `(.L_x_17930) ;  /* 0x0000002000007947 */ /* 0x000fea0003800000 */
.L_x_17928:
[----:B-----5:R-:W-:-:S04]  /*2020*/  FADD.FTZ R133, R105, R133 ;  /* 0x0000008569857221 */ /* 0x020fc80000010000 */
[----:B------:R-:W-:-:S05]  /*2030*/  @P2 FADD.FTZ R133, R113, R133 ;  /* 0x0000008571852221 */ /* 0x000fca0000010000 */
.L_x_17930:
[----:B-----5:R-:W-:Y:S02]  /*2040*/  MOV R117, R133 ;  /* 0x0000008500757202 */ /* 0x020fe40000000f00 */
.L_x_17931:
[----:B------:R-:W-:Y:S05]  /*2050*/  @P3 BRA `(.L_x_17932) ;  /* 0x0000007000003947 */ /* 0x000fea0003800000 */
[----:B------:R-:W-:-:S04]  /*2060*/  ISETP.NE.U32.AND P4, PT, RZ, c[0x0][0x180], PT ;  /* 0x00006000ff007a0c */ /* 0x000fc80003f85070 */
[----:B------:R-:W-:-:S13]  /*2070*/  ISETP.NE.AND.EX P4, PT, RZ, c[0x0][0x184], PT, P4 ;  /* 0x00006100ff007a0c */ /* 0x000fda0003f85340 */
[----:B------:R-:W-:Y:S05]  /*2080*/  @P4 BRA `(.L_x_17933) ;  /* 0x0000002000004947 */ /* 0x000fea0003800000 */
[----:B------:R-:W-:Y:S05]  /*2090*/  @P1 BRA `(.L_x_17934) ;  /* 0x0000005000001947 */ /* 0x000fea0003800000 */
[----:B------:R-:W-:Y:S05]  /*20a0*/  BRA `(.L_x_17935) ;  /* 0x0000005000007947 */ /* 0x000fea0003800000 */
.L_x_17933:
[----:B-----5:R-:W-:Y:S01]  /*20b0*/  FADD.FTZ R134, R114, R134 ;  /* 0x0000008672867221 */ /* 0x020fe20000010000 */
[----:B------:R-:W-:Y:S05]  /*20c0*/  BRA `(.L_x_17934) ;  /* 0x0000002000007947 */ /* 0x000fea0003800000 */
.L_x_17932:
[----:B-----5:R-:W-:-:S04]  /*20d0*/  FADD.FTZ R134, R106, R134 ;  /* 0x000000866a867221 */ /* 0x020fc80000010000 */
[----:B------:R-:W-:-:S04]  /*20e0*/  @P2 FADD.FTZ R134, R114, R134 ;  /* 0x0000008672862221 */ /* 0x000fc80000010000 */
.L_x_17934:
[----:B-----5:R-:W-:-:S03]  /*20f0*/  IMAD.MOV.U32 R118, RZ, RZ, R134 ;  /* 0x000000ffff767224 */ /* 0x020fc600078e0086 */
.L_x_17935:
[----:B------:R-:W-:Y:S05]  /*2100*/  @P3 BRA `(.L_x_17936) ;  /* 0x0000007000003947 */ /* 0x000fea0003800000 */
[----:B------:R-:W-:-:S04]  /*2110*/  ISETP.NE.U32.AND P2, PT, RZ, c[0x0][0x180], PT ;  /* 0x00006000ff007a0c */ /* 0x000fc80003f45070 */
[----:B------:R-:W-:-:S13]  /*2120*/  ISETP.NE.AND.EX P2, PT, RZ, c[0x0][0x184], PT, P2 ;  /* 0x00006100ff007a0c */ /* 0x000fda0003f45320 */
[----:B------:R-:W-:Y:S05]  /*2130*/  @P2 BRA `(.L_x_17937) ;  /* 0x0000002000002947 */ /* 0x000fea0003800000 */
[----:B------:R-:W-:Y:S05]  /*2140*/  @P1 BRA `(.L_x_17938) ;  /* 0x0000005000001947 */ /* 0x000fea0003800000 */
[----:B------:R-:W-:Y:S05]  /*2150*/  BRA `(.L_x_17939) ;  /* 0x0000005000007947 */ /* 0x000fea0003800000 */
.L_x_17937:
[----:B-----5:R-:W-:Y:S01]  /*2160*/  FADD.FTZ R135, R115, R135 ;  /* 0x0000008773877221 */ /* 0x020fe20000010000 */
[----:B------:R-:W-:Y:S05]  /*2170*/  BRA `(.L_x_17938) ;  /* 0x0000002000007947 */ /* 0x000fea0003800000 */
.L_x_17936:
[----:B-----5:R-:W-:-:S04]  /*2180*/  FADD.FTZ R135, R107, R135 ;  /* 0x000000876b877221 */ /* 0x020fc80000010000 */
[----:B------:R-:W-:-:S05]  /*2190*/  @P2 FADD.FTZ R135, R115, R135 ;  /* 0x0000008773872221 */ /* 0x000fca0000010000 */
.L_x_17938:
[----:B-----5:R-:W-:Y:S02]  /*21a0*/  MOV R119, R135 ;  /* 0x0000008700777202 */ /* 0x020fe40000000f00 */
.L_x_17939:
[----:B------:R-:W-:-:S04]  /*21b0*/  @P1 LEA R140, P2, R7, c[0x0][0x188], 0x4 ;  /* 0x00006200078c1a11 */ /* 0x000fc800078420ff */
[C---:B------:R-:W-:Y:S02]  /*21c0*/  @P1 LEA.HI.X R141, R7.reuse, c[0x0][0x18c], RZ, 0x4, P2 ;  /* 0x00006300078d1a11 */ /* 0x040fe400010f24ff */
[----:B------:R-:W-:-:S03]  /*21d0*/  IADD3 R7, R7, 0x80, RZ ;  /* 0x0000008007077810 */ /* 0x000fc60007ffe0ff */
[----:B------:R1:W-:Y:S04]  /*21e0*/  @P1 STG.E.128 [R140.64], R116 ;  /* 0x000000748c001986 */ /* 0x0003e8000c101d04 */
.L_x_17923:
[----:B------:R-:W-:Y:S05]  /*21f0*/  BSYNC B0 ;  /* 0x0000000000007941 */ /* 0x000fea0003800000 */
.L_x_17922:
        /* <DEDUP_REMOVED lines=24> */
.L_x_17943:
[----:B-----5:R-:W-:Y:S01]  /*2380*/  FADD.FTZ R136, R112, R136 ;  /* 0x0000008870887221 */ /* 0x020fe20000010000 */
[----:B------:R-:W-:Y:S05]  /*2390*/  BRA `(.L_x_17944) ;  /* 0x0000002000007947 */ /* 0x000fea0003800000 */
.L_x_17942:
[----:B-1---5:R-:W-:-:S04]  /*23a0*/  FADD.FTZ R136, R104, R136 ;  /* 0x0000008868887221 */ /* 0x022fc80000010000 */
[----:B------:R-:W-:-:S05]  /*23b0*/  @P2 FADD.FTZ R136, R112, R136 ;  /* 0x0000008870882221 */ /* 0x000fca0000010000 */
.L_x_17944:
[----:B-----5:R-:W-:Y:S02]  /*23c0*/  MOV R116, R136 ;  /* 0x0000008800747202 */ /* 0x020fe40000000f00 */
.L_x_17945:
[----:B------:R-:W-:Y:S05]  /*23d0*/  @P3 BRA `(.L_x_17946) ;  /* 0x0000007000003947 */ /* 0x000fea0003800000 */
[----:B------:R-:W-:-:S04]  /*23e0*/  ISETP.NE.U32.AND P4, PT, RZ, c[0x0][0x180], PT ;  /* 0x00006000ff007a0c */ /* 0x000fc80003f85070 */
[----:B------:R-:W-:-:S13]  /*23f0*/  ISETP.NE.AND.EX P4, PT, RZ, c[0x0][0x184], PT, P4 ;  /* 0x00006100ff007a0c */ /* 0x000fda0003f85340 */
[----:B------:R-:W-:Y:S05]  /*2400*/  @P4 BRA `(.L_x_17947) ;  /* 0x0000002000004947 */ /* 0x000fea0003800000 */
[----:B------:R-:W-:Y:S05]  /*2410*/  @P1 BRA `(.L_x_17948) ;  /* 0x0000005000001947 */ /* 0x000fea0003800000 */
[----:B------:R-:W-:Y:S05]  /*2420*/  BRA `(.L_x_17949) ;  /* 0x0000005000007947 */ /* 0x000fea0003800000 */
.L_x_17947:
[----:B-----5:R-:W-:Y:S01]  /*2430*/  FADD.FTZ R137, R113, R137 ;  /* 0x0000008971897221 */ /* 0x020fe20000010000 */
[----:B------:R-:W-:Y:S05]  /*2440*/  BRA `(.L_x_17948) ;  /* 0x0000002000007947 */ /* 0x000fea0003800000 */
.L_x_17946:
[----:B-----5:R-:W-:-:S04]  /*2450*/  FADD.FTZ R137, R105, R137 ;  /* 0x0000008969897221 */ /* 0x020fc80000010000 */
[----:B------:R-:W-:-:S05]  /*2460*/  @P2 FADD.FTZ R137, R113, R137 ;  /* 0x0000008971892221 */ /* 0x000fca0000010000 */
.L_x_17948:
[----:B-----5:R-:W-:Y:S02]  /*2470*/  MOV R117, R137 ;  /* 0x0000008900757202 */ /* 0x020fe40000000f00 */
.L_x_17949:
[----:B------:R-:W-:Y:S05]  /*2480*/  @P3 BRA `(.L_x_17950) ;  /* 0x0000007000003947 */ /* 0x000fea0003800000 */
[----:B------:R-:W-:-:S04]  /*2490*/  ISETP.NE.U32.AND P4, PT, RZ, c[0x0][0x180], PT ;  /* 0x00006000ff007a0c */ /* 0x000fc80003f85070 */
[----:B------:R-:W-:-:S13]  /*24a0*/  ISETP.NE.AND.EX P4, PT, RZ, c[0x0][0x184], PT, P4 ;  /* 0x00006100ff007a0c */ /* 0x000fda0003f85340 */
[----:B------:R-:W-:Y:S05]  /*24b0*/  @P4 BRA `(.L_x_17951) ;  /* 0x0000002000004947 */ /* 0x000fea0003800000 */
[----:B------:R-:W-:Y:S05]  /*24c0*/  @P1 BRA `(.L_x_17952) ;  /* 0x0000005000001947 */ /* 0x000fea0003800000 */
[----:B------:R-:W-:Y:S05]  /*24d0*/  BRA `(.L_x_17953) ;  /* 0x0000005000007947 */ /* 0x000fea0003800000 */
.L_x_17951:
[----:B-----5:R-:W-:Y:S01]  /*24e0*/  FADD.FTZ R138, R114, R138 ;  /* 0x0000008a728a7221 */ /* 0x020fe20000010000 */
[----:B------:R-:W-:Y:S05]  /*24f0*/  BRA `(.L_x_17952) ;  /* 0x0000002000007947 */ /* 0x000fea0003800000 */
.L_x_17950:
[----:B-----5:R-:W-:-:S04]  /*2500*/  FADD.FTZ R138, R106, R138 ;  /* 0x0000008a6a8a7221 */ /* 0x020fc80000010000 */
[----:B------:R-:W-:-:S05]  /*2510*/  @P2 FADD.FTZ R138, R114, R138 ;  /* 0x0000008a728a2221 */ /* 0x000fca0000010000 */
.L_x_17952:
[----:B-----5:R-:W-:Y:S02]  /*2520*/  MOV R118, R138 ;  /* 0x0000008a00767202 */ /* 0x020fe40000000f00 */
.L_x_17953:
[----:B------:R-:W-:Y:S05]  /*2530*/  @P3 BRA `(.L_x_17954) ;  /* 0x0000007000003947 */ /* 0x000fea0003800000 */
[----:B------:R-:W-:-:S04]  /*2540*/  ISETP.NE.U32.AND P2, PT, RZ, c[0x0][0x180], PT ;  /* 0x00006000ff007a0c */ /* 0x000fc80003f45070 */
[----:B------:R-:W-:-:S13]  /*2550*/  ISETP.NE.AND.EX P2, PT, RZ, c[0x0][0x184], PT, P2 ;  /* 0x00006100ff007a0c */ /* 0x000fda0003f45320 */
[----:B------:R-:W-:Y:S05]  /*2560*/  @P2 BRA `(.L_x_17955) ;  /* 0x0000002000002947 */ /* 0x000fea0003800000 */
[----:B------:R-:W-:Y:S05]  /*2570*/  @P1 BRA `(.L_x_17956) ;  /* 0x0000005000001947 */ /* 0x000fea0003800000 */
[----:B------:R-:W-:Y:S05]  /*2580*/  BRA `(.L_x_17957) ;  /* 0x0000005000007947 */ /* 0x000fea0003800000 */
.L_x_17955:
[----:B-----5:R-:W-:Y:S01]  /*2590*/  FADD.FTZ R139, R115, R139 ;  /* 0x0000008b738b7221 */ /* 0x020fe20000010000 */
[----:B------:R-:W-:Y:S05]  /*25a0*/  BRA `(.L_x_17956) ;  /* 0x0000002000007947 */ /* 0x000fea0003800000 */
.L_x_17954:
[----:B-----5:R-:W-:-:S04]  /*25b0*/  FADD.FTZ R139, R107, R139 ;  /* 0x0000008b6b8b7221 */ /* 0x020fc80000010000 */
[----:B------:R-:W-:-:S05]  /*25c0*/  @P2 FADD.FTZ R139, R115, R139 ;  /* 0x0000008b738b2221 */ /* 0x000fca0000010000 */
.L_x_17956:
[----:B-----5:R-:W-:Y:S02]  /*25d0*/  MOV R119, R139 ;  /* 0x0000008b00777202 */ /* 0x020fe40000000f00 */
.L_x_17957:
[----:B------:R-:W-:-:S04]  /*25e0*/  @P1 LEA R140, P2, R7, c[0x0][0x188], 0x4 ;  /* 0x00006200078c1a11 */ /* 0x000fc800078420ff */
[----:B------:R-:W-:-:S05]  /*25f0*/  @P1 LEA.HI.X R141, R7, c[0x0][0x18c], RZ, 0x4, P2 ;  /* 0x00006300078d1a11 */ /* 0x000fca00010f24ff */
[----:B------:R1:W-:Y:S04]  /*2600*/  @P1 STG.E.128 [R140.64], R116 ;  /* 0x000000748c001986 */ /* 0x0003e8000c101d04 */
.L_x_17941:
[----:B------:R-:W-:Y:S05]  /*2610*/  BSYNC B0 ;  /* 0x0000000000007941 */ /* 0x000fea0003800000 */
.L_x_17940:
[----:B-1---5:R-:W-:Y:S01]  /*2620*/  FADD.FTZ R140, RZ, R108 ;  /* 0x0000006cff8c7221 */ /* 0x022fe20000010000 */
        /* <DEDUP_REMOVED lines=34> */
[----:B------:R1:W2:Y:S02]  /*2850*/  SHFL.BFLY PT, R140, R141, 0x1, 0x1f ;  /* 0x0c201f008d8c7f89 */ /* 0x0002a400000e0000 */
.L_x_17974:
        /* <DEDUP_REMOVED lines=69> */
.L_x_17975:
        /* <DEDUP_REMOVED lines=8> */
[----:B------:R-:W-:-:S12]  /*2d30*/  ISETP.GT.U32.AND P2, PT, R144, 0x3, PT ;  /* 0x000000039000780c */ /* 0x000fd80003f44070 */
[----:B------:R-:W-:Y:S01]  /*2d40*/  BAR.SYNC.DEFER_BLOCKING 0x0 ;  /* 0x0000000000007b1d */ /* 0x000fe20000010000 */
[----:B-1----:R-:W-:Y:S01]  /*2d50*/  @!P2 IADD3 R143, R7, R144, RZ ;  /* 0x00000090078fa210 */ /* 0x002fe20007ffe0ff */
[----:B------:R-:W-:Y:S01]  /*2d60*/  HFMA2.MMA R7, -RZ, RZ, 0, 0 ;  /* 0x00000000ff077435 */ /* 0x000fe200000001ff */
[----:B------:R-:W-:-:S03]  /*2d70*/  CS2R R140, SRZ ;  /* 0x00000000008c7805 */ /* 0x000fc6000001ff00 */
[----:B------:R-:W-:Y:S02]  /*2d80*/  BSSY B0, `(.L_x_17960) ;  /* 0x000004c000007945 */ /* 0x000fe40003800000 */
[----:B------:R-:W-:-:S04]  /*2d90*/  @!P2 MOV R7, R6 ;  /* 0x000000060007a202 */ /* 0x000fc80000000f00 */
[----:B------:R-:W-:Y:S01]  /*2da0*/  I2F R151, R7 ;  /* 0x0000000700977306 */ /* 0x000fe20000201400 */
[----:B------:R-:W1:Y:S04]  /*2db0*/  SHFL.DOWN PT, R150, R7, 0x2, 0x1f ;  /* 0x08401f0007967f89 */ /* 0x000e6800000e0000 */
[----:B------:R-:W2:Y:S01]  /*2dc0*/  @!P2 LDS.64 R140, [R143.X8] ;  /* 0x000000008f8ca984 */ /* 0x000ea20000008a00 */
[----:B------:R-:W-:Y:S02]  /*2dd0*/  ISETP.NE.AND P2, PT, RZ, UR6, PT ;  /* 0x00000006ff007c0c */ /* 0x000fe4000bf45270 */
[----:B-1----:R-:W-:Y:S02]  /*2de0*/  IADD3 R147, R150, R7, RZ ;  /* 0x0000000796937210 */ /* 0x002fe40007ffe0ff */
[----:B------:R-:W-:Y:S03]  /*2df0*/  I2F R150, R150 ;  /* 0x0000009600967306 */ /* 0x000fe60000201400 */
[----:B------:R-:W1:Y:S05]  /*2e00*/  SHFL.DOWN PT, R156, R147, 0x1, 0x1f ;  /* 0x08201f00939c7f89 */ /* 0x000e6a00000e0000 */
[----:B------:R-:W3:Y:S08]  /*2e10*/  I2F R144, R147 ;  /* 0x0000009300907306 */ /* 0x000ef00000201400 */
[----:B0--3--:R-:W-:Y:S01]  /*2e20*/  MUFU.RCP R145, R144 ;  /* 0x0000009000917308 */ /* 0x009fe20000001000 */
[----:B--2---:R-:W0:Y:S01]  /*2e30*/  SHFL.DOWN PT, R155, R140, 0x2, 0x1f ;  /* 0x08401f008c9b7f89 */ /* 0x004e2200000e0000 */
[----:B-1----:R-:W-:-:S06]  /*2e40*/  IADD3 R154, R147, R156, RZ ;  /* 0x0000009c939a7210 */ /* 0x002fcc0007ffe0ff */
[----:B------:R1:W2:Y:S02]  /*2e50*/  I2F R148, R154 ;  /* 0x0000009a00947306 */ /* 0x0002a40000201400 */
[----:B-1----:R-:W1:Y:S06]  /*2e60*/  SHFL.DOWN PT, R154, R141, 0x2, 0x1f ;  /* 0x08401f008d9a7f89 */ /* 0x002e6c00000e0000 */
[----:B--2---:R-:W-:Y:S01]  /*2e70*/  MUFU.RCP R148, R148 ;  /* 0x0000009400947308 */ /* 0x004fe20000001000 */
[----:B0-----:R-:W-:-:S04]  /*2e80*/  FMUL.FTZ R143, R155, R150 ;  /* 0x000000969b8f7220 */ /* 0x001fc80000410000 */
[----:B------:R-:W-:Y:S02]  /*2e90*/  FFMA.FTZ R146, R151, R140, R143 ;  /* 0x0000008c97927223 */ /* 0x000fe4000001008f */
[----:B------:R-:W-:Y:S02]  /*2ea0*/  FADD.FTZ R140, -R155, R140 ;  /* 0x0000008c9b8c7221 */ /* 0x000fe40000010100 */
[----:B------:R-:W-:Y:S02]  /*2eb0*/  FMUL.FTZ R153, R145, R146 ;  /* 0x0000009291997220 */ /* 0x000fe40000410000 */
[----:B------:R-:W-:Y:S01]  /*2ec0*/  FMUL.FTZ R140, R140, R140 ;  /* 0x0000008c8c8c7220 */ /* 0x000fe20000410000 */
[----:B------:R-:W0:Y:S02]  /*2ed0*/  I2F R146, R156 ;  /* 0x0000009c00927306 */ /* 0x000e240000201400 */
[----:B------:R-:W0:Y:S01]  /*2ee0*/  SHFL.DOWN PT, R152, R153, 0x1, 0x1f ;  /* 0x08201f0099987f89 */ /* 0x000e2200000e0000 */
[----:B------:R-:W-:-:S02]  /*2ef0*/  FMUL.FTZ R151, R140, R151 ;  /* 0x000000978c977220 */ /* 0x000fc40000410000 */
[----:B-1----:R-:W-:Y:S02]  /*2f00*/  FADD.FTZ R154, R154, R141 ;  /* 0x0000008d9a9a7221 */ /* 0x002fe40000010000 */
[----:B------:R-:W-:-:S04]  /*2f10*/  FMUL.FTZ R151, R151, R150 ;  /* 0x0000009697977220 */ /* 0x000fc80000410000 */
[----:B------:R-:W-:-:S05]  /*2f20*/  FFMA.FTZ R151, R145, R151, R154 ;  /* 0x0000009791977223 */ /* 0x000fca000001009a */
[----:B------:R-:W1:Y:S01]  /*2f30*/  SHFL.DOWN PT, R140, R151, 0x1, 0x1f ;  /* 0x08201f00978c7f89 */ /* 0x000e6200000e0000 */
[----:B0-----:R-:W-:Y:S02]  /*2f40*/  FMUL.FTZ R7, R152, R146 ;  /* 0x0000009298077220 */ /* 0x001fe40000410000 */
[----:B------:R-:W-:Y:S02]  /*2f50*/  FADD.FTZ R152, R153, -R152 ;  /* 0x8000009899987221 */ /* 0x000fe40000010000 */
[----:B------:R-:W-:Y:S02]  /*2f60*/  FFMA.FTZ R7, R144, R153, R7 ;  /* 0x0000009990077223 */ /* 0x000fe40000010007 */
[----:B------:R-:W-:Y:S02]  /*2f70*/  FMUL.FTZ R145, R152, R152 ;  /* 0x0000009898917220 */ /* 0x000fe40000410000 */
[----:B------:R-:W-:Y:S02]  /*2f80*/  FMUL.FTZ R143, R148, R7 ;  /* 0x00000007948f7220 */ /* 0x000fe40000410000 */
[----:B------:R-:W-:-:S02]  /*2f90*/  FMUL.FTZ R145, R144, R145 ;  /* 0x0000009190917220 */ /* 0x000fc40000410000 */
[----:B-1----:R-:W-:Y:S02]  /*2fa0*/  FADD.FTZ R141, R151, R140 ;  /* 0x0000008c978d7221 */ /* 0x002fe40000010000 */
[----:B------:R-:W0:Y:S01]  /*2fb0*/  SHFL.IDX PT, R143, R143, RZ, 0x1f ;  /* 0x00001fff8f8f7589 */ /* 0x000e2200000e0000 */
[----:B------:R-:W-:Y:S01]  /*2fc0*/  FMUL.FTZ R145, R145, R146 ;  /* 0x0000009291917220 */ /* 0x000fe20000410000 */
[----:B------:R-:W-:-:S03]  /*2fd0*/  MOV R140, c[0x0][0x1e0] ;  /* 0x00007800008c7a02 */ /* 0x000fc60000000f00 */
[----:B------:R-:W-:-:S05]  /*2fe0*/  FFMA.FTZ R146, R148, R145, R141 ;  /* 0x0000009194927223 */ /* 0x000fca000001008d */
[----:B------:R-:W1:Y:S01]  /*2ff0*/  SHFL.IDX PT, R141, R146, RZ, 0x1f ;  /* 0x00001fff928d7589 */ /* 0x000e6200000e0000 */
[C---:B0-----:R-:W-:Y:S01]  /*3000*/  FMUL.FTZ R147, R143.reuse, R143 ;  /* 0x0000008f8f937220 */ /* 0x041fe20000410000 */
[----:B------:R-:W-:-:S04]  /*3010*/  FSEL R7, R143, RZ, !P2 ;  /* 0x000000ff8f077208 */ /* 0x000fc80005000000 */
[----:B------:R-:W-:Y:S02]  /*3020*/  FSEL R147, R147, RZ, P2 ;  /* 0x000000ff93937208 */ /* 0x000fe40001000000 */
[----:B------:R-:W-:Y:S01]  /*3030*/  LOP3.LUT P2, RZ, R142, 0x1f, R0, 0xf8, !PT ;  /* 0x0000001f8eff7812 */ /* 0x000fe2000784f800 */
[----:B-1----:R-:W-:-:S04]  /*3040*/  FFMA.FTZ R140, R141, R140, c[0x0][0x228] ;  /* 0x00008a008d8c7623 */ /* 0x002fc8000001008c */
[----:B------:R-:W-:-:S04]  /*3050*/  FADD.FTZ R147, R140, R147 ;  /* 0x000000938c937221 */ /* 0x000fc80000010000 */
        /* <DEDUP_REMOVED lines=8> */
[--C-:B------:R-:W-:Y:S01]  /*30e0*/  FADD.FTZ R147, R111, -R7.reuse ;  /* 0x800000076f937221 */ /* 0x100fe20000010000 */
[----:B------:R-:W-:Y:S01]  /*30f0*/  MOV R152, 0x10 ;  /* 0x0000001000987802 */ /* 0x000fe20000000f00 */
[--C-:B-1----:R-:W-:Y:S02]  /*3100*/  FADD.FTZ R145, R110, -R7.reuse ;  /* 0x800000076e917221 */ /* 0x102fe40000010000 */
[----:B------:R-:W-:-:S02]  /*3110*/  FADD.FTZ R141, R108, -R7 ;  /* 0x800000076c8d7221 */ /* 0x000fc40000010000 */
[----:B------:R-:W-:Y:S02]  /*3120*/  FADD.FTZ R143, R109, -R7 ;  /* 0x800000076d8f7221 */ /* 0x000fe40000010000 */
[C---:B------:R-:W-:Y:S02]  /*3130*/  FMUL.FTZ R146, R148.reuse, R147 ;  /* 0x0000009394927220 */ /* 0x040fe40000410000 */
[C---:B------:R-:W-:Y:S02]  /*3140*/  FMUL.FTZ R145, R148.reuse, R145 ;  /* 0x0000009194917220 */ /* 0x040fe40000410000 */
[C---:B------:R-:W-:Y:S02]  /*3150*/  FMUL.FTZ R144, R148.reuse, R143 ;  /* 0x0000008f94907220 */ /* 0x040fe40000410000 */
[----:B------:R-:W-:Y:S02]  /*3160*/  FMUL.FTZ R155, R148, R141 ;  /* 0x0000008d949b7220 */ /* 0x000fe40000410000 */
[----:B------:R-:W-:-:S02]  /*3170*/  FFMA.FTZ R143, R95, R146, R103 ;  /* 0x000000925f8f7223 */ /* 0x000fc40000010067 */
[----:B------:R-:W-:Y:S02]  /*3180*/  FFMA.FTZ R147, R91, R146, R99 ;  /* 0x000000925b937223 */ /* 0x000fe40000010063 */
[-C--:B------:R-:W-:Y:S02]  /*3190*/  FFMA.FTZ R142, R94, R145.reuse, R102 ;  /* 0x000000915e8e7223 */ /* 0x080fe40000010066 */
[----:B------:R-:W-:Y:S02]  /*31a0*/  FFMA.FTZ R146, R90, R145, R98 ;  /* 0x000000915a927223 */ /* 0x000fe40000010062 */
[----:B------:R-:W-:Y:S02]  /*31b0*/  FFMA.FTZ R141, R93, R144, R101 ;  /* 0x000000905d8d7223 */ /* 0x000fe40000010065 */
[----:B------:R-:W-:Y:S02]  /*31c0*/  FFMA.FTZ R140, R92, R155, R100 ;  /* 0x0000009b5c8c7223 */ /* 0x000fe40000010064 */
[----:B------:R-:W-:-:S04]  /*31d0*/  IMAD.WIDE.U32 R150, R149, R152, c[0x0][0x208] ;  /* 0x0000820095967625 */ /* 0x000fc800078e0098 */
[----:B------:R-:W-:Y:S01]  /*31e0*/  FFMA.FTZ R145, R89, R144, R97 ;  /* 0x0000009059917223 */ /* 0x000fe20000010061 */
[----:B------:R0:W-:Y:S01]  /*31f0*/  STG.E.128 [R150.64], R140 ;  /* 0x0000008c96007986 */ /* 0x0001e2000c101d04 */
[C---:B------:R-:W-:Y:S01]  /*3200*/  IMAD.WIDE.U32 R152, R149.reuse, R152, c[0x0][0x210] ;  /* 0x0000840095987625 */ /* 0x040fe200078e0098 */
[----:B------:R-:W-:-:S03]  /*3210*/  IADD3 R149, R149, 0x80, RZ ;  /* 0x0000008095957810 */ /* 0x000fc60007ffe0ff */
[----:B------:R-:W-:-:S05]  /*3220*/  FFMA.FTZ R144, R88, R155, R96 ;  /* 0x0000009b58907223 */ /* 0x000fca0000010060 */
[----:B------:R0:W-:Y:S02]  /*3230*/  STG.E.128 [R152.64], R144 ;  /* 0x0000009098007986 */ /* 0x0001e4000c101d04 */
.L_x_17961:
[----:B------:R-:W-:Y:S05]  /*3240*/  BSYNC B0 ;  /* 0x0000000000007941 */ /* 0x000fea0003800000 */
.L_x_17960:
[----:B------:R-:W-:Y:S01]  /*3250*/  ISETP.GE.U32.AND P2, PT, R2, 0x100, PT ;  /* 0x000001000200780c */ /* 0x000fe20003f46070 */
[----:B------:R-:W-:-:S12]  /*3260*/  BSSY B0, `(.L_x_17962) ;  /* 0x0000018000007945 */ /* 0x000fd80003800000 */
[----:B------:R-:W-:Y:S05]  /*3270*/  @!P2 BRA `(.L_x_17963) ;  /* 0x000001600000a947 */ /* 0x000fea0003800000 */
[--C-:B0-----:R-:W-:Y:S01]  /*3280*/  FADD.FTZ R147, R123, -R7.reuse ;  /* 0x800000077b937221 */ /* 0x101fe20000010000 */
[----:B------:R-:W-:Y:S01]  /*3290*/  HFMA2.MMA R152, -RZ, RZ, 0, 9.5367431640625e-07 ;  /* 0x00000010ff987435 */ /* 0x000fe200000001ff */
[--C-:B-1----:R-:W-:Y:S02]  /*32a0*/  FADD.FTZ R145, R122, -R7.reuse ;  /* 0x800000077a917221 */ /* 0x102fe40000010000 */
[--C-:B------:R-:W-:Y:S02]  /*32b0*/  FADD.FTZ R141, R120, -R7.reuse ;  /* 0x80000007788d7221 */ /* 0x100fe40000010000 */
[----:B------:R-:W-:Y:S02]  /*32c0*/  FADD.FTZ R143, R121, -R7 ;  /* 0x80000007798f7221 */ /* 0x000fe40000010000 */
[C---:B------:R-:W-:Y:S02]  /*32d0*/  FMUL.FTZ R146, R148.reuse, R147 ;  /* 0x0000009394927220 */ /* 0x040fe40000410000 */
[----:B------:R-:W-:-:S02]  /*32e0*/  FMUL.FTZ R145, R148, R145 ;  /* 0x0000009194917220 */ /* 0x000fc40000410000 */
[C---:B------:R-:W-:Y:S02]  /*32f0*/  FMUL.FTZ R144, R148.reuse, R143 ;  /* 0x0000008f94907220 */ /* 0x040fe40000410000 */
[----:B------:R-:W-:Y:S02]  /*3300*/  FMUL.FTZ R155, R148, R141 ;  /* 0x0000008d949b7220 */ /* 0x000fe40000410000 */
[-C--:B------:R-:W-:Y:S02]  /*3310*/  FFMA.FTZ R143, R79, R146.reuse, R87 ;  /* 0x000000924f8f7223 */ /* 0x080fe40000010057 */
[----:B------:R-:W-:Y:S02]  /*3320*/  FFMA.FTZ R147, R75, R146, R83 ;  /* 0x000000924b937223 */ /* 0x000fe40000010053 */
[-C--:B------:R-:W-:Y:S02]  /*3330*/  FFMA.FTZ R142, R78, R145.reuse, R86 ;  /* 0x000000914e8e7223 */ /* 0x080fe40000010056 */
[----:B------:R-:W-:-:S02]  /*3340*/  FFMA.FTZ R146, R74, R145, R82 ;  /* 0x000000914a927223 */ /* 0x000fc40000010052 */
        /* <DEDUP_REMOVED lines=9> */
.L_x_17963:
[----:B------:R-:W-:Y:S05]  /*33e0*/  BSYNC B0 ;  /* 0x0000000000007941 */ /* 0x000fea0003800000 */
.L_x_17962:
[----:B------:R-:W-:Y:S01]  /*33f0*/  ISETP.GE.U32.AND P2, PT, R2, 0x180, PT ;  /* 0x000001800200780c */ /* 0x000fe20003f46070 */
[----:B------:R-:W-:-:S12]  /*3400*/  BSSY B0, `(.L_x_17964) ;  /* 0x0000018000007945 */ /* 0x000fd80003800000 */
[----:B------:R-:W-:Y:S05]  /*3410*/  @!P2 BRA `(.L_x_17965) ;  /* 0x000001600000a947 */ /* 0x000fea0003800000 */
[--C-:B0-----:R-:W-:Y:S01]  /*3420*/  FADD.FTZ R147, R127, -R7.reuse ;  /* 0x800000077f937221 */ /* 0x101fe20000010000 */
[----:B------:R-:W-:Y:S01]  /*3430*/  MOV R152, 0x10 ;  /* 0x0000001000987802 */ /* 0x000fe20000000f00 */
        /* <DEDUP_REMOVED lines=20> */
.L_x_17965:
[----:B------:R-:W-:Y:S05]  /*3580*/  BSYNC B0 ;  /* 0x0000000000007941 */ /* 0x000fea0003800000 */
.L_x_17964:
        /* <DEDUP_REMOVED lines=25> */
.L_x_17967:
[----:B------:R-:W-:Y:S05]  /*3720*/  BSYNC B0 ;  /* 0x0000000000007941 */ /* 0x000fea0003800000 */
.L_x_17966:
        /* <DEDUP_REMOVED lines=25> */
.L_x_17969:
[----:B------:R-:W-:Y:S05]  /*38c0*/  BSYNC B0 ;  /* 0x0000000000007941 */ /* 0x000fea0003800000 */
.L_x_17968:
[----:B------:R-:W-:Y:S01]  /*38d0*/  ISETP.GE.U32.AND P2, PT, R2, 0x300, PT ;  /* 0x000003000200780c */ /* 0x000fe20003f46070 */
[----:B------:R-:W-:-:S12]  /*38e0*/  BSSY B0, `(.L_x_17970) ;  /* 0x0000017000007945 */ /* 0x000fd80003800000 */
[----:B------:R-:W-:Y:S05]  /*38f0*/  @!P2 BRA `(.L_x_17971) ;  /* 0x000001500000a947 */ /* 0x000fea0003800000 */
[--C-:B0-----:R-:W-:Y:S01]  /*3900*/  FADD.FTZ R147, R139, -R7.reuse ;  /* 0x800000078b937221 */ /* 0x101fe20000010000 */
[----:B-1----:R-:W-:Y:S01]  /*3910*/  HFMA2.MMA R144, -RZ, RZ, 0, 9.5367431640625e-07 ;  /* 0x00000010ff907435 */ /* 0x002fe200000001ff */
[--C-:B------:R-:W-:Y:S02]  /*3920*/  FADD.FTZ R145, R138, -R7.reuse ;  /* 0x800000078a917221 */ /* 0x100fe40000010000 */
        /* <DEDUP_REMOVED lines=10> */
[----:B------:R-:W-:-:S04]  /*39d0*/  IMAD.WIDE.U32 R150, R149, R144, c[0x0][0x208] ;  /* 0x0000820095967625 */ /* 0x000fc800078e0090 */
[-C--:B------:R-:W-:Y:S02]  /*39e0*/  FFMA.FTZ R141, R13, R140.reuse, R21 ;  /* 0x0000008c0d8d7223 */ /* 0x080fe40000010015 */
[----:B------:R-:W-:Y:S02]  /*39f0*/  FFMA.FTZ R145, R9, R140, R17 ;  /* 0x0000008c09917223 */ /* 0x000fe40000010011 */
[----:B------:R-:W-:-:S04]  /*3a00*/  IMAD.WIDE.U32 R148, R149, R144, c[0x0][0x210] ;  /* 0x0000840095947625 */ /* 0x000fc800078e0090 */
[-C--:B------:R-:W-:Y:S02]  /*3a10*/  FFMA.FTZ R140, R12, R7.reuse, R20 ;  /* 0x000000070c8c7223 */ /* 0x080fe40000010014 */
[----:B------:R-:W-:-:S03]  /*3a20*/  FFMA.FTZ R144, R8, R7, R16 ;  /* 0x0000000708907223 */ /* 0x000fc60000010010 */
[----:B------:R0:W-:Y:S04]  /*3a30*/  STG.E.128 [R150.64], R140 ;  /* 0x0000008c96007986 */ /* 0x0001e8000c101d04 */
[----:B------:R0:W-:Y:S02]  /*3a40*/  STG.E.128 [R148.64], R144 ;  /* 0x0000009094007986 */ /* 0x0001e4000c101d04 */
.L_x_17971:
[----:B------:R-:W-:Y:S05]  /*3a50*/  BSYNC B0 ;  /* 0x0000000000007941 */ /* 0x000fea0003800000 */
.L_x_17970:
[----:B------:R-:W-:Y:S02]  /*3a60*/  LOP3.LUT P2, RZ, R5, 0xff, RZ, 0xc0, !PT ;  /* 0x000000ff05ff7812 */ /* 0x000fe4000784c0ff */
[----:B------:R-:W-:Y:S02]  /*3a70*/  IADD3 R4, R4, c[0x0][0x160], RZ ;  /* 0x0000580004047a10 */ /* 0x000fe40007ffe0ff */
[----:B------:R-:W-:Y:S02]  /*3a80*/  SEL R5, RZ, 0x1, P2 ;  /* 0x00000001ff057807 */ /* 0x000fe40001000000 */
[----:B------:R-:W-:-:S13]  /*3a90*/  ISETP.GE.AND P2, PT, R4, c[0x0][0x164], PT ;  /* 0x0000590004007a0c */ /* 0x000fda0003f46270 */
[----:B01----:R-:W-:Y:S01]  /*3aa0*/  @P2 CALL.REL.NOINC `(.L_x_17972) ;  /* 0x0000001000002944 */ /* 0x003fe20003c00000 */
[----:B------:R-:W-:Y:S05]  /*3ab0*/  BRA `(.L_x_17973) ;  /* 0xffffd20000007947 */ /* 0x000fea000383ffff */
.L_x_17972:
[----:B------:R-:W-:Y:S05]  /*3ac0*/  EXIT ;  /* 0x000000000000794d */ /* 0x000fea0003800000 */
.L_x_17958:
[----:B------:R-:W-:Y:S01]  /*3ad0*/  MOV R146, 0x1 ;  /* 0x0000000100927802 */ /* 0x000fe20000000f00 */
[----:B------:R-:W-:Y:S01]  /*3ae0*/  IMAD.MOV.U32 R144, RZ, RZ, 0x1f ;  /* 0x0000001fff907424 */ /* 0x000fe200078e00ff */
[----:B------:R-:W-:Y:S02]  /*3af0*/  MOV R147, 0xffffffff ;  /* 0xffffffff00937802 */ /* 0x000fe40000000f00 */
[----:B------:R-:W-:Y:S02]  /*3b00*/  MOV R142, 0x3b20 ;  /* 0x00003b20008e7802 */ /* 0x000fe40000000f00 */
[----:B0-----:R-:W-:Y:S05]  /*3b10*/  CALL.REL.NOINC `($__internal_72_$__cuda_sm70_shflsync_bfly_p) ;  /* 0x000006b000007944 */ /* 0x001fea0003c00000 */
[----:B-1----:R-:W-:Y:S01]  /*3b20*/  MOV R140, R146 ;  /* 0x00000092008c7202 */ /* 0x002fe20000000f00 */
[----:B0-----:R-:W-:Y:S05]  /*3b30*/  BRA `(.L_x_17974) ;  /* 0xffffed2000007947 */ /* 0x001fea000383ffff */
.L_x_17959:
[----:B------:R-:W-:Y:S01]  /*3b40*/  HFMA2.MMA R146, -RZ, RZ, 0, 1.1920928955078125e-07 ;  /* 0x00000002ff927435 */ /* 0x000fe200000001ff */
[----:B------:R-:W-:Y:S02]  /*3b50*/  MOV R144, 0x1f ;  /* 0x0000001f00907802 */ /* 0x000fe40000000f00 */
[----:B------:R-:W-:Y:S02]  /*3b60*/  MOV R147, 0xffffffff ;  /* 0xffffffff00937802 */ /* 0x000fe40000000f00 */
[----:B------:R-:W-:-:S02]  /*3b70*/  MOV R142, 0x3b90 ;  /* 0x00003b90008e7802 */ /* 0x000fc40000000f00 */
[----:B0-----:R-:W-:Y:S05]  /*3b80*/  CALL.REL.NOINC `($__internal_72_$__cuda_sm70_shflsync_bfly_p) ;  /* 0x0000064000007944 */ /* 0x001fea0003c00000 */
[----:B01----:R-:W-:Y:S01]  /*3b90*/  FADD.FTZ R141, R141, R146 ;  /* 0x000000928d8d7221 */ /* 0x003fe20000010000 */
[----:B------:R-:W-:Y:S01]  /*3ba0*/  HFMA2.MMA R146, -RZ, RZ, 0, 2.384185791015625e-07 ;  /* 0x00000004ff927435 */ /* 0x000fe200000001ff */
[----:B------:R-:W-:Y:S01]  /*3bb0*/  MOV R144, 0x1f ;  /* 0x0000001f00907802 */ /* 0x000fe20000000f00 */
[----:B------:R-:W-:Y:S01]  /*3bc0*/  IMAD.MOV.U32 R147, RZ, RZ, -0x1 ;  /* 0xffffffffff937424 */ /* 0x000fe200078e00ff */
[----:B------:R-:W-:-:S03]  /*3bd0*/  MOV R142, 0x3bf0 ;  /* 0x00003bf0008e7802 */ /* 0x000fc60000000f00 */
[----:B------:R-:W-:Y:S05]  /*3be0*/  CALL.REL.NOINC `($__internal_72_$__cuda_sm70_shflsync_bfly_p) ;  /* 0x000005e000007944 */ /* 0x000fea0003c00000 */
[----:B01----:R-:W-:Y:S01]  /*3bf0*/  FADD.FTZ R141, R141, R146 ;  /* 0x000000928d8d7221 */ /* 0x003fe20000010000 */
[----:B------:R-:W-:Y:S01]  /*3c00*/  HFMA2.MMA R146, -RZ, RZ, 0, 4.76837158203125e-07 ;  /* 0x00000008ff927435 */ /* 0x000fe200000001ff */
[----:B------:R-:W-:-:S02]  /*3c10*/  MOV R144, 0x1f ;  /* 0x0000001f00907802 */ /* 0x000fc40000000f00 */
[----:B------:R-:W-:Y:S02]  /*3c20*/  MOV R147, 0xffffffff ;  /* 0xffffffff00937802 */ /* 0x000fe40000000f00 */
[----:B------:R-:W-:Y:S02]  /*3c30*/  MOV R142, 0x3c50 ;  /* 0x00003c50008e7802 */ /* 0x000fe40000000f00 */
[----:B------:R-:W-:Y:S05]  /*3c40*/  CALL.REL.NOINC `($__internal_72_$__cuda_sm70_shflsync_bfly_p) ;  /* 0x0000058000007944 */ /* 0x000fea0003c00000 */
[----:B01----:R-:W-:Y:S01]  /*3c50*/  FADD.FTZ R141, R141, R146 ;  /* 0x000000928d8d7221 */ /* 0x003fe20000010000 */
[----:B------:R-:W-:Y:S01]  /*3c60*/  HFMA2.MMA R146, -RZ, RZ, 0, 9.5367431640625e-07 ;  /* 0x00000010ff927435 */ /* 0x000fe200000001ff */
[----:B------:R-:W-:Y:S02]  /*3c70*/  MOV R144, 0x1f ;  /* 0x0000001f00907802 */ /* 0x000fe40000000f00 */
[----:B------:R-:W-:Y:S02]  /*3c80*/  MOV R147, 0xffffffff ;  /* 0xffffffff00937802 */ /* 0x000fe40000000f00 */
[----:B------:R-:W-:Y:S02]  /*3c90*/  MOV R142, 0x3cb0 ;  /* 0x00003cb0008e7802 */ /* 0x000fe40000000f00 */
[----:B------:R-:W-:Y:S05]  /*3ca0*/  CALL.REL.NOINC `($__internal_72_$__cuda_sm70_shflsync_bfly_p) ;  /* 0x0000052000007944 */ /* 0x000fea0003c00000 */
[----:B-1----:R-:W-:Y:S01]  /*3cb0*/  FADD.FTZ R140, R141, R146 ;  /* 0x000000928d8c7221 */ /* 0x002fe20000010000 */
[----:B------:R-:W-:Y:S01]  /*3cc0*/  HFMA2.MMA R146, -RZ, RZ, 0, 5.9604644775390625e-08 ;  /* 0x00000001ff927435 */ /* 0x000fe200000001ff */
[----:B0-----:R-:W-:-:S02]  /*3cd0*/  MOV R147, 0xffffffff ;  /* 0xffffffff00937802 */ /* 0x001fc40000000f00 */
        /* <DEDUP_REMOVED lines=52> */
[----:B------:R-:W-:Y:S05]  /*4020*/  CALL.REL.NOINC `($__internal_72_$__cuda_sm70_shflsync_bfly_p) ;  /* 0x000001a000007944 */ /* 0x000fea0003c00000 */
[----:B01----:R-:W-:Y:S01]  /*4030*/  FADD.FTZ R141, R141, R146 ;  /* 0x000000928d8d7221 */ /* 0x003fe20000010000 */
[----:B------:R-:W-:Y:S01]  /*4040*/  HFMA2.MMA R146, -RZ, RZ, 0, 1.1920928955078125e-07 ;  /* 0x00000002ff927435 */ /* 0x000fe200000001ff */
[----:B------:R-:W-:Y:S02]  /*4050*/  MOV R144, 0x1f ;  /* 0x0000001f00907802 */ /* 0x000fe40000000f00 */
[----:B------:R-:W-:Y:S02]  /*4060*/  MOV R147, 0xffffffff ;  /* 0xffffffff00937802 */ /* 0x000fe40000000f00 */
[----:B------:R-:W-:Y:S02]  /*4070*/  MOV R142, 0x4090 ;  /* 0x00004090008e7802 */ /* 0x000fe40000000f00 */
[----:B------:R-:W-:Y:S05]  /*4080*/  CALL.REL.NOINC `($__internal_72_$__cuda_sm70_shflsync_bfly_p) ;  /* 0x0000014000007944 */ /* 0x000fea0003c00000 */
[----:B01----:R-:W-:Y:S01]  /*4090*/  FADD.FTZ R141, R141, R146 ;  /* 0x000000928d8d7221 */ /* 0x003fe20000010000 */
[----:B------:R-:W-:Y:S01]  /*40a0*/  HFMA2.MMA R146, -RZ, RZ, 0, 2.384185791015625e-07 ;  /* 0x00000004ff927435 */ /* 0x000fe200000001ff */
[----:B------:R-:W-:Y:S02]  /*40b0*/  MOV R144, 0x1f ;  /* 0x0000001f00907802 */ /* 0x000fe40000000f00 */
[----:B------:R-:W-:-:S02]  /*40c0*/  MOV R147, 0xffffffff ;  /* 0xffffffff00937802 */ /* 0x000fc40000000f00 */
[----:B------:R-:W-:Y:S02]  /*40d0*/  MOV R142, 0x40f0 ;  /* 0x000040f0008e7802 */ /* 0x000fe40000000f00 */
[----:B------:R-:W-:Y:S05]  /*40e0*/  CALL.REL.NOINC `($__internal_72_$__cuda_sm70_shflsync_bfly_p) ;  /* 0x000000e000007944 */ /* 0x000fea0003c00000 */
[----:B0-----:R-:W-:Y:S01]  /*40f0*/  HFMA2.MMA R144, -RZ, RZ, 0, 1.847743988037109375e-06 ;  /* 0x0000001fff907435 */ /* 0x001fe200000001ff */
[----:B-1----:R-:W-:Y:S01]  /*4100*/  FADD.FTZ R141, R141, R146 ;  /* 0x000000928d8d7221 */ /* 0x002fe20000010000 */
[----:B------:R-:W-:Y:S01]  /*4110*/  MOV R147, 0xffffffff ;  /* 0xffffffff00937802 */ /* 0x000fe20000000f00 */
[----:B------:R-:W-:Y:S01]  /*4120*/  IMAD.MOV.U32 R146, RZ, RZ, 0x8 ;  /* 0x00000008ff927424 */ /* 0x000fe200078e00ff */
[----:B------:R-:W-:Y:S02]  /*4130*/  MOV R142, 0x4150 ;  /* 0x00004150008e7802 */ /* 0x000fe40000000f00 */
[----:B------:R-:W-:Y:S05]  /*4140*/  CALL.REL.NOINC `($__internal_72_$__cuda_sm70_shflsync_bfly_p) ;  /* 0x0000008000007944 */ /* 0x000fea0003c00000 */
[----:B-1----:R-:W-:Y:S01]  /*4150*/  FADD.FTZ R145, R141, R146 ;  /* 0x000000928d917221 */ /* 0x002fe20000010000 */
[----:B------:R-:W-:Y:S01]  /*4160*/  HFMA2.MMA R146, -RZ, RZ, 0, 9.5367431640625e-07 ;  /* 0x00000010ff927435 */ /* 0x000fe200000001ff */
[----:B0-----:R-:W-:Y:S02]  /*4170*/  MOV R144, 0x1f ;  /* 0x0000001f00907802 */ /* 0x001fe40000000f00 */
[----:B------:R-:W-:Y:S02]  /*4180*/  MOV R147, 0xffffffff ;  /* 0xffffffff00937802 */ /* 0x000fe40000000f00 */
[----:B------:R-:W-:-:S02]  /*4190*/  MOV R141, R145 ;  /* 0x00000091008d7202 */ /* 0x000fc40000000f00 */
[----:B------:R-:W-:Y:S02]  /*41a0*/  MOV R142, 0x41c0 ;  /* 0x000041c0008e7802 */ /* 0x000fe40000000f00 */
[----:B------:R-:W-:Y:S05]  /*41b0*/  CALL.REL.NOINC `($__internal_72_$__cuda_sm70_shflsync_bfly_p) ;  /* 0x0000001000007944 */ /* 0x000fea0003c00000 */
[----:B01----:R-:W-:Y:S05]  /*41c0*/  BRA `(.L_x_17975) ;  /* 0xffffeae000007947 */ /* 0x003fea000383ffff */
        .weak           $__internal_72_$__cuda_sm70_shflsync_bfly_p
        .type           $__internal_72_$__cuda_sm70_shflsync_bfly_p,@function
        .size           $__internal_72_$__cuda_sm70_shflsync_bfly_p,(.L_x_20052 - $__internal_72_$__cuda_sm70_shflsync_bfly_p)
$__internal_72_$__cuda_sm70_shflsync_bfly_p:
[----:B------:R-:W-:Y:S01]  /*41d0*/  HFMA2.MMA R143, -RZ, RZ, 0, 0 ;  /* 0x00000000ff8f7435 */ /* 0x000fe200000001ff */
[----:B------:R-:W-:Y:S04]  /*41e0*/  WARPSYNC R147 ;  /* 0x0000009300007348 */ /* 0x000fe80003800000 */
[----:B------:R0:W1:Y:S01]  /*41f0*/  SHFL.BFLY PT, R146, R141, R146, R144 ;  /* 0x0c0000928d927389 */ /* 0x00006200000e0090 */
[----:B------:R-:W-:Y:S05]  /*4200*/  RET.REL.NODEC R142 `(_ZN10layer_norm31ln_parallel_residual_fwd_kernelINS_13Kernel_traitsIfffffjLj3072ELj1ELj1ELj4ELj16ENS_18Kernel_traits_baseILj3072EfffffjLj128EEEEELb0ELb0ELb0EEEvNS_9FwdParamsE) ;  /* 0xffffbdf08e007950 */ /* 0x000fea0003c3ffff */
.L_x_17976:
        /* <DEDUP_REMOVED lines=15> */
.L_x_20052:


//--------------------- .text._ZN10layer_norm31ln_parallel_residual_fwd_kernelINS_13Kernel_traitsIfffffjLj3072ELj1ELj1ELj4ELj16ENS_18Kernel_traits_baseILj3072EfffffjLj128EEEEELb0ELb0ELb1EEEvNS_9FwdParamsE --------------------------
	.section	.text._ZN10layer_norm31ln_parallel_residual_fwd_kernelINS_13Kernel_traitsIfffffjLj3072ELj1ELj1ELj4ELj16ENS_18Kernel_traits_baseILj3072EfffffjLj128EEEEELb0ELb0ELb1EEEvNS_9FwdParamsE,"ax",@progbits
	.sectioninfo	@"SHI_REGISTERS=162"
	.align	128
        .global         _ZN10layer_norm31ln_parallel_residual_fwd_kernelINS_13Kernel_traitsIfffffjLj3072ELj1ELj1ELj4ELj16ENS_18Kernel_traits_baseILj3072EfffffjLj128EEEEELb0ELb0ELb1EEEvNS_9FwdParamsE
        .type           _ZN10layer_norm31ln_parallel_residual_fwd_kernelINS_13Kernel_traitsIfffffjLj3072ELj1ELj1ELj4ELj16ENS_18Kernel_traits_baseILj3072EfffffjLj128EEEEELb0ELb0ELb1EEEvNS_9FwdParamsE,@function
        .size           _ZN10layer_norm31ln_parallel_residual_fwd_kernelINS_13Kernel_traitsIfffffjLj3072ELj1ELj1ELj4ELj16ENS_18Kernel_traits_baseILj3072EfffffjLj128EEEEELb0ELb0ELb1EEEvNS_9FwdParamsE,(.L_x_20053 - _ZN10layer_norm31ln_parallel_residual_fwd_kernelINS_13Kernel_traitsIfffffjLj3072ELj1ELj1ELj4ELj16ENS_18Kernel_traits_baseILj3072EfffffjLj128EEEEELb0ELb0ELb1EEEvNS_9FwdParamsE)
        .other          _ZN10layer_norm31ln_parallel_residual_fwd_kernelINS_13Kernel_traitsIfffffjLj3072ELj1ELj1ELj4ELj16ENS_18Kernel_traits_baseILj3072EfffffjLj128EEEEELb0ELb0ELb1EEEvNS_9FwdParamsE,@"STO_CUDA_ENTRY STV_DEFAULT"
_ZN10layer_norm31ln_parallel_residual_fwd_kernelINS_13Kernel_traitsIfffffjLj3072ELj1ELj1ELj4ELj16ENS_18Kernel_traits_baseILj3072EfffffjLj128EEEEELb0ELb0ELb1EEEvNS_9FwdParamsE:
.text._ZN10layer_norm31ln_parallel_residual_fwd_kernelINS_13Kernel_traitsIfffffjLj3072ELj1ELj1ELj4ELj16ENS_18Kernel_traits_baseILj3072EfffffjLj128EEEEELb0ELb0ELb1EEEvNS_9FwdParamsE:
        /* <DEDUP_REMOVED lines=65> */
[----:B------:R0:W5:Y:S01]  /*0410*/  LDG.E.128 R100, [R104.64+0x2800] ;  /* 0x0028000468647981 */ /* 0x000162000c1e1d00 */
[----:B------:R-:W-:-:S02]  /*0420*/  MOV R6, c[0x0][0x180] ;  /* 0x0000600000067a02 */ /* 0x000fc40000000f00 */
[----:B------:R-:W-:Y:S01]  /*0430*/  MOV R7, R106 ;  /* 0x0000006a00077202 */ /* 0x000fe20000000f00 */
[----:B------:R-:W-:Y:S01]  /*0440*/  HFMA2.MMA R106, -RZ, RZ, 0, 5.9604644775390625e-08 ;  /* 0x00000001ff6a7435 */ /* 0x000fe200000001ff */
[----:B------:R-:W-:Y:S01]  /*0450*/  LOP3.LUT P0, RZ, R6, c[0x0][0x178], RZ, 0xfc, !PT ;  /* 0x00005e0006ff7a12 */ /* 0x000fe2000780fcff */
[----:B------:R1:W5:Y:S01]  /*0460*/  LDG.E.128 R56, [R4.64] ;  /* 0x0000000404387981 */ /* 0x000362000c1e1d00 */
[----:B------:R-:W-:-:S03]  /*0470*/  MOV R6, c[0x0][0x184] ;  /* 0x0000610000067a02 */ /* 0x000fc60000000f00 */
[----:B------:R1:W5:Y:S01]  /*0480*/  LDG.E.128 R60, [R4.64+0x800] ;  /* 0x00080004043c7981 */ /* 0x000362000c1e1d00 */
[----:B------:R-:W-:Y:S02]  /*0490*/  LOP3.LUT P0, RZ, R6, c[0x0][0x17c], RZ, 0xfc, P0 ;  /* 0x00005f0006ff7a12 */ /* 0x000fe4000000fcff */
[----:B------:R-:W-:Y:S01]  /*04a0*/  SHF.R.U32.HI R6, RZ, 0x5, R0 ;  /* 0x00000005ff067819 */ /* 0x000fe20000011600 */
[----:B------:R1:W5:Y:S04]  /*04b0*/  LDG.E.128 R64, [R4.64+0x1000] ;  /* 0x0010000404407981 */ /* 0x000368000c1e1d00 */
[----:B------:R1:W5:Y:S01]  /*04c0*/  LDG.E.128 R68, [R4.64+0x1800] ;  /* 0x0018000404447981 */ /* 0x000362000c1e1d00 */
[----:B------:R-:W-:-:S03]  /*04d0*/  LOP3.LUT R6, R6, 0x3, RZ, 0xc0, !PT ;  /* 0x0000000306067812 */ /* 0x000fc600078ec0ff */
[----:B------:R1:W5:Y:S04]  /*04e0*/  LDG.E.128 R72, [R4.64+0x2000] ;  /* 0x0020000404487981 */ /* 0x000368000c1e1d00 */
[----:B------:R1:W5:Y:S01]  /*04f0*/  LDG.E.128 R76, [R4.64+0x2800] ;  /* 0x00280004044c7981 */ /* 0x000362000c1e1d00 */
[----:B------:R-:W-:Y:S01]  /*0500*/  ULDC.U8 UR6, c[0x0][0x1f0] ;  /* 0x00007c0000067ab9 */ /* 0x000fe20000000000 */
[----:B-1----:R-:W-:Y:S02]  /*0510*/  LEA R4, R3, 0x4, 0x2 ;  /* 0x0000000403047811 */ /* 0x002fe400078e10ff */
[----:B------:R-:W-:Y:S02]  /*0520*/  LOP3.LUT R5, R0, 0x1f, RZ, 0xc0, !PT ;  /* 0x0000001f00057812 */ /* 0x000fe400078ec0ff */
[----:B0-----:R-:W-:-:S02]  /*0530*/  PRMT R3, R106, 0x7610, R3 ;  /* 0x000076106a037816 */ /* 0x001fc40000000003 */
.L_x_18076:
[----:B------:R-:W-:Y:S01]  /*0540*/  ISETP.NE.U32.AND P1, PT, RZ, c[0x0][0x178], PT ;  /* 0x00005e00ff007a0c */ /* 0x000fe20003f25070 */
[----:B------:R-:W-:Y:S01]  /*0550*/  IMAD R116, R7, c[0x0][0x168], RZ ;  /* 0x00005a0007747a24 */ /* 0x000fe200078e02ff */
[----:B------:R-:W-:-:S02]  /*0560*/  ISETP.NE.U32.AND P2, PT, RZ, c[0x0][0x180], PT ;  /* 0x00006000ff007a0c */ /* 0x000fc40003f45070 */
[----:B------:R-:W-:Y:S02]  /*0570*/  ISETP.NE.AND.EX P1, PT, RZ, c[0x0][0x17c], PT, P1 ;  /* 0x00005f00ff007a0c */ /* 0x000fe40003f25310 */
[----:B------:R-:W-:Y:S02]  /*0580*/  ISETP.NE.AND.EX P2, PT, RZ, c[0x0][0x184], PT, P2 ;  /* 0x00006100ff007a0c */ /* 0x000fe40003f45320 */
[----:B------:R-:W-:-:S04]  /*0590*/  SHF.R.S32.HI R117, RZ, 0x1f, R116 ;  /* 0x0000001fff757819 */ /* 0x000fc80000011474 */
[----:B------:R-:W-:-:S04]  /*05a0*/  LEA.HI R117, R117, R116, RZ, 0x2 ;  /* 0x0000007475757211 */ /* 0x000fc800078f10ff */
[----:B------:R-:W-:Y:S02]  /*05b0*/  LEA.HI.SX32 R152, R117, R2, 0x1e ;  /* 0x0000000275987211 */ /* 0x000fe400078ff2ff */
[----:B------:R-:W-:Y:S02]  /*05c0*/  MOV R117, 0x10 ;  /* 0x0000001000757802 */ /* 0x000fe40000000f00 */
[C---:B------:R-:W-:Y:S02]  /*05d0*/  @P1 LEA R118, P3, R152.reuse, c[0x0][0x178], 0x4 ;  /* 0x00005e0098761a11 */ /* 0x040fe400078620ff */
[C---:B------:R-:W-:Y:S01]  /*05e0*/  @P2 LEA R120, P4, R152.reuse, c[0x0][0x180], 0x4 ;  /* 0x0000600098782a11 */ /* 0x040fe200078820ff */
[C---:B------:R-:W-:Y:S01]  /*05f0*/  IMAD.WIDE.U32 R136, R152.reuse, R117, c[0x0][0x170] ;  /* 0x00005c0098887625 */ /* 0x040fe200078e0075 */
[C---:B------:R-:W-:Y:S02]  /*0600*/  @P1 LEA.HI.X R119, R152.reuse, c[0x0][0x17c], RZ, 0x4, P3 ;  /* 0x00005f0098771a11 */ /* 0x040fe400018f24ff */
[----:B------:R-:W-:-:S03]  /*0610*/  @P2 LEA.HI.X R121, R152, c[0x0][0x184], RZ, 0x4, P4 ;  /* 0x0000610098792a11 */ /* 0x000fc600020f24ff */
[----:B-----5:R-:W5:Y:S04]  /*0620*/  LDG.E.128 R136, [R136.64] ;  /* 0x0000000488887981 */ /* 0x020f68000c1e1d00 */
        /* <DEDUP_REMOVED lines=10> */
.L_x_17978:
[----:B-----5:R-:W-:Y:S01]  /*06d0*/  FADD.FTZ R136, R108, R136 ;  /* 0x000000886c887221 */ /* 0x020fe20000010000 */
[----:B------:R-:W-:Y:S05]  /*06e0*/  BRA `(.L_x_17979) ;  /* 0x0000002000007947 */ /* 0x000fea0003800000 */
.L_x_17977:
[----:B0----5:R-:W-:-:S04]  /*06f0*/  FADD.FTZ R136, R104, R136 ;  /* 0x0000008868887221 */ /* 0x021fc80000010000 */
[----:B------:R-:W-:-:S05]  /*0700*/  @P2 FADD.FTZ R136, R108, R136 ;  /* 0x000000886c882221 */ /* 0x000fca0000010000 */
.L_x_17979:
[----:B-----5:R-:W-:Y:S02]  /*0710*/  MOV R112, R136 ;  /* 0x0000008800707202 */ /* 0x020fe40000000f00 */
.L_x_17980:
[----:B------:R-:W-:Y:S05]  /*0720*/  @P3 BRA `(.L_x_17981) ;  /* 0x0000007000003947 */ /* 0x000fea0003800000 */
[----:B------:R-:W-:-:S04]  /*0730*/  ISETP.NE.U32.AND P4, PT, RZ, c[0x0][0x180], PT ;  /* 0x00006000ff007a0c */ /* 0x000fc80003f85070 */
[----:B------:R-:W-:-:S13]  /*0740*/  ISETP.NE.AND.EX P4, PT, RZ, c[0x0][0x184], PT, P4 ;  /* 0x00006100ff007a0c */ /* 0x000fda0003f85340 */
[----:B------:R-:W-:Y:S05]  /*0750*/  @P4 BRA `(.L_x_17982) ;  /* 0x0000002000004947 */ /* 0x000fea0003800000 */
[----:B------:R-:W-:Y:S05]  /*0760*/  @P0 BRA `(.L_x_17983) ;  /* 0x0000005000000947 */ /* 0x000fea0003800000 */
[----:B------:R-:W-:Y:S05]  /*0770*/  BRA `(.L_x_17984) ;  /* 0x0000005000007947 */ /* 0x000fea0003800000 */
.L_x_17982:
[----:B-----5:R-:W-:Y:S01]  /*0780*/  FADD.FTZ R137, R109, R137 ;  /* 0x000000896d897221 */ /* 0x020fe20000010000 */
[----:B------:R-:W-:Y:S05]  /*0790*/  BRA `(.L_x_17983) ;  /* 0x0000002000007947 */ /* 0x000fea0003800000 */
.L_x_17981:
[----:B-----5:R-:W-:-:S04]  /*07a0*/  FADD.FTZ R137, R105, R137 ;  /* 0x0000008969897221 */ /* 0x020fc80000010000 */
[----:B------:R-:W-:-:S05]  /*07b0*/  @P2 FADD.FTZ R137, R109, R137 ;  /* 0x000000896d892221 */ /* 0x000fca0000010000 */
.L_x_17983:
[----:B-----5:R-:W-:Y:S02]  /*07c0*/  MOV R113, R137 ;  /* 0x0000008900717202 */ /* 0x020fe40000000f00 */
.L_x_17984:
[----:B------:R-:W-:Y:S05]  /*07d0*/  @P3 BRA `(.L_x_17985) ;  /* 0x0000007000003947 */ /* 0x000fea0003800000 */
[----:B------:R-:W-:-:S04]  /*07e0*/  ISETP.NE.U32.AND P4, PT, RZ, c[0x0][0x180], PT ;  /* 0x00006000ff007a0c */ /* 0x000fc80003f85070 */
[----:B------:R-:W-:-:S13]  /*07f0*/  ISETP.NE.AND.EX P4, PT, RZ, c[0x0][0x184], PT, P4 ;  /* 0x00006100ff007a0c */ /* 0x000fda0003f85340 */
[----:B------:R-:W-:Y:S05]  /*0800*/  @P4 BRA `(.L_x_17986) ;  /* 0x0000002000004947 */ /* 0x000fea0003800000 */
[----:B------:R-:W-:Y:S05]  /*0810*/  @P0 BRA `(.L_x_17987) ;  /* 0x0000005000000947 */ /* 0x000fea0003800000 */
[----:B------:R-:W-:Y:S05]  /*0820*/  BRA `(.L_x_17988) ;  /* 0x0000005000007947 */ /* 0x000fea0003800000 */
.L_x_17986:
[----:B-----5:R-:W-:Y:S01]  /*0830*/  FADD.FTZ R138, R110, R138 ;  /* 0x0000008a6e8a7221 */ /* 0x020fe20000010000 */
[----:B------:R-:W-:Y:S05]  /*0840*/  BRA `(.L_x_17987) ;  /* 0x0000002000007947 */ /* 0x000fea0003800000 */
.L_x_17985:
[----:B-----5:R-:W-:-:S04]  /*0850*/  FADD.FTZ R138, R106, R138 ;  /* 0x0000008a6a8a7221 */ /* 0x020fc80000010000 */
[----:B------:R-:W-:-:S05]  /*0860*/  @P2 FADD.FTZ R138, R110, R138 ;  /* 0x0000008a6e8a2221 */ /* 0x000fca0000010000 */
.L_x_17987:
[----:B-----5:R-:W-:Y:S02]  /*0870*/  MOV R114, R138 ;  /* 0x0000008a00727202 */ /* 0x020fe40000000f00 */
.L_x_17988:
[----:B------:R-:W-:Y:S05]  /*0880*/  @P3 BRA `(.L_x_17989) ;  /* 0x0000007000003947 */ /* 0x000fea0003800000 */
[----:B------:R-:W-:-:S04]  /*0890*/  ISETP.NE.U32.AND P4, PT, RZ, c[0x0][0x180], PT ;  /* 0x00006000ff007a0c */ /* 0x000fc80003f85070 */
[----:B------:R-:W-:-:S13]  /*08a0*/  ISETP.NE.AND.EX P4, PT, RZ, c[0x0][0x184], PT, P4 ;  /* 0x00006100ff007a0c */ /* 0x000fda0003f85340 */
[----:B------:R-:W-:Y:S05]  /*08b0*/  @P4 BRA `(.L_x_17990) ;  /* 0x0000002000004947 */ /* 0x000fea0003800000 */
[----:B------:R-:W-:Y:S05]  /*08c0*/  @P0 BRA `(.L_x_17991) ;  /* 0x0000005000000947 */ /* 0x000fea0003800000 */
[----:B------:R-:W-:Y:S05]  /*08d0*/  BRA `(.L_x_17992) ;  /* 0x0000005000007947 */ /* 0x000fea0003800000 */
.L_x_17990:
[----:B-----5:R-:W-:Y:S01]  /*08e0*/  FADD.FTZ R139, R111, R139 ;  /* 0x0000008b6f8b7221 */ /* 0x020fe20000010000 */
[----:B------:R-:W-:Y:S05]  /*08f0*/  BRA `(.L_x_17991) ;  /* 0x0000002000007947 */ /* 0x000fea0003800000 */
.L_x_17989:
[----:B-----5:R-:W-:-:S04]  /*0900*/  FADD.FTZ R139, R107, R139 ;  /* 0x0000008b6b8b7221 */ /* 0x020fc80000010000 */
[----:B------:R-:W-:-:S05]  /*0910*/  @P2 FADD.FTZ R139, R111, R139 ;  /* 0x0000008b6f8b2221 */ /* 0x000fca0000010000 */
.L_x_17991:
[----:B-----5:R-:W-:Y:S02]  /*0920*/  MOV R115, R139 ;  /* 0x0000008b00737202 */ /* 0x020fe40000000f00 */
.L_x_17992:
[C---:B------:R-:W-:Y:S02]  /*0930*/  @P0 LEA R118, P4, R152.reuse, c[0x0][0x188], 0x4 ;  /* 0x0000620098760a11 */ /* 0x040fe400078820ff */
[C---:B------:R-:W-:Y:S02]  /*0940*/  IADD3 R144, R152.reuse, 0x80, RZ ;  /* 0x0000008098907810 */ /* 0x040fe40007ffe0ff */
[----:B------:R-:W-:Y:S02]  /*0950*/  @P0 LEA.HI.X R119, R152, c[0x0][0x18c], RZ, 0x4, P4 ;  /* 0x0000630098770a11 */ /* 0x000fe400020f24ff */
[C---:B------:R-:W-:Y:S01]  /*0960*/  @P1 LEA R120, P4, R144.reuse, c[0x0][0x178], 0x4 ;  /* 0x00005e0090781a11 */ /* 0x040fe200078820ff */
[C---:B------:R-:W-:Y:S01]  /*0970*/  IMAD.WIDE.U32 R132, R144.reuse, R117, c[0x0][0x170] ;  /* 0x00005c0090847625 */ /* 0x040fe200078e0075 */
[C---:B------:R-:W-:Y:S01]  /*0980*/  @P2 LEA R122, P5, R144.reuse, c[0x0][0x180], 0x4 ;  /* 0x00006000907a2a11 */ /* 0x040fe200078a20ff */
[----:B------:R0:W-:Y:S01]  /*0990*/  @P0 STG.E.128 [R118.64], R112 ;  /* 0x0000007076000986 */ /* 0x0001e2000c101d04 */
[----:B------:R-:W-:-:S02]  /*09a0*/  @P1 LEA.HI.X R121, R144, c[0x0][0x17c], RZ, 0x4, P4 ;  /* 0x00005f0090791a11 */ /* 0x000fc400020f24ff */
[----:B------:R-:W-:Y:S01]  /*09b0*/  @P2 LEA.HI.X R123, R144, c[0x0][0x184], RZ, 0x4, P5 ;  /* 0x00006100907b2a11 */ /* 0x000fe200028f24ff */
[----:B------:R-:W5:Y:S04]  /*09c0*/  LDG.E.128 R132, [R132.64] ;  /* 0x0000000484847981 */ /* 0x000f68000c1e1d00 */
        /* <DEDUP_REMOVED lines=8> */
.L_x_17994:
[----:B-----5:R-:W-:Y:S01]  /*0a50*/  FADD.FTZ R132, R108, R132 ;  /* 0x000000846c847221 */ /* 0x020fe20000010000 */
[----:B------:R-:W-:Y:S05]  /*0a60*/  BRA `(.L_x_17995) ;  /* 0x0000002000007947 */ /* 0x000fea0003800000 */
.L_x_17993:
[----:B-----5:R-:W-:-:S04]  /*0a70*/  FADD.FTZ R132, R104, R132 ;  /* 0x0000008468847221 */ /* 0x020fc80000010000 */
[----:B------:R-:W-:-:S05]  /*0a80*/  @P2 FADD.FTZ R132, R108, R132 ;  /* 0x000000846c842221 */ /* 0x000fca0000010000 */
.L_x_17995:
[----:B0-----:R-:W-:Y:S02]  /*0a90*/  MOV R112, R132 ;  /* 0x0000008400707202 */ /* 0x001fe40000000f00 */
.L_x_17996:
[----:B------:R-:W-:Y:S05]  /*0aa0*/  @P3 BRA `(.L_x_17997) ;  /* 0x0000007000003947 */ /* 0x000fea0003800000 */
[----:B------:R-:W-:-:S04]  /*0ab0*/  ISETP.NE.U32.AND P4, PT, RZ, c[0x0][0x180], PT ;  /* 0x00006000ff007a0c */ /* 0x000fc80003f85070 */
[----:B------:R-:W-:-:S13]  /*0ac0*/  ISETP.NE.AND.EX P4, PT, RZ, c[0x0][0x184], PT, P4 ;  /* 0x00006100ff007a0c */ /* 0x000fda0003f85340 */
[----:B------:R-:W-:Y:S05]  /*0ad0*/  @P4 BRA `(.L_x_17998) ;  /* 0x0000002000004947 */ /* 0x000fea0003800000 */
[----:B------:R-:W-:Y:S05]  /*0ae0*/  @P0 BRA `(.L_x_17999) ;  /* 0x0000005000000947 */ /* 0x000fea0003800000 */
[----:B------:R-:W-:Y:S05]  /*0af0*/  BRA `(.L_x_18000) ;  /* 0x0000005000007947 */ /* 0x000fea0003800000 */
.L_x_17998:
[----:B-----5:R-:W-:Y:S01]  /*0b00*/  FADD.FTZ R133, R109, R133 ;  /* 0x000000856d857221 */ /* 0x020fe20000010000 */
[----:B------:R-:W-:Y:S05]  /*0b10*/  BRA `(.L_x_17999) ;  /* 0x0000002000007947 */ /* 0x000fea0003800000 */
.L_x_17997:
[----:B-----5:R-:W-:-:S04]  /*0b20*/  FADD.FTZ R133, R105, R133 ;  /* 0x0000008569857221 */ /* 0x020fc80000010000 */
[----:B------:R-:W-:-:S05]  /*0b30*/  @P2 FADD.FTZ R133, R109, R133 ;  /* 0x000000856d852221 */ /* 0x000fca0000010000 */
.L_x_17999:
[----:B0-----:R-:W-:Y:S02]  /*0b40*/  MOV R113, R133 ;  /* 0x0000008500717202 */ /* 0x001fe40000000f00 */
.L_x_18000:
[----:B------:R-:W-:Y:S05]  /*0b50*/  @P3 BRA `(.L_x_18001) ;  /* 0x0000007000003947 */ /* 0x000fea0003800000 */
[----:B------:R-:W-:-:S04]  /*0b60*/  ISETP.NE.U32.AND P4, PT, RZ, c[0x0][0x180], PT ;  /* 0x00006000ff007a0c */ /* 0x000fc80003f85070 */
[----:B------:R-:W-:-:S13]  /*0b70*/  ISETP.NE.AND.EX P4, PT, RZ, c[0x0][0x184], PT, P4 ;  /* 0x00006100ff007a0c */ /* 0x000fda0003f85340 */
[----:B------:R-:W-:Y:S05]  /*0b80*/  @P4 BRA `(.L_x_18002) ;  /* 0x0000002000004947 */ /* 0x000fea0003800000 */
[----:B------:R-:W-:Y:S05]  /*0b90*/  @P0 BRA `(.L_x_18003) ;  /* 0x0000005000000947 */ /* 0x000fea0003800000 */
[----:B------:R-:W-:Y:S05]  /*0ba0*/  BRA `(.L_x_18004) ;  /* 0x0000005000007947 */ /* 0x000fea0003800000 */
.L_x_18002:
[----:B-----5:R-:W-:Y:S01]  /*0bb0*/  FADD.FTZ R134, R110, R134 ;  /* 0x000000866e867221 */ /* 0x020fe20000010000 */
[----:B------:R-:W-:Y:S05]  /*0bc0*/  BRA `(.L_x_18003) ;  /* 0x0000002000007947 */ /* 0x000fea0003800000 */
.L_x_18001:
[----:B-----5:R-:W-:-:S04]  /*0bd0*/  FADD.FTZ R134, R106, R134 ;  /* 0x000000866a867221 */ /* 0x020fc80000010000 */
[----:B------:R-:W-:-:S05]  /*0be0*/  @P2 FADD.FTZ R134, R110, R134 ;  /* 0x000000866e862221 */ /* 0x000fca0000010000 */
.L_x_18003:
[----:B0-----:R-:W-:Y:S02]  /*0bf0*/  MOV R114, R134 ;  /* 0x0000008600727202 */ /* 0x001fe40000000f00 */
.L_x_18004:
[----:B------:R-:W-:Y:S05]  /*0c00*/  @P3 BRA `(.L_x_18005) ;  /* 0x0000007000003947 */ /* 0x000fea0003800000 */
[----:B------:R-:W-:-:S04]  /*0c10*/  ISETP.NE.U32.AND P4, PT, RZ, c[0x0][0x180], PT ;  /* 0x00006000ff007a0c */ /* 0x000fc80003f85070 */
[----:B------:R-:W-:-:S13]  /*0c20*/  ISETP.NE.AND.EX P4, PT, RZ, c[0x0][0x184], PT, P4 ;  /* 0x00006100ff007a0c */ /* 0x000fda0003f85340 */
[----:B------:R-:W-:Y:S05]  /*0c30*/  @P4 BRA `(.L_x_18006) ;  /* 0x0000002000004947 */ /* 0x000fea0003800000 */
[----:B------:R-:W-:Y:S05]  /*0c40*/  @P0 BRA `(.L_x_18007) ;  /* 0x0000005000000947 */ /* 0x000fea0003800000 */
[----:B------:R-:W-:Y:S05]  /*0c50*/  BRA `(.L_x_18008) ;  /* 0x0000005000007947 */ /* 0x000fea0003800000 */
.L_x_18006:
[----:B-----5:R-:W-:Y:S01]  /*0c60*/  FADD.FTZ R135, R111, R135 ;  /* 0x000000876f877221 */ /* 0x020fe20000010000 */
[----:B------:R-:W-:Y:S05]  /*0c70*/  BRA `(.L_x_18007) ;  /* 0x0000002000007947 */ /* 0x000fea0003800000 */
.L_x_18005:
[----:B-----5:R-:W-:-:S04]  /*0c80*/  FADD.FTZ R135, R107, R135 ;  /* 0x000000876b877221 */ /* 0x020fc80000010000 */
[----:B------:R-:W-:-:S05]  /*0c90*/  @P2 FADD.FTZ R135, R111, R135 ;  /* 0x000000876f872221 */ /* 0x000fca0000010000 */
.L_x_18007:
[----:B0-----:R-:W-:Y:S02]  /*0ca0*/  MOV R115, R135 ;  /* 0x0000008700737202 */ /* 0x001fe40000000f00 */
.L_x_18008:
[----:B0-----:R-:W-:Y:S02]  /*0cb0*/  @P0 LEA R118, P4, R144, c[0x0][0x188], 0x4 ;  /* 0x0000620090760a11 */ /* 0x001fe400078820ff */
[----:B------:R-:W-:Y:S02]  /*0cc0*/  IADD3 R143, R152, 0x100, RZ ;  /* 0x00000100988f7810 */ /* 0x000fe40007ffe0ff */
        /* <DEDUP_REMOVED lines=16> */
.L_x_18010:
[----:B-----5:R-:W-:Y:S01]  /*0dd0*/  FADD.FTZ R128, R108, R128 ;  /* 0x000000806c807221 */ /* 0x020fe20000010000 */
[----:B------:R-:W-:Y:S05]  /*0de0*/  BRA `(.L_x_18011) ;  /* 0x0000002000007947 */ /* 0x000fea0003800000 */
.L_x_18009:
[----:B-----5:R-:W-:-:S04]  /*0df0*/  FADD.FTZ R128, R104, R128 ;  /* 0x0000008068807221 */ /* 0x020fc80000010000 */
[----:B------:R-:W-:-:S05]  /*0e00*/  @P2 FADD.FTZ R128, R108, R128 ;  /* 0x000000806c802221 */ /* 0x000fca0000010000 */
.L_x_18011:
[----:B0-----:R-:W-:Y:S02]  /*0e10*/  MOV R112, R128 ;  /* 0x0000008000707202 */ /* 0x001fe40000000f00 */
.L_x_18012:
[----:B------:R-:W-:Y:S05]  /*0e20*/  @P3 BRA `(.L_x_18013) ;  /* 0x0000007000003947 */ /* 0x000fea0003800000 */
[----:B------:R-:W-:-:S04]  /*0e30*/  ISETP.NE.U32.AND P4, PT, RZ, c[0x0][0x180], PT ;  /* 0x00006000ff007a0c */ /* 0x000fc80003f85070 */
[----:B------:R-:W-:-:S13]  /*0e40*/  ISETP.NE.AND.EX P4, PT, RZ, c[0x0][0x184], PT, P4 ;  /* 0x00006100ff007a0c */ /* 0x000fda0003f85340 */
[----:B------:R-:W-:Y:S05]  /*0e50*/  @P4 BRA `(.L_x_18014) ;  /* 0x0000002000004947 */ /* 0x000fea0003800000 */
[----:B------:R-:W-:Y:S05]  /*0e60*/  @P0 BRA `(.L_x_18015) ;  /* 0x0000005000000947 */ /* 0x000fea0003800000 */
[----:B------:R-:W-:Y:S05]  /*0e70*/  BRA `(.L_x_18016) ;  /* 0x0000005000007947 */ /* 0x000fea0003800000 */
.L_x_18014:
[----:B-----5:R-:W-:Y:S01]  /*0e80*/  FADD.FTZ R129, R109, R129 ;  /* 0x000000816d817221 */ /* 0x020fe20000010000 */
[----:B------:R-:W-:Y:S05]  /*0e90*/  BRA `(.L_x_18015) ;  /* 0x0000002000007947 */ /* 0x000fea0003800000 */
.L_x_18013:
[----:B-----5:R-:W-:-:S04]  /*0ea0*/  FADD.FTZ R129, R105, R129 ;  /* 0x0000008169817221 */ /* 0x020fc80000010000 */
[----:B------:R-:W-:-:S05]  /*0eb0*/  @P2 FADD.FTZ R129, R109, R129 ;  /* 0x000000816d812221 */ /* 0x000fca0000010000 */
.L_x_18015:
[----:B0-----:R-:W-:Y:S02]  /*0ec0*/  MOV R113, R129 ;  /* 0x0000008100717202 */ /* 0x001fe40000000f00 */
.L_x_18016:
[----:B------:R-:W-:Y:S05]  /*0ed0*/  @P3 BRA `(.L_x_18017) ;  /* 0x0000007000003947 */ /* 0x000fea0003800000 */
[----:B------:R-:W-:-:S04]  /*0ee0*/  ISETP.NE.U32.AND P4, PT, RZ, c[0x0][0x180], PT ;  /* 0x00006000ff007a0c */ /* 0x000fc80003f85070 */
[----:B------:R-:W-:-:S13]  /*0ef0*/  ISETP.NE.AND.EX P4, PT, RZ, c[0x0][0x184], PT, P4 ;  /* 0x00006100ff007a0c */ /* 0x000fda0003f85340 */
[----:B------:R-:W-:Y:S05]  /*0f00*/  @P4 BRA `(.L_x_18018) ;  /* 0x0000002000004947 */ /* 0x000fea0003800000 */
[----:B------:R-:W-:Y:S05]  /*0f10*/  @P0 BRA `(.L_x_18019) ;  /* 0x0000005000000947 */ /* 0x000fea0003800000 */
[----:B------:R-:W-:Y:S05]  /*0f20*/  BRA `(.L_x_18020) ;  /* 0x0000005000007947 */ /* 0x000fea0003800000 */
.L_x_18018:
[----:B-----5:R-:W-:Y:S01]  /*0f30*/  FADD.FTZ R130, R110, R130 ;  /* 0x000000826e827221 */ /* 0x020fe20000010000 */
[----:B------:R-:W-:Y:S05]  /*0f40*/  BRA `(.L_x_18019) ;  /* 0x0000002000007947 */ /* 0x000fea0003800000 */
.L_x_18017:
[----:B-----5:R-:W-:-:S04]  /*0f50*/  FADD.FTZ R130, R106, R130 ;  /* 0x000000826a827221 */ /* 0x020fc80000010000 */
[----:B------:R-:W-:-:S05]  /*0f60*/  @P2 FADD.FTZ R130, R110, R130 ;  /* 0x000000826e822221 */ /* 0x000fca0000010000 */
.L_x_18019:
[----:B0-----:R-:W-:Y:S02]  /*0f70*/  MOV R114, R130 ;  /* 0x0000008200727202 */ /* 0x001fe40000000f00 */
.L_x_18020:
[----:B------:R-:W-:Y:S05]  /*0f80*/  @P3 BRA `(.L_x_18021) ;  /* 0x0000007000003947 */ /* 0x000fea0003800000 */
[----:B------:R-:W-:-:S04]  /*0f90*/  ISETP.NE.U32.AND P4, PT, RZ, c[0x0][0x180], PT ;  /* 0x00006000ff007a0c */ /* 0x000fc80003f85070 */
[----:B------:R-:W-:-:S13]  /*0fa0*/  ISETP.NE.AND.EX P4, PT, RZ, c[0x0][0x184], PT, P4 ;  /* 0x00006100ff007a0c */ /* 0x000fda0003f85340 */
[----:B------:R-:W-:Y:S05]  /*0fb0*/  @P4 BRA `(.L_x_18022) ;  /* 0x0000002000004947 */ /* 0x000fea0003800000 */
[----:B------:R-:W-:Y:S05]  /*0fc0*/  @P0 BRA `(.L_x_18023) ;  /* 0x0000005000000947 */ /* 0x000fea0003800000 */
[----:B------:R-:W-:Y:S05]  /*0fd0*/  BRA `(.L_x_18024) ;  /* 0x0000005000007947 */ /* 0x000fea0003800000 */
.L_x_18022:
[----:B-----5:R-:W-:Y:S01]  /*0fe0*/  FADD.FTZ R131, R111, R131 ;  /* 0x000000836f837221 */ /* 0x020fe20000010000 */
[----:B------:R-:W-:Y:S05]  /*0ff0*/  BRA `(.L_x_18023) ;  /* 0x0000002000007947 */ /* 0x000fea0003800000 */
.L_x_18021:
[----:B-----5:R-:W-:-:S04]  /*1000*/  FADD.FTZ R131, R107, R131 ;  /* 0x000000836b837221 */ /* 0x020fc80000010000 */
[----:B------:R-:W-:-:S05]  /*1010*/  @P2 FADD.FTZ R131, R111, R131 ;  /* 0x000000836f832221 */ /* 0x000fca0000010000 */
.L_x_18023:
[----:B0-----:R-:W-:Y:S02]  /*1020*/  MOV R115, R131 ;  /* 0x0000008300737202 */ /* 0x001fe40000000f00 */
.L_x_18024:
[C---:B0-----:R-:W-:Y:S02]  /*1030*/  @P0 LEA R118, P4, R143.reuse, c[0x0][0x188], 0x4 ;  /* 0x000062008f760a11 */ /* 0x041fe400078820ff */
        /* <DEDUP_REMOVED lines=17> */
.L_x_18026:
[----:B-----5:R-:W-:Y:S01]  /*1150*/  FADD.FTZ R124, R108, R124 ;  /* 0x0000007c6c7c7221 */ /* 0x020fe20000010000 */
[----:B------:R-:W-:Y:S05]  /*1160*/  BRA `(.L_x_18027) ;  /* 0x0000002000007947 */ /* 0x000fea0003800000 */
.L_x_18025:
[----:B-----5:R-:W-:-:S04]  /*1170*/  FADD.FTZ R124, R104, R124 ;  /* 0x0000007c687c7221 */ /* 0x020fc80000010000 */
[----:B------:R-:W-:-:S05]  /*1180*/  @P2 FADD.FTZ R124, R108, R124 ;  /* 0x0000007c6c7c2221 */ /* 0x000fca0000010000 */
.L_x_18027:
[----:B0-----:R-:W-:Y:S02]  /*1190*/  MOV R112, R124 ;  /* 0x0000007c00707202 */ /* 0x001fe40000000f00 */
.L_x_18028:
[----:B------:R-:W-:Y:S05]  /*11a0*/  @P3 BRA `(.L_x_18029) ;  /* 0x0000007000003947 */ /* 0x000fea0003800000 */
[----:B------:R-:W-:-:S04]  /*11b0*/  ISETP.NE.U32.AND P4, PT, RZ, c[0x0][0x180], PT ;  /* 0x00006000ff007a0c */ /* 0x000fc80003f85070 */
[----:B------:R-:W-:-:S13]  /*11c0*/  ISETP.NE.AND.EX P4, PT, RZ, c[0x0][0x184], PT, P4 ;  /* 0x00006100ff007a0c */ /* 0x000fda0003f85340 */
[----:B------:R-:W-:Y:S05]  /*11d0*/  @P4 BRA `(.L_x_18030) ;  /* 0x0000002000004947 */ /* 0x000fea0003800000 */
[----:B------:R-:W-:Y:S05]  /*11e0*/  @P0 BRA `(.L_x_18031) ;  /* 0x0000005000000947 */ /* 0x000fea0003800000 */
[----:B------:R-:W-:Y:S05]  /*11f0*/  BRA `(.L_x_18032) ;  /* 0x0000005000007947 */ /* 0x000fea0003800000 */
.L_x_18030:
[----:B-----5:R-:W-:Y:S01]  /*1200*/  FADD.FTZ R125, R109, R125 ;  /* 0x0000007d6d7d7221 */ /* 0x020fe20000010000 */
[----:B------:R-:W-:Y:S05]  /*1210*/  BRA `(.L_x_18031) ;  /* 0x0000002000007947 */ /* 0x000fea0003800000 */
.L_x_18029:
[----:B-----5:R-:W-:-:S04]  /*1220*/  FADD.FTZ R125, R105, R125 ;  /* 0x0000007d697d7221 */ /* 0x020fc80000010000 */
[----:B------:R-:W-:-:S05]  /*1230*/  @P2 FADD.FTZ R125, R109, R125 ;  /* 0x0000007d6d7d2221 */ /* 0x000fca0000010000 */
.L_x_18031:
[----:B0-----:R-:W-:Y:S02]  /*1240*/  MOV R113, R125 ;  /* 0x0000007d00717202 */ /* 0x001fe40000000f00 */
.L_x_18032:
[----:B------:R-:W-:Y:S05]  /*1250*/  @P3 BRA `(.L_x_18033) ;  /* 0x0000007000003947 */ /* 0x000fea0003800000 */
[----:B------:R-:W-:-:S04]  /*1260*/  ISETP.NE.U32.AND P4, PT, RZ, c[0x0][0x180], PT ;  /* 0x00006000ff007a0c */ /* 0x000fc80003f85070 */
[----:B------:R-:W-:-:S13]  /*1270*/  ISETP.NE.AND.EX P4, PT, RZ, c[0x0][0x184], PT, P4 ;  /* 0x00006100ff007a0c */ /* 0x000fda0003f85340 */
[----:B------:R-:W-:Y:S05]  /*1280*/  @P4 BRA `(.L_x_18034) ;  /* 0x0000002000004947 */ /* 0x000fea0003800000 */
[----:B------:R-:W-:Y:S05]  /*1290*/  @P0 BRA `(.L_x_18035) ;  /* 0x0000005000000947 */ /* 0x000fea0003800000 */
[----:B------:R-:W-:Y:S05]  /*12a0*/  BRA `(.L_x_18036) ;  /* 0x0000005000007947 */ /* 0x000fea0003800000 */
.L_x_18034:
[----:B-----5:R-:W-:Y:S01]  /*12b0*/  FADD.FTZ R126, R110, R126 ;  /* 0x0000007e6e7e7221 */ /* 0x020fe20000010000 */
[----:B------:R-:W-:Y:S05]  /*12c0*/  BRA `(.L_x_18035) ;  /* 0x0000002000007947 */ /* 0x000fea0003800000 */
.L_x_18033:
[----:B-----5:R-:W-:-:S04]  /*12d0*/  FADD.FTZ R126, R106, R126 ;  /* 0x0000007e6a7e7221 */ /* 0x020fc80000010000 */
[----:B------:R-:W-:-:S05]  /*12e0*/  @P2 FADD.FTZ R126, R110, R126 ;  /* 0x0000007e6e7e2221 */ /* 0x000fca0000010000 */
.L_x_18035:
[----:B0-----:R-:W-:Y:S02]  /*12f0*/  MOV R114, R126 ;  /* 0x0000007e00727202 */ /* 0x001fe40000000f00 */
.L_x_18036:
[----:B------:R-:W-:Y:S05]  /*1300*/  @P3 BRA `(.L_x_18037) ;  /* 0x0000007000003947 */ /* 0x000fea0003800000 */
[----:B------:R-:W-:-:S04]  /*1310*/  ISETP.NE.U32.AND P4, PT, RZ, c[0x0][0x180], PT ;  /* 0x00006000ff007a0c */ /* 0x000fc80003f85070 */
[----:B------:R-:W-:-:S13]  /*1320*/  ISETP.NE.AND.EX P4, PT, RZ, c[0x0][0x184], PT, P4 ;  /* 0x00006100ff007a0c */ /* 0x000fda0003f85340 */
[----:B------:R-:W-:Y:S05]  /*1330*/  @P4 BRA `(.L_x_18038) ;  /* 0x0000002000004947 */ /* 0x000fea0003800000 */
[----:B------:R-:W-:Y:S05]  /*1340*/  @P0 BRA `(.L_x_18039) ;  /* 0x0000005000000947 */ /* 0x000fea0003800000 */
[----:B------:R-:W-:Y:S05]  /*1350*/  BRA `(.L_x_18040) ;  /* 0x0000005000007947 */ /* 0x000fea0003800000 */
.L_x_18038:
[----:B-----5:R-:W-:Y:S01]  /*1360*/  FADD.FTZ R127, R111, R127 ;  /* 0x0000007f6f7f7221 */ /* 0x020fe20000010000 */
[----:B------:R-:W-:Y:S05]  /*1370*/  BRA `(.L_x_18039) ;  /* 0x0000002000007947 */ /* 0x000fea0003800000 */
.L_x_18037:
[----:B-----5:R-:W-:-:S04]  /*1380*/  FADD.FTZ R127, R107, R127 ;  /* 0x0000007f6b7f7221 */ /* 0x020fc80000010000 */
[----:B------:R-:W-:-:S05]  /*1390*/  @P2 FADD.FTZ R127, R111, R127 ;  /* 0x0000007f6f7f2221 */ /* 0x000fca0000010000 */
.L_x_18039:
[----:B0-----:R-:W-:Y:S02]  /*13a0*/  MOV R115, R127 ;  /* 0x0000007f00737202 */ /* 0x001fe40000000f00 */
.L_x_18040:
        /* <DEDUP_REMOVED lines=18> */
.L_x_18042:
[----:B-----5:R-:W-:Y:S01]  /*14d0*/  FADD.FTZ R120, R108, R120 ;  /* 0x000000786c787221 */ /* 0x020fe20000010000 */
[----:B------:R-:W-:Y:S05]  /*14e0*/  BRA `(.L_x_18043) ;  /* 0x0000002000007947 */ /* 0x000fea0003800000 */
.L_x_18041:
[----:B-----5:R-:W-:-:S04]  /*14f0*/  FADD.FTZ R120, R104, R120 ;  /* 0x0000007868787221 */ /* 0x020fc80000010000 */
[----:B------:R-:W-:-:S05]  /*1500*/  @P2 FADD.FTZ R120, R108, R120 ;  /* 0x000000786c782221 */ /* 0x000fca0000010000 */
.L_x_18043:
[----:B0-----:R-:W-:Y:S02]  /*1510*/  MOV R112, R120 ;  /* 0x0000007800707202 */ /* 0x001fe40000000f00 */
.L_x_18044:
[----:B------:R-:W-:Y:S05]  /*1520*/  @P3 BRA `(.L_x_18045) ;  /* 0x0000007000003947 */ /* 0x000fea0003800000 */
[----:B------:R-:W-:-:S04]  /*1530*/  ISETP.NE.U32.AND P4, PT, RZ, c[0x0][0x180], PT ;  /* 0x00006000ff007a0c */ /* 0x000fc80003f85070 */
[----:B------:R-:W-:-:S13]  /*1540*/  ISETP.NE.AND.EX P4, PT, RZ, c[0x0][0x184], PT, P4 ;  /* 0x00006100ff007a0c */ /* 0x000fda0003f85340 */
[----:B------:R-:W-:Y:S05]  /*1550*/  @P4 BRA `(.L_x_18046) ;  /* 0x0000002000004947 */ /* 0x000fea0003800000 */
[----:B------:R-:W-:Y:S05]  /*1560*/  @P0 BRA `(.L_x_18047) ;  /* 0x0000005000000947 */ /* 0x000fea0003800000 */
[----:B------:R-:W-:Y:S05]  /*1570*/  BRA `(.L_x_18048) ;  /* 0x0000005000007947 */ /* 0x000fea0003800000 */
.L_x_18046:
[----:B-----5:R-:W-:Y:S01]  /*1580*/  FADD.FTZ R121, R109, R121 ;  /* 0x000000796d797221 */ /* 0x020fe20000010000 */
[----:B------:R-:W-:Y:S05]  /*1590*/  BRA `(.L_x_18047) ;  /* 0x0000002000007947 */ /* 0x000fea0003800000 */
.L_x_18045:
[----:B-----5:R-:W-:-:S04]  /*15a0*/  FADD.FTZ R121, R105, R121 ;  /* 0x0000007969797221 */ /* 0x020fc80000010000 */
[----:B------:R-:W-:-:S05]  /*15b0*/  @P2 FADD.FTZ R121, R109, R121 ;  /* 0x000000796d792221 */ /* 0x000fca0000010000 */
.L_x_18047:
[----:B0-----:R-:W-:Y:S02]  /*15c0*/  MOV R113, R121 ;  /* 0x0000007900717202 */ /* 0x001fe40000000f00 */
.L_x_18048:
[----:B------:R-:W-:Y:S05]  /*15d0*/  @P3 BRA `(.L_x_18049) ;  /* 0x0000007000003947 */ /* 0x000fea0003800000 */
[----:B------:R-:W-:-:S04]  /*15e0*/  ISETP.NE.U32.AND P4, PT, RZ, c[0x0][0x180], PT ;  /* 0x00006000ff007a0c */ /* 0x000fc80003f85070 */
[----:B------:R-:W-:-:S13]  /*15f0*/  ISETP.NE.AND.EX P4, PT, RZ, c[0x0][0x184], PT, P4 ;  /* 0x00006100ff007a0c */ /* 0x000fda0003f85340 */
[----:B------:R-:W-:Y:S05]  /*1600*/  @P4 BRA `(.L_x_18050) ;  /* 0x0000002000004947 */ /* 0x000fea0003800000 */
[----:B------:R-:W-:Y:S05]  /*1610*/  @P0 BRA `(.L_x_18051) ;  /* 0x0000005000000947 */ /* 0x000fea0003800000 */
[----:B------:R-:W-:Y:S05]  /*1620*/  BRA `(.L_x_18052) ;  /* 0x0000005000007947 */ /* 0x000fea0003800000 */
.L_x_18050:
[----:B-----5:R-:W-:Y:S01]  /*1630*/  FADD.FTZ R122, R110, R122 ;  /* 0x0000007a6e7a7221 */ /* 0x020fe20000010000 */
[----:B------:R-:W-:Y:S05]  /*1640*/  BRA `(.L_x_18051) ;  /* 0x0000002000007947 */ /* 0x000fea0003800000 */
.L_x_18049:
[----:B-----5:R-:W-:-:S04]  /*1650*/  FADD.FTZ R122, R106, R122 ;  /* 0x0000007a6a7a7221 */ /* 0x020fc80000010000 */
[----:B------:R-:W-:-:S05]  /*1660*/  @P2 FADD.FTZ R122, R110, R122 ;  /* 0x0000007a6e7a2221 */ /* 0x000fca0000010000 */
.L_x_18051:
[----:B0-----:R-:W-:Y:S02]  /*1670*/  MOV R114, R122 ;  /* 0x0000007a00727202 */ /* 0x001fe40000000f00 */
.L_x_18052:
[----:B------:R-:W-:Y:S05]  /*1680*/  @P3 BRA `(.L_x_18053) ;  /* 0x0000007000003947 */ /* 0x000fea0003800000 */
[----:B------:R-:W-:-:S04]  /*1690*/  ISETP.NE.U32.AND P4, PT, RZ, c[0x0][0x180], PT ;  /* 0x00006000ff007a0c */ /* 0x000fc80003f85070 */
[----:B------:R-:W-:-:S13]  /*16a0*/  ISETP.NE.AND.EX P4, PT, RZ, c[0x0][0x184], PT, P4 ;  /* 0x00006100ff007a0c */ /* 0x000fda0003f85340 */
[----:B------:R-:W-:Y:S05]  /*16b0*/  @P4 BRA `(.L_x_18054) ;  /* 0x0000002000004947 */ /* 0x000fea0003800000 */
[----:B------:R-:W-:Y:S05]  /*16c0*/  @P0 BRA `(.L_x_18055) ;  /* 0x0000005000000947 */ /* 0x000fea0003800000 */
[----:B------:R-:W-:Y:S05]  /*16d0*/  BRA `(.L_x_18056) ;  /* 0x0000005000007947 */ /* 0x000fea0003800000 */
.L_x_18054:
[----:B-----5:R-:W-:Y:S01]  /*16e0*/  FADD.FTZ R123, R111, R123 ;  /* 0x0000007b6f7b7221 */ /* 0x020fe20000010000 */
[----:B------:R-:W-:Y:S05]  /*16f0*/  BRA `(.L_x_18055) ;  /* 0x0000002000007947 */ /* 0x000fea0003800000 */
.L_x_18053:
[----:B-----5:R-:W-:-:S04]  /*1700*/  FADD.FTZ R123, R107, R123 ;  /* 0x0000007b6b7b7221 */ /* 0x020fc80000010000 */
[----:B------:R-:W-:-:S05]  /*1710*/  @P2 FADD.FTZ R123, R111, R123 ;  /* 0x0000007b6f7b2221 */ /* 0x000fca0000010000 */
.L_x_18055:
[----:B0-----:R-:W-:Y:S02]  /*1720*/  MOV R115, R123 ;  /* 0x0000007b00737202 */ /* 0x001fe40000000f00 */
.L_x_18056:
        /* <DEDUP_REMOVED lines=18> */
.L_x_18058:
[----:B-----5:R-:W-:Y:S01]  /*1850*/  FADD.FTZ R116, R108, R116 ;  /* 0x000000746c747221 */ /* 0x020fe20000010000 */
[----:B------:R-:W-:Y:S05]  /*1860*/  BRA `(.L_x_18059) ;  /* 0x0000002000007947 */ /* 0x000fea0003800000 */
.L_x_18057:
[----:B-----5:R-:W-:-:S04]  /*1870*/  FADD.FTZ R116, R104, R116 ;  /* 0x0000007468747221 */ /* 0x020fc80000010000 */
[----:B------:R-:W-:-:S05]  /*1880*/  @P2 FADD.FTZ R116, R108, R116 ;  /* 0x000000746c742221 */ /* 0x000fca0000010000 */
.L_x_18059:
[----:B0-----:R-:W-:Y:S02]  /*1890*/  MOV R112, R116 ;  /* 0x0000007400707202 */ /* 0x001fe40000000f00 */
.L_x_18060:
[----:B------:R-:W-:Y:S05]  /*18a0*/  @P3 BRA `(.L_x_18061) ;  /* 0x0000007000003947 */ /* 0x000fea0003800000 */
[----:B------:R-:W-:-:S04]  /*18b0*/  ISETP.NE.U32.AND P1, PT, RZ, c[0x0][0x180], PT ;  /* 0x00006000ff007a0c */ /* 0x000fc80003f25070 */
[----:B------:R-:W-:-:S13]  /*18c0*/  ISETP.NE.AND.EX P1, PT, RZ, c[0x0][0x184], PT, P1 ;  /* 0x00006100ff007a0c */ /* 0x000fda0003f25310 */
[----:B------:R-:W-:Y:S05]  /*18d0*/  @P1 BRA `(.L_x_18062) ;  /* 0x0000002000001947 */ /* 0x000fea0003800000 */
[----:B------:R-:W-:Y:S05]  /*18e0*/  @P0 BRA `(.L_x_18063) ;  /* 0x0000005000000947 */ /* 0x000fea0003800000 */
[----:B------:R-:W-:Y:S05]  /*18f0*/  BRA `(.L_x_18064) ;  /* 0x0000005000007947 */ /* 0x000fea0003800000 */
.L_x_18062:
[----:B-----5:R-:W-:Y:S01]  /*1900*/  FADD.FTZ R117, R109, R117 ;  /* 0x000000756d757221 */ /* 0x020fe20000010000 */
[----:B------:R-:W-:Y:S05]  /*1910*/  BRA `(.L_x_18063) ;  /* 0x0000002000007947 */ /* 0x000fea0003800000 */
.L_x_18061:
[----:B-----5:R-:W-:-:S04]  /*1920*/  FADD.FTZ R117, R105, R117 ;  /* 0x0000007569757221 */ /* 0x020fc80000010000 */
[----:B------:R-:W-:-:S05]  /*1930*/  @P2 FADD.FTZ R117, R109, R117 ;  /* 0x000000756d752221 */ /* 0x000fca0000010000 */
.L_x_18063:
[----:B0-----:R-:W-:Y:S02]  /*1940*/  MOV R113, R117 ;  /* 0x0000007500717202 */ /* 0x001fe40000000f00 */
.L_x_18064:
[----:B------:R-:W-:Y:S05]  /*1950*/  @P3 BRA `(.L_x_18065) ;  /* 0x0000007000003947 */ /* 0x000fea0003800000 */
[----:B------:R-:W-:-:S04]  /*1960*/  ISETP.NE.U32.AND P1, PT, RZ, c[0x0][0x180], PT ;  /* 0x00006000ff007a0c */ /* 0x000fc80003f25070 */
[----:B------:R-:W-:-:S13]  /*1970*/  ISETP.NE.AND.EX P1, PT, RZ, c[0x0][0x184], PT, P1 ;  /* 0x00006100ff007a0c */ /* 0x000fda0003f25310 */
[----:B------:R-:W-:Y:S05]  /*1980*/  @P1 BRA `(.L_x_18066) ;  /* 0x0000002000001947 */ /* 0x000fea0003800000 */
[----:B------:R-:W-:Y:S05]  /*1990*/  @P0 BRA `(.L_x_18067) ;  /* 0x0000005000000947 */ /* 0x000fea0003800000 */
[----:B------:R-:W-:Y:S05]  /*19a0*/  BRA `(.L_x_18068) ;  /* 0x0000005000007947 */ /* 0x000fea0003800000 */
.L_x_18066:
[----:B-----5:R-:W-:Y:S01]  /*19b0*/  FADD.FTZ R118, R110, R118 ;  /* 0x000000766e767221 */ /* 0x020fe20000010000 */
[----:B------:R-:W-:Y:S05]  /*19c0*/  BRA `(.L_x_18067) ;  /* 0x0000002000007947 */ /* 0x000fea0003800000 */
.L_x_18065:
[----:B-----5:R-:W-:-:S04]  /*19d0*/  FADD.FTZ R118, R106, R118 ;  /* 0x000000766a767221 */ /* 0x020fc80000010000 */
[----:B------:R-:W-:-:S05]  /*19e0*/  @P2 FADD.FTZ R118, R110, R118 ;  /* 0x000000766e762221 */ /* 0x000fca0000010000 */
.L_x_18067:
[----:B0-----:R-:W-:Y:S02]  /*19f0*/  MOV R114, R118 ;  /* 0x0000007600727202 */ /* 0x001fe40000000f00 */
.L_x_18068:
[----:B------:R-:W-:Y:S05]  /*1a00*/  @P3 BRA `(.L_x_18069) ;  /* 0x0000007000003947 */ /* 0x000fea0003800000 */
[----:B------:R-:W-:-:S04]  /*1a10*/  ISETP.NE.U32.AND P1, PT, RZ, c[0x0][0x180], PT ;  /* 0x00006000ff007a0c */ /* 0x000fc80003f25070 */
[----:B------:R-:W-:-:S13]  /*1a20*/  ISETP.NE.AND.EX P1, PT, RZ, c[0x0][0x184], PT, P1 ;  /* 0x00006100ff007a0c */ /* 0x000fda0003f25310 */
[----:B------:R-:W-:Y:S05]  /*1a30*/  @P1 BRA `(.L_x_18070) ;  /* 0x0000002000001947 */ /* 0x000fea0003800000 */
[----:B------:R-:W-:Y:S05]  /*1a40*/  @P0 BRA `(.L_x_18071) ;  /* 0x0000005000000947 */ /* 0x000fea0003800000 */
[----:B------:R-:W-:Y:S05]  /*1a50*/  BRA `(.L_x_18072) ;  /* 0x0000005000007947 */ /* 0x000fea0003800000 */
.L_x_18070:
[----:B-----5:R-:W-:Y:S01]  /*1a60*/  FADD.FTZ R119, R111, R119 ;  /* 0x000000776f777221 */ /* 0x020fe20000010000 */
[----:B------:R-:W-:Y:S05]  /*1a70*/  BRA `(.L_x_18071) ;  /* 0x0000002000007947 */ /* 0x000fea0003800000 */
.L_x_18069:
[----:B-----5:R-:W-:-:S04]  /*1a80*/  FADD.FTZ R119, R107, R119 ;  /* 0x000000776b777221 */ /* 0x020fc80000010000 */
[----:B------:R-:W-:-:S05]  /*1a90*/  @P2 FADD.FTZ R119, R111, R119 ;  /* 0x000000776f772221 */ /* 0x000fca0000010000 */
.L_x_18071:
[----:B0-----:R-:W-:Y:S02]  /*1aa0*/  MOV R115, R119 ;  /* 0x0000007700737202 */ /* 0x001fe40000000f00 */
.L_x_18072:
[----:B0-----:R-:W-:Y:S01]  /*1ab0*/  FADD.FTZ R146, RZ, R136 ;  /* 0x00000088ff927221 */ /* 0x001fe20000010000 */
[----:B------:R-:W0:Y:S01]  /*1ac0*/  S2R R149, SR_TID.X ;  /* 0x0000000000957919 */ /* 0x000e220000002100 */
[----:B------:R-:W-:Y:S02]  /*1ad0*/  ISETP.NE.AND P2, PT, R5, RZ, PT ;  /* 0x000000ff0500720c */ /* 0x000fe40003f45270 */
        /* <DEDUP_REMOVED lines=23> */
[----:B------:R-:W-:Y:S01]  /*1c50*/  FADD.FTZ R148, R145, R116 ;  /* 0x0000007491947221 */ /* 0x000fe20000010000 */
[----:B0-----:R-:W-:-:S03]  /*1c60*/  SHF.R.U32.HI R145, RZ, 0x5, R149 ;  /* 0x00000005ff917819 */ /* 0x001fc60000011695 */
[----:B------:R-:W-:Y:S01]  /*1c70*/  FADD.FTZ R149, R148, R117 ;  /* 0x0000007594957221 */ /* 0x000fe20000010000 */
[----:B------:R-:W-:-:S03]  /*1c80*/  LOP3.LUT R145, R145, 0x7fffffc, RZ, 0xc0, !PT ;  /* 0x07fffffc91917812 */ /* 0x000fc600078ec0ff */
[----:B------:R-:W-:Y:S01]  /*1c90*/  FADD.FTZ R148, R149, R118 ;  /* 0x0000007695947221 */ /* 0x000fe20000010000 */
[----:B------:R-:W-:-:S03]  /*1ca0*/  SEL R145, R4, R145, !P1 ;  /* 0x0000009104917207 */ /* 0x000fc60004800000 */
[----:B------:R-:W-:Y:S01]  /*1cb0*/  FADD.FTZ R154, R148, R119 ;  /* 0x00000077949a7221 */ /* 0x000fe20000010000 */
[----:B------:R-:W-:Y:S05]  /*1cc0*/  BRA.DIV ~URZ, `(.L_x_18073) ;  /* 0x000011927f007947 */ /* 0x000fea000b800000 */
[----:B-1----:R0:W1:Y:S02]  /*1cd0*/  SHFL.BFLY PT, R146, R154, 0x1, 0x1f ;  /* 0x0c201f009a927f89 */ /* 0x00206400000e0000 */
.L_x_18077:
        /* <DEDUP_REMOVED lines=68> */
.L_x_18078:
        /* <DEDUP_REMOVED lines=9> */
[----:B------:R-:W-:Y:S02]  /*21b0*/  @!P1 IADD3 R153, R5, R145, RZ ;  /* 0x0000009105999210 */ /* 0x000fe40007ffe0ff */
[----:B------:R-:W-:-:S04]  /*21c0*/  @!P1 MOV R151, 0x300 ;  /* 0x0000030000979802 */ /* 0x000fc80000000f00 */
[----:B------:R-:W-:Y:S01]  /*21d0*/  I2F R156, R151 ;  /* 0x00000097009c7306 */ /* 0x000fe20000201400 */
[----:B0-----:R-:W0:Y:S04]  /*21e0*/  SHFL.DOWN PT, R154, R151, 0x2, 0x1f ;  /* 0x08401f00979a7f89 */ /* 0x001e2800000e0000 */
        /* <DEDUP_REMOVED lines=29> */
[C---:B-1----:R-:W-:Y:S02]  /*23c0*/  FMUL.FTZ R156, R149.reuse, R156 ;  /* 0x0000009c959c7220 */ /* 0x042fe40000410000 */
[----:B------:R-:W-:Y:S02]  /*23d0*/  FMUL.FTZ R154, R154, R148 ;  /* 0x000000949a9a7220 */ /* 0x000fe40000410000 */
[----:B--2---:R-:W-:Y:S01]  /*23e0*/  FADD.FTZ R146, R150, R147 ;  /* 0x0000009396927221 */ /* 0x004fe20000010000 */
[----:B------:R0:W1:Y:S01]  /*23f0*/  SHFL.IDX PT, R159, R156, RZ, 0x1f ;  /* 0x00001fff9c9f7589 */ /* 0x00006200000e0000 */
[----:B------:R-:W-:Y:S02]  /*2400*/  MOV R147, c[0x0][0x1e0] ;  /* 0x0000780000937a02 */ /* 0x000fe40000000f00 */
[----:B------:R-:W-:Y:S01]  /*2410*/  FFMA.FTZ R154, R149, R154, R146 ;  /* 0x0000009a959a7223 */ /* 0x000fe20000010092 */
[----:B------:R-:W-:Y:S02]  /*2420*/  SHF.L.U32 R150, R152, 0x4, RZ ;  /* 0x0000000498967819 */ /* 0x000fe400000006ff */
[----:B------:R-:W-:-:S02]  /*2430*/  SHF.R.U32.HI R152, RZ, 0x1c, R152 ;  /* 0x0000001cff987819 */ /* 0x000fc40000011698 */
[----:B0-----:R-:W-:Y:S01]  /*2440*/  @!P1 MOV R156, 0x4 ;  /* 0x00000004009c9802 */ /* 0x001fe20000000f00 */
[----:B------:R-:W0:Y:S04]  /*2450*/  SHFL.IDX PT, R154, R154, RZ, 0x1f ;  /* 0x00001fff9a9a7589 */ /* 0x000e2800000e0000 */
[----:B------:R-:W-:-:S04]  /*2460*/  @!P1 IMAD.WIDE R156, R7, R156, c[0x0][0x1a8] ;  /* 0x00006a00079c9625 */ /* 0x000fc800078e029c */
[C---:B-1----:R-:W-:Y:S01]  /*2470*/  FMUL.FTZ R145, R159.reuse, R159 ;  /* 0x0000009f9f917220 */ /* 0x042fe20000410000 */
[----:B------:R-:W-:-:S04]  /*2480*/  FSEL R151, R159, RZ, !P2 ;  /* 0x000000ff9f977208 */ /* 0x000fc80005000000 */
[----:B------:R-:W-:Y:S01]  /*2490*/  FSEL R146, R145, RZ, P2 ;  /* 0x000000ff91927208 */ /* 0x000fe20001000000 */
[C---:B------:R-:W-:Y:S02]  /*24a0*/  FADD.FTZ R148, -R151.reuse, R138 ;  /* 0x0000008a97947221 */ /* 0x040fe40000010100 */
[C---:B------:R-:W-:Y:S02]  /*24b0*/  FADD.FTZ R136, -R151.reuse, R136 ;  /* 0x0000008897887221 */ /* 0x040fe40000010100 */
[----:B0-----:R-:W-:Y:S02]  /*24c0*/  FFMA.FTZ R145, R154, R147, c[0x0][0x228] ;  /* 0x00008a009a917623 */ /* 0x001fe40000010093 */
[----:B------:R-:W-:Y:S02]  /*24d0*/  FADD.FTZ R158, -R151, R137 ;  /* 0x00000089979e7221 */ /* 0x000fe40000010100 */
[----:B------:R-:W-:Y:S01]  /*24e0*/  FADD.FTZ R145, R145, R146 ;  /* 0x0000009291917221 */ /* 0x000fe20000010000 */
[----:B------:R-:W-:Y:S01]  /*24f0*/  @!P1 MOV R146, 0x4 ;  /* 0x0000000400929802 */ /* 0x000fe20000000f00 */
[----:B------:R-:W-:-:S02]  /*2500*/  FADD.FTZ R138, -R151, R139 ;  /* 0x0000008b978a7221 */ /* 0x000fc40000010100 */
        /* <DEDUP_REMOVED lines=9> */
[----:B------:R-:W-:Y:S01]  /*25a0*/  FADD.FTZ R118, -R151, R118 ;  /* 0x0000007697767221 */ /* 0x000fe20000010100 */
[----:B0-----:R0:W-:Y:S01]  /*25b0*/  @!P1 STG.E [R156.64], R145 ;  /* 0x000000919c009986 */ /* 0x0011e2000c101904 */
[----:B------:R-:W-:Y:S01]  /*25c0*/  IADD3 R154, P1, R150, c[0x0][0x208], RZ ;  /* 0x00008200969a7a10 */ /* 0x000fe20007f3e0ff */
[----:B-1----:R-:W-:-:S02]  /*25d0*/  FMUL.FTZ R146, R145, R136 ;  /* 0x0000008891927220 */ /* 0x002fc40000410000 */
[C---:B------:R-:W-:Y:S01]  /*25e0*/  FMUL.FTZ R149, R145.reuse, R138 ;  /* 0x0000008a91957220 */ /* 0x040fe20000410000 */
[----:B------:R-:W-:Y:S01]  /*25f0*/  IADD3.X R155, R152, c[0x0][0x20c], RZ, P1, !PT ;  /* 0x00008300989b7a10 */ /* 0x000fe20000ffe4ff */
[C---:B------:R-:W-:Y:S02]  /*2600*/  FMUL.FTZ R148, R145.reuse, R148 ;  /* 0x0000009491947220 */ /* 0x040fe40000410000 */
[----:B------:R-:W-:Y:S01]  /*2610*/  FMUL.FTZ R147, R145, R158 ;  /* 0x0000009e91937220 */ /* 0x000fe20000410000 */
[----:B------:R-:W-:Y:S01]  /*2620*/  IADD3 R158, P1, R150, c[0x0][0x210], RZ ;  /* 0x00008400969e7a10 */ /* 0x000fe20007f3e0ff */
[----:B------:R-:W-:Y:S02]  /*2630*/  FFMA.FTZ R139, R59, R149, R11 ;  /* 0x000000953b8b7223 */ /* 0x000fe4000001000b */
[----:B------:R-:W-:Y:S01]  /*2640*/  FFMA.FTZ R138, R58, R148, R10 ;  /* 0x000000943a8a7223 */ /* 0x000fe2000001000a */
[----:B------:R-:W-:Y:S01]  /*2650*/  IADD3.X R159, R152, c[0x0][0x214], RZ, P1, !PT ;  /* 0x00008500989f7a10 */ /* 0x000fe20000ffe4ff */
[----:B------:R-:W-:-:S02]  /*2660*/  FFMA.FTZ R137, R57, R147, R9 ;  /* 0x0000009339897223 */ /* 0x000fc40000010009 */
[----:B------:R-:W-:Y:S02]  /*2670*/  FFMA.FTZ R136, R56, R146, R8 ;  /* 0x0000009238887223 */ /* 0x000fe40000010008 */
[C---:B0-----:R-:W-:Y:S02]  /*2680*/  FADD.FTZ R156, -R151.reuse, R132 ;  /* 0x00000084979c7221 */ /* 0x041fe40000010100 */
[----:B------:R-:W-:Y:S01]  /*2690*/  FADD.FTZ R132, -R151, R124 ;  /* 0x0000007c97847221 */ /* 0x000fe20000010100 */
[----:B------:R0:W-:Y:S01]  /*26a0*/  STG.E.128 [R154.64], R136 ;  /* 0x000000889a007986 */ /* 0x0001e2000c101d04 */
[C---:B------:R-:W-:Y:S02]  /*26b0*/  FMUL.FTZ R124, R145.reuse, R156 ;  /* 0x0000009c917c7220 */ /* 0x040fe40000410000 */
[C---:B------:R-:W-:Y:S02]  /*26c0*/  FMUL.FTZ R126, R145.reuse, R153 ;  /* 0x00000099917e7220 */ /* 0x040fe40000410000 */
[----:B------:R-:W-:-:S02]  /*26d0*/  FMUL.FTZ R132, R145, R132 ;  /* 0x0000008491847220 */ /* 0x000fc40000410000 */
[C---:B------:R-:W-:Y:S02]  /*26e0*/  FMUL.FTZ R134, R145.reuse, R134 ;  /* 0x0000008691867220 */ /* 0x040fe40000410000 */
[C---:B------:R-:W-:Y:S02]  /*26f0*/  FMUL.FTZ R116, R145.reuse, R116 ;  /* 0x0000007491747220 */ /* 0x040fe40000410000 */
[C---:B------:R-:W-:Y:S02]  /*2700*/  FMUL.FTZ R117, R145.reuse, R117 ;  /* 0x0000007591757220 */ /* 0x040fe40000410000 */
[----:B------:R-:W-:Y:S02]  /*2710*/  FMUL.FTZ R118, R145, R118 ;  /* 0x0000007691767220 */ /* 0x000fe40000410000 */
[C---:B0-----:R-:W-:Y:S02]  /*2720*/  FADD.FTZ R136, -R151.reuse, R135 ;  /* 0x0000008797887221 */ /* 0x041fe40000010100 */
[----:B------:R-:W-:-:S02]  /*2730*/  FADD.FTZ R155, -R151, R128 ;  /* 0x00000080979b7221 */ /* 0x000fc40000010100 */
[C---:B------:R-:W-:Y:S01]  /*2740*/  FADD.FTZ R135, -R151.reuse, R127 ;  /* 0x0000007f97877221 */ /* 0x040fe20000010100 */
[----:B------:R-:W-:Y:S01]  /*2750*/  SHF.L.U32 R127, R144, 0x4, RZ ;  /* 0x00000004907f7819 */ /* 0x000fe200000006ff */
[C---:B------:R-:W-:Y:S02]  /*2760*/  FADD.FTZ R154, -R151.reuse, R133 ;  /* 0x00000085979a7221 */ /* 0x040fe40000010100 */
[C---:B------:R-:W-:Y:S02]  /*2770*/  FADD.FTZ R137, -R151.reuse, R129 ;  /* 0x0000008197897221 */ /* 0x040fe40000010100 */
[C---:B------:R-:W-:Y:S02]  /*2780*/  FADD.FTZ R138, -R151.reuse, R130 ;  /* 0x00000082978a7221 */ /* 0x040fe40000010100 */
[C---:B------:R-:W-:Y:S02]  /*2790*/  FADD.FTZ R139, -R151.reuse, R131 ;  /* 0x00000083978b7221 */ /* 0x040fe40000010100 */
[----:B------:R-:W-:-:S02]  /*27a0*/  FADD.FTZ R128, -R151, R119 ;  /* 0x0000007797807221 */ /* 0x000fc40000010100 */
[C---:B------:R-:W-:Y:S02]  /*27b0*/  FADD.FTZ R129, -R151.reuse, R121 ;  /* 0x0000007997817221 */ /* 0x040fe40000010100 */
[C---:B------:R-:W-:Y:S02]  /*27c0*/  FADD.FTZ R130, -R151.reuse, R122 ;  /* 0x0000007a97827221 */ /* 0x040fe40000010100 */
[----:B------:R-:W-:Y:S02]  /*27d0*/  FADD.FTZ R131, -R151, R123 ;  /* 0x0000007b97837221 */ /* 0x000fe40000010100 */
[----:B------:R-:W-:Y:S02]  /*27e0*/  FMUL.FTZ R119, R145, R120 ;  /* 0x0000007891777220 */ /* 0x000fe40000410000 */
[----:B------:R-:W-:Y:S02]  /*27f0*/  FFMA.FTZ R123, R83, R149, R35 ;  /* 0x00000095537b7223 */ /* 0x000fe40000010023 */
[----:B------:R-:W-:-:S02]  /*2800*/  FFMA.FTZ R122, R82, R148, R34 ;  /* 0x00000094527a7223 */ /* 0x000fc40000010022 */
[----:B------:R-:W-:Y:S01]  /*2810*/  FFMA.FTZ R121, R81, R147, R33 ;  /* 0x0000009351797223 */ /* 0x000fe20000010021 */
[----:B------:R-:W-:Y:S01]  /*2820*/  SHF.R.U32.HI R147, RZ, 0x1c, R144 ;  /* 0x0000001cff937819 */ /* 0x000fe20000011690 */
[----:B------:R-:W-:Y:S01]  /*2830*/  FFMA.FTZ R120, R80, R146, R32 ;  /* 0x0000009250787223 */ /* 0x000fe20000010020 */
[----:B------:R-:W-:Y:S01]  /*2840*/  IADD3 R144, P1, R127, c[0x0][0x208], RZ ;  /* 0x000082007f907a10 */ /* 0x000fe20007f3e0ff */
[----:B------:R-:W-:Y:S01]  /*2850*/  FADD.FTZ R133, -R151, R125 ;  /* 0x0000007d97857221 */ /* 0x000fe20000010100 */
[----:B------:R-:W-:Y:S01]  /*2860*/  SHF.L.U32 R151, R143, 0x4, RZ ;  /* 0x000000048f977819 */ /* 0x000fe200000006ff */
[C---:B------:R-:W-:Y:S01]  /*2870*/  FMUL.FTZ R125, R145.reuse, R154 ;  /* 0x0000009a917d7220 */ /* 0x040fe20000410000 */
[----:B------:R0:W-:Y:S01]  /*2880*/  STG.E.128 [R158.64], R120 ;  /* 0x000000789e007986 */ /* 0x0001e2000c101d04 */
[C---:B------:R-:W-:Y:S01]  /*2890*/  FMUL.FTZ R150, R145.reuse, R136 ;  /* 0x0000008891967220 */ /* 0x040fe20000410000 */
[----:B------:R-:W-:Y:S01]  /*28a0*/  SHF.R.U32.HI R143, RZ, 0x1c, R143 ;  /* 0x0000001cff8f7819 */ /* 0x000fe2000001168f */
[----:B------:R-:W-:Y:S01]  /*28b0*/  FMUL.FTZ R136, R145, R155 ;  /* 0x0000009b91887220 */ /* 0x000fe20000410000 */
[----:B------:R-:W-:Y:S01]  /*28c0*/  IADD3 R146, P2, R151, c[0x0][0x208], RZ ;  /* 0x0000820097927a10 */ /* 0x000fe20007f5e0ff */
        /* <DEDUP_REMOVED lines=8> */
[----:B------:R-:W-:Y:S01]  /*2950*/  FMUL.FTZ R128, R145, R128 ;  /* 0x0000008091807220 */ /* 0x000fe20000410000 */
[----:B------:R-:W-:Y:S01]  /*2960*/  IADD3.X R145, R147, c[0x0][0x20c], RZ, P1, !PT ;  /* 0x0000830093917a10 */ /* 0x000fe20000ffe4ff */
[----:B0-----:R-:W-:Y:S01]  /*2970*/  FFMA.FTZ R123, R63, R150, R15 ;  /* 0x000000963f7b7223 */ /* 0x001fe2000001000f */
[----:B------:R-:W-:Y:S01]  /*2980*/  IADD3 R148, P1, R127, c[0x0][0x210], RZ ;  /* 0x000084007f947a10 */ /* 0x000fe20007f3e0ff */
[----:B------:R-:W-:Y:S02]  /*2990*/  FFMA.FTZ R122, R62, R126, R14 ;  /* 0x0000007e3e7a7223 */ /* 0x000fe4000001000e */
[----:B------:R-:W-:Y:S01]  /*29a0*/  FFMA.FTZ R121, R61, R125, R13 ;  /* 0x0000007d3d797223 */ /* 0x000fe2000001000d */
[----:B------:R-:W-:Y:S01]  /*29b0*/  IADD3.X R149, R147, c[0x0][0x214], RZ, P1, !PT ;  /* 0x0000850093957a10 */ /* 0x000fe20000ffe4ff */
[----:B------:R-:W-:Y:S01]  /*29c0*/  FFMA.FTZ R120, R60, R124, R12 ;  /* 0x0000007c3c787223 */ /* 0x000fe2000001000c */
[----:B------:R-:W-:Y:S01]  /*29d0*/  IADD3.X R147, R143, c[0x0][0x20c], RZ, P2, !PT ;  /* 0x000083008f937a10 */ /* 0x000fe200017fe4ff */
[----:B------:R-:W-:-:S03]  /*29e0*/  FFMA.FTZ R127, R67, R139, R19 ;  /* 0x0000008b437f7223 */ /* 0x000fc60000010013 */
[----:B------:R0:W-:Y:S02]  /*29f0*/  STG.E.128 [R144.64], R120 ;  /* 0x0000007890007986 */ /* 0x0001e4000c101d04 */
[----:B0-----:R-:W-:Y:S01]  /*2a00*/  FFMA.FTZ R123, R87, R150, R39 ;  /* 0x00000096577b7223 */ /* 0x001fe20000010027 */
[----:B------:R-:W-:Y:S01]  /*2a10*/  IADD3 R144, P1, R151, c[0x0][0x210], RZ ;  /* 0x0000840097907a10 */ /* 0x000fe20007f3e0ff */
[----:B------:R-:W-:Y:S01]  /*2a20*/  FFMA.FTZ R122, R86, R126, R38 ;  /* 0x0000007e567a7223 */ /* 0x000fe20000010026 */
[----:B------:R-:W-:Y:S01]  /*2a30*/  SHF.L.U32 R150, R142, 0x4, RZ ;  /* 0x000000048e967819 */ /* 0x000fe200000006ff */
[----:B------:R-:W-:Y:S01]  /*2a40*/  FFMA.FTZ R121, R85, R125, R37 ;  /* 0x0000007d55797223 */ /* 0x000fe20000010025 */
[----:B------:R-:W-:Y:S01]  /*2a50*/  IADD3.X R145, R143, c[0x0][0x214], RZ, P1, !PT ;  /* 0x000085008f917a10 */ /* 0x000fe20000ffe4ff */
[----:B------:R-:W-:Y:S01]  /*2a60*/  FFMA.FTZ R120, R84, R124, R36 ;  /* 0x0000007c54787223 */ /* 0x000fe20000010024 */
[----:B------:R-:W-:Y:S01]  /*2a70*/  SHF.R.U32.HI R142, RZ, 0x1c, R142 ;  /* 0x0000001cff8e7819 */ /* 0x000fe2000001168e */
[----:B------:R-:W-:-:S02]  /*2a80*/  FFMA.FTZ R126, R66, R138, R18 ;  /* 0x0000008a427e7223 */ /* 0x000fc40000010012 */
[----:B------:R-:W-:Y:S01]  /*2a90*/  FFMA.FTZ R125, R65, R137, R17 ;  /* 0x00000089417d7223 */ /* 0x000fe20000010011 */
[----:B------:R0:W-:Y:S01]  /*2aa0*/  STG.E.128 [R148.64], R120 ;  /* 0x0000007894007986 */ /* 0x0001e2000c101d04 */
[----:B------:R-:W-:-:S05]  /*2ab0*/  FFMA.FTZ R124, R64, R136, R16 ;  /* 0x00000088407c7223 */ /* 0x000fca0000010010 */
[----:B------:R1:W-:Y:S01]  /*2ac0*/  STG.E.128 [R146.64], R124 ;  /* 0x0000007c92007986 */ /* 0x0003e2000c101d04 */
[----:B0-----:R-:W-:Y:S02]  /*2ad0*/  FFMA.FTZ R123, R91, R139, R43 ;  /* 0x0000008b5b7b7223 */ /* 0x001fe4000001002b */
[----:B------:R-:W-:Y:S01]  /*2ae0*/  FFMA.FTZ R122, R90, R138, R42 ;  /* 0x0000008a5a7a7223 */ /* 0x000fe2000001002a */
[----:B------:R-:W-:Y:S01]  /*2af0*/  IADD3 R138, P1, R150, c[0x0][0x208], RZ ;  /* 0x00008200968a7a10 */ /* 0x000fe20007f3e0ff */
[----:B------:R-:W-:Y:S02]  /*2b00*/  FFMA.FTZ R121, R89, R137, R41 ;  /* 0x0000008959797223 */ /* 0x000fe40000010029 */
[----:B------:R-:W-:Y:S01]  /*2b10*/  FFMA.FTZ R120, R88, R136, R40 ;  /* 0x0000008858787223 */ /* 0x000fe20000010028 */
[----:B------:R-:W-:Y:S01]  /*2b20*/  IADD3 R136, P2, R150, c[0x0][0x210], RZ ;  /* 0x0000840096887a10 */ /* 0x000fe20007f5e0ff */
[----:B-1----:R-:W-:Y:S01]  /*2b30*/  FFMA.FTZ R124, R92, R132, R44 ;  /* 0x000000845c7c7223 */ /* 0x002fe2000001002c */
[C---:B------:R-:W-:Y:S01]  /*2b40*/  IADD3.X R139, R142.reuse, c[0x0][0x20c], RZ, P1, !PT ;  /* 0x000083008e8b7a10 */ /* 0x040fe20000ffe4ff */
[----:B------:R-:W-:Y:S01]  /*2b50*/  FFMA.FTZ R127, R95, R135, R47 ;  /* 0x000000875f7f7223 */ /* 0x000fe2000001002f */
[----:B------:R0:W-:Y:S01]  /*2b60*/  STG.E.128 [R144.64], R120 ;  /* 0x0000007890007986 */ /* 0x0001e2000c101d04 */
[----:B------:R-:W-:Y:S01]  /*2b70*/  IADD3.X R137, R142, c[0x0][0x214], RZ, P2, !PT ;  /* 0x000085008e897a10 */ /* 0x000fe200017fe4ff */
[----:B------:R-:W-:-:S02]  /*2b80*/  FFMA.FTZ R126, R94, R134, R46 ;  /* 0x000000865e7e7223 */ /* 0x000fc4000001002e */
[----:B------:R-:W-:Y:S02]  /*2b90*/  FFMA.FTZ R125, R93, R133, R45 ;  /* 0x000000855d7d7223 */ /* 0x000fe4000001002d */
[----:B0-----:R-:W-:Y:S01]  /*2ba0*/  FFMA.FTZ R120, R68, R132, R20 ;  /* 0x0000008444787223 */ /* 0x001fe20000010014 */
[----:B------:R-:W-:Y:S01]  /*2bb0*/  SHF.L.U32 R132, R141, 0x4, RZ ;  /* 0x000000048d847819 */ /* 0x000fe200000006ff */
[----:B------:R-:W-:Y:S01]  /*2bc0*/  FFMA.FTZ R123, R71, R135, R23 ;  /* 0x00000087477b7223 */ /* 0x000fe20000010017 */
[----:B------:R-:W-:Y:S01]  /*2bd0*/  SHF.R.U32.HI R141, RZ, 0x1c, R141 ;  /* 0x0000001cff8d7819 */ /* 0x000fe2000001168d */
[----:B------:R-:W-:Y:S01]  /*2be0*/  FFMA.FTZ R122, R70, R134, R22 ;  /* 0x00000086467a7223 */ /* 0x000fe20000010016 */
[----:B------:R-:W-:Y:S01]  /*2bf0*/  IADD3 R142, P1, R132, c[0x0][0x208], RZ ;  /* 0x00008200848e7a10 */ /* 0x000fe20007f3e0ff */
[----:B------:R-:W-:Y:S01]  /*2c00*/  FFMA.FTZ R121, R69, R133, R21 ;  /* 0x0000008545797223 */ /* 0x000fe20000010015 */
[----:B------:R-:W-:Y:S02]  /*2c10*/  SHF.L.U32 R133, R140, 0x4, RZ ;  /* 0x000000048c857819 */ /* 0x000fe400000006ff */
[----:B------:R-:W-:-:S02]  /*2c20*/  IADD3.X R143, R141, c[0x0][0x20c], RZ, P1, !PT ;  /* 0x000083008d8f7a10 */ /* 0x000fc40000ffe4ff */
[----:B------:R0:W-:Y:S01]  /*2c30*/  STG.E.128 [R138.64], R120 ;  /* 0x000000788a007986 */ /* 0x0001e2000c101d04 */
[----:B------:R-:W-:Y:S02]  /*2c40*/  IADD3 R132, P2, R132, c[0x0][0x210], RZ ;  /* 0x0000840084847a10 */ /* 0x000fe40007f5e0ff */
[----:B------:R-:W-:Y:S01]  /*2c50*/  SHF.R.U32.HI R140, RZ, 0x1c, R140 ;  /* 0x0000001cff8c7819 */ /* 0x000fe2000001168c */
[----:B------:R1:W-:Y:S01]  /*2c60*/  STG.E.128 [R136.64], R124 ;  /* 0x0000007c88007986 */ /* 0x0003e2000c101d04 */
[----:B------:R-:W-:-:S04]  /*2c70*/  IADD3 R134, P1, R133, c[0x0][0x208], RZ ;  /* 0x0000820085867a10 */ /* 0x000fc80007f3e0ff */
[----:B------:R-:W-:Y:S02]  /*2c80*/  IADD3.X R135, R140, c[0x0][0x20c], RZ, P1, !PT ;  /* 0x000083008c877a10 */ /* 0x000fe40000ffe4ff */
[----:B------:R-:W-:Y:S01]  /*2c90*/  ISETP.GE.AND P1, PT, R7, c[0x0][0x164], PT ;  /* 0x0000590007007a0c */ /* 0x000fe20003f26270 */
[----:B0-----:R-:W-:Y:S02]  /*2ca0*/  FFMA.FTZ R123, R75, R131, R27 ;  /* 0x000000834b7b7223 */ /* 0x001fe4000001001b */
[----:B------:R-:W-:Y:S02]  /*2cb0*/  FFMA.FTZ R122, R74, R130, R26 ;  /* 0x000000824a7a7223 */ /* 0x000fe4000001001a */
[----:B------:R-:W-:Y:S01]  /*2cc0*/  FFMA.FTZ R121, R73, R129, R25 ;  /* 0x0000008149797223 */ /* 0x000fe20000010019 */
[----:B-1----:R-:W-:Y:S01]  /*2cd0*/  IADD3 R136, P3, R133, c[0x0][0x210], RZ ;  /* 0x0000840085887a10 */ /* 0x002fe20007f7e0ff */
[----:B------:R-:W-:Y:S01]  /*2ce0*/  FFMA.FTZ R120, R72, R119, R24 ;  /* 0x0000007748787223 */ /* 0x000fe20000010018 */
[----:B------:R-:W-:Y:S01]  /*2cf0*/  IADD3.X R133, R141, c[0x0][0x214], RZ, P2, !PT ;  /* 0x000085008d857a10 */ /* 0x000fe200017fe4ff */
[----:B------:R-:W-:Y:S01]  /*2d00*/  FFMA.FTZ R127, R79, R128, R31 ;  /* 0x000000804f7f7223 */ /* 0x000fe2000001001f */
[----:B------:R-:W-:Y:S01]  /*2d10*/  IADD3.X R137, R140, c[0x0][0x214], RZ, P3, !PT ;  /* 0x000085008c897a10 */ /* 0x000fe20001ffe4ff */
[----:B------:R-:W-:Y:S01]  /*2d20*/  FFMA.FTZ R126, R78, R118, R30 ;  /* 0x000000764e7e7223 */ /* 0x000fe2000001001e */
[----:B------:R0:W-:Y:S01]  /*2d30*/  STG.E.128 [R142.64], R120 ;  /* 0x000000788e007986 */ /* 0x0001e2000c101d04 */
[----:B------:R-:W-:Y:S01]  /*2d40*/  FFMA.FTZ R125, R77, R117, R29 ;  /* 0x000000754d7d7223 */ /* 0x000fe2000001001d */
[----:B------:R-:W-:Y:S01]  /*2d50*/  LOP3.LUT P2, RZ, R3, 0xff, RZ, 0xc0, !PT ;  /* 0x000000ff03ff7812 */ /* 0x000fe2000784c0ff */
[----:B------:R-:W-:-:S02]  /*2d60*/  FFMA.FTZ R124, R76, R116, R28 ;  /* 0x000000744c7c7223 */ /* 0x000fc4000001001c */
[----:B------:R-:W-:Y:S01]  /*2d70*/  FFMA.FTZ R118, R102, R118, R54 ;  /* 0x0000007666767223 */ /* 0x000fe20000010036 */
[----:B------:R-:W-:Y:S01]  /*2d80*/  SEL R3, RZ, 0x1, P2 ;  /* 0x00000001ff037807 */ /* 0x000fe20001000000 */
[----:B------:R-:W-:Y:S02]  /*2d90*/  FFMA.FTZ R117, R101, R117, R53 ;  /* 0x0000007565757223 */ /* 0x000fe40000010035 */
[----:B------:R-:W-:Y:S02]  /*2da0*/  FFMA.FTZ R116, R100, R116, R52 ;  /* 0x0000007464747223 */ /* 0x000fe40000010034 */
[----:B0-----:R-:W-:Y:S02]  /*2db0*/  FFMA.FTZ R123, R99, R131, R51 ;  /* 0x00000083637b7223 */ /* 0x001fe40000010033 */
[----:B------:R-:W-:Y:S02]  /*2dc0*/  FFMA.FTZ R122, R98, R130, R50 ;  /* 0x00000082627a7223 */ /* 0x000fe40000010032 */
[----:B------:R-:W-:-:S02]  /*2dd0*/  FFMA.FTZ R121, R97, R129, R49 ;  /* 0x0000008161797223 */ /* 0x000fc40000010031 */
[----:B------:R-:W-:Y:S02]  /*2de0*/  FFMA.FTZ R120, R96, R119, R48 ;  /* 0x0000007760787223 */ /* 0x000fe40000010030 */
[----:B------:R-:W-:-:S03]  /*2df0*/  FFMA.FTZ R119, R103, R128, R55 ;  /* 0x0000008067777223 */ /* 0x000fc60000010037 */
[----:B------:R0:W-:Y:S04]  /*2e00*/  STG.E.128 [R132.64], R120 ;  /* 0x0000007884007986 */ /* 0x0001e8000c101d04 */
[----:B------:R0:W-:Y:S04]  /*2e10*/  STG.E.128 [R134.64], R124 ;  /* 0x0000007c86007986 */ /* 0x0001e8000c101d04 */
[----:B------:R0:W-:Y:S02]  /*2e20*/  STG.E.128 [R136.64], R116 ;  /* 0x0000007488007986 */ /* 0x0001e4000c101d04 */
[----:B0----5:R-:W-:Y:S01]  /*2e30*/  @P1 CALL.REL.NOINC `(.L_x_18075) ;  /* 0x0000001000001944 */ /* 0x021fe20003c00000 */
[----:B------:R-:W-:Y:S05]  /*2e40*/  BRA `(.L_x_18076) ;  /* 0xffffd6f000007947 */ /* 0x000fea000383ffff */
.L_x_18075:
[----:B------:R-:W-:Y:S05]  /*2e50*/  EXIT ;  /* 0x000000000000794d */ /* 0x000fea0003800000 */
.L_x_18073:
[----:B-1----:R-:W-:Y:S01]  /*2e60*/  HFMA2.MMA R151, -RZ, RZ, 0, 5.9604644775390625e-08 ;  /* 0x00000001ff977435 */ /* 0x002fe200000001ff */
[----:B------:R-:W-:-:S02]  /*2e70*/  MOV R149, 0x1f ;  /* 0x0000001f00957802 */ /* 0x000fc40000000f00 */
[----:B------:R-:W-:Y:S02]  /*2e80*/  MOV R150, 0xffffffff ;  /* 0xffffffff00967802 */ /* 0x000fe40000000f00 */
[----:B------:R-:W-:Y:S02]  /*2e90*/  MOV R146, 0x2eb0 ;  /* 0x00002eb000927802 */ /* 0x000fe40000000f00 */
[----:B-----5:R-:W-:Y:S05]  /*2ea0*/  CALL.REL.NOINC `($__internal_73_$__cuda_sm70_shflsync_bfly_p) ;  /* 0x0000069000007944 */ /* 0x020fea0003c00000 */
[----:B-1----:R-:W-:Y:S01]  /*2eb0*/  MOV R146, R151 ;  /* 0x0000009700927202 */ /* 0x002fe20000000f00 */
[----:B0-----:R-:W-:Y:S05]  /*2ec0*/  BRA `(.L_x_18077) ;  /* 0xffffee1000007947 */ /* 0x001fea000383ffff */
.L_x_18074:
[----:B------:R-:W-:Y:S01]  /*2ed0*/  HFMA2.MMA R151, -RZ, RZ, 0, 1.1920928955078125e-07 ;  /* 0x00000002ff977435 */ /* 0x000fe200000001ff */
[----:B------:R-:W-:Y:S02]  /*2ee0*/  MOV R149, 0x1f ;  /* 0x0000001f00957802 */ /* 0x000fe40000000f00 */
[----:B------:R-:W-:Y:S02]  /*2ef0*/  MOV R150, 0xffffffff ;  /* 0xffffffff00967802 */ /* 0x000fe40000000f00 */
[----:B------:R-:W-:Y:S02]  /*2f00*/  MOV R146, 0x2f20 ;  /* 0x00002f2000927802 */ /* 0x000fe40000000f00 */
[----:B-----5:R-:W-:Y:S05]  /*2f10*/  CALL.REL.NOINC `($__internal_73_$__cuda_sm70_shflsync_bfly_p) ;  /* 0x0000062000007944 */ /* 0x020fea0003c00000 */
[----:B01----:R-:W-:Y:S01]  /*2f20*/  FADD.FTZ R154, R154, R151 ;  /* 0x000000979a9a7221 */ /* 0x003fe20000010000 */
[----:B------:R-:W-:Y:S01]  /*2f30*/  HFMA2.MMA R151, -RZ, RZ, 0, 2.384185791015625e-07 ;  /* 0x00000004ff977435 */ /* 0x000fe200000001ff */
[----:B------:R-:W-:-:S02]  /*2f40*/  MOV R149, 0x1f ;  /* 0x0000001f00957802 */ /* 0x000fc40000000f00 */
[----:B------:R-:W-:Y:S02]  /*2f50*/  MOV R150, 0xffffffff ;  /* 0xffffffff00967802 */ /* 0x000fe40000000f00 */
[----:B------:R-:W-:Y:S02]  /*2f60*/  MOV R146, 0x2f80 ;  /* 0x00002f8000927802 */ /* 0x000fe40000000f00 */
[----:B------:R-:W-:Y:S05]  /*2f70*/  CALL.REL.NOINC `($__internal_73_$__cuda_sm70_shflsync_bfly_p) ;  /* 0x000005c000007944 */ /* 0x000fea0003c00000 */
[----:B01----:R-:W-:Y:S01]  /*2f80*/  FADD.FTZ R154, R154, R151 ;  /* 0x000000979a9a7221 */ /* 0x003fe20000010000 */
[----:B------:R-:W-:Y:S01]  /*2f90*/  HFMA2.MMA R151, -RZ, RZ, 0, 4.76837158203125e-07 ;  /* 0x00000008ff977435 */ /* 0x000fe200000001ff */
[----:B------:R-:W-:Y:S02]  /*2fa0*/  MOV R149, 0x1f ;  /* 0x0000001f00957802 */ /* 0x000fe40000000f00 */
[----:B------:R-:W-:Y:S02]  /*2fb0*/  MOV R150, 0xffffffff ;  /* 0xffffffff00967802 */ /* 0x000fe40000000f00 */
[----:B------:R-:W-:Y:S02]  /*2fc0*/  MOV R146, 0x2fe0 ;  /* 0x00002fe000927802 */ /* 0x000fe40000000f00 */
[----:B------:R-:W-:Y:S05]  /*2fd0*/  CALL.REL.NOINC `($__internal_73_$__cuda_sm70_shflsync_bfly_p) ;  /* 0x0000056000007944 */ /* 0x000fea0003c00000 */
[----:B01----:R-:W-:Y:S01]  /*2fe0*/  FADD.FTZ R154, R154, R151 ;  /* 0x000000979a9a7221 */ /* 0x003fe20000010000 */
[----:B------:R-:W-:Y:S01]  /*2ff0*/  HFMA2.MMA R151, -RZ, RZ, 0, 9.5367431640625e-07 ;  /* 0x00000010ff977435 */ /* 0x000fe200000001ff */
[----:B------:R-:W-:-:S02]  /*3000*/  MOV R149, 0x1f ;  /* 0x0000001f00957802 */ /* 0x000fc40000000f00 */
[----:B------:R-:W-:Y:S02]  /*3010*/  MOV R150, 0xffffffff ;  /* 0xffffffff00967802 */ /* 0x000fe40000000f00 */
[----:B------:R-:W-:Y:S02]  /*3020*/  MOV R146, 0x3040 ;  /* 0x0000304000927802 */ /* 0x000fe40000000f00 */
[----:B------:R-:W-:Y:S05]  /*3030*/  CALL.REL.NOINC `($__internal_73_$__cuda_sm70_shflsync_bfly_p) ;  /* 0x0000050000007944 */ /* 0x000fea0003c00000 */
[----:B-1----:R-:W-:Y:S01]  /*3040*/  FADD.FTZ R148, R154, R151 ;  /* 0x000000979a947221 */ /* 0x002fe20000010000 */
[----:B------:R-:W-:Y:S01]  /*3050*/  HFMA2.MMA R151, -RZ, RZ, 0, 5.9604644775390625e-08 ;  /* 0x00000001ff977435 */ /* 0x000fe200000001ff */
[----:B0-----:R-:W-:Y:S02]  /*3060*/  MOV R149, 0x1f ;  /* 0x0000001f00957802 */ /* 0x001fe40000000f00 */
[----:B------:R-:W-:Y:S01]  /*3070*/  FMUL.FTZ R148, R148, 0.001302083372138440609 ;  /* 0x3aaaaaab94947820 */ /* 0x000fe20000410000 */
[----:B------:R-:W-:-:S03]  /*3080*/  MOV R150, 0xffffffff ;  /* 0xffffffff00967802 */ /* 0x000fc60000000f00 */
        /* <DEDUP_REMOVED lines=49> */
[----:B------:R-:W-:Y:S05]  /*33a0*/  CALL.REL.NOINC `($__internal_73_$__cuda_sm70_shflsync_bfly_p) ;  /* 0x0000019000007944 */ /* 0x000fea0003c00000 */
[----:B01----:R-:W-:Y:S01]  /*33b0*/  FADD.FTZ R154, R154, R151 ;  /* 0x000000979a9a7221 */ /* 0x003fe20000010000 */
[----:B------:R-:W-:Y:S01]  /*33c0*/  HFMA2.MMA R151, -RZ, RZ, 0, 1.1920928955078125e-07 ;  /* 0x00000002ff977435 */ /* 0x000fe200000001ff */
[----:B------:R-:W-:Y:S02]  /*33d0*/  MOV R149, 0x1f ;  /* 0x0000001f00957802 */ /* 0x000fe40000000f00 */
[----:B------:R-:W-:Y:S02]  /*33e0*/  MOV R150, 0xffffffff ;  /* 0xffffffff00967802 */ /* 0x000fe40000000f00 */
[----:B------:R-:W-:Y:S02]  /*33f0*/  MOV R146, 0x3410 ;  /* 0x0000341000927802 */ /* 0x000fe40000000f00 */
[----:B------:R-:W-:Y:S05]  /*3400*/  CALL.REL.NOINC `($__internal_73_$__cuda_sm70_shflsync_bfly_p) ;  /* 0x0000013000007944 */ /* 0x000fea0003c00000 */
[----:B01----:R-:W-:Y:S01]  /*3410*/  FADD.FTZ R154, R154, R151 ;  /* 0x000000979a9a7221 */ /* 0x003fe20000010000 */
[----:B------:R-:W-:Y:S01]  /*3420*/  HFMA2.MMA R151, -RZ, RZ, 0, 2.384185791015625e-07 ;  /* 0x00000004ff977435 */ /* 0x000fe200000001ff */
[----:B------:R-:W-:Y:S02]  /*3430*/  MOV R149, 0x1f ;  /* 0x0000001f00957802 */ /* 0x000fe40000000f00 */
[----:B------:R-:W-:-:S02]  /*3440*/  MOV R150, 0xffffffff ;  /* 0xffffffff00967802 */ /* 0x000fc40000000f00 */
        /* <DEDUP_REMOVED lines=10> */
[----:B------:R-:W-:Y:S02]  /*34f0*/  MOV R149, 0x1f ;  /* 0x0000001f00957802 */ /* 0x000fe40000000f00 */
[----:B------:R-:W-:-:S02]  /*3500*/  MOV R150, 0xffffffff ;  /* 0xffffffff00967802 */ /* 0x000fc40000000f00 */
[----:B------:R-:W-:Y:S02]  /*3510*/  MOV R146, 0x3530 ;  /* 0x0000353000927802 */ /* 0x000fe40000000f00 */
[----:B------:R-:W-:Y:S05]  /*3520*/  CALL.REL.NOINC `($__internal_73_$__cuda_sm70_shflsync_bfly_p) ;  /* 0x0000001000007944 */ /* 0x000fea0003c00000 */
[----:B01----:R-:W-:Y:S05]  /*3530*/  BRA `(.L_x_18078) ;  /* 0xffffebe000007947 */ /* 0x003fea000383ffff */
        .weak           $__internal_73_$__cuda_sm70_shflsync_bfly_p
        .type           $__internal_73_$__cuda_sm70_shflsync_bfly_p,@function
        .size           $__internal_73_$__cuda_sm70_shflsync_bfly_p,(.L_x_20053 - $__internal_73_$__cuda_sm70_shflsync_bfly_p)
$__internal_73_$__cuda_sm70_shflsync_bfly_p:
[----:B------:R-:W-:Y:S01]  /*3540*/  HFMA2.MMA R147, -RZ, RZ, 0, 0 ;  /* 0x00000000ff937435 */ /* 0x000fe200000001ff */
[----:B------:R-:W-:Y:S04]  /*3550*/  WARPSYNC R150 ;  /* 0x0000009600007348 */ /* 0x000fe80003800000 */
[----:B------:R0:W1:Y:S01]  /*3560*/  SHFL.BFLY PT, R151, R154, R151, R149 ;  /* 0x0c0000979a977389 */ /* 0x00006200000e0095 */
[----:B------:R-:W-:Y:S05]  /*3570*/  RET.REL.NODEC R146 `(_ZN10layer_norm31ln_parallel_residual_fwd_kernelINS_13Kernel_traitsIfffffjLj3072ELj1ELj1ELj4ELj16ENS_18Kernel_traits_baseILj3072EfffffjLj128EEEEELb0ELb0ELb1EEEvNS_9FwdParamsE) ;  /* 0xffffca8092007950 */ /* 0x000fea0003c3ffff */
.L_x_18079:
        /* <DEDUP_REMOVED lines=16> */
.L_x_20053:


//--------------------- .text._ZN10layer_norm31ln_parallel_residual_fwd_kernelINS_13Kernel_traitsIfffffjLj3072ELj1ELj1ELj4ELj16ENS_18Kernel_traits_baseILj3072EfffffjLj128EEEEELb0ELb1ELb0EEEvNS_9FwdParamsE --------------------------
	.section	.text._ZN10layer_norm31ln_parallel_residual_fwd_kernelINS_13Kernel_traitsIfffffjLj3072ELj1ELj1ELj4ELj16ENS_18Kernel_traits_baseILj3072EfffffjLj128EEEEELb0ELb1ELb0EEEvNS_9FwdParamsE,"ax",@progbits
	.sectioninfo	@"SHI_REGISTERS=114"
	.align	128
        .global         _ZN10layer_norm31ln_parallel_residual_fwd_kernelINS_13Kernel_traitsIfffffjLj3072ELj1ELj1ELj4ELj16ENS_18Kernel_traits_baseILj3072EfffffjLj128EEEEELb0ELb1ELb0EEEvNS_9FwdParamsE
        .type           _ZN10layer_norm31ln_parallel_residual_fwd_kernelINS_13Kernel_traitsIfffffjLj3072ELj1ELj1ELj4ELj16ENS_18Kernel_traits_baseILj3072EfffffjLj128EEEEELb0ELb1ELb0EEEvNS_9FwdParamsE,@function
        .size           _ZN10layer_norm31ln_parallel_residual_fwd_kernelINS_13Kernel_traitsIfffffjLj3072ELj1ELj1ELj4ELj16ENS_18Kernel_traits_baseILj3072EfffffjLj128EEEEELb0ELb1ELb0EEEvNS_9FwdParamsE,(.L_x_20054 - _ZN10layer_norm31ln_parallel_residual_fwd_kernelINS_13Kernel_traitsIfffffjLj3072ELj1ELj1ELj4ELj16ENS_18Kernel_traits_baseILj3072EfffffjLj128EEEEELb0ELb1ELb0EEEvNS_9FwdParamsE)
        .other          _ZN10layer_norm31ln_parallel_residual_fwd_kernelINS_13Kernel_traitsIfffffjLj3072ELj1ELj1ELj4ELj16ENS_18Kernel_traits_baseILj3072EfffffjLj128EEEEELb0ELb1ELb0EEEvNS_9FwdParamsE,@"STO_CUDA_ENTRY STV_DEFAULT"
_ZN10layer_norm31ln_parallel_residual_fwd_kernelINS_13Kernel_traitsIfffffjLj3072ELj1ELj1ELj4ELj16ENS_18Kernel_traits_baseILj3072EfffffjLj128EEEEELb0ELb1ELb0EEEvNS_9FwdParamsE:
.text._ZN10layer_norm31ln_parallel_residual_fwd_kernelINS_13Kernel_traitsIfffffjLj3072ELj1ELj1ELj4ELj16ENS_18Kernel_traits_baseILj3072EfffffjLj128EEEEELb0ELb1ELb0EEEvNS_9FwdParamsE:
        /* <DEDUP_REMOVED lines=21> */
[----:B------:R-:W-:Y:S01]  /*0150*/  HFMA2.MMA R9, -RZ, RZ, 0, 9.5367431640625e-07 ;  /* 0x00000010ff097435 */ /* 0x000fe200000001ff */
[----:B------:R-:W-:Y:S01]  /*0160*/  CS2R R6, SRZ ;  /* 0x0000000000067805 */ /* 0x000fe2000001ff00 */
[----:B------:R-:W-:Y:S01]  /*0170*/  CS2R R4, SRZ ;  /* 0x0000000000047805 */ /* 0x000fe2000001ff00 */
[----:B------:R-:W-:-:S07]  /*0180*/  ISETP.NE.AND.EX P1, PT, RZ, c[0x0][0x21c], PT, P1 ;  /* 0x00008700ff007a0c */ /* 0x000fce0003f25310 */
[----:B------:R-:W-:-:S06]  /*0190*/  IMAD.WIDE.U32 R8, R48, R9, c[0x0][0x1b0] ;  /* 0x00006c0030087625 */ /* 0x000fcc00078e0009 */
[C---:B------:R-:W-:Y:S01]  /*01a0*/  @P1 LEA R12, P2, R48.reuse, c[0x0][0x218], 0x4 ;  /* 0x00008600300c1a11 */ /* 0x040fe200078420ff */
[----:B------:R-:W5:Y:S03]  /*01b0*/  LDG.E.128 R8, [R8.64] ;  /* 0x0000000408087981 */ /* 0x000f66000c1e1d00 */
[----:B------:R-:W-:-:S05]  /*01c0*/  @P1 LEA.HI.X R13, R48, c[0x0][0x21c], RZ, 0x4, P2 ;  /* 0x00008700300d1a11 */ /* 0x000fca00010f24ff */
[----:B------:R0:W5:Y:S01]  /*01d0*/  @P1 LDG.E.128 R4, [R12.64] ;  /* 0x000000040c041981 */ /* 0x000162000c1e1d00 */
[----:B------:R-:W-:-:S03]  /*01e0*/  LOP3.LUT R48, R48, 0x80, RZ, 0xfc, !PT ;  /* 0x0000008030307812 */ /* 0x000fc600078efcff */
.L_x_18081:
[----:B------:R-:W-:Y:S05]  /*01f0*/  BSYNC B0 ;  /* 0x0000000000007941 */ /* 0x000fea0003800000 */
.L_x_18080:
[----:B------:R-:W-:Y:S01]  /*0200*/  BSSY B0, `(.L_x_18082) ;  /* 0x000000d000007945 */ /* 0x000fe20003800000 */
[----:B------:R-:W-:Y:S05]  /*0210*/  @!P6 BRA `(.L_x_18083) ;  /* 0x000000b00000e947 */ /* 0x000fea0003800000 */
[----:B------:R-:W-:Y:S01]  /*0220*/  ISETP.NE.U32.AND P1, PT, RZ, c[0x0][0x218], PT ;  /* 0x00008600ff007a0c */ /* 0x000fe20003f25070 */
[----:B------:R-:W-:Y:S01]  /*0230*/  CS2R R14, SRZ ;  /* 0x00000000000e7805 */ /* 0x000fe2000001ff00 */
[----:B------:R-:W-:Y:S01]  /*0240*/  MOV R17, 0x10 ;  /* 0x0000001000117802 */ /* 0x000fe20000000f00 */
[----:B0-----:R-:W-:Y:S01]  /*0250*/  CS2R R12, SRZ ;  /* 0x00000000000c7805 */ /* 0x001fe2000001ff00 */
[----:B------:R-:W-:-:S03]  /*0260*/  ISETP.NE.AND.EX P1, PT, RZ, c[0x0][0x21c], PT, P1 ;  /* 0x00008700ff007a0c */ /* 0x000fc60003f25310 */
[----:B------:R-:W-:-:S06]  /*0270*/  IMAD.WIDE.U32 R16, R48, R17, c[0x0][0x1b0] ;  /* 0x00006c0030107625 */ /* 0x000fcc00078e0011 */
[----:B------:R-:W5:Y:S04]  /*0280*/  LDG.E.128 R16, [R16.64] ;  /* 0x0000000410107981 */ /* 0x000f68000c1e1d00 */
[----:B------:R-:W-:-:S04]  /*0290*/  @P1 LEA R20, P2, R48, c[0x0][0x218], 0x4 ;  /* 0x0000860030141a11 */ /* 0x000fc800078420ff */
[----:B------:R-:W-:-:S05]  /*02a0*/  @P1 LEA.HI.X R21, R48, c[0x0][0x21c], RZ, 0x4, P2 ;  /* 0x0000870030151a11 */ /* 0x000fca00010f24ff */
[----:B------:R0:W5:Y:S01]  /*02b0*/  @P1 LDG.E.128 R12, [R20.64] ;  /* 0x00000004140c1981 */ /* 0x000162000c1e1d00 */
[----:B------:R-:W-:-:S03]  /*02c0*/  IADD3 R48, R48, 0x80, RZ ;  /* 0x0000008030307810 */ /* 0x000fc60007ffe0ff */
.L_x_18083:
[----:B------:R-:W-:Y:S05]  /*02d0*/  BSYNC B0 ;  /* 0x0000000000007941 */ /* 0x000fea0003800000 */
.L_x_18082:
[----:B------:R-:W-:Y:S01]  /*02e0*/  BSSY B0, `(.L_x_18084) ;  /* 0x000000d000007945 */ /* 0x000fe20003800000 */
[----:B------:R-:W-:Y:S05]  /*02f0*/  @!P5 BRA `(.L_x_18085) ;  /* 0x000000b00000d947 */ /* 0x000fea0003800000 */
[----:B------:R-:W-:Y:S01]  /*0300*/  ISETP.NE.U32.AND P1, PT, RZ, c[0x0][0x218], PT ;  /* 0x00008600ff007a0c */ /* 0x000fe20003f25070 */
[----:B------:R-:W-:Y:S01]  /*0310*/  HFMA2.MMA R25, -RZ, RZ, 0, 9.5367431640625e-07 ;  /* 0x00000010ff197435 */ /* 0x000fe200000001ff */
[----:B------:R-:W-:Y:S01]  /*0320*/  CS2R R22, SRZ ;  /* 0x0000000000167805 */ /* 0x000fe2000001ff00 */
[----:B0-----:R-:W-:Y:S01]  /*0330*/  CS2R R20, SRZ ;  /* 0x0000000000147805 */ /* 0x001fe2000001ff00 */
[----:B------:R-:W-:-:S07]  /*0340*/  ISETP.NE.AND.EX P1, PT, RZ, c[0x0][0x21c], PT, P1 ;  /* 0x00008700ff007a0c */ /* 0x000fce0003f25310 */
[----:B------:R-:W-:-:S06]  /*0350*/  IMAD.WIDE.U32 R24, R48, R25, c[0x0][0x1b0] ;  /* 0x00006c0030187625 */ /* 0x000fcc00078e0019 */
[C---:B------:R-:W-:Y:S01]  /*0360*/  @P1 LEA R28, P2, R48.reuse, c[0x0][0x218], 0x4 ;  /* 0x00008600301c1a11 */ /* 0x040fe200078420ff */
[----:B------:R-:W5:Y:S03]  /*0370*/  LDG.E.128 R24, [R24.64] ;  /* 0x0000000418187981 */ /* 0x000f66000c1e1d00 */
[----:B------:R-:W-:-:S05]  /*0380*/  @P1 LEA.HI.X R29, R48, c[0x0][0x21c], RZ, 0x4, P2 ;  /* 0x00008700301d1a11 */ /* 0x000fca00010f24ff */
[----:B------:R0:W5:Y:S01]  /*0390*/  @P1 LDG.E.128 R20, [R28.64] ;  /* 0x000000041c141981 */ /* 0x000162000c1e1d00 */
[----:B------:R-:W-:-:S03]  /*03a0*/  IADD3 R48, R48, 0x80, RZ ;  /* 0x0000008030307810 */ /* 0x000fc60007ffe0ff */
.L_x_18085:
[----:B------:R-:W-:Y:S05]  /*03b0*/  BSYNC B0 ;  /* 0x0000000000007941 */ /* 0x000fea0003800000 */
.L_x_18084:
        /* <DEDUP_REMOVED lines=13> */
.L_x_18087:
[----:B------:R-:W-:Y:S05]  /*0490*/  BSYNC B0 ;  /* 0x0000000000007941 */ /* 0x000fea0003800000 */
.L_x_18086:
        /* <DEDUP_REMOVED lines=13> */
.L_x_18089:
[----:B------:R-:W-:Y:S05]  /*0570*/  BSYNC B0 ;  /* 0x0000000000007941 */ /* 0x000fea0003800000 */
.L_x_18088:
[----:B------:R-:W-:Y:S01]  /*0580*/  ISETP.GE.U32.AND P1, PT, R2, 0x300, PT ;  /* 0x000003000200780c */ /* 0x000fe20003f26070 */
[----:B------:R-:W-:Y:S03]  /*0590*/  BSSY B0, `(.L_x_18090) ;  /* 0x000000d000007945 */ /* 0x000fe60003800000 */
[----:B0-----:R-:W-:-:S09]  /*05a0*/  P2R R44, PR, RZ, 0x2 ;  /* 0x00000002ff2c7803 */ /* 0x001fd20000000000 */
[----:B------:R-:W-:Y:S05]  /*05b0*/  @!P1 BRA `(.L_x_18091) ;  /* 0x000000a000009947 */ /* 0x000fea0003800000 */
[----:B------:R-:W-:Y:S01]  /*05c0*/  ISETP.NE.U32.AND P1, PT, RZ, c[0x0][0x218], PT ;  /* 0x00008600ff007a0c */ /* 0x000fe20003f25070 */
[----:B------:R-:W-:Y:S01]  /*05d0*/  CS2R R46, SRZ ;  /* 0x00000000002e7805 */ /* 0x000fe2000001ff00 */
[----:B------:R-:W-:Y:S01]  /*05e0*/  MOV R49, 0x10 ;  /* 0x0000001000317802 */ /* 0x000fe20000000f00 */
[----:B------:R-:W-:Y:S01]  /*05f0*/  CS2R R44, SRZ ;  /* 0x00000000002c7805 */ /* 0x000fe2000001ff00 */
[----:B------:R-:W-:-:S13]  /*0600*/  ISETP.NE.AND.EX P1, PT, RZ, c[0x0][0x21c], PT, P1 ;  /* 0x00008700ff007a0c */ /* 0x000fda0003f25310 */
[----:B------:R-:W-:-:S04]  /*0610*/  @P1 LEA R52, P2, R48, c[0x0][0x218], 0x4 ;  /* 0x0000860030341a11 */ /* 0x000fc800078420ff */
[C---:B------:R-:W-:Y:S01]  /*0620*/  @P1 LEA.HI.X R53, R48.reuse, c[0x0][0x21c], RZ, 0x4, P2 ;  /* 0x0000870030351a11 */ /* 0x040fe200010f24ff */
[----:B------:R-:W-:-:S04]  /*0630*/  IMAD.WIDE.U32 R48, R48, R49, c[0x0][0x1b0] ;  /* 0x00006c0030307625 */ /* 0x000fc800078e0031 */
[----:B------:R0:W5:Y:S04]  /*0640*/  @P1 LDG.E.128 R44, [R52.64] ;  /* 0x00000004342c1981 */ /* 0x000168000c1e1d00 */
[----:B------:R-:W5:Y:S02]  /*0650*/  LDG.E.128 R48, [R48.64] ;  /* 0x0000000430307981 */ /* 0x000f64000c1e1d00 */
.L_x_18091:
[----:B------:R-:W-:Y:S05]  /*0660*/  BSYNC B0 ;  /* 0x0000000000007941 */ /* 0x000fea0003800000 */
.L_x_18090:
[----:B------:R-:W1:Y:S02]  /*0670*/  S2UR UR6, SR_CTAID.X ;  /* 0x00000000000679c3 */ /* 0x000e640000002500 */
[----:B-1----:R-:W-:-:S04]  /*0680*/  LEA.HI R92, R0, UR6, RZ, 0x19 ;  /* 0x00000006005c7c11 */ /* 0x002fc8000f8fc8ff */
[----:B------:R-:W-:-:S13]  /*0690*/  ISETP.GE.AND P1, PT, R92, c[0x0][0x164], PT ;  /* 0x000059005c007a0c */ /* 0x000fda0003f26270 */
[----:B------:R-:W-:Y:S05]  /*06a0*/  @P1 EXIT ;  /* 0x000000000000194d */ /* 0x000fea0003800000 */
[----:B------:R-:W-:Y:S01]  /*06b0*/  SHF.R.S32.HI R3, RZ, 0x2, R3 ;  /* 0x00000002ff037819 */ /* 0x000fe20000011403 */
[----:B------:R-:W-:Y:S01]  /*06c0*/  HFMA2.MMA R93, -RZ, RZ, 0, 5.9604644775390625e-08 ;  /* 0x00000001ff5d7435 */ /* 0x000fe200000001ff */
[----:B0-----:R-:W-:Y:S01]  /*06d0*/  LOP3.LUT R53, R0, 0x60, RZ, 0xc0, !PT ;  /* 0x0000006000357812 */ /* 0x001fe200078ec0ff */
        /* <DEDUP_REMOVED lines=14> */
[----:B------:R-:W-:Y:S02]  /*07c0*/  MOV R52, c[0x0][0x180] ;  /* 0x0000600000347a02 */ /* 0x000fe40000000f00 */
[----:B------:R-:W-:Y:S02]  /*07d0*/  IMNMX R55, R55, 0x20, PT ;  /* 0x0000002037377817 */ /* 0x000fe40003800200 */
[----:B------:R-:W-:Y:S02]  /*07e0*/  LOP3.LUT P1, RZ, R52, c[0x0][0x178], RZ, 0xfc, !PT ;  /* 0x00005e0034ff7a12 */ /* 0x000fe4000782fcff */
[----:B------:R-:W-:-:S02]  /*07f0*/  MOV R52, c[0x0][0x184] ;  /* 0x0000610000347a02 */ /* 0x000fc40000000f00 */
[----:B------:R-:W-:Y:S02]  /*0800*/  IADD3 R55, R54, R55, RZ ;  /* 0x0000003736377210 */ /* 0x000fe40007ffe0ff */
[----:B------:R-:W-:Y:S02]  /*0810*/  LOP3.LUT P1, RZ, R52, c[0x0][0x17c], RZ, 0xfc, P1 ;  /* 0x00005f0034ff7a12 */ /* 0x000fe4000082fcff */
[----:B------:R-:W-:Y:S01]  /*0820*/  SHF.L.U32 R94, R55, 0x2, RZ ;  /* 0x00000002375e7819 */ /* 0x000fe200000006ff */
[----:B0-----:R-:W0:Y:S08]  /*0830*/  MUFU.RCP R3, R3 ;  /* 0x0000000300037308 */ /* 0x001e300000001000 */
.L_x_18215:
        /* <DEDUP_REMOVED lines=29> */
.L_x_18095:
[----:B-----5:R-:W-:Y:S01]  /*0a10*/  FADD.FTZ R56, R60, R56 ;  /* 0x000000383c387221 */ /* 0x020fe20000010000 */
[----:B------:R-:W-:Y:S05]  /*0a20*/  BRA `(.L_x_18096) ;  /* 0x0000002000007947 */ /* 0x000fea0003800000 */
.L_x_18094:
[----:B-1---5:R-:W-:-:S04]  /*0a30*/  FADD.FTZ R56, R52, R56 ;  /* 0x0000003834387221 */ /* 0x022fc80000010000 */
[----:B------:R-:W-:-:S05]  /*0a40*/  @P2 FADD.FTZ R56, R60, R56 ;  /* 0x000000383c382221 */ /* 0x000fca0000010000 */
.L_x_18096:
[----:B-----5:R-:W-:Y:S02]  /*0a50*/  MOV R64, R56 ;  /* 0x0000003800407202 */ /* 0x020fe40000000f00 */
.L_x_18097:
[----:B------:R-:W-:Y:S05]  /*0a60*/  @P3 BRA `(.L_x_18098) ;  /* 0x0000007000003947 */ /* 0x000fea0003800000 */
[----:B------:R-:W-:-:S04]  /*0a70*/  ISETP.NE.U32.AND P4, PT, RZ, c[0x0][0x180], PT ;  /* 0x00006000ff007a0c */ /* 0x000fc80003f85070 */
[----:B------:R-:W-:-:S13]  /*0a80*/  ISETP.NE.AND.EX P4, PT, RZ, c[0x0][0x184], PT, P4 ;  /* 0x00006100ff007a0c */ /* 0x000fda0003f85340 */
[----:B------:R-:W-:Y:S05]  /*0a90*/  @P4 BRA `(.L_x_18099) ;  /* 0x0000002000004947 */ /* 0x000fea0003800000 */
[----:B------:R-:W-:Y:S05]  /*0aa0*/  @P1 BRA `(.L_x_18100) ;  /* 0x0000005000001947 */ /* 0x000fea0003800000 */
[----:B------:R-:W-:Y:S05]  /*0ab0*/  BRA `(.L_x_18101) ;  /* 0x0000005000007947 */ /* 0x000fea0003800000 */
.L_x_18099:
[----:B-----5:R-:W-:Y:S01]  /*0ac0*/  FADD.FTZ R57, R61, R57 ;  /* 0x000000393d397221 */ /* 0x020fe20000010000 */
[----:B------:R-:W-:Y:S05]  /*0ad0*/  BRA `(.L_x_18100) ;  /* 0x0000002000007947 */ /* 0x000fea0003800000 */
.L_x_18098:
[----:B-----5:R-:W-:-:S04]  /*0ae0*/  FADD.FTZ R57, R53, R57 ;  /* 0x0000003935397221 */ /* 0x020fc80000010000 */
[----:B------:R-:W-:-:S05]  /*0af0*/  @P2 FADD.FTZ R57, R61, R57 ;  /* 0x000000393d392221 */ /* 0x000fca0000010000 */
.L_x_18100:
[----:B-----5:R-:W-:Y:S02]  /*0b00*/  MOV R65, R57 ;  /* 0x0000003900417202 */ /* 0x020fe40000000f00 */
.L_x_18101:
[----:B------:R-:W-:Y:S05]  /*0b10*/  @P3 BRA `(.L_x_18102) ;  /* 0x0000007000003947 */ /* 0x000fea0003800000 */
[----:B------:R-:W-:-:S04]  /*0b20*/  ISETP.NE.U32.AND P4, PT, RZ, c[0x0][0x180], PT ;  /* 0x00006000ff007a0c */ /* 0x000fc80003f85070 */
[----:B------:R-:W-:-:S13]  /*0b30*/  ISETP.NE.AND.EX P4, PT, RZ, c[0x0][0x184], PT, P4 ;  /* 0x00006100ff007a0c */ /* 0x000fda0003f85340 */
[----:B------:R-:W-:Y:S05]  /*0b40*/  @P4 BRA `(.L_x_18103) ;  /* 0x0000002000004947 */ /* 0x000fea0003800000 */
[----:B------:R-:W-:Y:S05]  /*0b50*/  @P1 BRA `(.L_x_18104) ;  /* 0x0000005000001947 */ /* 0x000fea0003800000 */
[----:B------:R-:W-:Y:S05]  /*0b60*/  BRA `(.L_x_18105) ;  /* 0x0000005000007947 */ /* 0x000fea0003800000 */
.L_x_18103:
[----:B-----5:R-:W-:Y:S01]  /*0b70*/  FADD.FTZ R58, R62, R58 ;  /* 0x0000003a3e3a7221 */ /* 0x020fe20000010000 */
[----:B------:R-:W-:Y:S05]  /*0b80*/  BRA `(.L_x_18104) ;  /* 0x0000002000007947 */ /* 0x000fea0003800000 */
.L_x_18102:
[----:B-----5:R-:W-:-:S04]  /*0b90*/  FADD.FTZ R58, R54, R58 ;  /* 0x0000003a363a7221 */ /* 0x020fc80000010000 */
[----:B------:R-:W-:-:S05]  /*0ba0*/  @P2 FADD.FTZ R58, R62, R58 ;  /* 0x0000003a3e3a2221 */ /* 0x000fca0000010000 */
.L_x_18104:
[----:B-----5:R-:W-:Y:S02]  /*0bb0*/  MOV R66, R58 ;  /* 0x0000003a00427202 */ /* 0x020fe40000000f00 */
.L_x_18105:
[----:B------:R-:W-:Y:S05]  /*0bc0*/  @P3 BRA `(.L_x_18106) ;  /* 0x0000007000003947 */ /* 0x000fea0003800000 */
[----:B------:R-:W-:-:S04]  /*0bd0*/  ISETP.NE.U32.AND P2, PT, RZ, c[0x0][0x180], PT ;  /* 0x00006000ff007a0c */ /* 0x000fc80003f45070 */
[----:B------:R-:W-:-:S13]  /*0be0*/  ISETP.NE.AND.EX P2, PT, RZ, c[0x0][0x184], PT, P2 ;  /* 0x00006100ff007a0c */ /* 0x000fda0003f45320 */
[----:B------:R-:W-:Y:S05]  /*0bf0*/  @P2 BRA `(.L_x_18107) ;  /* 0x0000002000002947 */ /* 0x000fea0003800000 */
[----:B------:R-:W-:Y:S05]  /*0c00*/  @P1 BRA `(.L_x_18108) ;  /* 0x0000005000001947 */ /* 0x000fea0003800000 */
[----:B------:R-:W-:Y:S05]  /*0c10*/  BRA `(.L_x_18109) ;  /* 0x0000005000007947 */ /* 0x000fea0003800000 */
.L_x_18107:
[----:B-----5:R-:W-:Y:S01]  /*0c20*/  FADD.FTZ R59, R63, R59 ;  /* 0x0000003b3f3b7221 */ /* 0x020fe20000010000 */
[----:B------:R-:W-:Y:S05]  /*0c30*/  BRA `(.L_x_18108) ;  /* 0x0000002000007947 */ /* 0x000fea0003800000 */
.L_x_18106:
[----:B-----5:R-:W-:-:S04]  /*0c40*/  FADD.FTZ R59, R55, R59 ;  /* 0x0000003b373b7221 */ /* 0x020fc80000010000 */
[----:B------:R-:W-:-:S05]  /*0c50*/  @P2 FADD.FTZ R59, R63, R59 ;  /* 0x0000003b3f3b2221 */ /* 0x000fca0000010000 */
.L_x_18108:
[----:B-----5:R-:W-:Y:S02]  /*0c60*/  MOV R67, R59 ;  /* 0x0000003b00437202 */ /* 0x020fe40000000f00 */
.L_x_18109:
[C---:B------:R-:W-:Y:S02]  /*0c70*/  @P1 LEA R90, P2, R95.reuse, c[0x0][0x188], 0x4 ;  /* 0x000062005f5a1a11 */ /* 0x040fe400078420ff */
[C---:B------:R-:W-:Y:S02]  /*0c80*/  IADD3 R88, R95.reuse, 0x80, RZ ;  /* 0x000000805f587810 */ /* 0x040fe40007ffe0ff */
[----:B------:R-:W-:-:S05]  /*0c90*/  @P1 LEA.HI.X R91, R95, c[0x0][0x18c], RZ, 0x4, P2 ;  /* 0x000063005f5b1a11 */ /* 0x000fca00010f24ff */
[----:B------:R1:W-:Y:S04]  /*0ca0*/  @P1 STG.E.128 [R90.64], R64 ;  /* 0x000000405a001986 */ /* 0x0003e8000c101d04 */
.L_x_18093:
[----:B------:R-:W-:Y:S05]  /*0cb0*/  BSYNC B0 ;  /* 0x0000000000007941 */ /* 0x000fea0003800000 */
.L_x_18092:
        /* <DEDUP_REMOVED lines=24> */
.L_x_18113:
[----:B-----5:R-:W-:Y:S01]  /*0e40*/  FADD.FTZ R68, R60, R68 ;  /* 0x000000443c447221 */ /* 0x020fe20000010000 */
[----:B------:R-:W-:Y:S05]  /*0e50*/  BRA `(.L_x_18114) ;  /* 0x0000002000007947 */ /* 0x000fea0003800000 */
.L_x_18112:
[----:B-1---5:R-:W-:-:S04]  /*0e60*/  FADD.FTZ R68, R52, R68 ;  /* 0x0000004434447221 */ /* 0x022fc80000010000 */
[----:B------:R-:W-:-:S05]  /*0e70*/  @P2 FADD.FTZ R68, R60, R68 ;  /* 0x000000443c442221 */ /* 0x000fca0000010000 */
.L_x_18114:
[----:B-----5:R-:W-:Y:S02]  /*0e80*/  MOV R64, R68 ;  /* 0x0000004400407202 */ /* 0x020fe40000000f00 */
.L_x_18115:
[----:B------:R-:W-:Y:S05]  /*0e90*/  @P3 BRA `(.L_x_18116) ;  /* 0x0000007000003947 */ /* 0x000fea0003800000 */
[----:B------:R-:W-:-:S04]  /*0ea0*/  ISETP.NE.U32.AND P4, PT, RZ, c[0x0][0x180], PT ;  /* 0x00006000ff007a0c */ /* 0x000fc80003f85070 */
[----:B------:R-:W-:-:S13]  /*0eb0*/  ISETP.NE.AND.EX P4, PT, RZ, c[0x0][0x184], PT, P4 ;  /* 0x00006100ff007a0c */ /* 0x000fda0003f85340 */
[----:B------:R-:W-:Y:S05]  /*0ec0*/  @P4 BRA `(.L_x_18117) ;  /* 0x0000002000004947 */ /* 0x000fea0003800000 */
[----:B------:R-:W-:Y:S05]  /*0ed0*/  @P1 BRA `(.L_x_18118) ;  /* 0x0000005000001947 */ /* 0x000fea0003800000 */
[----:B------:R-:W-:Y:S05]  /*0ee0*/  BRA `(.L_x_18119) ;  /* 0x0000005000007947 */ /* 0x000fea0003800000 */
.L_x_18117:
[----:B-----5:R-:W-:Y:S01]  /*0ef0*/  FADD.FTZ R69, R61, R69 ;  /* 0x000000453d457221 */ /* 0x020fe20000010000 */
[----:B------:R-:W-:Y:S05]  /*0f00*/  BRA `(.L_x_18118) ;  /* 0x0000002000007947 */ /* 0x000fea0003800000 */
.L_x_18116:
[----:B-----5:R-:W-:-:S04]  /*0f10*/  FADD.FTZ R69, R53, R69 ;  /* 0x0000004535457221 */ /* 0x020fc80000010000 */
[----:B------:R-:W-:-:S05]  /*0f20*/  @P2 FADD.FTZ R69, R61, R69 ;  /* 0x000000453d452221 */ /* 0x000fca0000010000 */
.L_x_18118:
[----:B-----5:R-:W-:Y:S02]  /*0f30*/  MOV R65, R69 ;  /* 0x0000004500417202 */ /* 0x020fe40000000f00 */
.L_x_18119:
[----:B------:R-:W-:Y:S05]  /*0f40*/  @P3 BRA `(.L_x_18120) ;  /* 0x0000007000003947 */ /* 0x000fea0003800000 */
[----:B------:R-:W-:-:S04]  /*0f50*/  ISETP.NE.U32.AND P4, PT, RZ, c[0x0][0x180], PT ;  /* 0x00006000ff007a0c */ /* 0x000fc80003f85070 */
[----:B------:R-:W-:-:S13]  /*0f60*/  ISETP.NE.AND.EX P4, PT, RZ, c[0x0][0x184], PT, P4 ;  /* 0x00006100ff007a0c */ /* 0x000fda0003f85340 */
[----:B------:R-:W-:Y:S05]  /*0f70*/  @P4 BRA `(.L_x_18121) ;  /* 0x0000002000004947 */ /* 0x000fea0003800000 */
[----:B------:R-:W-:Y:S05]  /*0f80*/  @P1 BRA `(.L_x_18122) ;  /* 0x0000005000001947 */ /* 0x000fea0003800000 */
[----:B------:R-:W-:Y:S05]  /*0f90*/  BRA `(.L_x_18123) ;  /* 0x0000005000007947 */ /* 0x000fea0003800000 */
.L_x_18121:
[----:B-----5:R-:W-:Y:S01]  /*0fa0*/  FADD.FTZ R70, R62, R70 ;  /* 0x000000463e467221 */ /* 0x020fe20000010000 */
[----:B------:R-:W-:Y:S05]  /*0fb0*/  BRA `(.L_x_18122) ;  /* 0x0000002000007947 */ /* 0x000fea0003800000 */
.L_x_18120:
[----:B-----5:R-:W-:-:S04]  /*0fc0*/  FADD.FTZ R70, R54, R70 ;  /* 0x0000004636467221 */ /* 0x020fc80000010000 */
[----:B------:R-:W-:-:S05]  /*0fd0*/  @P2 FADD.FTZ R70, R62, R70 ;  /* 0x000000463e462221 */ /* 0x000fca0000010000 */
.L_x_18122:
[----:B-----5:R-:W-:Y:S02]  /*0fe0*/  MOV R66, R70 ;  /* 0x0000004600427202 */ /* 0x020fe40000000f00 */
.L_x_18123:
[----:B------:R-:W-:Y:S05]  /*0ff0*/  @P3 BRA `(.L_x_18124) ;  /* 0x0000007000003947 */ /* 0x000fea0003800000 */
[----:B------:R-:W-:-:S04]  /*1000*/  ISETP.NE.U32.AND P2, PT, RZ, c[0x0][0x180], PT ;  /* 0x00006000ff007a0c */ /* 0x000fc80003f45070 */
[----:B------:R-:W-:-:S13]  /*1010*/  ISETP.NE.AND.EX P2, PT, RZ, c[0x0][0x184], PT, P2 ;  /* 0x00006100ff007a0c */ /* 0x000fda0003f45320 */
[----:B------:R-:W-:Y:S05]  /*1020*/  @P2 BRA `(.L_x_18125) ;  /* 0x0000002000002947 */ /* 0x000fea0003800000 */
[----:B------:R-:W-:Y:S05]  /*1030*/  @P1 BRA `(.L_x_18126) ;  /* 0x0000005000001947 */ /* 0x000fea0003800000 */
[----:B------:R-:W-:Y:S05]  /*1040*/  BRA `(.L_x_18127) ;  /* 0x0000005000007947 */ /* 0x000fea0003800000 */
.L_x_18125:
[----:B-----5:R-:W-:Y:S01]  /*1050*/  FADD.FTZ R71, R63, R71 ;  /* 0x000000473f477221 */ /* 0x020fe20000010000 */
[----:B------:R-:W-:Y:S05]  /*1060*/  BRA `(.L_x_18126) ;  /* 0x0000002000007947 */ /* 0x000fea0003800000 */
.L_x_18124:
[----:B-----5:R-:W-:-:S04]  /*1070*/  FADD.FTZ R71, R55, R71 ;  /* 0x0000004737477221 */ /* 0x020fc80000010000 */
[----:B------:R-:W-:-:S05]  /*1080*/  @P2 FADD.FTZ R71, R63, R71 ;  /* 0x000000473f472221 */ /* 0x000fca0000010000 */
.L_x_18126:
[----:B-----5:R-:W-:Y:S02]  /*1090*/  MOV R67, R71 ;  /* 0x0000004700437202 */ /* 0x020fe40000000f00 */
.L_x_18127:
[----:B------:R-:W-:-:S04]  /*10a0*/  @P1 LEA R90, P2, R88, c[0x0][0x188], 0x4 ;  /* 0x00006200585a1a11 */ /* 0x000fc800078420ff */
[C---:B------:R-:W-:Y:S02]  /*10b0*/  @P1 LEA.HI.X R91, R88.reuse, c[0x0][0x18c], RZ, 0x4, P2 ;  /* 0x00006300585b1a11 */ /* 0x040fe400010f24ff */
[----:B------:R-:W-:-:S03]  /*10c0*/  IADD3 R88, R88, 0x80, RZ ;  /* 0x0000008058587810 */ /* 0x000fc60007ffe0ff */
[----:B------:R1:W-:Y:S04]  /*10d0*/  @P1 STG.E.128 [R90.64], R64 ;  /* 0x000000405a001986 */ /* 0x0003e8000c101d04 */
.L_x_18111:
[----:B------:R-:W-:Y:S05]  /*10e0*/  BSYNC B0 ;  /* 0x0000000000007941 */ /* 0x000fea0003800000 */
.L_x_18110:
        /* <DEDUP_REMOVED lines=24> */
.L_x_18131:
[----:B-----5:R-:W-:Y:S01]  /*1270*/  FADD.FTZ R72, R60, R72 ;  /* 0x000000483c487221 */ /* 0x020fe20000010000 */
[----:B------:R-:W-:Y:S05]  /*1280*/  BRA `(.L_x_18132) ;  /* 0x0000002000007947 */ /* 0x000fea0003800000 */
.L_x_18130:
[----:B-1---5:R-:W-:-:S04]  /*1290*/  FADD.FTZ R72, R52, R72 ;  /* 0x0000004834487221 */ /* 0x022fc80000010000 */
[----:B------:R-:W-:-:S05]  /*12a0*/  @P2 FADD.FTZ R72, R60, R72 ;  /* 0x000000483c482221 */ /* 0x000fca0000010000 */
.L_x_18132:
[----:B-----5:R-:W-:Y:S02]  /*12b0*/  MOV R64, R72 ;  /* 0x0000004800407202 */ /* 0x020fe40000000f00 */
.L_x_18133:
[----:B------:R-:W-:Y:S05]  /*12c0*/  @P3 BRA `(.L_x_18134) ;  /* 0x0000007000003947 */ /* 0x000fea0003800000 */
[----:B------:R-:W-:-:S04]  /*12d0*/  ISETP.NE.U32.AND P4, PT, RZ, c[0x0][0x180], PT ;  /* 0x00006000ff007a0c */ /* 0x000fc80003f85070 */
[----:B------:R-:W-:-:S13]  /*12e0*/  ISETP.NE.AND.EX P4, PT, RZ, c[0x0][0x184], PT, P4 ;  /* 0x00006100ff007a0c */ /* 0x000fda0003f85340 */
[----:B------:R-:W-:Y:S05]  /*12f0*/  @P4 BRA `(.L_x_18135) ;  /* 0x0000002000004947 */ /* 0x000fea0003800000 */
[----:B------:R-:W-:Y:S05]  /*1300*/  @P1 BRA `(.L_x_18136) ;  /* 0x0000005000001947 */ /* 0x000fea0003800000 */
[----:B------:R-:W-:Y:S05]  /*1310*/  BRA `(.L_x_18137) ;  /* 0x0000005000007947 */ /* 0x000fea0003800000 */
.L_x_18135:
[----:B-----5:R-:W-:Y:S01]  /*1320*/  FADD.FTZ R73, R61, R73 ;  /* 0x000000493d497221 */ /* 0x020fe20000010000 */
[----:B------:R-:W-:Y:S05]  /*1330*/  BRA `(.L_x_18136) ;  /* 0x0000002000007947 */ /* 0x000fea0003800000 */
.L_x_18134:
[----:B-----5:R-:W-:-:S04]  /*1340*/  FADD.FTZ R73, R53, R73 ;  /* 0x0000004935497221 */ /* 0x020fc80000010000 */
[----:B------:R-:W-:-:S05]  /*1350*/  @P2 FADD.FTZ R73, R61, R73 ;  /* 0x000000493d492221 */ /* 0x000fca0000010000 */
.L_x_18136:
[----:B-----5:R-:W-:Y:S02]  /*1360*/  MOV R65, R73 ;  /* 0x0000004900417202 */ /* 0x020fe40000000f00 */
.L_x_18137:
[----:B------:R-:W-:Y:S05]  /*1370*/  @P3 BRA `(.L_x_18138) ;  /* 0x0000007000003947 */ /* 0x000fea0003800000 */
[----:B------:R-:W-:-:S04]  /*1380*/  ISETP.NE.U32.AND P4, PT, RZ, c[0x0][0x180], PT ;  /* 0x00006000ff007a0c */ /* 0x000fc80003f85070 */
[----:B------:R-:W-:-:S13]  /*1390*/  ISETP.NE.AND.EX P4, PT, RZ, c[0x0][0x184], PT, P4 ;  /* 0x00006100ff007a0c */ /* 0x000fda0003f85340 */
[----:B------:R-:W-:Y:S05]  /*13a0*/  @P4 BRA `(.L_x_18139) ;  /* 0x0000002000004947 */ /* 0x000fea0003800000 */
[----:B------:R-:W-:Y:S05]  /*13b0*/  @P1 BRA `(.L_x_18140) ;  /* 0x0000005000001947 */ /* 0x000fea0003800000 */
[----:B------:R-:W-:Y:S05]  /*13c0*/  BRA `(.L_x_18141) ;  /* 0x0000005000007947 */ /* 0x000fea0003800000 */
.L_x_18139:
[----:B-----5:R-:W-:Y:S01]  /*13d0*/  FADD.FTZ R74, R62, R74 ;  /* 0x0000004a3e4a7221 */ /* 0x020fe20000010000 */
[----:B------:R-:W-:Y:S05]  /*13e0*/  BRA `(.L_x_18140) ;  /* 0x0000002000007947 */ /* 0x000fea0003800000 */
.L_x_18138:
[----:B-----5:R-:W-:-:S04]  /*13f0*/  FADD.FTZ R74, R54, R74 ;  /* 0x0000004a364a7221 */ /* 0x020fc80000010000 */
[----:B------:R-:W-:-:S05]  /*1400*/  @P2 FADD.FTZ R74, R62, R74 ;  /* 0x0000004a3e4a2221 */ /* 0x000fca0000010000 */
.L_x_18140:
[----:B-----5:R-:W-:Y:S02]  /*1410*/  MOV R66, R74 ;  /* 0x0000004a00427202 */ /* 0x020fe40000000f00 */
.L_x_18141:
[----:B------:R-:W-:Y:S05]  /*1420*/  @P3 BRA `(.L_x_18142) ;  /* 0x0000007000003947 */ /* 0x000fea0003800000 */
[----:B------:R-:W-:-:S04]  /*1430*/  ISETP.NE.U32.AND P2, PT, RZ, c[0x0][0x180], PT ;  /* 0x00006000ff007a0c */ /* 0x000fc80003f45070 */
[----:B------:R-:W-:-:S13]  /*1440*/  ISETP.NE.AND.EX P2, PT, RZ, c[0x0][0x184], PT, P2 ;  /* 0x00006100ff007a0c */ /* 0x000fda0003f45320 */
[----:B------:R-:W-:Y:S05]  /*1450*/  @P2 BRA `(.L_x_18143) ;  /* 0x0000002000002947 */ /* 0x000fea0003800000 */
[----:B------:R-:W-:Y:S05]  /*1460*/  @P1 BRA `(.L_x_18144) ;  /* 0x0000005000001947 */ /* 0x000fea0003800000 */
[----:B------:R-:W-:Y:S05]  /*1470*/  BRA `(.L_x_18145) ;  /* 0x0000005000007947 */ /* 0x000fea0003800000 */
.L_x_18143:
[----:B-----5:R-:W-:Y:S01]  /*1480*/  FADD.FTZ R75, R63, R75 ;  /* 0x0000004b3f4b7221 */ /* 0x020fe20000010000 */
[----:B------:R-:W-:Y:S05]  /*1490*/  BRA `(.L_x_18144) ;  /* 0x0000002000007947 */ /* 0x000fea0003800000 */
.L_x_18142:
[----:B-----5:R-:W-:-:S04]  /*14a0*/  FADD.FTZ R75, R55, R75 ;  /* 0x0000004b374b7221 */ /* 0x020fc80000010000 */
[----:B------:R-:W-:-:S05]  /*14b0*/  @P2 FADD.FTZ R75, R63, R75 ;  /* 0x0000004b3f4b2221 */ /* 0x000fca0000010000 */
.L_x_18144:
[----:B-----5:R-:W-:Y:S02]  /*14c0*/  MOV R67, R75 ;  /* 0x0000004b00437202 */ /* 0x020fe40000000f00 */
.L_x_18145:
[----:B------:R-:W-:-:S04]  /*14d0*/  @P1 LEA R90, P2, R88, c[0x0][0x188], 0x4 ;  /* 0x00006200585a1a11 */ /* 0x000fc800078420ff */
[C---:B------:R-:W-:Y:S02]  /*14e0*/  @P1 LEA.HI.X R91, R88.reuse, c[0x0][0x18c], RZ, 0x4, P2 ;  /* 0x00006300585b1a11 */ /* 0x040fe400010f24ff */
[----:B------:R-:W-:-:S03]  /*14f0*/  IADD3 R88, R88, 0x80, RZ ;  /* 0x0000008058587810 */ /* 0x000fc60007ffe0ff */
[----:B------:R1:W-:Y:S04]  /*1500*/  @P1 STG.E.128 [R90.64], R64 ;  /* 0x000000405a001986 */ /* 0x0003e8000c101d04 */
.L_x_18129:
[----:B------:R-:W-:Y:S05]  /*1510*/  BSYNC B0 ;  /* 0x0000000000007941 */ /* 0x000fea0003800000 */
.L_x_18128:
[----:B------:R-:W-:Y:S01]  /*1520*/  ISETP.GE.U32.AND P2, PT, R2, 0x200, PT ;  /* 0x000002000200780c */ /* 0x000fe20003f46070 */
[----:B------:R-:W-:-:S12]  /*1530*/  BSSY B0, `(.L_x_18146) ;  /* 0x0000041000007945 */ /* 0x000fd80003800000 */
[----:B------:R-:W-:Y:S05]  /*1540*/  @!P2 BRA `(.L_x_18147) ;  /* 0x000003f00000a947 */ /* 0x000fea0003800000 */
[----:B------:R-:W-:-:S04]  /*1550*/  ISETP.NE.U32.AND P3, PT, RZ, c[0x0][0x178], PT ;  /* 0x00005e00ff007a0c */ /* 0x000fc80003f65070 */
[----:B------:R-:W-:-:S13]  /*1560*/  ISETP.NE.AND.EX P3, PT, RZ, c[0x0][0x17c], PT, P3 ;  /* 0x00005f00ff007a0c */ /* 0x000fda0003f65330 */
[----:B-1----:R-:W-:-:S04]  /*1570*/  @P3 LEA R90, P2, R88, c[0x0][0x178], 0x4 ;  /* 0x00005e00585a3a11 */ /* 0x002fc800078420ff */
[C---:B------:R-:W-:Y:S02]  /*1580*/  @P3 LEA.HI.X R91, R88.reuse, c[0x0][0x17c], RZ, 0x4, P2 ;  /* 0x00005f00585b3a11 */ /* 0x040fe400010f24ff */
[----:B------:R-:W-:Y:S01]  /*1590*/  ISETP.NE.U32.AND P2, PT, RZ, c[0x0][0x180], PT ;  /* 0x00006000ff007a0c */ /* 0x000fe20003f45070 */
[----:B------:R-:W-:Y:S02]  /*15a0*/  IMAD.MOV.U32 R77, RZ, RZ, 0x10 ;  /* 0x00000010ff4d7424 */ /* 0x000fe400078e00ff */
[----:B-----5:R1:W5:Y:S01]  /*15b0*/  @P3 LDG.E.128 R52, [R90.64] ;  /* 0x000000045a343981 */ /* 0x020362000c1e1d00 */
        /* <DEDUP_REMOVED lines=14> */
.L_x_18149:
[----:B-----5:R-:W-:Y:S01]  /*16a0*/  FADD.FTZ R76, R60, R76 ;  /* 0x0000004c3c4c7221 */ /* 0x020fe20000010000 */
[----:B------:R-:W-:Y:S05]  /*16b0*/  BRA `(.L_x_18150) ;  /* 0x0000002000007947 */ /* 0x000fea0003800000 */
.L_x_18148:
[----:B-1---5:R-:W-:-:S04]  /*16c0*/  FADD.FTZ R76, R52, R76 ;  /* 0x0000004c344c7221 */ /* 0x022fc80000010000 */
[----:B------:R-:W-:-:S05]  /*16d0*/  @P2 FADD.FTZ R76, R60, R76 ;  /* 0x0000004c3c4c2221 */ /* 0x000fca0000010000 */
.L_x_18150:
[----:B-----5:R-:W-:Y:S02]  /*16e0*/  MOV R64, R76 ;  /* 0x0000004c00407202 */ /* 0x020fe40000000f00 */
.L_x_18151:
[----:B------:R-:W-:Y:S05]  /*16f0*/  @P3 BRA `(.L_x_18152) ;  /* 0x0000007000003947 */ /* 0x000fea0003800000 */
[----:B------:R-:W-:-:S04]  /*1700*/  ISETP.NE.U32.AND P4, PT, RZ, c[0x0][0x180], PT ;  /* 0x00006000ff007a0c */ /* 0x000fc80003f85070 */
[----:B------:R-:W-:-:S13]  /*1710*/  ISETP.NE.AND.EX P4, PT, RZ, c[0x0][0x184], PT, P4 ;  /* 0x00006100ff007a0c */ /* 0x000fda0003f85340 */
[----:B------:R-:W-:Y:S05]  /*1720*/  @P4 BRA `(.L_x_18153) ;  /* 0x0000002000004947 */ /* 0x000fea0003800000 */
[----:B------:R-:W-:Y:S05]  /*1730*/  @P1 BRA `(.L_x_18154) ;  /* 0x0000005000001947 */ /* 0x000fea0003800000 */
[----:B------:R-:W-:Y:S05]  /*1740*/  BRA `(.L_x_18155) ;  /* 0x0000005000007947 */ /* 0x000fea0003800000 */
.L_x_18153:
[----:B-----5:R-:W-:Y:S01]  /*1750*/  FADD.FTZ R77, R61, R77 ;  /* 0x0000004d3d4d7221 */ /* 0x020fe20000010000 */
[----:B------:R-:W-:Y:S05]  /*1760*/  BRA `(.L_x_18154) ;  /* 0x0000002000007947 */ /* 0x000fea0003800000 */
.L_x_18152:
[----:B-----5:R-:W-:-:S04]  /*1770*/  FADD.FTZ R77, R53, R77 ;  /* 0x0000004d354d7221 */ /* 0x020fc80000010000 */
[----:B------:R-:W-:-:S05]  /*1780*/  @P2 FADD.FTZ R77, R61, R77 ;  /* 0x0000004d3d4d2221 */ /* 0x000fca0000010000 */
.L_x_18154:
[----:B-----5:R-:W-:Y:S02]  /*1790*/  MOV R65, R77 ;  /* 0x0000004d00417202 */ /* 0x020fe40000000f00 */
.L_x_18155:
[----:B------:R-:W-:Y:S05]  /*17a0*/  @P3 BRA `(.L_x_18156) ;  /* 0x0000007000003947 */ /* 0x000fea0003800000 */
[----:B------:R-:W-:-:S04]  /*17b0*/  ISETP.NE.U32.AND P4, PT, RZ, c[0x0][0x180], PT ;  /* 0x00006000ff007a0c */ /* 0x000fc80003f85070 */
[----:B------:R-:W-:-:S13]  /*17c0*/  ISETP.NE.AND.EX P4, PT, RZ, c[0x0][0x184], PT, P4 ;  /* 0x00006100ff007a0c */ /* 0x000fda0003f85340 */
[----:B------:R-:W-:Y:S05]  /*17d0*/  @P4 BRA `(.L_x_18157) ;  /* 0x0000002000004947 */ /* 0x000fea0003800000 */
[----:B------:R-:W-:Y:S05]  /*17e0*/  @P1 BRA `(.L_x_18158) ;  /* 0x0000005000001947 */ /* 0x000fea0003800000 */
[----:B------:R-:W-:Y:S05]  /*17f0*/  BRA `(.L_x_18159) ;  /* 0x0000005000007947 */ /* 0x000fea0003800000 */
.L_x_18157:
[----:B-----5:R-:W-:Y:S01]  /*1800*/  FADD.FTZ R78, R62, R78 ;  /* 0x0000004e3e4e7221 */ /* 0x020fe20000010000 */
[----:B------:R-:W-:Y:S05]  /*1810*/  BRA `(.L_x_18158) ;  /* 0x0000002000007947 */ /* 0x000fea0003800000 */
.L_x_18156:
[----:B-----5:R-:W-:-:S04]  /*1820*/  FADD.FTZ R78, R54, R78 ;  /* 0x0000004e364e7221 */ /* 0x020fc80000010000 */
[----:B------:R-:W-:-:S05]  /*1830*/  @P2 FADD.FTZ R78, R62, R78 ;  /* 0x0000004e3e4e2221 */ /* 0x000fca0000010000 */
.L_x_18158:
[----:B-----5:R-:W-:Y:S02]  /*1840*/  MOV R66, R78 ;  /* 0x0000004e00427202 */ /* 0x020fe40000000f00 */
.L_x_18159:
[----:B------:R-:W-:Y:S05]  /*1850*/  @P3 BRA `(.L_x_18160) ;  /* 0x0000007000003947 */ /* 0x000fea0003800000 */
[----:B------:R-:W-:-:S04]  /*1860*/  ISETP.NE.U32.AND P2, PT, RZ, c[0x0][0x180], PT ;  /* 0x00006000ff007a0c */ /* 0x000fc80003f45070 */
[----:B------:R-:W-:-:S13]  /*1870*/  ISETP.NE.AND.EX P2, PT, RZ, c[0x0][0x184], PT, P2 ;  /* 0x00006100ff007a0c */ /* 0x000fda0003f45320 */
[----:B------:R-:W-:Y:S05]  /*1880*/  @P2 BRA `(.L_x_18161) ;  /* 0x0000002000002947 */ /* 0x000fea0003800000 */
[----:B------:R-:W-:Y:S05]  /*1890*/  @P1 BRA `(.L_x_18162) ;  /* 0x0000005000001947 */ /* 0x000fea0003800000 */
[----:B------:R-:W-:Y:S05]  /*18a0*/  BRA `(.L_x_18163) ;  /* 0x0000005000007947 */ /* 0x000fea0003800000 */
.L_x_18161:
[----:B-----5:R-:W-:Y:S01]  /*18b0*/  FADD.FTZ R79, R63, R79 ;  /* 0x0000004f3f4f7221 */ /* 0x020fe20000010000 */
[----:B------:R-:W-:Y:S05]  /*18c0*/  BRA `(.L_x_18162) ;  /* 0x0000002000007947 */ /* 0x000fea0003800000 */
.L_x_18160:
[----:B-----5:R-:W-:-:S04]  /*18d0*/  FADD.FTZ R79, R55, R79 ;  /* 0x0000004f374f7221 */ /* 0x020fc80000010000 */
[----:B------:R-:W-:-:S05]  /*18e0*/  @P2 FADD.FTZ R79, R63, R79 ;  /* 0x0000004f3f4f2221 */ /* 0x000fca0000010000 */
.L_x_18162:
[----:B-----5:R-:W-:Y:S02]  /*18f0*/  MOV R67, R79 ;  /* 0x0000004f00437202 */ /* 0x020fe40000000f00 */
.L_x_18163:
[----:B------:R-:W-:-:S04]  /*1900*/  @P1 LEA R90, P2, R88, c[0x0][0x188], 0x4 ;  /* 0x00006200585a1a11 */ /* 0x000fc800078420ff */
[C---:B------:R-:W-:Y:S02]  /*1910*/  @P1 LEA.HI.X R91, R88.reuse, c[0x0][0x18c], RZ, 0x4, P2 ;  /* 0x00006300585b1a11 */ /* 0x040fe400010f24ff */
[----:B------:R-:W-:-:S03]  /*1920*/  IADD3 R88, R88, 0x80, RZ ;  /* 0x0000008058587810 */ /* 0x000fc60007ffe0ff */
[----:B------:R1:W-:Y:S04]  /*1930*/  @P1 STG.E.128 [R90.64], R64 ;  /* 0x000000405a001986 */ /* 0x0003e8000c101d04 */
.L_x_18147:
[----:B------:R-:W-:Y:S05]  /*1940*/  BSYNC B0 ;  /* 0x0000000000007941 */ /* 0x000fea0003800000 */
.L_x_18146:
        /* <DEDUP_REMOVED lines=24> */
.L_x_18167:
[----:B-----5:R-:W-:Y:S01]  /*1ad0*/  FADD.FTZ R80, R60, R80 ;  /* 0x000000503c507221 */ /* 0x020fe20000010000 */
[----:B------:R-:W-:Y:S05]  /*1ae0*/  BRA `(.L_x_18168) ;  /* 0x0000002000007947 */ /* 0x000fea0003800000 */
.L_x_18166:
[----:B-1---5:R-:W-:-:S04]  /*1af0*/  FADD.FTZ R80, R52, R80 ;  /* 0x0000005034507221 */ /* 0x022fc80000010000 */
[----:B------:R-:W-:-:S05]  /*1b00*/  @P2 FADD.FTZ R80, R60, R80 ;  /* 0x000000503c502221 */ /* 0x000fca0000010000 */
.L_x_18168:
[----:B-----5:R-:W-:Y:S02]  /*1b10*/  MOV R64, R80 ;  /* 0x0000005000407202 */ /* 0x020fe40000000f00 */
.L_x_18169:
[----:B------:R-:W-:Y:S05]  /*1b20*/  @P3 BRA `(.L_x_18170) ;  /* 0x0000007000003947 */ /* 0x000fea0003800000 */
[----:B------:R-:W-:-:S04]  /*1b30*/  ISETP.NE.U32.AND P4, PT, RZ, c[0x0][0x180], PT ;  /* 0x00006000ff007a0c */ /* 0x000fc80003f85070 */
[----:B------:R-:W-:-:S13]  /*1b40*/  ISETP.NE.AND.EX P4, PT, RZ, c[0x0][0x184], PT, P4 ;  /* 0x00006100ff007a0c */ /* 0x000fda0003f85340 */
[----:B------:R-:W-:Y:S05]  /*1b50*/  @P4 BRA `(.L_x_18171) ;  /* 0x0000002000004947 */ /* 0x000fea0003800000 */
[----:B------:R-:W-:Y:S05]  /*1b60*/  @P1 BRA `(.L_x_18172) ;  /* 0x0000005000001947 */ /* 0x000fea0003800000 */
[----:B------:R-:W-:Y:S05]  /*1b70*/  BRA `(.L_x_18173) ;  /* 0x0000005000007947 */ /* 0x000fea0003800000 */
.L_x_18171:
[----:B-----5:R-:W-:Y:S01]  /*1b80*/  FADD.FTZ R81, R61, R81 ;  /* 0x000000513d517221 */ /* 0x020fe20000010000 */
[----:B------:R-:W-:Y:S05]  /*1b90*/  BRA `(.L_x_18172) ;  /* 0x0000002000007947 */ /* 0x000fea0003800000 */
.L_x_18170:
[----:B-----5:R-:W-:-:S04]  /*1ba0*/  FADD.FTZ R81, R53, R81 ;  /* 0x0000005135517221 */ /* 0x020fc80000010000 */
[----:B------:R-:W-:-:S05]  /*1bb0*/  @P2 FADD.FTZ R81, R61, R81 ;  /* 0x000000513d512221 */ /* 0x000fca0000010000 */
.L_x_18172:
[----:B-----5:R-:W-:Y:S02]  /*1bc0*/  MOV R65, R81 ;  /* 0x0000005100417202 */ /* 0x020fe40000000f00 */
.L_x_18173:
[----:B------:R-:W-:Y:S05]  /*1bd0*/  @P3 BRA `(.L_x_18174) ;  /* 0x0000007000003947 */ /* 0x000fea0003800000 */
[----:B------:R-:W-:-:S04]  /*1be0*/  ISETP.NE.U32.AND P4, PT, RZ, c[0x0][0x180], PT ;  /* 0x00006000ff007a0c */ /* 0x000fc80003f85070 */
[----:B------:R-:W-:-:S13]  /*1bf0*/  ISETP.NE.AND.EX P4, PT, RZ, c[0x0][0x184], PT, P4 ;  /* 0x00006100ff007a0c */ /* 0x000fda0003f85340 */
[----:B------:R-:W-:Y:S05]  /*1c00*/  @P4 BRA `(.L_x_18175) ;  /* 0x0000002000004947 */ /* 0x000fea0003800000 */
[----:B------:R-:W-:Y:S05]  /*1c10*/  @P1 BRA `(.L_x_18176) ;  /* 0x0000005000001947 */ /* 0x000fea0003800000 */
[----:B------:R-:W-:Y:S05]  /*1c20*/  BRA `(.L_x_18177) ;  /* 0x0000005000007947 */ /* 0x000fea0003800000 */
.L_x_18175:
[----:B-----5:R-:W-:Y:S01]  /*1c30*/  FADD.FTZ R82, R62, R82 ;  /* 0x000000523e527221 */ /* 0x020fe20000010000 */
[----:B------:R-:W-:Y:S05]  /*1c40*/  BRA `(.L_x_18176) ;  /* 0x0000002000007947 */ /* 0x000fea0003800000 */
.L_x_18174:
[----:B-----5:R-:W-:-:S04]  /*1c50*/  FADD.FTZ R82, R54, R82 ;  /* 0x0000005236527221 */ /* 0x020fc80000010000 */
[----:B------:R-:W-:-:S05]  /*1c60*/  @P2 FADD.FTZ R82, R62, R82 ;  /* 0x000000523e522221 */ /* 0x000fca0000010000 */
.L_x_18176:
[----:B-----5:R-:W-:Y:S02]  /*1c70*/  MOV R66, R82 ;  /* 0x0000005200427202 */ /* 0x020fe40000000f00 */
.L_x_18177:
[----:B------:R-:W-:Y:S05]  /*1c80*/  @P3 BRA `(.L_x_18178) ;  /* 0x0000007000003947 */ /* 0x000fea0003800000 */
[----:B------:R-:W-:-:S04]  /*1c90*/  ISETP.NE.U32.AND P2, PT, RZ, c[0x0][0x180], PT ;  /* 0x00006000ff007a0c */ /* 0x000fc80003f45070 */
[----:B------:R-:W-:-:S13]  /*1ca0*/  ISETP.NE.AND.EX P2, PT, RZ, c[0x0][0x184], PT, P2 ;  /* 0x00006100ff007a0c */ /* 0x000fda0003f45320 */
[----:B------:R-:W-:Y:S05]  /*1cb0*/  @P2 BRA `(.L_x_18179) ;  /* 0x0000002000002947 */ /* 0x000fea0003800000 */
[----:B------:R-:W-:Y:S05]  /*1cc0*/  @P1 BRA `(.L_x_18180) ;  /* 0x0000005000001947 */ /* 0x000fea0003800000 */
[----:B------:R-:W-:Y:S05]  /*1cd0*/  BRA `(.L_x_18181) ;  /* 0x0000005000007947 */ /* 0x000fea0003800000 */
.L_x_18179:
[----:B-----5:R-:W-:Y:S01]  /*1ce0*/  FADD.FTZ R83, R63, R83 ;  /* 0x000000533f537221 */ /* 0x020fe20000010000 */
[----:B------:R-:W-:Y:S05]  /*1cf0*/  BRA `(.L_x_18180) ;  /* 0x0000002000007947 */ /* 0x000fea0003800000 */
.L_x_18178:
[----:B-----5:R-:W-:-:S04]  /*1d00*/  FADD.FTZ R83, R55, R83 ;  /* 0x0000005337537221 */ /* 0x020fc80000010000 */
[----:B------:R-:W-:-:S05]  /*1d10*/  @P2 FADD.FTZ R83, R63, R83 ;  /* 0x000000533f532221 */ /* 0x000fca0000010000 */
.L_x_18180:
[----:B-----5:R-:W-:Y:S02]  /*1d20*/  MOV R67, R83 ;  /* 0x0000005300437202 */ /* 0x020fe40000000f00 */
.L_x_18181:
[----:B------:R-:W-:-:S04]  /*1d30*/  @P1 LEA R90, P2, R88, c[0x0][0x188], 0x4 ;  /* 0x00006200585a1a11 */ /* 0x000fc800078420ff */
[C---:B------:R-:W-:Y:S02]  /*1d40*/  @P1 LEA.HI.X R91, R88.reuse, c[0x0][0x18c], RZ, 0x4, P2 ;  /* 0x00006300585b1a11 */ /* 0x040fe400010f24ff */
[----:B------:R-:W-:-:S03]  /*1d50*/  IADD3 R88, R88, 0x80, RZ ;  /* 0x0000008058587810 */ /* 0x000fc60007ffe0ff */
[----:B------:R1:W-:Y:S04]  /*1d60*/  @P1 STG.E.128 [R90.64], R64 ;  /* 0x000000405a001986 */ /* 0x0003e8000c101d04 */
.L_x_18165:
[----:B------:R-:W-:Y:S05]  /*1d70*/  BSYNC B0 ;  /* 0x0000000000007941 */ /* 0x000fea0003800000 */
.L_x_18164:
        /* <DEDUP_REMOVED lines=24> */
.L_x_18185:
[----:B-----5:R-:W-:Y:S01]  /*1f00*/  FADD.FTZ R84, R60, R84 ;  /* 0x000000543c547221 */ /* 0x020fe20000010000 */
[----:B------:R-:W-:Y:S05]  /*1f10*/  BRA `(.L_x_18186) ;  /* 0x0000002000007947 */ /* 0x000fea0003800000 */
.L_x_18184:
[----:B-1---5:R-:W-:-:S04]  /*1f20*/  FADD.FTZ R84, R52, R84 ;  /* 0x0000005434547221 */ /* 0x022fc80000010000 */
[----:B------:R-:W-:-:S05]  /*1f30*/  @P2 FADD.FTZ R84, R60, R84 ;  /* 0x000000543c542221 */ /* 0x000fca0000010000 */
.L_x_18186:
[----:B-----5:R-:W-:Y:S02]  /*1f40*/  MOV R64, R84 ;  /* 0x0000005400407202 */ /* 0x020fe40000000f00 */
.L_x_18187:
[----:B------:R-:W-:Y:S05]  /*1f50*/  @P3 BRA `(.L_x_18188) ;  /* 0x0000007000003947 */ /* 0x000fea0003800000 */
[----:B------:R-:W-:-:S04]  /*1f60*/  ISETP.NE.U32.AND P4, PT, RZ, c[0x0][0x180], PT ;  /* 0x00006000ff007a0c */ /* 0x000fc80003f85070 */
[----:B------:R-:W-:-:S13]  /*1f70*/  ISETP.NE.AND.EX P4, PT, RZ, c[0x0][0x184], PT, P4 ;  /* 0x00006100ff007a0c */ /* 0x000fda0003f85340 */
[----:B------:R-:W-:Y:S05]  /*1f80*/  @P4 BRA `(.L_x_18189) ;  /* 0x0000002000004947 */ /* 0x000fea0003800000 */
[----:B------:R-:W-:Y:S05]  /*1f90*/  @P1 BRA `(.L_x_18190) ;  /* 0x0000005000001947 */ /* 0x000fea0003800000 */
[----:B------:R-:W-:Y:S05]  /*1fa0*/  BRA `(.L_x_18191) ;  /* 0x0000005000007947 */ /* 0x000fea0003800000 */
.L_x_18189:
[----:B-----5:R-:W-:Y:S01]  /*1fb0*/  FADD.FTZ R85, R61, R85 ;  /* 0x000000553d557221 */ /* 0x020fe20000010000 */
[----:B------:R-:W-:Y:S05]  /*1fc0*/  BRA `(.L_x_18190) ;  /* 0x0000002000007947 */ /* 0x000fea0003800000 */
.L_x_18188:
[----:B-----5:R-:W-:-:S04]  /*1fd0*/  FADD.FTZ R85, R53, R85 ;  /* 0x0000005535557221 */ /* 0x020fc80000010000 */
[----:B------:R-:W-:-:S05]  /*1fe0*/  @P2 FADD.FTZ R85, R61, R85 ;  /* 0x000000553d552221 */ /* 0x000fca0000010000 */
.L_x_18190:
[----:B-----5:R-:W-:Y:S02]  /*1ff0*/  MOV R65, R85 ;  /* 0x0000005500417202 */ /* 0x020fe40000000f00 */
.L_x_18191:
[----:B------:R-:W-:Y:S05]  /*2000*/  @P3 BRA `(.L_x_18192) ;  /* 0x0000007000003947 */ /* 0x000fea0003800000 */
[----:B------:R-:W-:-:S04]  /*2010*/  ISETP.NE.U32.AND P4, PT, RZ, c[0x0][0x180], PT ;  /* 0x00006000ff007a0c */ /* 0x000fc80003f85070 */
[----:B------:R-:W-:-:S13]  /*2020*/  ISETP.NE.AND.EX P4, PT, RZ, c[0x0][0x184], PT, P4 ;  /* 0x00006100ff007a0c */ /* 0x000fda0003f85340 */
[----:B------:R-:W-:Y:S05]  /*2030*/  @P4 BRA `(.L_x_18193) ;  /* 0x0000002000004947 */ /* 0x000fea0003800000 */
[----:B------:R-:W-:Y:S05]  /*2040*/  @P1 BRA `(.L_x_18194) ;  /* 0x0000005000001947 */ /* 0x000fea0003800000 */
[----:B------:R-:W-:Y:S05]  /*2050*/  BRA `(.L_x_18195) ;  /* 0x0000005000007947 */ /* 0x000fea0003800000 */
.L_x_18193:
[----:B-----5:R-:W-:Y:S01]  /*2060*/  FADD.FTZ R86, R62, R86 ;  /* 0x000000563e567221 */ /* 0x020fe20000010000 */
[----:B------:R-:W-:Y:S05]  /*2070*/  BRA `(.L_x_18194) ;  /* 0x0000002000007947 */ /* 0x000fea0003800000 */
.L_x_18192:
[----:B-----5:R-:W-:-:S04]  /*2080*/  FADD.FTZ R86, R54, R86 ;  /* 0x0000005636567221 */ /* 0x020fc80000010000 */
[----:B------:R-:W-:-:S05]  /*2090*/  @P2 FADD.FTZ R86, R62, R86 ;  /* 0x000000563e562221 */ /* 0x000fca0000010000 */
.L_x_18194:
[----:B-----5:R-:W-:Y:S02]  /*20a0*/  MOV R66, R86 ;  /* 0x0000005600427202 */ /* 0x020fe40000000f00 */
.L_x_18195:
[----:B------:R-:W-:Y:S05]  /*20b0*/  @P3 BRA `(.L_x_18196) ;  /* 0x0000007000003947 */ /* 0x000fea0003800000 */
[----:B------:R-:W-:-:S04]  /*20c0*/  ISETP.NE.U32.AND P2, PT, RZ, c[0x0][0x180], PT ;  /* 0x00006000ff007a0c */ /* 0x000fc80003f45070 */
[----:B------:R-:W-:-:S13]  /*20d0*/  ISETP.NE.AND.EX P2, PT, RZ, c[0x0][0x184], PT, P2 ;  /* 0x00006100ff007a0c */ /* 0x000fda0003f45320 */
[----:B------:R-:W-:Y:S05]  /*20e0*/  @P2 BRA `(.L_x_18197) ;  /* 0x0000002000002947 */ /* 0x000fea0003800000 */
[----:B------:R-:W-:Y:S05]  /*20f0*/  @P1 BRA `(.L_x_18198) ;  /* 0x0000005000001947 */ /* 0x000fea0003800000 */
[----:B------:R-:W-:Y:S05]  /*2100*/  BRA `(.L_x_18199) ;  /* 0x0000005000007947 */ /* 0x000fea0003800000 */
.L_x_18197:
[----:B-----5:R-:W-:Y:S01]  /*2110*/  FADD.FTZ R87, R63, R87 ;  /* 0x000000573f577221 */ /* 0x020fe20000010000 */
[----:B------:R-:W-:Y:S05]  /*2120*/  BRA `(.L_x_18198) ;  /* 0x0000002000007947 */ /* 0x000fea0003800000 */
.L_x_18196:
[----:B-----5:R-:W-:-:S04]  /*2130*/  FADD.FTZ R87, R55, R87 ;  /* 0x0000005737577221 */ /* 0x020fc80000010000 */
[----:B------:R-:W-:-:S05]  /*2140*/  @P2 FADD.FTZ R87, R63, R87 ;  /* 0x000000573f572221 */ /* 0x000fca0000010000 */
.L_x_18198:
[----:B-----5:R-:W-:Y:S02]  /*2150*/  MOV R67, R87 ;  /* 0x0000005700437202 */ /* 0x020fe40000000f00 */
.L_x_18199:
[----:B------:R-:W-:-:S04]  /*2160*/  @P1 LEA R90, P2, R88, c[0x0][0x188], 0x4 ;  /* 0x00006200585a1a11 */ /* 0x000fc800078420ff */
[----:B------:R-:W-:-:S05]  /*2170*/  @P1 LEA.HI.X R91, R88, c[0x0][0x18c], RZ, 0x4, P2 ;  /* 0x00006300585b1a11 */ /* 0x000fca00010f24ff */
[----:B------:R1:W-:Y:S04]  /*2180*/  @P1 STG.E.128 [R90.64], R64 ;  /* 0x000000405a001986 */ /* 0x0003e8000c101d04 */
.L_x_18183:
[----:B------:R-:W-:Y:S05]  /*2190*/  BSYNC B0 ;  /* 0x0000000000007941 */ /* 0x000fea0003800000 */
.L_x_18182:
        /* <DEDUP_REMOVED lines=36> */
.L_x_18216:
[----:B--2---:R-:W-:Y:S01]  /*23e0*/  FADD.FTZ R99, R89, R90 ;  /* 0x0000005a59637221 */ /* 0x004fe20000010000 */
[----:B------:R-:W-:Y:S05]  /*23f0*/  BRA.DIV ~URZ, `(.L_x_18201) ;  /* 0x000010827f007947 */ /* 0x000fea000b800000 */
[----:B-1----:R-:W1:Y:S02]  /*2400*/  SHFL.BFLY PT, R89, R99, 0x2, 0x1f ;  /* 0x0c401f0063597f89 */ /* 0x002e6400000e0000 */
        /* <DEDUP_REMOVED lines=66> */
.L_x_18217:
[----:B------:R-:W-:Y:S01]  /*2830*/  LOP3.LUT P2, RZ, R0, 0x1f, RZ, 0xc0, !PT ;  /* 0x0000001f00ff7812 */ /* 0x000fe2000784c0ff */
[----:B-1----:R-:W-:Y:S01]  /*2840*/  FADD.FTZ R91, R100, R99 ;  /* 0x00000063645b7221 */ /* 0x002fe20000010000 */
[----:B------:R-:W-:Y:S01]  /*2850*/  SHF.R.U32.HI R89, RZ, 0x5, R0 ;  /* 0x00000005ff597819 */ /* 0x000fe20000011600 */
[----:B------:R-:W-:Y:S01]  /*2860*/  WARPSYNC 0xffffffff ;  /* 0xffffffff00007948 */ /* 0x000fe20003800000 */
[----:B------:R-:W-:Y:S02]  /*2870*/  LOP3.LUT R97, R0, 0x1f, RZ, 0xc0, !PT ;  /* 0x0000001f00617812 */ /* 0x000fe400078ec0ff */
[----:B0-----:R-:W-:-:S07]  /*2880*/  LOP3.LUT R99, R89, 0x3, RZ, 0xc0, !PT ;  /* 0x0000000359637812 */ /* 0x001fce00078ec0ff */
[----:B------:R-:W-:-:S05]  /*2890*/  @!P2 IADD3 R89, R88, R99, RZ ;  /* 0x000000635859a210 */ /* 0x000fca0007ffe0ff */
[----:B------:R0:W-:Y:S01]  /*28a0*/  @!P2 STS.64 [R89.X8], R90 ;  /* 0x0000005a5900a388 */ /* 0x0001e20000008a00 */
[----:B------:R-:W-:-:S12]  /*28b0*/  ISETP.GT.U32.AND P2, PT, R97, 0x3, PT ;  /* 0x000000036100780c */ /* 0x000fd80003f44070 */
[----:B------:R-:W-:Y:S01]  /*28c0*/  BAR.SYNC.DEFER_BLOCKING 0x0 ;  /* 0x0000000000007b1d */ /* 0x000fe20000010000 */
[----:B------:R-:W-:Y:S01]  /*28d0*/  @!P2 IMAD.IADD R97, R88, 0x1, R97 ;  /* 0x000000015861a824 */ /* 0x000fe200078e0261 */
[----:B0-----:R-:W-:Y:S01]  /*28e0*/  HFMA2.MMA R90, -RZ, RZ, 0, 0 ;  /* 0x00000000ff5a7435 */ /* 0x001fe200000001ff */
[----:B------:R-:W-:-:S03]  /*28f0*/  CS2R R88, SRZ ;  /* 0x0000000000587805 */ /* 0x000fc6000001ff00 */
[----:B------:R-:W-:Y:S02]  /*2900*/  BSSY B0, `(.L_x_18202) ;  /* 0x0000046000007945 */ /* 0x000fe40003800000 */
[----:B------:R-:W-:-:S04]  /*2910*/  @!P2 MOV R90, R94 ;  /* 0x0000005e005aa202 */ /* 0x000fc80000000f00 */
[----:B------:R-:W-:Y:S01]  /*2920*/  I2F R105, R90 ;  /* 0x0000005a00697306 */ /* 0x000fe20000201400 */
[----:B------:R-:W0:Y:S04]  /*2930*/  SHFL.DOWN PT, R101, R90, 0x2, 0x1f ;  /* 0x08401f005a657f89 */ /* 0x000e2800000e0000 */
[----:B------:R-:W1:Y:S01]  /*2940*/  @!P2 LDS.64 R88, [R97.X8] ;  /* 0x000000006158a984 */ /* 0x000e620000008a00 */
[----:B------:R-:W-:Y:S02]  /*2950*/  ISETP.NE.AND P2, PT, RZ, UR6, PT ;  /* 0x00000006ff007c0c */ /* 0x000fe4000bf45270 */
[----:B0-----:R-:W-:Y:S02]  /*2960*/  IADD3 R96, R101, R90, RZ ;  /* 0x0000005a65607210 */ /* 0x001fe40007ffe0ff */
[----:B------:R-:W-:Y:S03]  /*2970*/  I2F R101, R101 ;  /* 0x0000006500657306 */ /* 0x000fe60000201400 */
[----:B------:R-:W0:Y:S05]  /*2980*/  SHFL.DOWN PT, R107, R96, 0x1, 0x1f ;  /* 0x08201f00606b7f89 */ /* 0x000e2a00000e0000 */
[----:B------:R-:W2:Y:S08]  /*2990*/  I2F R91, R96 ;  /* 0x00000060005b7306 */ /* 0x000eb00000201400 */
[----:B--2---:R-:W2:Y:S01]  /*29a0*/  MUFU.RCP R100, R91 ;  /* 0x0000005b00647308 */ /* 0x004ea20000001000 */
[----:B-1----:R-:W1:Y:S01]  /*29b0*/  SHFL.DOWN PT, R103, R88, 0x2, 0x1f ;  /* 0x08401f0058677f89 */ /* 0x002e6200000e0000 */
[----:B0-----:R-:W-:-:S06]  /*29c0*/  IADD3 R98, R96, R107, RZ ;  /* 0x0000006b60627210 */ /* 0x001fcc0007ffe0ff */
[----:B------:R-:W-:Y:S01]  /*29d0*/  I2F R107, R107 ;  /* 0x0000006b006b7306 */ /* 0x000fe20000201400 */
[----:B-1----:R-:W-:-:S04]  /*29e0*/  FMUL.FTZ R97, R103, R101 ;  /* 0x0000006567617220 */ /* 0x002fc80000410000 */
[----:B------:R-:W-:Y:S02]  /*29f0*/  FFMA.FTZ R97, R105, R88, R97 ;  /* 0x0000005869617223 */ /* 0x000fe40000010061 */
[----:B------:R-:W-:Y:S02]  /*2a00*/  FADD.FTZ R88, -R103, R88 ;  /* 0x0000005867587221 */ /* 0x000fe40000010100 */
[----:B--2---:R-:W-:Y:S02]  /*2a10*/  FMUL.FTZ R102, R100, R97 ;  /* 0x0000006164667220 */ /* 0x004fe40000410000 */
[----:B------:R0:W1:Y:S01]  /*2a20*/  I2F R97, R98 ;  /* 0x0000006200617306 */ /* 0x0000620000201400 */
[----:B------:R-:W-:Y:S02]  /*2a30*/  FMUL.FTZ R88, R88, R88 ;  /* 0x0000005858587220 */ /* 0x000fe40000410000 */
[----:B------:R-:W2:Y:S02]  /*2a40*/  SHFL.DOWN PT, R109, R102, 0x1, 0x1f ;  /* 0x08201f00666d7f89 */ /* 0x000ea400000e0000 */
[----:B------:R-:W-:-:S02]  /*2a50*/  FMUL.FTZ R88, R88, R105 ;  /* 0x0000006958587220 */ /* 0x000fc40000410000 */
[----:B0-----:R-:W0:Y:S02]  /*2a60*/  SHFL.DOWN PT, R98, R89, 0x2, 0x1f ;  /* 0x08401f0059627f89 */ /* 0x001e2400000e0000 */
[----:B------:R-:W-:Y:S01]  /*2a70*/  FMUL.FTZ R88, R88, R101 ;  /* 0x0000006558587220 */ /* 0x000fe20000410000 */
[----:B-1----:R0:W1:Y:S01]  /*2a80*/  MUFU.RCP R104, R97 ;  /* 0x0000006100687308 */ /* 0x0020620000001000 */
[----:B--2---:R-:W-:-:S04]  /*2a90*/  FMUL.FTZ R90, R109, R107 ;  /* 0x0000006b6d5a7220 */ /* 0x004fc80000410000 */
[C---:B------:R-:W-:Y:S02]  /*2aa0*/  FFMA.FTZ R111, R91.reuse, R102, R90 ;  /* 0x000000665b6f7223 */ /* 0x040fe4000001005a */
[----:B0-----:R-:W-:Y:S01]  /*2ab0*/  FADD.FTZ R97, R98, R89 ;  /* 0x0000005962617221 */ /* 0x001fe20000010000 */
[----:B------:R-:W-:Y:S01]  /*2ac0*/  MOV R89, c[0x0][0x1e0] ;  /* 0x0000780000597a02 */ /* 0x000fe20000000f00 */
[----:B------:R-:W-:Y:S02]  /*2ad0*/  FADD.FTZ R102, R102, -R109 ;  /* 0x8000006d66667221 */ /* 0x000fe40000010000 */
[----:B------:R-:W-:Y:S02]  /*2ae0*/  FFMA.FTZ R88, R100, R88, R97 ;  /* 0x0000005864587223 */ /* 0x000fe40000010061 */
[----:B------:R-:W-:Y:S02]  /*2af0*/  FMUL.FTZ R102, R102, R102 ;  /* 0x0000006666667220 */ /* 0x000fe40000410000 */
[----:B-1----:R-:W-:Y:S01]  /*2b00*/  FMUL.FTZ R90, R104, R111 ;  /* 0x0000006f685a7220 */ /* 0x002fe20000410000 */
[----:B------:R-:W0:Y:S01]  /*2b10*/  SHFL.DOWN PT, R97, R88, 0x1, 0x1f ;  /* 0x08201f0058617f89 */ /* 0x000e2200000e0000 */
[----:B------:R-:W-:-:S04]  /*2b20*/  FMUL.FTZ R102, R91, R102 ;  /* 0x000000665b667220 */ /* 0x000fc80000410000 */
[----:B------:R-:W-:Y:S01]  /*2b30*/  FMUL.FTZ R102, R102, R107 ;  /* 0x0000006b66667220 */ /* 0x000fe20000410000 */
[----:B------:R-:W1:Y:S01]  /*2b40*/  SHFL.IDX PT, R90, R90, RZ, 0x1f ;  /* 0x00001fff5a5a7589 */ /* 0x000e6200000e0000 */
[----:B0-----:R-:W-:-:S04]  /*2b50*/  FADD.FTZ R97, R88, R97 ;  /* 0x0000006158617221 */ /* 0x001fc80000010000 */
[----:B------:R-:W-:Y:S02]  /*2b60*/  FFMA.FTZ R102, R104, R102, R97 ;  /* 0x0000006668667223 */ /* 0x000fe40000010061 */
[C---:B-1----:R-:W-:Y:S01]  /*2b70*/  FMUL.FTZ R106, R90.reuse, R90 ;  /* 0x0000005a5a6a7220 */ /* 0x042fe20000410000 */
[----:B------:R-:W-:-:S03]  /*2b80*/  FSEL R96, R90, RZ, !P2 ;  /* 0x000000ff5a607208 */ /* 0x000fc60005000000 */
[----:B------:R-:W0:Y:S01]  /*2b90*/  SHFL.IDX PT, R102, R102, RZ, 0x1f ;  /* 0x00001fff66667589 */ /* 0x000e2200000e0000 */
[----:B------:R-:W-:Y:S02]  /*2ba0*/  FSEL R106, R106, RZ, P2 ;  /* 0x000000ff6a6a7208 */ /* 0x000fe40001000000 */
[----:B------:R-:W-:-:S13]  /*2bb0*/  LOP3.LUT P2, RZ, R99, 0x1f, R0, 0xf8, !PT ;  /* 0x0000001f63ff7812 */ /* 0x000fda000784f800 */
[----:B------:R-:W-:-:S05]  /*2bc0*/  @!P2 MOV R99, 0x4 ;  /* 0x000000040063a802 */ /* 0x000fca0000000f00 */
[----:B------:R-:W-:-:S04]  /*2bd0*/  @!P2 IMAD.WIDE R98, R92, R99, c[0x0][0x1a8] ;  /* 0x00006a005c62a625 */ /* 0x000fc800078e0263 */
[----:B0-----:R-:W-:-:S04]  /*2be0*/  FFMA.FTZ R89, R102, R89, c[0x0][0x228] ;  /* 0x00008a0066597623 */ /* 0x001fc80000010059 */
[----:B------:R-:W-:Y:S01]  /*2bf0*/  FADD.FTZ R97, R89, R106 ;  /* 0x0000006a59617221 */ /* 0x000fe20000010000 */
[----:B------:R-:W-:-:S05]  /*2c00*/  @!P2 MOV R89, 0x4 ;  /* 0x000000040059a802 */ /* 0x000fca0000000f00 */
[----:B------:R-:W0:Y:S01]  /*2c10*/  MUFU.RSQ R97, R97 ;  /* 0x0000006100617308 */ /* 0x000e220000001400 */
[----:B------:R-:W-:-:S05]  /*2c20*/  @!P2 IMAD.WIDE R88, R92, R89, c[0x0][0x1a0] ;  /* 0x000068005c58a625 */ /* 0x000fca00078e0259 */
[----:B------:R1:W-:Y:S04]  /*2c30*/  @!P2 STG.E [R88.64], R90 ;  /* 0x0000005a5800a986 */ /* 0x0003e8000c101904 */
[----:B0-----:R1:W-:Y:S01]  /*2c40*/  @!P2 STG.E [R98.64], R97 ;  /* 0x000000616200a986 */ /* 0x0013e2000c101904 */
[----:B------:R-:W-:Y:S05]  /*2c50*/  @!P0 BRA `(.L_x_18203) ;  /* 0x0000010000008947 */ /* 0x000fea0003800000 */
[--C-:B-1----:R-:W-:Y:S01]  /*2c60*/  FADD.FTZ R88, R56, -R96.reuse ;  /* 0x8000006038587221 */ /* 0x102fe20000010000 */
[----:B------:R-:W-:Y:S01]  /*2c70*/  MOV R102, 0x10 ;  /* 0x0000001000667802 */ /* 0x000fe20000000f00 */
[--C-:B------:R-:W-:Y:S02]  /*2c80*/  FADD.FTZ R90, R57, -R96.reuse ;  /* 0x80000060395a7221 */ /* 0x100fe40000010000 */
[--C-:B------:R-:W-:Y:S02]  /*2c90*/  FADD.FTZ R98, R58, -R96.reuse ;  /* 0x800000603a627221 */ /* 0x100fe40000010000 */
[----:B------:R-:W-:-:S02]  /*2ca0*/  FADD.FTZ R100, R59, -R96 ;  /* 0x800000603b647221 */ /* 0x000fc40000010000 */
[C---:B------:R-:W-:Y:S02]  /*2cb0*/  FMUL.FTZ R89, R97.reuse, R88 ;  /* 0x0000005861597220 */ /* 0x040fe40000410000 */
[C---:B------:R-:W-:Y:S02]  /*2cc0*/  FMUL.FTZ R90, R97.reuse, R90 ;  /* 0x0000005a615a7220 */ /* 0x040fe40000410000 */
[C---:B------:R-:W-:Y:S02]  /*2cd0*/  FMUL.FTZ R91, R97.reuse, R98 ;  /* 0x00000062615b7220 */ /* 0x040fe40000410000 */
[----:B------:R-:W-:Y:S02]  /*2ce0*/  FMUL.FTZ R100, R97, R100 ;  /* 0x0000006461647220 */ /* 0x000fe40000410000 */
[----:B------:R-:W-:Y:S02]  /*2cf0*/  FFMA.FTZ R88, R8, R89, R4 ;  /* 0x0000005908587223 */ /* 0x000fe40000010004 */
[----:B------:R-:W-:-:S02]  /*2d00*/  FFMA.FTZ R89, R9, R90, R5 ;  /* 0x0000005a09597223 */ /* 0x000fc40000010005 */
[----:B------:R-:W-:Y:S02]  /*2d10*/  FFMA.FTZ R90, R10, R91, R6 ;  /* 0x0000005b0a5a7223 */ /* 0x000fe40000010006 */
[C---:B------:R-:W-:Y:S01]  /*2d20*/  IMAD.WIDE.U32 R98, R95.reuse, R102, c[0x0][0x208] ;  /* 0x000082005f627625 */ /* 0x040fe200078e0066 */
[----:B------:R-:W-:-:S03]  /*2d30*/  IADD3 R95, R95, 0x80, RZ ;  /* 0x000000805f5f7810 */ /* 0x000fc60007ffe0ff */
[----:B------:R-:W-:-:S05]  /*2d40*/  FFMA.FTZ R91, R11, R100, R7 ;  /* 0x000000640b5b7223 */ /* 0x000fca0000010007 */
[----:B------:R0:W-:Y:S02]  /*2d50*/  STG.E.128 [R98.64], R88 ;  /* 0x0000005862007986 */ /* 0x0001e4000c101d04 */
.L_x_18203:
[----:B------:R-:W-:Y:S05]  /*2d60*/  BSYNC B0 ;  /* 0x0000000000007941 */ /* 0x000fea0003800000 */
.L_x_18202:
[----:B------:R-:W-:Y:S01]  /*2d70*/  ISETP.GE.U32.AND P2, PT, R2, 0x100, PT ;  /* 0x000001000200780c */ /* 0x000fe20003f46070 */
        /* <DEDUP_REMOVED lines=14> */
[C---:B------:R-:W-:Y:S01]  /*2e60*/  IMAD.WIDE.U32 R98, R95.reuse, R102, c[0x0][0x208] ;  /* 0x000082005f627625 */ /* 0x040fe200078e0066 */
[----:B------:R-:W-:-:S03]  /*2e70*/  IADD3 R95, R95, 0x80, RZ ;  /* 0x000000805f5f7810 */ /* 0x000fc60007ffe0ff */
[----:B------:R-:W-:-:S05]  /*2e80*/  FFMA.FTZ R91, R19, R100, R15 ;  /* 0x00000064135b7223 */ /* 0x000fca000001000f */
[----:B------:R0:W-:Y:S02]  /*2e90*/  STG.E.128 [R98.64], R88 ;  /* 0x0000005862007986 */ /* 0x0001e4000c101d04 */
.L_x_18205:
[----:B------:R-:W-:Y:S05]  /*2ea0*/  BSYNC B0 ;  /* 0x0000000000007941 */ /* 0x000fea0003800000 */
.L_x_18204:
        /* <DEDUP_REMOVED lines=19> */
.L_x_18207:
[----:B------:R-:W-:Y:S05]  /*2fe0*/  BSYNC B0 ;  /* 0x0000000000007941 */ /* 0x000fea0003800000 */
.L_x_18206:
        /* <DEDUP_REMOVED lines=19> */
.L_x_18209:
[----:B------:R-:W-:Y:S05]  /*3120*/  BSYNC B0 ;  /* 0x0000000000007941 */ /* 0x000fea0003800000 */
.L_x_18208:
        /* <DEDUP_REMOVED lines=19> */
.L_x_18211:
[----:B------:R-:W-:Y:S05]  /*3260*/  BSYNC B0 ;  /* 0x0000000000007941 */ /* 0x000fea0003800000 */
.L_x_18210:
        /* <DEDUP_REMOVED lines=14> */
[----:B------:R-:W-:-:S04]  /*3350*/  IMAD.WIDE.U32 R96, R95, R100, c[0x0][0x208] ;  /* 0x000082005f607625 */ /* 0x000fc800078e0064 */
[----:B------:R-:W-:Y:S02]  /*3360*/  FFMA.FTZ R91, R51, R98, R47 ;  /* 0x00000062335b7223 */ /* 0x000fe4000001002f */
[----:B------:R-:W-:-:S05]  /*3370*/  FFMA.FTZ R90, R50, R99, R46 ;  /* 0x00000063325a7223 */ /* 0x000fca000001002e */
[----:B------:R0:W-:Y:S02]  /*3380*/  STG.E.128 [R96.64], R88 ;  /* 0x0000005860007986 */ /* 0x0001e4000c101d04 */
.L_x_18213:
[----:B------:R-:W-:Y:S05]  /*3390*/  BSYNC B0 ;  /* 0x0000000000007941 */ /* 0x000fea0003800000 */
.L_x_18212:
[----:B------:R-:W-:Y:S02]  /*33a0*/  LOP3.LUT P2, RZ, R93, 0xff, RZ, 0xc0, !PT ;  /* 0x000000ff5dff7812 */ /* 0x000fe4000784c0ff */
[----:B------:R-:W-:Y:S02]  /*33b0*/  IADD3 R92, R92, c[0x0][0x160], RZ ;  /* 0x000058005c5c7a10 */ /* 0x000fe40007ffe0ff */
[----:B------:R-:W-:Y:S02]  /*33c0*/  SEL R93, RZ, 0x1, P2 ;  /* 0x00000001ff5d7807 */ /* 0x000fe40001000000 */
[----:B------:R-:W-:-:S13]  /*33d0*/  ISETP.GE.AND P2, PT, R92, c[0x0][0x164], PT ;  /* 0x000059005c007a0c */ /* 0x000fda0003f46270 */
[----:B01----:R-:W-:Y:S01]  /*33e0*/  @P2 CALL.REL.NOINC `(.L_x_18214) ;  /* 0x0000001000002944 */ /* 0x003fe20003c00000 */
[----:B------:R-:W-:Y:S05]  /*33f0*/  BRA `(.L_x_18215) ;  /* 0xffffd44000007947 */ /* 0x000fea000383ffff */
.L_x_18214:
[----:B------:R-:W-:Y:S05]  /*3400*/  EXIT ;  /* 0x000000000000794d */ /* 0x000fea0003800000 */
.L_x_18200:
[----:B------:R-:W-:Y:S01]  /*3410*/  HFMA2.MMA R91, -RZ, RZ, 0, 1.847743988037109375e-06 ;  /* 0x0000001fff5b7435 */ /* 0x000fe200000001ff */
[----:B------:R-:W-:Y:S01]  /*3420*/  MOV R100, 0x1 ;  /* 0x0000000100647802 */ /* 0x000fe20000000f00 */
[----:B------:R-:W-:Y:S01]  /*3430*/  IMAD.MOV.U32 R98, RZ, RZ, -0x1 ;  /* 0xffffffffff627424 */ /* 0x000fe200078e00ff */
[----:B------:R-:W-:-:S03]  /*3440*/  MOV R96, 0x3460 ;  /* 0x0000346000607802 */ /* 0x000fc60000000f00 */
[----:B0-----:R-:W-:Y:S05]  /*3450*/  CALL.REL.NOINC `($__internal_74_$__cuda_sm70_shflsync_bfly_p) ;  /* 0x000006c000007944 */ /* 0x001fea0003c00000 */
[----:B-1----:R-:W-:Y:S01]  /*3460*/  MOV R90, R100 ;  /* 0x00000064005a7202 */ /* 0x002fe20000000f00 */
[----:B0-----:R-:W-:Y:S05]  /*3470*/  BRA `(.L_x_18216) ;  /* 0xffffef6000007947 */ /* 0x001fea000383ffff */
.L_x_18201:
[----:B------:R-:W-:Y:S01]  /*3480*/  HFMA2.MMA R100, -RZ, RZ, 0, 1.1920928955078125e-07 ;  /* 0x00000002ff647435 */ /* 0x000fe200000001ff */
[----:B-1----:R-:W-:Y:S02]  /*3490*/  MOV R89, R99 ;  /* 0x0000006300597202 */ /* 0x002fe40000000f00 */
[----:B------:R-:W-:Y:S02]  /*34a0*/  MOV R91, 0x1f ;  /* 0x0000001f005b7802 */ /* 0x000fe40000000f00 */
[----:B------:R-:W-:Y:S02]  /*34b0*/  MOV R98, 0xffffffff ;  /* 0xffffffff00627802 */ /* 0x000fe40000000f00 */
[----:B------:R-:W-:-:S02]  /*34c0*/  MOV R96, 0x34e0 ;  /* 0x000034e000607802 */ /* 0x000fc40000000f00 */
[----:B0-----:R-:W-:Y:S05]  /*34d0*/  CALL.REL.NOINC `($__internal_74_$__cuda_sm70_shflsync_bfly_p) ;  /* 0x0000064000007944 */ /* 0x001fea0003c00000 */
[----:B01----:R-:W-:Y:S01]  /*34e0*/  FADD.FTZ R89, R99, R100 ;  /* 0x0000006463597221 */ /* 0x003fe20000010000 */
[----:B------:R-:W-:Y:S01]  /*34f0*/  HFMA2.MMA R100, -RZ, RZ, 0, 2.384185791015625e-07 ;  /* 0x00000004ff647435 */ /* 0x000fe200000001ff */
[----:B------:R-:W-:-:S02]  /*3500*/  MOV R91, 0x1f ;  /* 0x0000001f005b7802 */ /* 0x000fc40000000f00 */
[----:B------:R-:W-:Y:S02]  /*3510*/  MOV R98, 0xffffffff ;  /* 0xffffffff00627802 */ /* 0x000fe40000000f00 */
[----:B------:R-:W-:Y:S02]  /*3520*/  MOV R96, 0x3540 ;  /* 0x0000354000607802 */ /* 0x000fe40000000f00 */
[----:B------:R-:W-:Y:S05]  /*3530*/  CALL.REL.NOINC `($__internal_74_$__cuda_sm70_shflsync_bfly_p) ;  /* 0x000005e000007944 */ /* 0x000fea0003c00000 */
[----:B01----:R-:W-:Y:S01]  /*3540*/  FADD.FTZ R89, R89, R100 ;  /* 0x0000006459597221 */ /* 0x003fe20000010000 */
[----:B------:R-:W-:Y:S01]  /*3550*/  HFMA2.MMA R100, -RZ, RZ, 0, 4.76837158203125e-07 ;  /* 0x00000008ff647435 */ /* 0x000fe200000001ff */
[----:B------:R-:W-:Y:S02]  /*3560*/  MOV R91, 0x1f ;  /* 0x0000001f005b7802 */ /* 0x000fe40000000f00 */
[----:B------:R-:W-:Y:S02]  /*3570*/  MOV R98, 0xffffffff ;  /* 0xffffffff00627802 */ /* 0x000fe40000000f00 */
[----:B------:R-:W-:Y:S02]  /*3580*/  MOV R96, 0x35a0 ;  /* 0x000035a000607802 */ /* 0x000fe40000000f00 */
[----:B------:R-:W-:Y:S05]  /*3590*/  CALL.REL.NOINC `($__internal_74_$__cuda_sm70_shflsync_bfly_p) ;  /* 0x0000058000007944 */ /* 0x000fea0003c00000 */
[----:B01----:R-:W-:Y:S01]  /*35a0*/  FADD.FTZ R89, R89, R100 ;  /* 0x0000006459597221 */ /* 0x003fe20000010000 */
[----:B------:R-:W-:Y:S01]  /*35b0*/  HFMA2.MMA R100, -RZ, RZ, 0, 9.5367431640625e-07 ;  /* 0x00000010ff647435 */ /* 0x000fe200000001ff */
[----:B------:R-:W-:-:S02]  /*35c0*/  MOV R91, 0x1f ;  /* 0x0000001f005b7802 */ /* 0x000fc40000000f00 */
[----:B------:R-:W-:Y:S02]  /*35d0*/  MOV R98, 0xffffffff ;  /* 0xffffffff00627802 */ /* 0x000fe40000000f00 */
[----:B------:R-:W-:Y:S02]  /*35e0*/  MOV R96, 0x3600 ;  /* 0x0000360000607802 */ /* 0x000fe40000000f00 */
[----:B------:R-:W-:Y:S05]  /*35f0*/  CALL.REL.NOINC `($__internal_74_$__cuda_sm70_shflsync_bfly_p) ;  /* 0x0000052000007944 */ /* 0x000fea0003c00000 */
        /* <DEDUP_REMOVED lines=53> */
[----:B------:R-:W-:Y:S01]  /*3950*/  MOV R96, 0x3980 ;  /* 0x0000398000607802 */ /* 0x000fe20000000f00 */
[----:B------:R-:W-:Y:S02]  /*3960*/  IMAD.MOV.U32 R91, RZ, RZ, 0x1f ;  /* 0x0000001fff5b7424 */ /* 0x000fe400078e00ff */
[----:B------:R-:W-:Y:S05]  /*3970*/  CALL.REL.NOINC `($__internal_74_$__cuda_sm70_shflsync_bfly_p) ;  /* 0x000001a000007944 */ /* 0x000fea0003c00000 */
[----:B01----:R-:W-:Y:S01]  /*3980*/  FADD.FTZ R89, R89, R100 ;  /* 0x0000006459597221 */ /* 0x003fe20000010000 */
[----:B------:R-:W-:Y:S01]  /*3990*/  HFMA2.MMA R100, -RZ, RZ, 0, 1.1920928955078125e-07 ;  /* 0x00000002ff647435 */ /* 0x000fe200000001ff */
[----:B------:R-:W-:Y:S02]  /*39a0*/  MOV R91, 0x1f ;  /* 0x0000001f005b7802 */ /* 0x000fe40000000f00 */
[----:B------:R-:W-:Y:S02]  /*39b0*/  MOV R98, 0xffffffff ;  /* 0xffffffff00627802 */ /* 0x000fe40000000f00 */
[----:B------:R-:W-:Y:S02]  /*39c0*/  MOV R96, 0x39e0 ;  /* 0x000039e000607802 */ /* 0x000fe40000000f00 */
[----:B------:R-:W-:Y:S05]  /*39d0*/  CALL.REL.NOINC `($__internal_74_$__cuda_sm70_shflsync_bfly_p) ;  /* 0x0000014000007944 */ /* 0x000fea0003c00000 */
        /* <DEDUP_REMOVED lines=12> */
[----:B-1----:R-:W-:Y:S01]  /*3aa0*/  FADD.FTZ R99, R89, R100 ;  /* 0x0000006459637221 */ /* 0x002fe20000010000 */
[----:B------:R-:W-:Y:S01]  /*3ab0*/  HFMA2.MMA R100, -RZ, RZ, 0, 9.5367431640625e-07 ;  /* 0x00000010ff647435 */ /* 0x000fe200000001ff */
[----:B0-----:R-:W-:-:S02]  /*3ac0*/  MOV R91, 0x1f ;  /* 0x0000001f005b7802 */ /* 0x001fc40000000f00 */
[----:B------:R-:W-:Y:S02]  /*3ad0*/  MOV R98, 0xffffffff ;  /* 0xffffffff00627802 */ /* 0x000fe40000000f00 */
[----:B------:R-:W-:Y:S02]  /*3ae0*/  MOV R89, R99 ;  /* 0x0000006300597202 */ /* 0x000fe40000000f00 */
[----:B------:R-:W-:Y:S02]  /*3af0*/  MOV R96, 0x3b10 ;  /* 0x00003b1000607802 */ /* 0x000fe40000000f00 */
[----:B------:R-:W-:Y:S05]  /*3b00*/  CALL.REL.NOINC `($__internal_74_$__cuda_sm70_shflsync_bfly_p) ;  /* 0x0000001000007944 */ /* 0x000fea0003c00000 */
[----:B01----:R-:W-:Y:S05]  /*3b10*/  BRA `(.L_x_18217) ;  /* 0xffffed1000007947 */ /* 0x003fea000383ffff */
        .weak           $__internal_74_$__cuda_sm70_shflsync_bfly_p
        .type           $__internal_74_$__cuda_sm70_shflsync_bfly_p,@function
        .size           $__internal_74_$__cuda_sm70_shflsync_bfly_p,(.L_x_20054 - $__internal_74_$__cuda_sm70_shflsync_bfly_p)
$__internal_74_$__cuda_sm70_shflsync_bfly_p:
[----:B------:R-:W-:Y:S01]  /*3b20*/  HFMA2.MMA R97, -RZ, RZ, 0, 0 ;  /* 0x00000000ff617435 */ /* 0x000fe200000001ff */
[----:B------:R-:W-:Y:S04]  /*3b30*/  WARPSYNC R98 ;  /* 0x0000006200007348 */ /* 0x000fe80003800000 */
[----:B------:R0:W1:Y:S01]  /*3b40*/  SHFL.BFLY PT, R100, R89, R100, R91 ;  /* 0x0c00006459647389 */ /* 0x00006200000e005b */
[----:B------:R-:W-:Y:S05]  /*3b50*/  RET.REL.NODEC R96 `(_ZN10layer_norm31ln_parallel_residual_fwd_kernelINS_13Kernel_traitsIfffffjLj3072ELj1ELj1ELj4ELj16ENS_18Kernel_traits_baseILj3072EfffffjLj128EEEEELb0ELb1ELb0EEEvNS_9FwdParamsE) ;  /* 0xffffc4a060007950 */ /* 0x000fea0003c3ffff */
.L_x_18218:
        /* <DEDUP_REMOVED lines=10> */
.L_x_20054:


//--------------------- .text._ZN10layer_norm31ln_parallel_residual_fwd_kernelINS_13Kernel_traitsIfffffjLj3072ELj1ELj1ELj4ELj16ENS_18Kernel_traits_baseILj3072EfffffjLj128EEEEELb0ELb1ELb1EEEvNS_9FwdParamsE --------------------------
	.section	.text._ZN10layer_norm31ln_parallel_residual_fwd_kernelINS_13Kernel_traitsIfffffjLj3072ELj1ELj1ELj4ELj16ENS_18Kernel_traits_baseILj3072EfffffjLj128EEEEELb0ELb1ELb1EEEvNS_9FwdParamsE,"ax",@progbits
	.sectioninfo	@"SHI_REGISTERS=127"
	.align	128
        .global         _ZN10layer_norm31ln_parallel_residual_fwd_kernelINS_13Kernel_traitsIfffffjLj3072ELj1ELj1ELj4ELj16ENS_18Kernel_traits_baseILj3072EfffffjLj128EEEEELb0ELb1ELb1EEEvNS_9FwdParamsE
        .type           _ZN10layer_norm31ln_parallel_residual_fwd_kernelINS_13Kernel_traitsIfffffjLj3072ELj1ELj1ELj4ELj16ENS_18Kernel_traits_baseILj3072EfffffjLj128EEEEELb0ELb1ELb1EEEvNS_9FwdParamsE,@function
        .size           _ZN10layer_norm31ln_parallel_residual_fwd_kernelINS_13Kernel_traitsIfffffjLj3072ELj1ELj1ELj4ELj16ENS_18Kernel_traits_baseILj3072EfffffjLj128EEEEELb0ELb1ELb1EEEvNS_9FwdParamsE,(.L_x_20055 - _ZN10layer_norm31ln_parallel_residual_fwd_kernelINS_13Kernel_traitsIfffffjLj3072ELj1ELj1ELj4ELj16ENS_18Kernel_traits_baseILj3072EfffffjLj128EEEEELb0ELb1ELb1EEEvNS_9FwdParamsE)
        .other          _ZN10layer_norm31ln_parallel_residual_fwd_kernelINS_13Kernel_traitsIfffffjLj3072ELj1ELj1ELj4ELj16ENS_18Kernel_traits_baseILj3072EfffffjLj128EEEEELb0ELb1ELb1EEEvNS_9FwdParamsE,@"STO_CUDA_ENTRY STV_DEFAULT"
_ZN10layer_norm31ln_parallel_residual_fwd_kernelINS_13Kernel_traitsIfffffjLj3072ELj1ELj1ELj4ELj16ENS_18Kernel_traits_baseILj3072EfffffjLj128EEEEELb0ELb1ELb1EEEvNS_9FwdParamsE:
.text._ZN10layer_norm31ln_parallel_residual_fwd_kernelINS_13Kernel_traitsIfffffjLj3072ELj1ELj1ELj4ELj16ENS_18Kernel_traits_baseILj3072EfffffjLj128EEEEELb0ELb1ELb1EEEvNS_9FwdParamsE:
        /* <DEDUP_REMOVED lines=39> */
[----:B------:R-:W-:Y:S01]  /*0270*/  MOV R0, c[0x0][0x180] ;  /* 0x0000600000007a02 */ /* 0x000fe20000000f00 */
[----:B------:R-:W-:-:S03]  /*0280*/  ULDC.U8 UR6, c[0x0][0x1f0] ;  /* 0x00007c0000067ab9 */ /* 0x000fc60000000000 */
[----:B------:R-:W-:Y:S02]  /*0290*/  LOP3.LUT P0, RZ, R0, c[0x0][0x178], RZ, 0xfc, !PT ;  /* 0x00005e0000ff7a12 */ /* 0x000fe4000780fcff */
[----:B------:R-:W-:-:S04]  /*02a0*/  MOV R0, c[0x0][0x184] ;  /* 0x0000610000007a02 */ /* 0x000fc80000000f00 */
[----:B------:R-:W-:Y:S01]  /*02b0*/  LOP3.LUT P0, RZ, R0, c[0x0][0x17c], RZ, 0xfc, P0 ;  /* 0x00005f0000ff7a12 */ /* 0x000fe2000000fcff */
[----:B-1----:R-:W-:Y:S02]  /*02c0*/  HFMA2.MMA R0, -RZ, RZ, 0, 5.9604644775390625e-08 ;  /* 0x00000001ff007435 */ /* 0x002fe400000001ff */
.L_x_18318:
[----:B------:R-:W-:Y:S01]  /*02d0*/  IMAD R64, R2, c[0x0][0x168], RZ ;  /* 0x00005a0002407a24 */ /* 0x000fe200078e02ff */
[----:B------:R-:W-:Y:S02]  /*02e0*/  ISETP.NE.U32.AND P1, PT, RZ, c[0x0][0x178], PT ;  /* 0x00005e00ff007a0c */ /* 0x000fe40003f25070 */
[----:B------:R-:W-:Y:S02]  /*02f0*/  ISETP.NE.U32.AND P2, PT, RZ, c[0x0][0x180], PT ;  /* 0x00006000ff007a0c */ /* 0x000fe40003f45070 */
[----:B------:R-:W-:Y:S02]  /*0300*/  SHF.R.S32.HI R65, RZ, 0x1f, R64 ;  /* 0x0000001fff417819 */ /* 0x000fe40000011440 */
[----:B------:R-:W-:Y:S02]  /*0310*/  ISETP.NE.AND.EX P1, PT, RZ, c[0x0][0x17c], PT, P1 ;  /* 0x00005f00ff007a0c */ /* 0x000fe40003f25310 */
[----:B------:R-:W-:-:S02]  /*0320*/  ISETP.NE.AND.EX P2, PT, RZ, c[0x0][0x184], PT, P2 ;  /* 0x00006100ff007a0c */ /* 0x000fc40003f45320 */
[----:B------:R-:W-:Y:S02]  /*0330*/  LEA.HI R64, R65, R64, RZ, 0x2 ;  /* 0x0000004041407211 */ /* 0x000fe400078f10ff */
[----:B------:R-:W-:Y:S02]  /*0340*/  LOP3.LUT R93, R3, 0x7f, RZ, 0xc0, !PT ;  /* 0x0000007f035d7812 */ /* 0x000fe400078ec0ff */
[----:B------:R-:W-:Y:S02]  /*0350*/  MOV R92, 0x10 ;  /* 0x00000010005c7802 */ /* 0x000fe40000000f00 */
[----:B------:R-:W-:-:S05]  /*0360*/  LEA.HI.SX32 R93, R64, R93, 0x1e ;  /* 0x0000005d405d7211 */ /* 0x000fca00078ff2ff */
[----:B------:R-:W-:-:S04]  /*0370*/  IMAD.WIDE.U32 R64, R93, R92, c[0x0][0x170] ;  /* 0x00005c005d407625 */ /* 0x000fc800078e005c */
[CC--:B------:R-:W-:Y:S02]  /*0380*/  @P1 IMAD.WIDE.U32 R68, R93.reuse, R92.reuse, c[0x0][0x178] ;  /* 0x00005e005d441625 */ /* 0x0c0fe400078e005c */
[----:B-----5:R-:W5:Y:S02]  /*0390*/  LDG.E.128 R64, [R64.64] ;  /* 0x0000000440407981 */ /* 0x020f64000c1e1d00 */
[----:B------:R-:W-:Y:S02]  /*03a0*/  @P2 IMAD.WIDE.U32 R70, R93, R92, c[0x0][0x180] ;  /* 0x000060005d462625 */ /* 0x000fe400078e005c */
[----:B------:R1:W5:Y:S04]  /*03b0*/  @P1 LDG.E.128 R12, [R68.64] ;  /* 0x00000004440c1981 */ /* 0x000368000c1e1d00 */
        /* <DEDUP_REMOVED lines=9> */
.L_x_18220:
[----:B-----5:R-:W-:Y:S01]  /*0450*/  FADD.FTZ R64, R8, R64 ;  /* 0x0000004008407221 */ /* 0x020fe20000010000 */
[----:B------:R-:W-:Y:S05]  /*0460*/  BRA `(.L_x_18221) ;  /* 0x0000002000007947 */ /* 0x000fea0003800000 */
.L_x_18219:
[----:B-1---5:R-:W-:-:S04]  /*0470*/  FADD.FTZ R64, R12, R64 ;  /* 0x000000400c407221 */ /* 0x022fc80000010000 */
[----:B------:R-:W-:-:S05]  /*0480*/  @P2 FADD.FTZ R64, R8, R64 ;  /* 0x0000004008402221 */ /* 0x000fca0000010000 */
.L_x_18221:
[----:B-----5:R-:W-:Y:S02]  /*0490*/  MOV R4, R64 ;  /* 0x0000004000047202 */ /* 0x020fe40000000f00 */
.L_x_18222:
[----:B------:R-:W-:Y:S05]  /*04a0*/  @P3 BRA `(.L_x_18223) ;  /* 0x0000007000003947 */ /* 0x000fea0003800000 */
[----:B------:R-:W-:-:S04]  /*04b0*/  ISETP.NE.U32.AND P4, PT, RZ, c[0x0][0x180], PT ;  /* 0x00006000ff007a0c */ /* 0x000fc80003f85070 */
[----:B------:R-:W-:-:S13]  /*04c0*/  ISETP.NE.AND.EX P4, PT, RZ, c[0x0][0x184], PT, P4 ;  /* 0x00006100ff007a0c */ /* 0x000fda0003f85340 */
[----:B------:R-:W-:Y:S05]  /*04d0*/  @P4 BRA `(.L_x_18224) ;  /* 0x0000002000004947 */ /* 0x000fea0003800000 */
[----:B------:R-:W-:Y:S05]  /*04e0*/  @P0 BRA `(.L_x_18225) ;  /* 0x0000005000000947 */ /* 0x000fea0003800000 */
[----:B------:R-:W-:Y:S05]  /*04f0*/  BRA `(.L_x_18226) ;  /* 0x0000005000007947 */ /* 0x000fea0003800000 */
.L_x_18224:
[----:B-----5:R-:W-:Y:S01]  /*0500*/  FADD.FTZ R65, R9, R65 ;  /* 0x0000004109417221 */ /* 0x020fe20000010000 */
[----:B------:R-:W-:Y:S05]  /*0510*/  BRA `(.L_x_18225) ;  /* 0x0000002000007947 */ /* 0x000fea0003800000 */
.L_x_18223:
[----:B-----5:R-:W-:-:S04]  /*0520*/  FADD.FTZ R65, R13, R65 ;  /* 0x000000410d417221 */ /* 0x020fc80000010000 */
[----:B------:R-:W-:-:S05]  /*0530*/  @P2 FADD.FTZ R65, R9, R65 ;  /* 0x0000004109412221 */ /* 0x000fca0000010000 */
.L_x_18225:
[----:B-----5:R-:W-:Y:S02]  /*0540*/  MOV R5, R65 ;  /* 0x0000004100057202 */ /* 0x020fe40000000f00 */
.L_x_18226:
[----:B------:R-:W-:Y:S05]  /*0550*/  @P3 BRA `(.L_x_18227) ;  /* 0x0000007000003947 */ /* 0x000fea0003800000 */
[----:B------:R-:W-:-:S04]  /*0560*/  ISETP.NE.U32.AND P4, PT, RZ, c[0x0][0x180], PT ;  /* 0x00006000ff007a0c */ /* 0x000fc80003f85070 */
[----:B------:R-:W-:-:S13]  /*0570*/  ISETP.NE.AND.EX P4, PT, RZ, c[0x0][0x184], PT, P4 ;  /* 0x00006100ff007a0c */ /* 0x000fda0003f85340 */
[----:B------:R-:W-:Y:S05]  /*0580*/  @P4 BRA `(.L_x_18228) ;  /* 0x0000002000004947 */ /* 0x000fea0003800000 */
[----:B------:R-:W-:Y:S05]  /*0590*/  @P0 BRA `(.L_x_18229) ;  /* 0x0000005000000947 */ /* 0x000fea0003800000 */
[----:B------:R-:W-:Y:S05]  /*05a0*/  BRA `(.L_x_18230) ;  /* 0x0000005000007947 */ /* 0x000fea0003800000 */
.L_x_18228:
[----:B-----5:R-:W-:Y:S01]  /*05b0*/  FADD.FTZ R66, R10, R66 ;  /* 0x000000420a427221 */ /* 0x020fe20000010000 */
[----:B------:R-:W-:Y:S05]  /*05c0*/  BRA `(.L_x_18229) ;  /* 0x0000002000007947 */ /* 0x000fea0003800000 */
.L_x_18227:
[----:B-----5:R-:W-:-:S04]  /*05d0*/  FADD.FTZ R66, R14, R66 ;  /* 0x000000420e427221 */ /* 0x020fc80000010000 */
[----:B------:R-:W-:-:S05]  /*05e0*/  @P2 FADD.FTZ R66, R10, R66 ;  /* 0x000000420a422221 */ /* 0x000fca0000010000 */
.L_x_18229:
[----:B0----5:R-:W-:Y:S02]  /*05f0*/  MOV R6, R66 ;  /* 0x0000004200067202 */ /* 0x021fe40000000f00 */
.L_x_18230:
[----:B------:R-:W-:Y:S05]  /*0600*/  @P3 BRA `(.L_x_18231) ;  /* 0x0000007000003947 */ /* 0x000fea0003800000 */
[----:B------:R-:W-:-:S04]  /*0610*/  ISETP.NE.U32.AND P4, PT, RZ, c[0x0][0x180], PT ;  /* 0x00006000ff007a0c */ /* 0x000fc80003f85070 */
[----:B------:R-:W-:-:S13]  /*0620*/  ISETP.NE.AND.EX P4, PT, RZ, c[0x0][0x184], PT, P4 ;  /* 0x00006100ff007a0c */ /* 0x000fda0003f85340 */
[----:B------:R-:W-:Y:S05]  /*0630*/  @P4 BRA `(.L_x_18232) ;  /* 0x0000002000004947 */ /* 0x000fea0003800000 */
[----:B------:R-:W-:Y:S05]  /*0640*/  @P0 BRA `(.L_x_18233) ;  /* 0x0000005000000947 */ /* 0x000fea0003800000 */
[----:B------:R-:W-:Y:S05]  /*0650*/  BRA `(.L_x_18234) ;  /* 0x0000005000007947 */ /* 0x000fea0003800000 */
.L_x_18232:
[----:B-----5:R-:W-:Y:S01]  /*0660*/  FADD.FTZ R67, R11, R67 ;  /* 0x000000430b437221 */ /* 0x020fe20000010000 */
[----:B------:R-:W-:Y:S05]  /*0670*/  BRA `(.L_x_18233) ;  /* 0x0000002000007947 */ /* 0x000fea0003800000 */
.L_x_18231:
[----:B-----5:R-:W-:-:S04]  /*0680*/  FADD.FTZ R67, R15, R67 ;  /* 0x000000430f437221 */ /* 0x020fc80000010000 */
[----:B------:R-:W-:-:S05]  /*0690*/  @P2 FADD.FTZ R67, R11, R67 ;  /* 0x000000430b432221 */ /* 0x000fca0000010000 */
.L_x_18233:
[----:B0----5:R-:W-:Y:S02]  /*06a0*/  MOV R7, R67 ;  /* 0x0000004300077202 */ /* 0x021fe40000000f00 */
.L_x_18234:
        /* <DEDUP_REMOVED lines=15> */
.L_x_18236:
[----:B-----5:R-:W-:Y:S01]  /*07a0*/  FADD.FTZ R68, R8, R68 ;  /* 0x0000004408447221 */ /* 0x020fe20000010000 */
[----:B------:R-:W-:Y:S05]  /*07b0*/  BRA `(.L_x_18237) ;  /* 0x0000002000007947 */ /* 0x000fea0003800000 */
.L_x_18235:
[----:B-----5:R-:W-:-:S04]  /*07c0*/  FADD.FTZ R68, R12, R68 ;  /* 0x000000440c447221 */ /* 0x020fc80000010000 */
[----:B------:R-:W-:-:S05]  /*07d0*/  @P2 FADD.FTZ R68, R8, R68 ;  /* 0x0000004408442221 */ /* 0x000fca0000010000 */
.L_x_18237:
[----:B-1----:R-:W-:Y:S02]  /*07e0*/  MOV R4, R68 ;  /* 0x0000004400047202 */ /* 0x002fe40000000f00 */
.L_x_18238:
[----:B------:R-:W-:Y:S05]  /*07f0*/  @P3 BRA `(.L_x_18239) ;  /* 0x0000007000003947 */ /* 0x000fea0003800000 */
[----:B------:R-:W-:-:S04]  /*0800*/  ISETP.NE.U32.AND P4, PT, RZ, c[0x0][0x180], PT ;  /* 0x00006000ff007a0c */ /* 0x000fc80003f85070 */
[----:B------:R-:W-:-:S13]  /*0810*/  ISETP.NE.AND.EX P4, PT, RZ, c[0x0][0x184], PT, P4 ;  /* 0x00006100ff007a0c */ /* 0x000fda0003f85340 */
[----:B------:R-:W-:Y:S05]  /*0820*/  @P4 BRA `(.L_x_18240) ;  /* 0x0000002000004947 */ /* 0x000fea0003800000 */
[----:B------:R-:W-:Y:S05]  /*0830*/  @P0 BRA `(.L_x_18241) ;  /* 0x0000005000000947 */ /* 0x000fea0003800000 */
[----:B------:R-:W-:Y:S05]  /*0840*/  BRA `(.L_x_18242) ;  /* 0x0000005000007947 */ /* 0x000fea0003800000 */
.L_x_18240:
[----:B-----5:R-:W-:Y:S01]  /*0850*/  FADD.FTZ R69, R9, R69 ;  /* 0x0000004509457221 */ /* 0x020fe20000010000 */
[----:B------:R-:W-:Y:S05]  /*0860*/  BRA `(.L_x_18241) ;  /* 0x0000002000007947 */ /* 0x000fea0003800000 */
.L_x_18239:
[----:B-----5:R-:W-:-:S04]  /*0870*/  FADD.FTZ R69, R13, R69 ;  /* 0x000000450d457221 */ /* 0x020fc80000010000 */
[----:B------:R-:W-:-:S05]  /*0880*/  @P2 FADD.FTZ R69, R9, R69 ;  /* 0x0000004509452221 */ /* 0x000fca0000010000 */
.L_x_18241:
[----:B-1----:R-:W-:Y:S02]  /*0890*/  MOV R5, R69 ;  /* 0x0000004500057202 */ /* 0x002fe40000000f00 */
.L_x_18242:
[----:B------:R-:W-:Y:S05]  /*08a0*/  @P3 BRA `(.L_x_18243) ;  /* 0x0000007000003947 */ /* 0x000fea0003800000 */
[----:B------:R-:W-:-:S04]  /*08b0*/  ISETP.NE.U32.AND P4, PT, RZ, c[0x0][0x180], PT ;  /* 0x00006000ff007a0c */ /* 0x000fc80003f85070 */
[----:B------:R-:W-:-:S13]  /*08c0*/  ISETP.NE.AND.EX P4, PT, RZ, c[0x0][0x184], PT, P4 ;  /* 0x00006100ff007a0c */ /* 0x000fda0003f85340 */
[----:B------:R-:W-:Y:S05]  /*08d0*/  @P4 BRA `(.L_x_18244) ;  /* 0x0000002000004947 */ /* 0x000fea0003800000 */
[----:B------:R-:W-:Y:S05]  /*08e0*/  @P0 BRA `(.L_x_18245) ;  /* 0x0000005000000947 */ /* 0x000fea0003800000 */
[----:B------:R-:W-:Y:S05]  /*08f0*/  BRA `(.L_x_18246) ;  /* 0x0000005000007947 */ /* 0x000fea0003800000 */
.L_x_18244:
[----:B-----5:R-:W-:Y:S01]  /*0900*/  FADD.FTZ R70, R10, R70 ;  /* 0x000000460a467221 */ /* 0x020fe20000010000 */
[----:B------:R-:W-:Y:S05]  /*0910*/  BRA `(.L_x_18245) ;  /* 0x0000002000007947 */ /* 0x000fea0003800000 */
.L_x_18243:
[----:B-----5:R-:W-:-:S04]  /*0920*/  FADD.FTZ R70, R14, R70 ;  /* 0x000000460e467221 */ /* 0x020fc80000010000 */
[----:B------:R-:W-:-:S05]  /*0930*/  @P2 FADD.FTZ R70, R10, R70 ;  /* 0x000000460a462221 */ /* 0x000fca0000010000 */
.L_x_18245:
[----:B01----:R-:W-:Y:S02]  /*0940*/  MOV R6, R70 ;  /* 0x0000004600067202 */ /* 0x003fe40000000f00 */
.L_x_18246:
[----:B------:R-:W-:Y:S05]  /*0950*/  @P3 BRA `(.L_x_18247) ;  /* 0x0000007000003947 */ /* 0x000fea0003800000 */
[----:B------:R-:W-:-:S04]  /*0960*/  ISETP.NE.U32.AND P4, PT, RZ, c[0x0][0x180], PT ;  /* 0x00006000ff007a0c */ /* 0x000fc80003f85070 */
[----:B------:R-:W-:-:S13]  /*0970*/  ISETP.NE.AND.EX P4, PT, RZ, c[0x0][0x184], PT, P4 ;  /* 0x00006100ff007a0c */ /* 0x000fda0003f85340 */
[----:B------:R-:W-:Y:S05]  /*0980*/  @P4 BRA `(.L_x_18248) ;  /* 0x0000002000004947 */ /* 0x000fea0003800000 */
[----:B------:R-:W-:Y:S05]  /*0990*/  @P0 BRA `(.L_x_18249) ;  /* 0x0000005000000947 */ /* 0x000fea0003800000 */
[----:B------:R-:W-:Y:S05]  /*09a0*/  BRA `(.L_x_18250) ;  /* 0x0000005000007947 */ /* 0x000fea0003800000 */
.L_x_18248:
[----:B-----5:R-:W-:Y:S01]  /*09b0*/  FADD.FTZ R71, R11, R71 ;  /* 0x000000470b477221 */ /* 0x020fe20000010000 */
[----:B------:R-:W-:Y:S05]  /*09c0*/  BRA `(.L_x_18249) ;  /* 0x0000002000007947 */ /* 0x000fea0003800000 */
.L_x_18247:
[----:B-----5:R-:W-:-:S04]  /*09d0*/  FADD.FTZ R71, R15, R71 ;  /* 0x000000470f477221 */ /* 0x020fc80000010000 */
[----:B------:R-:W-:-:S05]  /*09e0*/  @P2 FADD.FTZ R71, R11, R71 ;  /* 0x000000470b472221 */ /* 0x000fca0000010000 */
.L_x_18249:
[----:B01----:R-:W-:Y:S02]  /*09f0*/  MOV R7, R71 ;  /* 0x0000004700077202 */ /* 0x003fe40000000f00 */
.L_x_18250:
[----:B------:R-:W-:Y:S01]  /*0a00*/  IADD3 R91, R93, 0x100, RZ ;  /* 0x000001005d5b7810 */ /* 0x000fe20007ffe0ff */
[----:B-1----:R-:W-:-:S04]  /*0a10*/  @P0 IMAD.WIDE.U32 R76, R79, R92, c[0x0][0x188] ;  /* 0x000062004f4c0625 */ /* 0x002fc800078e005c */
[----:B------:R-:W-:Y:S01]  /*0a20*/  IMAD.WIDE.U32 R72, R91, R92, c[0x0][0x170] ;  /* 0x00005c005b487625 */ /* 0x000fe200078e005c */
        /* <DEDUP_REMOVED lines=12> */
.L_x_18252:
[----:B-----5:R-:W-:Y:S01]  /*0af0*/  FADD.FTZ R72, R8, R72 ;  /* 0x0000004808487221 */ /* 0x020fe20000010000 */
[----:B------:R-:W-:Y:S05]  /*0b00*/  BRA `(.L_x_18253) ;  /* 0x0000002000007947 */ /* 0x000fea0003800000 */
.L_x_18251:
[----:B-----5:R-:W-:-:S04]  /*0b10*/  FADD.FTZ R72, R12, R72 ;  /* 0x000000480c487221 */ /* 0x020fc80000010000 */
[----:B------:R-:W-:-:S05]  /*0b20*/  @P2 FADD.FTZ R72, R8, R72 ;  /* 0x0000004808482221 */ /* 0x000fca0000010000 */
.L_x_18253:
[----:B-1----:R-:W-:Y:S02]  /*0b30*/  MOV R4, R72 ;  /* 0x0000004800047202 */ /* 0x002fe40000000f00 */
.L_x_18254:
[----:B------:R-:W-:Y:S05]  /*0b40*/  @P3 BRA `(.L_x_18255) ;  /* 0x0000007000003947 */ /* 0x000fea0003800000 */
[----:B------:R-:W-:-:S04]  /*0b50*/  ISETP.NE.U32.AND P4, PT, RZ, c[0x0][0x180], PT ;  /* 0x00006000ff007a0c */ /* 0x000fc80003f85070 */
[----:B------:R-:W-:-:S13]  /*0b60*/  ISETP.NE.AND.EX P4, PT, RZ, c[0x0][0x184], PT, P4 ;  /* 0x00006100ff007a0c */ /* 0x000fda0003f85340 */
[----:B------:R-:W-:Y:S05]  /*0b70*/  @P4 BRA `(.L_x_18256) ;  /* 0x0000002000004947 */ /* 0x000fea0003800000 */
[----:B------:R-:W-:Y:S05]  /*0b80*/  @P0 BRA `(.L_x_18257) ;  /* 0x0000005000000947 */ /* 0x000fea0003800000 */
[----:B------:R-:W-:Y:S05]  /*0b90*/  BRA `(.L_x_18258) ;  /* 0x0000005000007947 */ /* 0x000fea0003800000 */
.L_x_18256:
[----:B-----5:R-:W-:Y:S01]  /*0ba0*/  FADD.FTZ R73, R9, R73 ;  /* 0x0000004909497221 */ /* 0x020fe20000010000 */
[----:B------:R-:W-:Y:S05]  /*0bb0*/  BRA `(.L_x_18257) ;  /* 0x0000002000007947 */ /* 0x000fea0003800000 */
.L_x_18255:
[----:B-----5:R-:W-:-:S04]  /*0bc0*/  FADD.FTZ R73, R13, R73 ;  /* 0x000000490d497221 */ /* 0x020fc80000010000 */
[----:B------:R-:W-:-:S05]  /*0bd0*/  @P2 FADD.FTZ R73, R9, R73 ;  /* 0x0000004909492221 */ /* 0x000fca0000010000 */
.L_x_18257:
[----:B-1----:R-:W-:Y:S02]  /*0be0*/  MOV R5, R73 ;  /* 0x0000004900057202 */ /* 0x002fe40000000f00 */
.L_x_18258:
[----:B------:R-:W-:Y:S05]  /*0bf0*/  @P3 BRA `(.L_x_18259) ;  /* 0x0000007000003947 */ /* 0x000fea0003800000 */
[----:B------:R-:W-:-:S04]  /*0c00*/  ISETP.NE.U32.AND P4, PT, RZ, c[0x0][0x180], PT ;  /* 0x00006000ff007a0c */ /* 0x000fc80003f85070 */
[----:B------:R-:W-:-:S13]  /*0c10*/  ISETP.NE.AND.EX P4, PT, RZ, c[0x0][0x184], PT, P4 ;  /* 0x00006100ff007a0c */ /* 0x000fda0003f85340 */
[----:B------:R-:W-:Y:S05]  /*0c20*/  @P4 BRA `(.L_x_18260) ;  /* 0x0000002000004947 */ /* 0x000fea0003800000 */
[----:B------:R-:W-:Y:S05]  /*0c30*/  @P0 BRA `(.L_x_18261) ;  /* 0x0000005000000947 */ /* 0x000fea0003800000 */
[----:B------:R-:W-:Y:S05]  /*0c40*/  BRA `(.L_x_18262) ;  /* 0x0000005000007947 */ /* 0x000fea0003800000 */
.L_x_18260:
[----:B-----5:R-:W-:Y:S01]  /*0c50*/  FADD.FTZ R74, R10, R74 ;  /* 0x0000004a0a4a7221 */ /* 0x020fe20000010000 */
[----:B------:R-:W-:Y:S05]  /*0c60*/  BRA `(.L_x_18261) ;  /* 0x0000002000007947 */ /* 0x000fea0003800000 */
.L_x_18259:
[----:B-----5:R-:W-:-:S04]  /*0c70*/  FADD.FTZ R74, R14, R74 ;  /* 0x0000004a0e4a7221 */ /* 0x020fc80000010000 */
[----:B------:R-:W-:-:S05]  /*0c80*/  @P2 FADD.FTZ R74, R10, R74 ;  /* 0x0000004a0a4a2221 */ /* 0x000fca0000010000 */
.L_x_18261:
[----:B01----:R-:W-:Y:S02]  /*0c90*/  MOV R6, R74 ;  /* 0x0000004a00067202 */ /* 0x003fe40000000f00 */
.L_x_18262:
[----:B------:R-:W-:Y:S05]  /*0ca0*/  @P3 BRA `(.L_x_18263) ;  /* 0x0000007000003947 */ /* 0x000fea0003800000 */
[----:B------:R-:W-:-:S04]  /*0cb0*/  ISETP.NE.U32.AND P4, PT, RZ, c[0x0][0x180], PT ;  /* 0x00006000ff007a0c */ /* 0x000fc80003f85070 */
[----:B------:R-:W-:-:S13]  /*0cc0*/  ISETP.NE.AND.EX P4, PT, RZ, c[0x0][0x184], PT, P4 ;  /* 0x00006100ff007a0c */ /* 0x000fda0003f85340 */
[----:B------:R-:W-:Y:S05]  /*0cd0*/  @P4 BRA `(.L_x_18264) ;  /* 0x0000002000004947 */ /* 0x000fea0003800000 */
[----:B------:R-:W-:Y:S05]  /*0ce0*/  @P0 BRA `(.L_x_18265) ;  /* 0x0000005000000947 */ /* 0x000fea0003800000 */
[----:B------:R-:W-:Y:S05]  /*0cf0*/  BRA `(.L_x_18266) ;  /* 0x0000005000007947 */ /* 0x000fea0003800000 */
.L_x_18264:
[----:B-----5:R-:W-:Y:S01]  /*0d00*/  FADD.FTZ R75, R11, R75 ;  /* 0x0000004b0b4b7221 */ /* 0x020fe20000010000 */
[----:B------:R-:W-:Y:S05]  /*0d10*/  BRA `(.L_x_18265) ;  /* 0x0000002000007947 */ /* 0x000fea0003800000 */
.L_x_18263:
[----:B-----5:R-:W-:-:S04]  /*0d20*/  FADD.FTZ R75, R15, R75 ;  /* 0x0000004b0f4b7221 */ /* 0x020fc80000010000 */
[----:B------:R-:W-:-:S05]  /*0d30*/  @P2 FADD.FTZ R75, R11, R75 ;  /* 0x0000004b0b4b2221 */ /* 0x000fca0000010000 */
.L_x_18265:
[----:B01----:R-:W-:Y:S02]  /*0d40*/  MOV R7, R75 ;  /* 0x0000004b00077202 */ /* 0x003fe40000000f00 */
.L_x_18266:
        /* <DEDUP_REMOVED lines=15> */
.L_x_18268:
[----:B-----5:R-:W-:Y:S01]  /*0e40*/  FADD.FTZ R76, R8, R76 ;  /* 0x0000004c084c7221 */ /* 0x020fe20000010000 */
[----:B------:R-:W-:Y:S05]  /*0e50*/  BRA `(.L_x_18269) ;  /* 0x0000002000007947 */ /* 0x000fea0003800000 */
.L_x_18267:
[----:B-----5:R-:W-:-:S04]  /*0e60*/  FADD.FTZ R76, R12, R76 ;  /* 0x0000004c0c4c7221 */ /* 0x020fc80000010000 */
[----:B------:R-:W-:-:S05]  /*0e70*/  @P2 FADD.FTZ R76, R8, R76 ;  /* 0x0000004c084c2221 */ /* 0x000fca0000010000 */
.L_x_18269:
[----:B-1----:R-:W-:Y:S02]  /*0e80*/  MOV R4, R76 ;  /* 0x0000004c00047202 */ /* 0x002fe40000000f00 */
.L_x_18270:
[----:B------:R-:W-:Y:S05]  /*0e90*/  @P3 BRA `(.L_x_18271) ;  /* 0x0000007000003947 */ /* 0x000fea0003800000 */
[----:B------:R-:W-:-:S04]  /*0ea0*/  ISETP.NE.U32.AND P4, PT, RZ, c[0x0][0x180], PT ;  /* 0x00006000ff007a0c */ /* 0x000fc80003f85070 */
[----:B------:R-:W-:-:S13]  /*0eb0*/  ISETP.NE.AND.EX P4, PT, RZ, c[0x0][0x184], PT, P4 ;  /* 0x00006100ff007a0c */ /* 0x000fda0003f85340 */
[----:B------:R-:W-:Y:S05]  /*0ec0*/  @P4 BRA `(.L_x_18272) ;  /* 0x0000002000004947 */ /* 0x000fea0003800000 */
[----:B------:R-:W-:Y:S05]  /*0ed0*/  @P0 BRA `(.L_x_18273) ;  /* 0x0000005000000947 */ /* 0x000fea0003800000 */
[----:B------:R-:W-:Y:S05]  /*0ee0*/  BRA `(.L_x_18274) ;  /* 0x0000005000007947 */ /* 0x000fea0003800000 */
.L_x_18272:
[----:B-----5:R-:W-:Y:S01]  /*0ef0*/  FADD.FTZ R77, R9, R77 ;  /* 0x0000004d094d7221 */ /* 0x020fe20000010000 */
[----:B------:R-:W-:Y:S05]  /*0f00*/  BRA `(.L_x_18273) ;  /* 0x0000002000007947 */ /* 0x000fea0003800000 */
.L_x_18271:
[----:B-----5:R-:W-:-:S04]  /*0f10*/  FADD.FTZ R77, R13, R77 ;  /* 0x0000004d0d4d7221 */ /* 0x020fc80000010000 */
[----:B------:R-:W-:-:S05]  /*0f20*/  @P2 FADD.FTZ R77, R9, R77 ;  /* 0x0000004d094d2221 */ /* 0x000fca0000010000 */
.L_x_18273:
[----:B-1----:R-:W-:Y:S02]  /*0f30*/  MOV R5, R77 ;  /* 0x0000004d00057202 */ /* 0x002fe40000000f00 */
.L_x_18274:
[----:B------:R-:W-:Y:S05]  /*0f40*/  @P3 BRA `(.L_x_18275) ;  /* 0x0000007000003947 */ /* 0x000fea0003800000 */
[----:B------:R-:W-:-:S04]  /*0f50*/  ISETP.NE.U32.AND P4, PT, RZ, c[0x0][0x180], PT ;  /* 0x00006000ff007a0c */ /* 0x000fc80003f85070 */
[----:B------:R-:W-:-:S13]  /*0f60*/  ISETP.NE.AND.EX P4, PT, RZ, c[0x0][0x184], PT, P4 ;  /* 0x00006100ff007a0c */ /* 0x000fda0003f85340 */
[----:B------:R-:W-:Y:S05]  /*0f70*/  @P4 BRA `(.L_x_18276) ;  /* 0x0000002000004947 */ /* 0x000fea0003800000 */
[----:B------:R-:W-:Y:S05]  /*0f80*/  @P0 BRA `(.L_x_18277) ;  /* 0x0000005000000947 */ /* 0x000fea0003800000 */
[----:B------:R-:W-:Y:S05]  /*0f90*/  BRA `(.L_x_18278) ;  /* 0x0000005000007947 */ /* 0x000fea0003800000 */
.L_x_18276:
[----:B-----5:R-:W-:Y:S01]  /*0fa0*/  FADD.FTZ R78, R10, R78 ;  /* 0x0000004e0a4e7221 */ /* 0x020fe20000010000 */
[----:B------:R-:W-:Y:S05]  /*0fb0*/  BRA `(.L_x_18277) ;  /* 0x0000002000007947 */ /* 0x000fea0003800000 */
.L_x_18275:
[----:B-----5:R-:W-:-:S04]  /*0fc0*/  FADD.FTZ R78, R14, R78 ;  /* 0x0000004e0e4e7221 */ /* 0x020fc80000010000 */
[----:B------:R-:W-:-:S05]  /*0fd0*/  @P2 FADD.FTZ R78, R10, R78 ;  /* 0x0000004e0a4e2221 */ /* 0x000fca0000010000 */
.L_x_18277:
[----:B01----:R-:W-:Y:S02]  /*0fe0*/  MOV R6, R78 ;  /* 0x0000004e00067202 */ /* 0x003fe40000000f00 */
.L_x_18278:
[----:B------:R-:W-:Y:S05]  /*0ff0*/  @P3 BRA `(.L_x_18279) ;  /* 0x0000007000003947 */ /* 0x000fea0003800000 */
[----:B------:R-:W-:-:S04]  /*1000*/  ISETP.NE.U32.AND P4, PT, RZ, c[0x0][0x180], PT ;  /* 0x00006000ff007a0c */ /* 0x000fc80003f85070 */
[----:B------:R-:W-:-:S13]  /*1010*/  ISETP.NE.AND.EX P4, PT, RZ, c[0x0][0x184], PT, P4 ;  /* 0x00006100ff007a0c */ /* 0x000fda0003f85340 */
[----:B------:R-:W-:Y:S05]  /*1020*/  @P4 BRA `(.L_x_18280) ;  /* 0x0000002000004947 */ /* 0x000fea0003800000 */
[----:B------:R-:W-:Y:S05]  /*1030*/  @P0 BRA `(.L_x_18281) ;  /* 0x0000005000000947 */ /* 0x000fea0003800000 */
[----:B------:R-:W-:Y:S05]  /*1040*/  BRA `(.L_x_18282) ;  /* 0x0000005000007947 */ /* 0x000fea0003800000 */
.L_x_18280:
[----:B-----5:R-:W-:Y:S01]  /*1050*/  FADD.FTZ R79, R11, R79 ;  /* 0x0000004f0b4f7221 */ /* 0x020fe20000010000 */
[----:B------:R-:W-:Y:S05]  /*1060*/  BRA `(.L_x_18281) ;  /* 0x0000002000007947 */ /* 0x000fea0003800000 */
.L_x_18279:
[----:B-----5:R-:W-:-:S04]  /*1070*/  FADD.FTZ R79, R15, R79 ;  /* 0x0000004f0f4f7221 */ /* 0x020fc80000010000 */
[----:B------:R-:W-:-:S05]  /*1080*/  @P2 FADD.FTZ R79, R11, R79 ;  /* 0x0000004f0b4f2221 */ /* 0x000fca0000010000 */
.L_x_18281:
[----:B01----:R-:W-:Y:S02]  /*1090*/  MOV R7, R79 ;  /* 0x0000004f00077202 */ /* 0x003fe40000000f00 */
.L_x_18282:
        /* <DEDUP_REMOVED lines=15> */
.L_x_18284:
[----:B-----5:R-:W-:Y:S01]  /*1190*/  FADD.FTZ R80, R8, R80 ;  /* 0x0000005008507221 */ /* 0x020fe20000010000 */
[----:B------:R-:W-:Y:S05]  /*11a0*/  BRA `(.L_x_18285) ;  /* 0x0000002000007947 */ /* 0x000fea0003800000 */
.L_x_18283:
[----:B-----5:R-:W-:-:S04]  /*11b0*/  FADD.FTZ R80, R12, R80 ;  /* 0x000000500c507221 */ /* 0x020fc80000010000 */
[----:B------:R-:W-:-:S05]  /*11c0*/  @P2 FADD.FTZ R80, R8, R80 ;  /* 0x0000005008502221 */ /* 0x000fca0000010000 */
.L_x_18285:
[----:B-1----:R-:W-:Y:S02]  /*11d0*/  MOV R4, R80 ;  /* 0x0000005000047202 */ /* 0x002fe40000000f00 */
.L_x_18286:
[----:B------:R-:W-:Y:S05]  /*11e0*/  @P3 BRA `(.L_x_18287) ;  /* 0x0000007000003947 */ /* 0x000fea0003800000 */
[----:B------:R-:W-:-:S04]  /*11f0*/  ISETP.NE.U32.AND P4, PT, RZ, c[0x0][0x180], PT ;  /* 0x00006000ff007a0c */ /* 0x000fc80003f85070 */
[----:B------:R-:W-:-:S13]  /*1200*/  ISETP.NE.AND.EX P4, PT, RZ, c[0x0][0x184], PT, P4 ;  /* 0x00006100ff007a0c */ /* 0x000fda0003f85340 */
[----:B------:R-:W-:Y:S05]  /*1210*/  @P4 BRA `(.L_x_18288) ;  /* 0x0000002000004947 */ /* 0x000fea0003800000 */
[----:B------:R-:W-:Y:S05]  /*1220*/  @P0 BRA `(.L_x_18289) ;  /* 0x0000005000000947 */ /* 0x000fea0003800000 */
[----:B------:R-:W-:Y:S05]  /*1230*/  BRA `(.L_x_18290) ;  /* 0x0000005000007947 */ /* 0x000fea0003800000 */
.L_x_18288:
[----:B-----5:R-:W-:Y:S01]  /*1240*/  FADD.FTZ R81, R9, R81 ;  /* 0x0000005109517221 */ /* 0x020fe20000010000 */
[----:B------:R-:W-:Y:S05]  /*1250*/  BRA `(.L_x_18289) ;  /* 0x0000002000007947 */ /* 0x000fea0003800000 */
.L_x_18287:
[----:B-----5:R-:W-:-:S04]  /*1260*/  FADD.FTZ R81, R13, R81 ;  /* 0x000000510d517221 */ /* 0x020fc80000010000 */
[----:B------:R-:W-:-:S05]  /*1270*/  @P2 FADD.FTZ R81, R9, R81 ;  /* 0x0000005109512221 */ /* 0x000fca0000010000 */
.L_x_18289:
[----:B-1----:R-:W-:Y:S02]  /*1280*/  MOV R5, R81 ;  /* 0x0000005100057202 */ /* 0x002fe40000000f00 */
.L_x_18290:
[----:B------:R-:W-:Y:S05]  /*1290*/  @P3 BRA `(.L_x_18291) ;  /* 0x0000007000003947 */ /* 0x000fea0003800000 */
[----:B------:R-:W-:-:S04]  /*12a0*/  ISETP.NE.U32.AND P4, PT, RZ, c[0x0][0x180], PT ;  /* 0x00006000ff007a0c */ /* 0x000fc80003f85070 */
[----:B------:R-:W-:-:S13]  /*12b0*/  ISETP.NE.AND.EX P4, PT, RZ, c[0x0][0x184], PT, P4 ;  /* 0x00006100ff007a0c */ /* 0x000fda0003f85340 */
[----:B------:R-:W-:Y:S05]  /*12c0*/  @P4 BRA `(.L_x_18292) ;  /* 0x0000002000004947 */ /* 0x000fea0003800000 */
[----:B------:R-:W-:Y:S05]  /*12d0*/  @P0 BRA `(.L_x_18293) ;  /* 0x0000005000000947 */ /* 0x000fea0003800000 */
[----:B------:R-:W-:Y:S05]  /*12e0*/  BRA `(.L_x_18294) ;  /* 0x0000005000007947 */ /* 0x000fea0003800000 */
.L_x_18292:
[----:B-----5:R-:W-:Y:S01]  /*12f0*/  FADD.FTZ R82, R10, R82 ;  /* 0x000000520a527221 */ /* 0x020fe20000010000 */
[----:B------:R-:W-:Y:S05]  /*1300*/  BRA `(.L_x_18293) ;  /* 0x0000002000007947 */ /* 0x000fea0003800000 */
.L_x_18291:
[----:B-----5:R-:W-:-:S04]  /*1310*/  FADD.FTZ R82, R14, R82 ;  /* 0x000000520e527221 */ /* 0x020fc80000010000 */
[----:B------:R-:W-:-:S05]  /*1320*/  @P2 FADD.FTZ R82, R10, R82 ;  /* 0x000000520a522221 */ /* 0x000fca0000010000 */
.L_x_18293:
[----:B01----:R-:W-:Y:S02]  /*1330*/  MOV R6, R82 ;  /* 0x0000005200067202 */ /* 0x003fe40000000f00 */
.L_x_18294:
[----:B------:R-:W-:Y:S05]  /*1340*/  @P3 BRA `(.L_x_18295) ;  /* 0x0000007000003947 */ /* 0x000fea0003800000 */
[----:B------:R-:W-:-:S04]  /*1350*/  ISETP.NE.U32.AND P4, PT, RZ, c[0x0][0x180], PT ;  /* 0x00006000ff007a0c */ /* 0x000fc80003f85070 */
[----:B------:R-:W-:-:S13]  /*1360*/  ISETP.NE.AND.EX P4, PT, RZ, c[0x0][0x184], PT, P4 ;  /* 0x00006100ff007a0c */ /* 0x000fda0003f85340 */
[----:B------:R-:W-:Y:S05]  /*1370*/  @P4 BRA `(.L_x_18296) ;  /* 0x0000002000004947 */ /* 0x000fea0003800000 */
[----:B------:R-:W-:Y:S05]  /*1380*/  @P0 BRA `(.L_x_18297) ;  /* 0x0000005000000947 */ /* 0x000fea0003800000 */
[----:B------:R-:W-:Y:S05]  /*1390*/  BRA `(.L_x_18298) ;  /* 0x0000005000007947 */ /* 0x000fea0003800000 */
.L_x_18296:
[----:B-----5:R-:W-:Y:S01]  /*13a0*/  FADD.FTZ R83, R11, R83 ;  /* 0x000000530b537221 */ /* 0x020fe20000010000 */
[----:B------:R-:W-:Y:S05]  /*13b0*/  BRA `(.L_x_18297) ;  /* 0x0000002000007947 */ /* 0x000fea0003800000 */
.L_x_18295:
[----:B-----5:R-:W-:-:S04]  /*13c0*/  FADD.FTZ R83, R15, R83 ;  /* 0x000000530f537221 */ /* 0x020fc80000010000 */
[----:B------:R-:W-:-:S05]  /*13d0*/  @P2 FADD.FTZ R83, R11, R83 ;  /* 0x000000530b532221 */ /* 0x000fca0000010000 */
.L_x_18297:
[----:B01----:R-:W-:Y:S02]  /*13e0*/  MOV R7, R83 ;  /* 0x0000005300077202 */ /* 0x003fe40000000f00 */
.L_x_18298:
        /* <DEDUP_REMOVED lines=15> */
.L_x_18300:
[----:B-----5:R-:W-:Y:S01]  /*14e0*/  FADD.FTZ R84, R8, R84 ;  /* 0x0000005408547221 */ /* 0x020fe20000010000 */
[----:B------:R-:W-:Y:S05]  /*14f0*/  BRA `(.L_x_18301) ;  /* 0x0000002000007947 */ /* 0x000fea0003800000 */
.L_x_18299:
[----:B-----5:R-:W-:-:S04]  /*1500*/  FADD.FTZ R84, R12, R84 ;  /* 0x000000540c547221 */ /* 0x020fc80000010000 */
[----:B------:R-:W-:-:S05]  /*1510*/  @P2 FADD.FTZ R84, R8, R84 ;  /* 0x0000005408542221 */ /* 0x000fca0000010000 */
.L_x_18301:
[----:B-1----:R-:W-:Y:S02]  /*1520*/  MOV R4, R84 ;  /* 0x0000005400047202 */ /* 0x002fe40000000f00 */
.L_x_18302:
[----:B------:R-:W-:Y:S05]  /*1530*/  @P3 BRA `(.L_x_18303) ;  /* 0x0000007000003947 */ /* 0x000fea0003800000 */
[----:B------:R-:W-:-:S04]  /*1540*/  ISETP.NE.U32.AND P1, PT, RZ, c[0x0][0x180], PT ;  /* 0x00006000ff007a0c */ /* 0x000fc80003f25070 */
[----:B------:R-:W-:-:S13]  /*1550*/  ISETP.NE.AND.EX P1, PT, RZ, c[0x0][0x184], PT, P1 ;  /* 0x00006100ff007a0c */ /* 0x000fda0003f25310 */
[----:B------:R-:W-:Y:S05]  /*1560*/  @P1 BRA `(.L_x_18304) ;  /* 0x0000002000001947 */ /* 0x000fea0003800000 */
[----:B------:R-:W-:Y:S05]  /*1570*/  @P0 BRA `(.L_x_18305) ;  /* 0x0000005000000947 */ /* 0x000fea0003800000 */
[----:B------:R-:W-:Y:S05]  /*1580*/  BRA `(.L_x_18306) ;  /* 0x0000005000007947 */ /* 0x000fea0003800000 */
.L_x_18304:
[----:B-----5:R-:W-:Y:S01]  /*1590*/  FADD.FTZ R85, R9, R85 ;  /* 0x0000005509557221 */ /* 0x020fe20000010000 */
[----:B------:R-:W-:Y:S05]  /*15a0*/  BRA `(.L_x_18305) ;  /* 0x0000002000007947 */ /* 0x000fea0003800000 */
.L_x_18303:
[----:B-----5:R-:W-:-:S04]  /*15b0*/  FADD.FTZ R85, R13, R85 ;  /* 0x000000550d557221 */ /* 0x020fc80000010000 */
[----:B------:R-:W-:-:S05]  /*15c0*/  @P2 FADD.FTZ R85, R9, R85 ;  /* 0x0000005509552221 */ /* 0x000fca0000010000 */
.L_x_18305:
[----:B-1----:R-:W-:Y:S02]  /*15d0*/  MOV R5, R85 ;  /* 0x0000005500057202 */ /* 0x002fe40000000f00 */
.L_x_18306:
[----:B------:R-:W-:Y:S05]  /*15e0*/  @P3 BRA `(.L_x_18307) ;  /* 0x0000007000003947 */ /* 0x000fea0003800000 */
[----:B------:R-:W-:-:S04]  /*15f0*/  ISETP.NE.U32.AND P1, PT, RZ, c[0x0][0x180], PT ;  /* 0x00006000ff007a0c */ /* 0x000fc80003f25070 */
[----:B------:R-:W-:-:S13]  /*1600*/  ISETP.NE.AND.EX P1, PT, RZ, c[0x0][0x184], PT, P1 ;  /* 0x00006100ff007a0c */ /* 0x000fda0003f25310 */
[----:B------:R-:W-:Y:S05]  /*1610*/  @P1 BRA `(.L_x_18308) ;  /* 0x0000002000001947 */ /* 0x000fea0003800000 */
[----:B------:R-:W-:Y:S05]  /*1620*/  @P0 BRA `(.L_x_18309) ;  /* 0x0000005000000947 */ /* 0x000fea0003800000 */
[----:B------:R-:W-:Y:S05]  /*1630*/  BRA `(.L_x_18310) ;  /* 0x0000005000007947 */ /* 0x000fea0003800000 */
.L_x_18308:
[----:B-----5:R-:W-:Y:S01]  /*1640*/  FADD.FTZ R86, R10, R86 ;  /* 0x000000560a567221 */ /* 0x020fe20000010000 */
[----:B------:R-:W-:Y:S05]  /*1650*/  BRA `(.L_x_18309) ;  /* 0x0000002000007947 */ /* 0x000fea0003800000 */
.L_x_18307:
[----:B-----5:R-:W-:-:S04]  /*1660*/  FADD.FTZ R86, R14, R86 ;  /* 0x000000560e567221 */ /* 0x020fc80000010000 */
[----:B------:R-:W-:-:S05]  /*1670*/  @P2 FADD.FTZ R86, R10, R86 ;  /* 0x000000560a562221 */ /* 0x000fca0000010000 */
.L_x_18309:
[----:B01----:R-:W-:Y:S02]  /*1680*/  MOV R6, R86 ;  /* 0x0000005600067202 */ /* 0x003fe40000000f00 */
.L_x_18310:
[----:B------:R-:W-:Y:S05]  /*1690*/  @P3 BRA `(.L_x_18311) ;  /* 0x0000007000003947 */ /* 0x000fea0003800000 */
[----:B------:R-:W-:-:S04]  /*16a0*/  ISETP.NE.U32.AND P1, PT, RZ, c[0x0][0x180], PT ;  /* 0x00006000ff007a0c */ /* 0x000fc80003f25070 */
[----:B------:R-:W-:-:S13]  /*16b0*/  ISETP.NE.AND.EX P1, PT, RZ, c[0x0][0x184], PT, P1 ;  /* 0x00006100ff007a0c */ /* 0x000fda0003f25310 */
[----:B------:R-:W-:Y:S05]  /*16c0*/  @P1 BRA `(.L_x_18312) ;  /* 0x0000002000001947 */ /* 0x000fea0003800000 */
[----:B------:R-:W-:Y:S05]  /*16d0*/  @P0 BRA `(.L_x_18313) ;  /* 0x0000005000000947 */ /* 0x000fea0003800000 */
[----:B------:R-:W-:Y:S05]  /*16e0*/  BRA `(.L_x_18314) ;  /* 0x0000005000007947 */ /* 0x000fea0003800000 */
.L_x_18312:
[----:B-----5:R-:W-:Y:S01]  /*16f0*/  FADD.FTZ R87, R11, R87 ;  /* 0x000000570b577221 */ /* 0x020fe20000010000 */
[----:B------:R-:W-:Y:S05]  /*1700*/  BRA `(.L_x_18313) ;  /* 0x0000002000007947 */ /* 0x000fea0003800000 */
.L_x_18311:
[----:B-----5:R-:W-:-:S04]  /*1710*/  FADD.FTZ R87, R15, R87 ;  /* 0x000000570f577221 */ /* 0x020fc80000010000 */
[----:B------:R-:W-:-:S05]  /*1720*/  @P2 FADD.FTZ R87, R11, R87 ;  /* 0x000000570b572221 */ /* 0x000fca0000010000 */
.L_x_18313:
[----:B01----:R-:W-:Y:S02]  /*1730*/  MOV R7, R87 ;  /* 0x0000005700077202 */ /* 0x003fe40000000f00 */
.L_x_18314:
[----:B-1----:R-:W-:Y:S01]  /*1740*/  FADD.FTZ R94, RZ, R64 ;  /* 0x00000040ff5e7221 */ /* 0x002fe20000010000 */
[----:B------:R-:W-:Y:S02]  /*1750*/  LOP3.LUT P2, RZ, R0, 0xff, RZ, 0xc0, !PT ;  /* 0x000000ff00ff7812 */ /* 0x000fe4000784c0ff */
[----:B------:R-:W-:Y:S01]  /*1760*/  LOP3.LUT P1, RZ, R3, 0x1f, RZ, 0xc0, !PT ;  /* 0x0000001f03ff7812 */ /* 0x000fe2000782c0ff */
        /* <DEDUP_REMOVED lines=20> */
[----:B------:R-:W-:Y:S01]  /*18b0*/  FADD.FTZ R97, R92, R83 ;  /* 0x000000535c617221 */ /* 0x000fe20000010000 */
[----:B------:R-:W-:-:S03]  /*18c0*/  SHF.R.U32.HI R92, RZ, 0x5, R3 ;  /* 0x00000005ff5c7819 */ /* 0x000fc60000011603 */
[----:B------:R-:W-:Y:S01]  /*18d0*/  FADD.FTZ R96, R97, R84 ;  /* 0x0000005461607221 */ /* 0x000fe20000010000 */
[----:B------:R-:W-:-:S03]  /*18e0*/  LOP3.LUT R92, R92, 0x7fffffc, RZ, 0xc0, !PT ;  /* 0x07fffffc5c5c7812 */ /* 0x000fc600078ec0ff */
[----:B------:R-:W-:Y:S01]  /*18f0*/  FADD.FTZ R97, R96, R85 ;  /* 0x0000005560617221 */ /* 0x000fe20000010000 */
[----:B------:R-:W-:-:S03]  /*1900*/  @!P2 IADD3 R92, R92, 0x4, RZ ;  /* 0x000000045c5ca810 */ /* 0x000fc60007ffe0ff */
[----:B------:R-:W-:-:S04]  /*1910*/  FADD.FTZ R96, R97, R86 ;  /* 0x0000005661607221 */ /* 0x000fc80000010000 */
[----:B------:R-:W-:Y:S01]  /*1920*/  FADD.FTZ R100, R96, R87 ;  /* 0x0000005760647221 */ /* 0x000fe20000010000 */
[----:B------:R-:W-:Y:S05]  /*1930*/  BRA.DIV ~URZ, `(.L_x_18315) ;  /* 0x00000e727f007947 */ /* 0x000fea000b800000 */
[----:B-1----:R1:W2:Y:S02]  /*1940*/  SHFL.BFLY PT, R94, R100, 0x1, 0x1f ;  /* 0x0c201f00645e7f89 */ /* 0x0022a400000e0000 */
.L_x_18319:
        /* <DEDUP_REMOVED lines=68> */
.L_x_18320:
[----:B------:R-:W-:Y:S01]  /*1d90*/  SHF.R.U32.HI R98, RZ, 0x5, R3 ;  /* 0x00000005ff627819 */ /* 0x000fe20000011603 */
[----:B--2---:R-:W-:Y:S01]  /*1da0*/  FADD.FTZ R95, R99, R100 ;  /* 0x00000064635f7221 */ /* 0x004fe20000010000 */
[----:B------:R-:W-:Y:S01]  /*1db0*/  WARPSYNC 0xffffffff ;  /* 0xffffffff00007948 */ /* 0x000fe20003800000 */
[----:B------:R-:W-:Y:S02]  /*1dc0*/  LOP3.LUT R97, R3, 0x1f, RZ, 0xc0, !PT ;  /* 0x0000001f03617812 */ /* 0x000fe400078ec0ff */
[----:B------:R-:W-:Y:S02]  /*1dd0*/  LOP3.LUT R98, R98, 0x3, RZ, 0xc0, !PT ;  /* 0x0000000362627812 */ /* 0x000fe400078ec0ff */
[----:B------:R-:W-:Y:S02]  /*1de0*/  ISETP.GT.U32.AND P2, PT, R97, 0x3, PT ;  /* 0x000000036100780c */ /* 0x000fe40003f44070 */
[----:B------:R-:W-:-:S05]  /*1df0*/  @!P1 IADD3 R99, R92, R98, RZ ;  /* 0x000000625c639210 */ /* 0x000fca0007ffe0ff */
[----:B------:R-:W-:Y:S04]  /*1e00*/  @!P1 STS.64 [R99.X8], R94 ;  /* 0x0000005e63009388 */ /* 0x000fe80000008a00 */
[----:B------:R-:W-:Y:S01]  /*1e10*/  BAR.SYNC.DEFER_BLOCKING 0x0 ;  /* 0x0000000000007b1d */ /* 0x000fe20000010000 */
[----:B------:R-:W-:Y:S02]  /*1e20*/  LOP3.LUT P1, RZ, R98, 0x1f, R3, 0xf8, !PT ;  /* 0x0000001f62ff7812 */ /* 0x000fe4000782f803 */
[----:B-1----:R-:W-:Y:S01]  /*1e30*/  @!P2 IADD3 R100, R92, R97, RZ ;  /* 0x000000615c64a210 */ /* 0x002fe20007ffe0ff */
[----:B------:R-:W-:Y:S01]  /*1e40*/  HFMA2.MMA R92, -RZ, RZ, 0, 0 ;  /* 0x00000000ff5c7435 */ /* 0x000fe200000001ff */
[----:B------:R-:W-:-:S05]  /*1e50*/  CS2R R96, SRZ ;  /* 0x0000000000607805 */ /* 0x000fca000001ff00 */
[----:B------:R-:W-:-:S04]  /*1e60*/  @!P2 MOV R92, 0x300 ;  /* 0x00000300005ca802 */ /* 0x000fc80000000f00 */
[----:B------:R-:W-:Y:S01]  /*1e70*/  I2F R105, R92 ;  /* 0x0000005c00697306 */ /* 0x000fe20000201400 */
[----:B------:R-:W1:Y:S04]  /*1e80*/  SHFL.DOWN PT, R101, R92, 0x2, 0x1f ;  /* 0x08401f005c657f89 */ /* 0x000e6800000e0000 */
[----:B------:R-:W2:Y:S01]  /*1e90*/  @!P2 LDS.64 R96, [R100.X8] ;  /* 0x000000006460a984 */ /* 0x000ea20000008a00 */
[----:B------:R-:W-:Y:S02]  /*1ea0*/  ISETP.NE.AND P2, PT, RZ, UR6, PT ;  /* 0x00000006ff007c0c */ /* 0x000fe4000bf45270 */
[----:B-1----:R-:W-:Y:S01]  /*1eb0*/  IADD3 R102, R101, R92, RZ ;  /* 0x0000005c65667210 */ /* 0x002fe20007ffe0ff */
[----:B------:R-:W-:Y:S04]  /*1ec0*/  I2F R106, R101 ;  /* 0x00000065006a7306 */ /* 0x000fe80000201400 */
[----:B------:R-:W-:Y:S04]  /*1ed0*/  SHFL.DOWN PT, R107, R102, 0x1, 0x1f ;  /* 0x08201f00666b7f89 */ /* 0x000fe800000e0000 */
[----:B------:R-:W1:Y:S01]  /*1ee0*/  I2F R104, R102 ;  /* 0x0000006600687306 */ /* 0x000e620000201400 */
[----:B--2---:R-:W2:Y:S07]  /*1ef0*/  SHFL.DOWN PT, R103, R96, 0x2, 0x1f ;  /* 0x08401f0060677f89 */ /* 0x004eae00000e0000 */
[----:B-1----:R-:W1:Y:S01]  /*1f00*/  MUFU.RCP R95, R104 ;  /* 0x00000068005f7308 */ /* 0x002e620000001000 */
[----:B------:R-:W3:Y:S01]  /*1f10*/  SHFL.DOWN PT, R94, R97, 0x2, 0x1f ;  /* 0x08401f00615e7f89 */ /* 0x000ee200000e0000 */
[----:B--2---:R-:W-:-:S02]  /*1f20*/  FMUL.FTZ R99, R103, R106 ;  /* 0x0000006a67637220 */ /* 0x004fc40000410000 */
[----:B------:R-:W-:Y:S02]  /*1f30*/  FADD.FTZ R103, -R103, R96 ;  /* 0x0000006067677221 */ /* 0x000fe40000010100 */
[----:B------:R-:W-:Y:S02]  /*1f40*/  FFMA.FTZ R100, R105, R96, R99 ;  /* 0x0000006069647223 */ /* 0x000fe40000010063 */
[----:B------:R-:W-:Y:S02]  /*1f50*/  FMUL.FTZ R103, R103, R103 ;  /* 0x0000006767677220 */ /* 0x000fe40000410000 */
[----:B-1----:R-:W-:Y:S01]  /*1f60*/  FMUL.FTZ R99, R95, R100 ;  /* 0x000000645f637220 */ /* 0x002fe20000410000 */
[----:B------:R-:W-:Y:S01]  /*1f70*/  IADD3 R100, R102, R107, RZ ;  /* 0x0000006b66647210 */ /* 0x000fe20007ffe0ff */
[----:B------:R-:W-:Y:S01]  /*1f80*/  FMUL.FTZ R103, R103, R105 ;  /* 0x0000006967677220 */ /* 0x000fe20000410000 */
[----:B------:R-:W-:Y:S01]  /*1f90*/  I2F R107, R107 ;  /* 0x0000006b006b7306 */ /* 0x000fe20000201400 */
[----:B---3--:R-:W-:Y:S01]  /*1fa0*/  FADD.FTZ R94, R94, R97 ;  /* 0x000000615e5e7221 */ /* 0x008fe20000010000 */
[----:B------:R-:W1:Y:S01]  /*1fb0*/  SHFL.DOWN PT, R92, R99, 0x1, 0x1f ;  /* 0x08201f00635c7f89 */ /* 0x000e6200000e0000 */
[----:B------:R-:W-:Y:S01]  /*1fc0*/  FMUL.FTZ R103, R103, R106 ;  /* 0x0000006a67677220 */ /* 0x000fe20000410000 */
[----:B------:R-:W-:-:S03]  /*1fd0*/  @!P1 MOV R105, 0x4 ;  /* 0x0000000400699802 */ /* 0x000fc60000000f00 */
[----:B------:R-:W-:Y:S01]  /*1fe0*/  FFMA.FTZ R94, R95, R103, R94 ;  /* 0x000000675f5e7223 */ /* 0x000fe2000001005e */
[----:B------:R-:W2:Y:S01]  /*1ff0*/  I2F R100, R100 ;  /* 0x0000006400647306 */ /* 0x000ea20000201400 */
[----:B------:R-:W-:-:S03]  /*2000*/  LOP3.LUT R103, R3, 0x7f, RZ, 0xc0, !PT ;  /* 0x0000007f03677812 */ /* 0x000fc600078ec0ff */
[----:B------:R-:W3:Y:S04]  /*2010*/  SHFL.DOWN PT, R95, R94, 0x1, 0x1f ;  /* 0x08201f005e5f7f89 */ /* 0x000ee800000e0000 */
[----:B--2---:R-:W2:Y:S01]  /*2020*/  MUFU.RCP R96, R100 ;  /* 0x0000006400607308 */ /* 0x004ea20000001000 */
[----:B-1----:R-:W-:Y:S02]  /*2030*/  FADD.FTZ R97, R99, -R92 ;  /* 0x8000005c63617221 */ /* 0x002fe40000010000 */
[----:B------:R-:W-:Y:S02]  /*2040*/  FMUL.FTZ R92, R92, R107 ;  /* 0x0000006b5c5c7220 */ /* 0x000fe40000410000 */
[----:B------:R-:W-:Y:S02]  /*2050*/  FMUL.FTZ R97, R97, R97 ;  /* 0x0000006161617220 */ /* 0x000fe40000410000 */
[----:B------:R-:W-:-:S02]  /*2060*/  FFMA.FTZ R99, R104, R99, R92 ;  /* 0x0000006368637223 */ /* 0x000fc4000001005c */
[----:B------:R-:W-:Y:S02]  /*2070*/  FMUL.FTZ R97, R104, R97 ;  /* 0x0000006168617220 */ /* 0x000fe40000410000 */
[----:B---3--:R-:W-:Y:S02]  /*2080*/  FADD.FTZ R95, R94, R95 ;  /* 0x0000005f5e5f7221 */ /* 0x008fe40000010000 */
[----:B------:R-:W-:Y:S02]  /*2090*/  FMUL.FTZ R97, R97, R107 ;  /* 0x0000006b61617220 */ /* 0x000fe40000410000 */
[C---:B--2---:R-:W-:Y:S02]  /*20a0*/  FMUL.FTZ R99, R96.reuse, R99 ;  /* 0x0000006360637220 */ /* 0x044fe40000410000 */
[----:B------:R-:W-:Y:S02]  /*20b0*/  FFMA.FTZ R97, R96, R97, R95 ;  /* 0x0000006160617223 */ /* 0x000fe4000001005f */
[C---:B------:R-:W-:Y:S01]  /*20c0*/  IMAD R92, R2.reuse, c[0x0][0x168], RZ ;  /* 0x00005a00025c7a24 */ /* 0x040fe200078e02ff */
[----:B------:R1:W2:Y:S01]  /*20d0*/  SHFL.IDX PT, R101, R99, RZ, 0x1f ;  /* 0x00001fff63657589 */ /* 0x0002a200000e0000 */
[----:B------:R-:W-:-:S03]  /*20e0*/  @!P1 IMAD.WIDE R104, R2, R105, c[0x0][0x1a0] ;  /* 0x0000680002689625 */ /* 0x000fc600078e0269 */
[----:B------:R3:W4:Y:S01]  /*20f0*/  SHFL.IDX PT, R100, R97, RZ, 0x1f ;  /* 0x00001fff61647589 */ /* 0x00072200000e0000 */
[----:B------:R-:W-:Y:S02]  /*2100*/  SHF.R.S32.HI R95, RZ, 0x1f, R92 ;  /* 0x0000001fff5f7819 */ /* 0x000fe4000001145c */
[----:B-1----:R-:W-:Y:S02]  /*2110*/  MOV R99, c[0x0][0x1e0] ;  /* 0x0000780000637a02 */ /* 0x002fe40000000f00 */
[----:B------:R-:W-:-:S04]  /*2120*/  LEA.HI R92, R95, R92, RZ, 0x2 ;  /* 0x0000005c5f5c7211 */ /* 0x000fc800078f10ff */
[----:B------:R-:W-:Y:S02]  /*2130*/  LEA.HI.SX32 R92, R92, R103, 0x1e ;  /* 0x000000675c5c7211 */ /* 0x000fe400078ff2ff */
[C---:B--2---:R-:W-:Y:S01]  /*2140*/  FSEL R95, R101.reuse, RZ, !P2 ;  /* 0x000000ff655f7208 */ /* 0x044fe20005000000 */
[----:B---3--:R-:W-:Y:S01]  /*2150*/  FMUL.FTZ R97, R101, R101 ;  /* 0x0000006565617220 */ /* 0x008fe20000410000 */
[----:B------:R1:W-:Y:S03]  /*2160*/  @!P1 STG.E [R104.64], R101 ;  /* 0x0000006568009986 */ /* 0x0003e6000c101904 */
[----:B------:R-:W-:Y:S01]  /*2170*/  FADD.FTZ R94, -R95, R64 ;  /* 0x000000405f5e7221 */ /* 0x000fe20000010100 */
[----:B------:R-:W-:Y:S01]  /*2180*/  FSEL R97, R97, RZ, P2 ;  /* 0x000000ff61617208 */ /* 0x000fe20001000000 */
[----:B----4-:R-:W-:Y:S01]  /*2190*/  FFMA.FTZ R64, R100, R99, c[0x0][0x228] ;  /* 0x00008a0064407623 */ /* 0x010fe20000010063 */
[----:B------:R-:W-:Y:S01]  /*21a0*/  LOP3.LUT P2, RZ, R0, 0xff, RZ, 0xc0, !PT ;  /* 0x000000ff00ff7812 */ /* 0x000fe2000784c0ff */
[----:B------:R-:W-:-:S02]  /*21b0*/  FADD.FTZ R102, -R95, R69 ;  /* 0x000000455f667221 */ /* 0x000fc40000010100 */
[----:B------:R-:W-:Y:S01]  /*21c0*/  FADD.FTZ R64, R64, R97 ;  /* 0x0000006140407221 */ /* 0x000fe20000010000 */
[----:B------:R-:W-:Y:S01]  /*21d0*/  SEL R0, RZ, 0x1, P2 ;  /* 0x00000001ff007807 */ /* 0x000fe20001000000 */
[C---:B------:R-:W-:Y:S01]  /*21e0*/  FADD.FTZ R96, -R95.reuse, R65 ;  /* 0x000000415f607221 */ /* 0x040fe20000010100 */
[----:B------:R-:W-:Y:S01]  /*21f0*/  @!P1 MOV R65, 0x4 ;  /* 0x0000000400419802 */ /* 0x000fe20000000f00 */
[----:B------:R2:W3:Y:S01]  /*2200*/  MUFU.RSQ R69, R64 ;  /* 0x0000004000457308 */ /* 0x0004e20000001400 */
[C---:B------:R-:W-:Y:S01]  /*2210*/  FADD.FTZ R100, -R95.reuse, R68 ;  /* 0x000000445f647221 */ /* 0x040fe20000010100 */
[----:B------:R-:W-:Y:S01]  /*2220*/  HFMA2.MMA R68, -RZ, RZ, 0, 9.5367431640625e-07 ;  /* 0x00000010ff447435 */ /* 0x000fe200000001ff */
[C---:B------:R-:W-:Y:S02]  /*2230*/  FADD.FTZ R66, -R95.reuse, R66 ;  /* 0x000000425f427221 */ /* 0x040fe40000010100 */
[C---:B------:R-:W-:Y:S02]  /*2240*/  FADD.FTZ R98, -R95.reuse, R67 ;  /* 0x000000435f627221 */ /* 0x040fe40000010100 */
[----:B------:R-:W-:-:S02]  /*2250*/  FADD.FTZ R124, -R95, R81 ;  /* 0x000000515f7c7221 */ /* 0x000fc40000010100 */
[C---:B------:R-:W-:Y:S02]  /*2260*/  FADD.FTZ R106, -R95.reuse, R71 ;  /* 0x000000475f6a7221 */ /* 0x040fe40000010100 */
[----:B------:R-:W-:Y:S02]  /*2270*/  FADD.FTZ R67, -R95, R83 ;  /* 0x000000535f437221 */ /* 0x000fe40000010100 */
[C---:B--2---:R-:W-:Y:S01]  /*2280*/  @!P1 IMAD.WIDE R64, R2.reuse, R65, c[0x0][0x1a8] ;  /* 0x00006a0002409625 */ /* 0x044fe200078e0241 */
[----:B------:R-:W-:-:S03]  /*2290*/  IADD3 R2, R2, c[0x0][0x160], RZ ;  /* 0x0000580002027a10 */ /* 0x000fc60007ffe0ff */
[C---:B---3--:R-:W-:Y:S01]  /*22a0*/  FMUL.FTZ R81, R69.reuse, R66 ;  /* 0x0000004245517220 */ /* 0x048fe20000410000 */
[----:B------:R2:W-:Y:S01]  /*22b0*/  @!P1 STG.E [R64.64], R69 ;  /* 0x0000004540009986 */ /* 0x0005e2000c101904 */
[C---:B------:R-:W-:Y:S01]  /*22c0*/  FMUL.FTZ R71, R69.reuse, R94 ;  /* 0x0000005e45477220 */ /* 0x040fe20000410000 */
[----:B------:R-:W-:Y:S01]  /*22d0*/  ISETP.GE.AND P1, PT, R2, c[0x0][0x164], PT ;  /* 0x0000590002007a0c */ /* 0x000fe20003f26270 */
[C---:B------:R-:W-:Y:S02]  /*22e0*/  FMUL.FTZ R66, R69.reuse, R98 ;  /* 0x0000006245427220 */ /* 0x040fe40000410000 */
[----:B------:R-:W-:Y:S02]  /*22f0*/  FMUL.FTZ R94, R69, R96 ;  /* 0x00000060455e7220 */ /* 0x000fe40000410000 */
[C---:B------:R-:W-:Y:S02]  /*2300*/  FADD.FTZ R116, -R95.reuse, R77 ;  /* 0x0000004d5f747221 */ /* 0x040fe40000010100 */
[----:B-1----:R-:W-:-:S02]  /*2310*/  FADD.FTZ R104, -R95, R70 ;  /* 0x000000465f687221 */ /* 0x002fc40000010100 */
[C---:B------:R-:W-:Y:S02]  /*2320*/  FADD.FTZ R110, -R95.reuse, R73 ;  /* 0x000000495f6e7221 */ /* 0x040fe40000010100 */
[C---:B------:R-:W-:Y:S02]  /*2330*/  FADD.FTZ R122, -R95.reuse, R80 ;  /* 0x000000505f7a7221 */ /* 0x040fe40000010100 */
[----:B------:R-:W-:Y:S02]  /*2340*/  FADD.FTZ R77, -R95, R82 ;  /* 0x000000525f4d7221 */ /* 0x000fe40000010100 */
[----:B------:R-:W-:Y:S02]  /*2350*/  FMUL.FTZ R96, R69, R67 ;  /* 0x0000004345607220 */ /* 0x000fe40000410000 */
[C---:B------:R-:W-:Y:S02]  /*2360*/  FADD.FTZ R108, -R95.reuse, R72 ;  /* 0x000000485f6c7221 */ /* 0x040fe40000010100 */
[----:B------:R-:W-:-:S02]  /*2370*/  FADD.FTZ R112, -R95, R74 ;  /* 0x0000004a5f707221 */ /* 0x000fc40000010100 */
[C---:B------:R-:W-:Y:S02]  /*2380*/  FADD.FTZ R114, -R95.reuse, R75 ;  /* 0x0000004b5f727221 */ /* 0x040fe40000010100 */
[C---:B------:R-:W-:Y:S02]  /*2390*/  FADD.FTZ R76, -R95.reuse, R76 ;  /* 0x0000004c5f4c7221 */ /* 0x040fe40000010100 */
[C---:B------:R-:W-:Y:S02]  /*23a0*/  FADD.FTZ R70, -R95.reuse, R84 ;  /* 0x000000545f467221 */ /* 0x040fe40000010100 */
[C---:B------:R-:W-:Y:S01]  /*23b0*/  FADD.FTZ R80, -R95.reuse, R85 ;  /* 0x000000555f507221 */ /* 0x040fe20000010100 */
[----:B------:R-:W-:Y:S01]  /*23c0*/  IADD3 R85, R92, 0x80, RZ ;  /* 0x000000805c557810 */ /* 0x000fe20007ffe0ff */
[----:B------:R-:W-:Y:S02]  /*23d0*/  FADD.FTZ R82, -R95, R86 ;  /* 0x000000565f527221 */ /* 0x000fe40000010100 */
[----:B------:R-:W-:-:S02]  /*23e0*/  FFMA.FTZ R67, R39, R66, R63 ;  /* 0x0000004227437223 */ /* 0x000fc4000001003f */
[C---:B------:R-:W-:Y:S02]  /*23f0*/  FADD.FTZ R118, -R95.reuse, R78 ;  /* 0x0000004e5f767221 */ /* 0x040fe40000010100 */
[C---:B------:R-:W-:Y:S02]  /*2400*/  FADD.FTZ R120, -R95.reuse, R79 ;  /* 0x0000004f5f787221 */ /* 0x040fe40000010100 */
[----:B------:R-:W-:Y:S02]  /*2410*/  FADD.FTZ R84, -R95, R87 ;  /* 0x000000575f547221 */ /* 0x000fe40000010100 */
[----:B------:R-:W-:-:S04]  /*2420*/  IMAD.WIDE.U32 R72, R93, R68, c[0x0][0x208] ;  /* 0x000082005d487625 */ /* 0x000fc800078e0044 */
[----:B------:R-:W-:Y:S02]  /*2430*/  FFMA.FTZ R66, R38, R81, R62 ;  /* 0x0000005126427223 */ /* 0x000fe4000001003e */
[----:B--2---:R-:W-:Y:S02]  /*2440*/  FFMA.FTZ R65, R37, R94, R61 ;  /* 0x0000005e25417223 */ /* 0x004fe4000001003d */
        /* <DEDUP_REMOVED lines=19> */
[----:B------:R-:W-:-:S04]  /*2580*/  IMAD.WIDE.U32 R80, R91, R68, c[0x0][0x208] ;  /* 0x000082005b507625 */ /* 0x000fc800078e0044 */
[----:B------:R-:W-:-:S04]  /*2590*/  IMAD.WIDE.U32 R82, R89, R68, c[0x0][0x208] ;  /* 0x0000820059527625 */ /* 0x000fc800078e0044 */
[C---:B------:R-:W-:Y:S02]  /*25a0*/  FMUL.FTZ R93, R69.reuse, R122 ;  /* 0x0000007a455d7220 */ /* 0x040fe40000410000 */
[----:B------:R-:W-:Y:S02]  /*25b0*/  FMUL.FTZ R87, R69, R70 ;  /* 0x0000004645577220 */ /* 0x000fe40000410000 */
[----:B------:R-:W-:-:S04]  /*25c0*/  IMAD.WIDE.U32 R90, R90, R68, c[0x0][0x208] ;  /* 0x000082005a5a7625 */ /* 0x000fc800078e0044 */
[----:B------:R-:W-:-:S04]  /*25d0*/  IMAD.WIDE.U32 R88, R88, R68, c[0x0][0x208] ;  /* 0x0000820058587625 */ /* 0x000fc800078e0044 */
[----:B------:R-:W-:-:S04]  /*25e0*/  IMAD.WIDE.U32 R84, R85, R68, c[0x0][0x208] ;  /* 0x0000820055547625 */ /* 0x000fc800078e0044 */
[----:B------:R-:W-:Y:S02]  /*25f0*/  FFMA.FTZ R71, R35, R106, R59 ;  /* 0x0000006a23477223 */ /* 0x000fe4000001003b */
        /* <DEDUP_REMOVED lines=14> */
[----:B------:R-:W-:Y:S02]  /*26e0*/  FFMA.FTZ R77, R21, R76, R45 ;  /* 0x0000004c154d7223 */ /* 0x000fe4000001002d */
[----:B------:R-:W-:Y:S01]  /*26f0*/  FFMA.FTZ R79, R23, R96, R47 ;  /* 0x00000060174f7223 */ /* 0x000fe2000001002f */
[----:B------:R1:W-:Y:S01]  /*2700*/  STG.E.128 [R90.64], R72 ;  /* 0x000000485a007986 */ /* 0x0003e2000c101d04 */
[----:B------:R-:W-:Y:S02]  /*2710*/  FFMA.FTZ R76, R20, R93, R44 ;  /* 0x0000005d144c7223 */ /* 0x000fe4000001002c */
[----:B------:R-:W-:Y:S02]  /*2720*/  FFMA.FTZ R99, R19, R102, R43 ;  /* 0x0000006613637223 */ /* 0x000fe4000001002b */
[----:B------:R-:W-:Y:S01]  /*2730*/  FFMA.FTZ R98, R18, R103, R42 ;  /* 0x0000006712627223 */ /* 0x000fe2000001002a */
[----:B------:R1:W-:Y:S01]  /*2740*/  STG.E.128 [R82.64], R76 ;  /* 0x0000004c52007986 */ /* 0x0003e2000c101d04 */
[----:B------:R-:W-:-:S02]  /*2750*/  FFMA.FTZ R97, R17, R94, R41 ;  /* 0x0000005e11617223 */ /* 0x000fc40000010029 */
[----:B------:R-:W-:-:S05]  /*2760*/  FFMA.FTZ R96, R16, R87, R40 ;  /* 0x0000005710607223 */ /* 0x000fca0000010028 */
[----:B------:R1:W-:Y:S02]  /*2770*/  STG.E.128 [R88.64], R96 ;  /* 0x0000006058007986 */ /* 0x0003e4000c101d04 */
[----:B01---5:R-:W-:Y:S01]  /*2780*/  @P1 CALL.REL.NOINC `(.L_x_18317) ;  /* 0x0000001000001944 */ /* 0x023fe20003c00000 */
[----:B------:R-:W-:Y:S05]  /*2790*/  BRA `(.L_x_18318) ;  /* 0xffffdb3000007947 */ /* 0x000fea000383ffff */
.L_x_18317:
[----:B------:R-:W-:Y:S05]  /*27a0*/  EXIT ;  /* 0x000000000000794d */ /* 0x000fea0003800000 */
.L_x_18315:
[----:B-1----:R-:W-:Y:S01]  /*27b0*/  HFMA2.MMA R95, -RZ, RZ, 0, 1.847743988037109375e-06 ;  /* 0x0000001fff5f7435 */ /* 0x002fe200000001ff */
[----:B------:R-:W-:Y:S02]  /*27c0*/  MOV R99, 0x1 ;  /* 0x0000000100637802 */ /* 0x000fe40000000f00 */
[----:B------:R-:W-:Y:S02]  /*27d0*/  MOV R98, 0xffffffff ;  /* 0xffffffff00627802 */ /* 0x000fe40000000f00 */
[----:B------:R-:W-:Y:S02]  /*27e0*/  MOV R96, 0x2800 ;  /* 0x0000280000607802 */ /* 0x000fe40000000f00 */
[----:B0----5:R-:W-:Y:S05]  /*27f0*/  CALL.REL.NOINC `($__internal_75_$__cuda_sm70_shflsync_bfly_p) ;  /* 0x0000069000007944 */ /* 0x021fea0003c00000 */
[----:B-1----:R-:W-:Y:S01]  /*2800*/  MOV R94, R99 ;  /* 0x00000063005e7202 */ /* 0x002fe20000000f00 */
[----:B0-----:R-:W-:Y:S05]  /*2810*/  BRA `(.L_x_18319) ;  /* 0xfffff13000007947 */ /* 0x001fea000383ffff */
.L_x_18316:
[----:B------:R-:W-:Y:S01]  /*2820*/  HFMA2.MMA R99, -RZ, RZ, 0, 1.1920928955078125e-07 ;  /* 0x00000002ff637435 */ /* 0x000fe200000001ff */
[----:B------:R-:W-:Y:S02]  /*2830*/  MOV R95, 0x1f ;  /* 0x0000001f005f7802 */ /* 0x000fe40000000f00 */
[----:B------:R-:W-:-:S02]  /*2840*/  MOV R98, 0xffffffff ;  /* 0xffffffff00627802 */ /* 0x000fc40000000f00 */
[----:B------:R-:W-:Y:S02]  /*2850*/  MOV R96, 0x2870 ;  /* 0x0000287000607802 */ /* 0x000fe40000000f00 */
[----:B0----5:R-:W-:Y:S05]  /*2860*/  CALL.REL.NOINC `($__internal_75_$__cuda_sm70_shflsync_bfly_p) ;  /* 0x0000062000007944 */ /* 0x021fea0003c00000 */
[----:B01----:R-:W-:Y:S01]  /*2870*/  FADD.FTZ R100, R100, R99 ;  /* 0x0000006364647221 */ /* 0x003fe20000010000 */
[----:B------:R-:W-:Y:S01]  /*2880*/  HFMA2.MMA R99, -RZ, RZ, 0, 2.384185791015625e-07 ;  /* 0x00000004ff637435 */ /* 0x000fe200000001ff */
[----:B------:R-:W-:Y:S02]  /*2890*/  MOV R95, 0x1f ;  /* 0x0000001f005f7802 */ /* 0x000fe40000000f00 */
[----:B------:R-:W-:Y:S02]  /*28a0*/  MOV R98, 0xffffffff ;  /* 0xffffffff00627802 */ /* 0x000fe40000000f00 */
[----:B------:R-:W-:Y:S02]  /*28b0*/  MOV R96, 0x28d0 ;  /* 0x000028d000607802 */ /* 0x000fe40000000f00 */
[----:B------:R-:W-:Y:S05]  /*28c0*/  CALL.REL.NOINC `($__internal_75_$__cuda_sm70_shflsync_bfly_p) ;  /* 0x000005c000007944 */ /* 0x000fea0003c00000 */
[----:B01----:R-:W-:Y:S01]  /*28d0*/  FADD.FTZ R100, R100, R99 ;  /* 0x0000006364647221 */ /* 0x003fe20000010000 */
[----:B------:R-:W-:Y:S01]  /*28e0*/  HFMA2.MMA R99, -RZ, RZ, 0, 4.76837158203125e-07 ;  /* 0x00000008ff637435 */ /* 0x000fe200000001ff */
[----:B------:R-:W-:Y:S02]  /*28f0*/  MOV R95, 0x1f ;  /* 0x0000001f005f7802 */ /* 0x000fe40000000f00 */
[----:B------:R-:W-:-:S02]  /*2900*/  MOV R98, 0xffffffff ;  /* 0xffffffff00627802 */ /* 0x000fc40000000f00 */
[----:B------:R-:W-:Y:S02]  /*2910*/  MOV R96, 0x2930 ;  /* 0x0000293000607802 */ /* 0x000fe40000000f00 */
[----:B------:R-:W-:Y:S05]  /*2920*/  CALL.REL.NOINC `($__internal_75_$__cuda_sm70_shflsync_bfly_p) ;  /* 0x0000056000007944 */ /* 0x000fea0003c00000 */
[----:B01----:R-:W-:Y:S01]  /*2930*/  FADD.FTZ R100, R100, R99 ;  /* 0x0000006364647221 */ /* 0x003fe20000010000 */
[----:B------:R-:W-:Y:S01]  /*2940*/  HFMA2.MMA R99, -RZ, RZ, 0, 9.5367431640625e-07 ;  /* 0x00000010ff637435 */ /* 0x000fe200000001ff */
[----:B------:R-:W-:Y:S02]  /*2950*/  MOV R95, 0x1f ;  /* 0x0000001f005f7802 */ /* 0x000fe40000000f00 */
[----:B------:R-:W-:Y:S02]  /*2960*/  MOV R98, 0xffffffff ;  /* 0xffffffff00627802 */ /* 0x000fe40000000f00 */
[----:B------:R-:W-:Y:S02]  /*2970*/  MOV R96, 0x2990 ;  /* 0x0000299000607802 */ /* 0x000fe40000000f00 */
[----:B------:R-:W-:Y:S05]  /*2980*/  CALL.REL.NOINC `($__internal_75_$__cuda_sm70_shflsync_bfly_p) ;  /* 0x0000050000007944 */ /* 0x000fea0003c00000 */
        /* <DEDUP_REMOVED lines=54> */
[----:B------:R-:W-:Y:S05]  /*2cf0*/  CALL.REL.NOINC `($__internal_75_$__cuda_sm70_shflsync_bfly_p) ;  /* 0x0000019000007944 */ /* 0x000fea0003c00000 */
[----:B01----:R-:W-:Y:S01]  /*2d00*/  FADD.FTZ R100, R100, R99 ;  /* 0x0000006364647221 */ /* 0x003fe20000010000 */
[----:B------:R-:W-:Y:S01]  /*2d10*/  HFMA2.MMA R99, -RZ, RZ, 0, 1.1920928955078125e-07 ;  /* 0x00000002ff637435 */ /* 0x000fe200000001ff */
[----:B------:R-:W-:Y:S02]  /*2d20*/  MOV R95, 0x1f ;  /* 0x0000001f005f7802 */ /* 0x000fe40000000f00 */
[----:B------:R-:W-:Y:S02]  /*2d30*/  MOV R98, 0xffffffff ;  /* 0xffffffff00627802 */ /* 0x000fe40000000f00 */
[----:B------:R-:W-:Y:S02]  /*2d40*/  MOV R96, 0x2d60 ;  /* 0x00002d6000607802 */ /* 0x000fe40000000f00 */
[----:B------:R-:W-:Y:S05]  /*2d50*/  CALL.REL.NOINC `($__internal_75_$__cuda_sm70_shflsync_bfly_p) ;  /* 0x0000013000007944 */ /* 0x000fea0003c00000 */
[----:B01----:R-:W-:Y:S01]  /*2d60*/  FADD.FTZ R100, R100, R99 ;  /* 0x0000006364647221 */ /* 0x003fe20000010000 */
[----:B------:R-:W-:Y:S01]  /*2d70*/  HFMA2.MMA R99, -RZ, RZ, 0, 2.384185791015625e-07 ;  /* 0x00000004ff637435 */ /* 0x000fe200000001ff */
[----:B------:R-:W-:-:S02]  /*2d80*/  MOV R95, 0x1f ;  /* 0x0000001f005f7802 */ /* 0x000fc40000000f00 */
[----:B------:R-:W-:Y:S02]  /*2d90*/  MOV R98, 0xffffffff ;  /* 0xffffffff00627802 */ /* 0x000fe40000000f00 */
[----:B------:R-:W-:Y:S02]  /*2da0*/  MOV R96, 0x2dc0 ;  /* 0x00002dc000607802 */ /* 0x000fe40000000f00 */
[----:B------:R-:W-:Y:S05]  /*2db0*/  CALL.REL.NOINC `($__internal_75_$__cuda_sm70_shflsync_bfly_p) ;  /* 0x000000d000007944 */ /* 0x000fea0003c00000 */
[----:B01----:R-:W-:Y:S01]  /*2dc0*/  FADD.FTZ R100, R100, R99 ;  /* 0x0000006364647221 */ /* 0x003fe20000010000 */
[----:B------:R-:W-:Y:S01]  /*2dd0*/  HFMA2.MMA R99, -RZ, RZ, 0, 4.76837158203125e-07 ;  /* 0x00000008ff637435 */ /* 0x000fe200000001ff */
[----:B------:R-:W-:Y:S02]  /*2de0*/  MOV R95, 0x1f ;  /* 0x0000001f005f7802 */ /* 0x000fe40000000f00 */
[----:B------:R-:W-:Y:S02]  /*2df0*/  MOV R98, 0xffffffff ;  /* 0xffffffff00627802 */ /* 0x000fe40000000f00 */
[----:B------:R-:W-:Y:S02]  /*2e00*/  MOV R96, 0x2e20 ;  /* 0x00002e2000607802 */ /* 0x000fe40000000f00 */
[----:B------:R-:W-:Y:S05]  /*2e10*/  CALL.REL.NOINC `($__internal_75_$__cuda_sm70_shflsync_bfly_p) ;  /* 0x0000007000007944 */ /* 0x000fea0003c00000 */
[----:B01----:R-:W-:Y:S01]  /*2e20*/  FADD.FTZ R100, R100, R99 ;  /* 0x0000006364647221 */ /* 0x003fe20000010000 */
[----:B------:R-:W-:Y:S01]  /*2e30*/  HFMA2.MMA R99, -RZ, RZ, 0, 9.5367431640625e-07 ;  /* 0x00000010ff637435 */ /* 0x000fe200000001ff */
[----:B------:R-:W-:-:S02]  /*2e40*/  MOV R95, 0x1f ;  /* 0x0000001f005f7802 */ /* 0x000fc40000000f00 */
[----:B------:R-:W-:Y:S02]  /*2e50*/  MOV R98, 0xffffffff ;  /* 0xffffffff00627802 */ /* 0x000fe40000000f00 */
[----:B------:R-:W-:Y:S02]  /*2e60*/  MOV R96, 0x2e80 ;  /* 0x00002e8000607802 */ /* 0x000fe40000000f00 */
[----:B------:R-:W-:Y:S05]  /*2e70*/  CALL.REL.NOINC `($__internal_75_$__cuda_sm70_shflsync_bfly_p) ;  /* 0x0000001000007944 */ /* 0x000fea0003c00000 */
[----:B01----:R-:W-:Y:S05]  /*2e80*/  BRA `(.L_x_18320) ;  /* 0xffffef0000007947 */ /* 0x003fea000383ffff */
        .weak           $__internal_75_$__cuda_sm70_shflsync_bfly_p
        .type           $__internal_75_$__cuda_sm70_shflsync_bfly_p,@function
        .size           $__internal_75_$__cuda_sm70_shflsync_bfly_p,(.L_x_20055 - $__internal_75_$__cuda_sm70_shflsync_bfly_p)
$__internal_75_$__cuda_sm70_shflsync_bfly_p:
[----:B------:R-:W-:Y:S01]  /*2e90*/  HFMA2.MMA R97, -RZ, RZ, 0, 0 ;  /* 0x00000000ff617435 */ /* 0x000fe200000001ff */
[----:B------:R-:W-:Y:S04]  /*2ea0*/  WARPSYNC R98 ;  /* 0x0000006200007348 */ /* 0x000fe80003800000 */
[----:B------:R0:W1:Y:S01]  /*2eb0*/  SHFL.BFLY PT, R99, R100, R99, R95 ;  /* 0x0c00006364637389 */ /* 0x00006200000e005f */
[----:B------:R-:W-:Y:S05]  /*2ec0*/  RET.REL.NODEC R96 `(_ZN10layer_norm31ln_parallel_residual_fwd_kernelINS_13Kernel_traitsIfffffjLj3072ELj1ELj1ELj4ELj16ENS_18Kernel_traits_baseILj3072EfffffjLj128EEEEELb0ELb1ELb1EEEvNS_9FwdParamsE) ;  /* 0xffffd13060007950 */ /* 0x000fea0003c3ffff */
.L_x_18321:
        /* <DEDUP_REMOVED lines=11> */
.L_x_20055:


//--------------------- .text._ZN10layer_norm31ln_parallel_residual_fwd_kernelINS_13Kernel_traitsIfffffjLj3072ELj1ELj1ELj4ELj16ENS_18Kernel_traits_baseILj3072EfffffjLj128EEEEELb1ELb0ELb0EEEvNS_9FwdParamsE --------------------------
	.section	.text._ZN10layer_norm31ln_parallel_residual_fwd_kernelINS_13Kernel_traitsIfffffjLj3072ELj1ELj1ELj4ELj16ENS_18Kernel_traits_baseILj3072EfffffjLj128EEEEELb1ELb0ELb0EEEvNS_9FwdParamsE,"ax",@progbits
	.sectioninfo	@"SHI_REGISTERS=168"
	.align	128
        .global         _ZN10layer_norm31ln_parallel_residual_fwd_kernelINS_13Kernel_traitsIfffffjLj3072ELj1ELj1ELj4ELj16ENS_18Kernel_traits_baseILj3072EfffffjLj128EEEEELb1ELb0ELb0EEEvNS_9FwdParamsE
        .type           _ZN10layer_norm31ln_parallel_residual_fwd_kernelINS_13Kernel_traitsIfffffjLj3072ELj1ELj1ELj4ELj16ENS_18Kernel_traits_baseILj3072EfffffjLj128EEEEELb1ELb0ELb0EEEvNS_9FwdParamsE,@function
        .size           _ZN10layer_norm31ln_parallel_residual_fwd_kernelINS_13Kernel_traitsIfffffjLj3072ELj1ELj1ELj4ELj16ENS_18Kernel_traits_baseILj3072EfffffjLj128EEEEELb1ELb0ELb0EEEvNS_9FwdParamsE,(.L_x_20056 - _ZN10layer_norm31ln_parallel_residual_fwd_kernelINS_13Kernel_traitsIfffffjLj3072ELj1ELj1ELj4ELj16ENS_18Kernel_traits_baseILj3072EfffffjLj128EEEEELb1ELb0ELb0EEEvNS_9FwdParamsE)
        .other          _ZN10layer_norm31ln_parallel_residual_fwd_kernelINS_13Kernel_traitsIfffffjLj3072ELj1ELj1ELj4ELj16ENS_18Kernel_traits_baseILj3072EfffffjLj128EEEEELb1ELb0ELb0EEEvNS_9FwdParamsE,@"STO_CUDA_ENTRY STV_DEFAULT"
_ZN10layer_norm31ln_parallel_residual_fwd_kernelINS_13Kernel_traitsIfffffjLj3072ELj1ELj1ELj4ELj16ENS_18Kernel_traits_baseILj3072EfffffjLj128EEEEELb1ELb0ELb0EEEvNS_9FwdParamsE:
.text._ZN10layer_norm31ln_parallel_residual_fwd_kernelINS_13Kernel_traitsIfffffjLj3072ELj1ELj1ELj4ELj16ENS_18Kernel_traits_baseILj3072EfffffjLj128EEEEELb1ELb0ELb0EEEvNS_9FwdParamsE:
        /* <DEDUP_REMOVED lines=42> */
[----:B------:R-:W-:Y:S01]  /*02a0*/  LOP3.LUT R5, R3, 0x7f, RZ, 0x3c, !PT ;  /* 0x0000007f03057812 */ /* 0x000fe200078e3cff */
[----:B------:R-:W-:Y:S02]  /*02b0*/  UIADD3 UR18, UR5, -0x56f99767, URZ ;  /* 0xa906689905127890 */ /* 0x000fe4000fffe03f */
[----:B------:R-:W-:Y:S01]  /*02c0*/  IMAD.WIDE.U32 R6, R6, -0x2daee0ad, RZ ;  /* 0xd2511f5306067825 */ /* 0x000fe200078e00ff */
[----:B------:R-:W-:Y:S01]  /*02d0*/  LOP3.LUT R14, R13, UR11, R14, 0x96, !PT ;  /* 0x0000000b0d0e7c12 */ /* 0x000fe2000f8e960e */
[----:B------:R-:W-:-:S02]  /*02e0*/  UIADD3 UR17, UR4, 0x1715609d, URZ ;  /* 0x1715609d04117890 */ /* 0x000fc4000fffe03f */
[----:B------:R-:W-:Y:S01]  /*02f0*/  UIADD3 UR19, UR4, -0x4ab325aa, URZ ;  /* 0xb54cda5604137890 */ /* 0x000fe2000fffe03f */
[----:B------:R-:W-:Y:S01]  /*0300*/  LOP3.LUT R16, R7, UR12, R2, 0x96, !PT ;  /* 0x0000000c07107c12 */ /* 0x000fe2000f8e9602 */
[----:B------:R-:W-:Y:S01]  /*0310*/  IMAD.WIDE.U32 R14, R14, -0x2daee0ad, RZ ;  /* 0xd2511f530e0e7825 */ /* 0x000fe200078e00ff */
[----:B------:R-:W-:Y:S01]  /*0320*/  MOV R2, c[0x0][0x168] ;  /* 0x00005a0000027a02 */ /* 0x000fe20000000f00 */
[----:B------:R-:W-:Y:S02]  /*0330*/  UIADD3 UR20, UR5, 0x646e171e, URZ ;  /* 0x646e171e05147890 */ /* 0x000fe4000fffe03f */
[----:B------:R-:W-:Y:S01]  /*0340*/  IMAD.WIDE.U32 R16, R16, -0x326172a9, RZ ;  /* 0xcd9e8d5710107825 */ /* 0x000fe200078e00ff */
[----:B------:R-:W-:Y:S01]  /*0350*/  LOP3.LUT R13, R15, UR14, R6, 0x96, !PT ;  /* 0x0000000e0f0d7c12 */ /* 0x000fe2000f8e9606 */
[----:B------:R-:W-:Y:S01]  /*0360*/  UIADD3 UR21, UR4, 0x5384540f, URZ ;  /* 0x5384540f04157890 */ /* 0x000fe2000fffe03f */
[----:B------:R-:W-:Y:S01]  /*0370*/  SHF.R.S32.HI R2, RZ, 0x1f, R2 ;  /* 0x0000001fff027819 */ /* 0x000fe20000011402 */
[----:B------:R-:W-:Y:S01]  /*0380*/  UIADD3 UR22, UR5, 0x1fd5c5a3, URZ ;  /* 0x1fd5c5a305167890 */ /* 0x000fe2000fffe03f */
[----:B------:R-:W-:Y:S01]  /*0390*/  LOP3.LUT R6, R17, UR13, R12, 0x96, !PT ;  /* 0x0000000d11067c12 */ /* 0x000fe2000f8e960c */
[----:B------:R-:W-:Y:S01]  /*03a0*/  IMAD.WIDE.U32 R12, R13, -0x326172a9, RZ ;  /* 0xcd9e8d570d0c7825 */ /* 0x000fe200078e00ff */
[----:B------:R-:W-:-:S03]  /*03b0*/  LEA.HI R2, R2, c[0x0][0x168], RZ, 0x2 ;  /* 0x00005a0002027a11 */ /* 0x000fc600078f10ff */
        /* <DEDUP_REMOVED lines=22> */
[C---:B------:R-:W-:Y:S01]  /*0520*/  IMAD.SHL.U32 R14, R3.reuse, 0x10, RZ ;  /* 0x00000010030e7824 */ /* 0x040fe200078e00ff */
[----:B------:R-:W-:Y:S01]  /*0530*/  ISETP.NE.U32.AND P1, PT, RZ, c[0x0][0x220], PT ;  /* 0x00008800ff007a0c */ /* 0x000fe20003f25070 */
[----:B------:R-:W-:Y:S01]  /*0540*/  IMAD.MOV.U32 R152, RZ, RZ, 0x10 ;  /* 0x00000010ff987424 */ /* 0x000fe200078e00ff */
[----:B------:R-:W-:Y:S01]  /*0550*/  ISETP.NE.AND.EX P0, PT, RZ, c[0x0][0x21c], PT, P0 ;  /* 0x00008700ff007a0c */ /* 0x000fe20003f05300 */
[----:B------:R-:W-:Y:S01]  /*0560*/  CS2R R18, SRZ ;  /* 0x0000000000127805 */ /* 0x000fe2000001ff00 */
[----:B------:R-:W-:Y:S01]  /*0570*/  ISETP.NE.AND.EX P1, PT, RZ, c[0x0][0x224], PT, P1 ;  /* 0x00008900ff007a0c */ /* 0x000fe20003f25310 */
[----:B------:R-:W-:Y:S01]  /*0580*/  CS2R R16, SRZ ;  /* 0x0000000000107805 */ /* 0x000fe2000001ff00 */
[C---:B------:R-:W-:Y:S01]  /*0590*/  SHF.L.U64.HI R15, R3.reuse, 0x4, RZ ;  /* 0x00000004030f7819 */ /* 0x040fe200000102ff */
[----:B------:R-:W-:Y:S01]  /*05a0*/  CS2R R22, SRZ ;  /* 0x0000000000167805 */ /* 0x000fe2000001ff00 */
[----:B------:R-:W-:Y:S01]  /*05b0*/  CS2R R20, SRZ ;  /* 0x0000000000147805 */ /* 0x000fe2000001ff00 */
        /* <DEDUP_REMOVED lines=12> */
.L_x_18323:
[----:B------:R-:W-:Y:S05]  /*0680*/  BSYNC B0 ;  /* 0x0000000000007941 */ /* 0x000fea0003800000 */
.L_x_18322:
[----:B------:R-:W-:Y:S01]  /*0690*/  BSSY B0, `(.L_x_18324) ;  /* 0x0000019000007945 */ /* 0x000fe20003800000 */
[----:B------:R-:W-:Y:S05]  /*06a0*/  @!P5 BRA `(.L_x_18325) ;  /* 0x000001700000d947 */ /* 0x000fea0003800000 */
[----:B------:R-:W-:Y:S01]  /*06b0*/  ISETP.NE.U32.AND P0, PT, RZ, c[0x0][0x218], PT ;  /* 0x00008600ff007a0c */ /* 0x000fe20003f05070 */
[C---:B0-----:R-:W-:Y:S01]  /*06c0*/  IMAD.SHL.U32 R14, R3.reuse, 0x10, RZ ;  /* 0x00000010030e7824 */ /* 0x041fe200078e00ff */
        /* <DEDUP_REMOVED lines=21> */
.L_x_18325:
[----:B------:R-:W-:Y:S05]  /*0820*/  BSYNC B0 ;  /* 0x0000000000007941 */ /* 0x000fea0003800000 */
.L_x_18324:
        /* <DEDUP_REMOVED lines=25> */
.L_x_18327:
[----:B------:R-:W-:Y:S05]  /*09c0*/  BSYNC B0 ;  /* 0x0000000000007941 */ /* 0x000fea0003800000 */
.L_x_18326:
        /* <DEDUP_REMOVED lines=25> */
.L_x_18329:
[----:B------:R-:W-:Y:S05]  /*0b60*/  BSYNC B0 ;  /* 0x0000000000007941 */ /* 0x000fea0003800000 */
.L_x_18328:
[----:B------:R-:W-:Y:S01]  /*0b70*/  ISETP.GE.U32.AND P0, PT, R148, 0x280, PT ;  /* 0x000002809400780c */ /* 0x000fe20003f06070 */
[----:B0-----:R-:W-:Y:S01]  /*0b80*/  IMAD.WIDE.U32 R12, R5, -0x2daee0ad, RZ ;  /* 0xd2511f53050c7825 */ /* 0x001fe200078e00ff */
        /* <DEDUP_REMOVED lines=14> */
[----:B------:R-:W-:Y:S02]  /*0c70*/  ISETP.NE.U32.AND P1, PT, RZ, c[0x0][0x220], PT ;  /* 0x00008800ff007a0c */ /* 0x000fe40003f25070 */
[----:B------:R-:W-:Y:S01]  /*0c80*/  SHF.L.U64.HI R5, R3, 0x4, RZ ;  /* 0x0000000403057819 */ /* 0x000fe200000102ff */
[----:B------:R0:W5:Y:S01]  /*0c90*/  @P0 LDG.E.128 R60, [R68.64] ;  /* 0x00000006443c0981 */ /* 0x000162000c1e1d00 */
[----:B------:R-:W-:Y:S02]  /*0ca0*/  ISETP.NE.AND.EX P1, PT, RZ, c[0x0][0x224], PT, P1 ;  /* 0x00008900ff007a0c */ /* 0x000fe40003f25310 */
[----:B------:R-:W-:Y:S01]  /*0cb0*/  IADD3 R124, P0, R72, c[0x0][0x1b8], RZ ;  /* 0x00006e00487c7a10 */ /* 0x000fe20007f1e0ff */
[----:B------:R-:W-:-:S03]  /*0cc0*/  IMAD.MOV.U32 R70, RZ, RZ, 0x10 ;  /* 0x00000010ff467424 */ /* 0x000fc600078e00ff */
[----:B------:R-:W-:Y:S01]  /*0cd0*/  IADD3.X R125, R5, c[0x0][0x1bc], RZ, P0, !PT ;  /* 0x00006f00057d7a10 */ /* 0x000fe200007fe4ff */
[----:B------:R-:W-:Y:S01]  /*0ce0*/  CS2R R66, SRZ ;  /* 0x0000000000427805 */ /* 0x000fe2000001ff00 */
[----:B------:R-:W-:Y:S01]  /*0cf0*/  CS2R R64, SRZ ;  /* 0x0000000000407805 */ /* 0x000fe2000001ff00 */
[----:B0-----:R-:W-:-:S03]  /*0d00*/  IMAD.WIDE.U32 R68, R3, R70, c[0x0][0x1b0] ;  /* 0x00006c0003447625 */ /* 0x001fc600078e0046 */
[----:B------:R-:W5:Y:S01]  /*0d10*/  LDG.E.128 R124, [R124.64] ;  /* 0x000000067c7c7981 */ /* 0x000f62000c1e1d00 */
[----:B------:R-:W-:-:S03]  /*0d20*/  @P1 IADD3 R72, P0, R72, c[0x0][0x220], RZ ;  /* 0x0000880048481a10 */ /* 0x000fc60007f1e0ff */
[----:B------:R-:W5:Y:S01]  /*0d30*/  LDG.E.128 R68, [R68.64] ;  /* 0x0000000644447981 */ /* 0x000f62000c1e1d00 */
[----:B------:R-:W-:-:S05]  /*0d40*/  @P1 IADD3.X R73, R5, c[0x0][0x224], RZ, P0, !PT ;  /* 0x0000890005491a10 */ /* 0x000fca00007fe4ff */
[----:B------:R0:W5:Y:S01]  /*0d50*/  @P1 LDG.E.128 R64, [R72.64] ;  /* 0x0000000648401981 */ /* 0x000162000c1e1d00 */
[----:B------:R-:W-:-:S03]  /*0d60*/  IADD3 R3, R3, 0x80, RZ ;  /* 0x0000008003037810 */ /* 0x000fc60007ffe0ff */
.L_x_18331:
[----:B------:R-:W-:Y:S05]  /*0d70*/  BSYNC B0 ;  /* 0x0000000000007941 */ /* 0x000fea0003800000 */
.L_x_18330:
        /* <DEDUP_REMOVED lines=11> */
[----:B------:R-:W-:Y:S01]  /*0e30*/  SHF.R.U32.HI R4, RZ, 0x1c, R3 ;  /* 0x0000001cff047819 */ /* 0x000fe20000011603 */
[----:B------:R-:W-:Y:S01]  /*0e40*/  CS2R R74, SRZ ;  /* 0x00000000004a7805 */ /* 0x000fe2000001ff00 */
[----:B0-----:R-:W-:Y:S02]  /*0e50*/  CS2R R72, SRZ ;  /* 0x0000000000487805 */ /* 0x001fe4000001ff00 */
        /* <DEDUP_REMOVED lines=10> */
[----:B------:R-:W-:Y:S01]  /*0f00*/  ISETP.NE.U32.AND P1, PT, RZ, c[0x0][0x218], PT ;  /* 0x00008600ff007a0c */ /* 0x000fe20003f25070 */
[----:B------:R-:W-:Y:S02]  /*0f10*/  IMAD.WIDE.U32 R80, R3, R80, c[0x0][0x1b0] ;  /* 0x00006c0003507625 */ /* 0x000fe400078e0050 */
[----:B------:R0:W5:Y:S01]  /*0f20*/  @P0 LDG.E.128 R76, [R6.64] ;  /* 0x00000006064c0981 */ /* 0x000162000c1e1d00 */
[----:B------:R-:W-:-:S03]  /*0f30*/  ISETP.NE.AND.EX P1, PT, RZ, c[0x0][0x21c], PT, P1 ;  /* 0x00008700ff007a0c */ /* 0x000fc60003f25310 */
[----:B------:R-:W5:Y:S10]  /*0f40*/  LDG.E.128 R80, [R80.64] ;  /* 0x0000000650507981 */ /* 0x000f74000c1e1d00 */
[----:B------:R-:W-:-:S04]  /*0f50*/  @P1 LEA R4, P2, R3, c[0x0][0x218], 0x4 ;  /* 0x0000860003041a11 */ /* 0x000fc800078420ff */
[----:B------:R-:W-:-:S05]  /*0f60*/  @P1 LEA.HI.X R5, R3, c[0x0][0x21c], RZ, 0x4, P2 ;  /* 0x0000870003051a11 */ /* 0x000fca00010f24ff */
[----:B------:R0:W5:Y:S04]  /*0f70*/  @P1 LDG.E.128 R72, [R4.64] ;  /* 0x0000000604481981 */ /* 0x000168000c1e1d00 */
.L_x_18333:
[----:B------:R-:W-:Y:S05]  /*0f80*/  BSYNC B0 ;  /* 0x0000000000007941 */ /* 0x000fea0003800000 */
.L_x_18332:
[----:B------:R-:W-:Y:S02]  /*0f90*/  ISETP.GE.AND P0, PT, R129, c[0x0][0x164], PT ;  /* 0x0000590081007a0c */ /* 0x000fe40003f06270 */
[----:B------:R-:W-:Y:S02]  /*0fa0*/  LOP3.LUT R89, R89, UR23, R14, 0x96, !PT ;  /* 0x0000001759597c12 */ /* 0x000fe4000f8e960e */
[----:B------:R-:W-:-:S09]  /*0fb0*/  LOP3.LUT R13, R11, UR24, R12, 0x96, !PT ;  /* 0x000000180b0d7c12 */ /* 0x000fd2000f8e960c */
[----:B------:R-:W-:Y:S05]  /*0fc0*/  @P0 EXIT ;  /* 0x000000000000094d */ /* 0x000fea0003800000 */
[----:B------:R-:W-:Y:S01]  /*0fd0*/  SHF.R.S32.HI R2, RZ, 0x2, R2 ;  /* 0x00000002ff027819 */ /* 0x000fe20000011402 */
[----:B0-----:R-:W-:Y:S01]  /*0fe0*/  IMAD R6, R88, -0x2daee0ad, RZ ;  /* 0xd2511f5358067824 */ /* 0x001fe200078e02ff */
[----:B------:R-:W-:Y:S01]  /*0ff0*/  LOP3.LUT R4, R163, 0x60, RZ, 0xc0, !PT ;  /* 0x00000060a3047812 */ /* 0x000fe200078ec0ff */
[----:B------:R-:W-:Y:S01]  /*1000*/  IMAD R7, R90, -0x326172a9, RZ ;  /* 0xcd9e8d575a077824 */ /* 0x000fe200078e02ff */
[----:B------:R-:W-:Y:S01]  /*1010*/  LOP3.LUT R3, R2, 0x7f, RZ, 0xc0, !PT ;  /* 0x0000007f02037812 */ /* 0x000fe200078ec0ff */
[----:B------:R-:W-:Y:S01]  /*1020*/  IMAD.HI.U32 R12, R13, -0x326172a9, RZ ;  /* 0xcd9e8d570d0c7827 */ /* 0x000fe200078e00ff */
[----:B------:R-:W-:Y:S01]  /*1030*/  SHF.R.U32.HI R2, RZ, 0x2, R2 ;  /* 0x00000002ff027819 */ /* 0x000fe20000011602 */
[----:B------:R-:W-:Y:S02]  /*1040*/  ULDC.U8 UR8, c[0x0][0x1f0] ;  /* 0x00007c0000087ab9 */ /* 0x000fe40000000000 */
[----:B------:R-:W-:Y:S01]  /*1050*/  IMAD.IADD R4, R3, 0x1, -R4 ;  /* 0x0000000103047824 */ /* 0x000fe200078e0a04 */
[----:B------:R-:W-:Y:S01]  /*1060*/  LOP3.LUT R5, R2, 0x3fffffe0, RZ, 0xc0, !PT ;  /* 0x3fffffe002057812 */ /* 0x000fe200078ec0ff */
[----:B------:R-:W-:Y:S01]  /*1070*/  IMAD.SHL.U32 R2, R163, 0x20, RZ ;  /* 0x00000020a3027824 */ /* 0x000fe200078e00ff */
[----:B------:R-:W-:Y:S01]  /*1080*/  LOP3.LUT R7, R12, UR25, R7, 0x96, !PT ;  /* 0x000000190c077c12 */ /* 0x000fe2000f8e9607 */
[----:B------:R-:W-:Y:S01]  /*1090*/  IMAD.MOV.U32 R150, RZ, RZ, 0x1 ;  /* 0x00000001ff967424 */ /* 0x000fe200078e00ff */
[----:B------:R-:W-:-:S02]  /*10a0*/  IMNMX R4, RZ, R4, !PT ;  /* 0x00000004ff047217 */ /* 0x000fc40007800200 */
[----:B------:R-:W-:Y:S02]  /*10b0*/  LOP3.LUT R2, R2, 0x3e0, RZ, 0xc0, !PT ;  /* 0x000003e002027812 */ /* 0x000fe400078ec0ff */
[----:B------:R-:W-:-:S03]  /*10c0*/  IMNMX R4, R4, 0x20, PT ;  /* 0x0000002004047817 */ /* 0x000fc60003800200 */
[----:B------:R-:W-:Y:S02]  /*10d0*/  IMAD.IADD R2, R3, 0x1, -R2 ;  /* 0x0000000103027824 */ /* 0x000fe400078e0a02 */
[----:B------:R-:W-:Y:S02]  /*10e0*/  IMAD.IADD R4, R4, 0x1, R5 ;  /* 0x0000000104047824 */ /* 0x000fe400078e0205 */
[----:B------:R-:W-:Y:S01]  /*10f0*/  IMAD.HI.U32 R3, R89, -0x2daee0ad, RZ ;  /* 0xd2511f5359037827 */ /* 0x000fe200078e00ff */
[----:B------:R-:W-:-:S03]  /*1100*/  IMNMX R2, RZ, R2, !PT ;  /* 0x00000002ff027217 */ /* 0x000fc60007800200 */
[----:B------:R-:W-:Y:S01]  /*1110*/  IMAD.SHL.U32 R4, R4, 0x4, RZ ;  /* 0x0000000404047824 */ /* 0x000fe200078e00ff */
[----:B------:R-:W-:Y:S02]  /*1120*/  IMNMX R2, R2, 0x20, PT ;  /* 0x0000002002027817 */ /* 0x000fe40003800200 */
[----:B------:R-:W-:Y:S01]  /*1130*/  LOP3.LUT R6, R3, UR26, R6, 0x96, !PT ;  /* 0x0000001a03067c12 */ /* 0x000fe2000f8e9606 */
[----:B------:R0:W1:Y:S01]  /*1140*/  I2F.U32 R151, R4 ;  /* 0x0000000400977306 */ /* 0x0000620000201000 */
[----:B------:R-:W-:Y:S01]  /*1150*/  IADD3 R11, R5, R2, RZ ;  /* 0x00000002050b7210 */ /* 0x000fe20007ffe0ff */
[----:B------:R-:W-:Y:S01]  /*1160*/  IMAD R3, R89, -0x2daee0ad, RZ ;  /* 0xd2511f5359037824 */ /* 0x000fe200078e02ff */
[----:B------:R-:W-:Y:S01]  /*1170*/  LOP3.LUT R5, R0, 0x3, RZ, 0xc0, !PT ;  /* 0x0000000300057812 */ /* 0x000fe200078ec0ff */
[----:B------:R-:W-:Y:S02]  /*1180*/  IMAD.MOV.U32 R2, RZ, RZ, RZ ;  /* 0x000000ffff027224 */ /* 0x000fe400078e00ff */
[----:B------:R-:W-:-:S02]  /*1190*/  IMAD.SHL.U32 R0, R11, 0x4, RZ ;  /* 0x000000040b007824 */ /* 0x000fc400078e00ff */
[----:B0-----:R-:W-:-:S03]  /*11a0*/  IMAD R4, R13, -0x326172a9, RZ ;  /* 0xcd9e8d570d047824 */ /* 0x001fc600078e02ff */
[----:B------:R0:W-:Y:S01]  /*11b0*/  STL [R1], R0 ;  /* 0x0000000001007387 */ /* 0x0001e20000100800 */
[----:B-1----:R-:W1:Y:S03]  /*11c0*/  MUFU.RCP R151, R151 ;  /* 0x0000009700977308 */ /* 0x002e660000001000 */
.L_x_18750:
[----:B0-----:R-:W-:Y:S01]  /*11d0*/  IMAD R0, R129, c[0x0][0x168], RZ ;  /* 0x00005a0081007a24 */ /* 0x001fe200078e02ff */
        /* <DEDUP_REMOVED lines=34> */
.L_x_18337:
[----:B0-----:R-:W-:Y:S02]  /*1400*/  MOV R122, R4 ;  /* 0x00000004007a7202 */ /* 0x001fe40000000f00 */
.L_x_18338:
[----:B------:R-:W-:Y:S05]  /*1410*/  BSYNC B1 ;  /* 0x0000000000017941 */ /* 0x000fea0003800000 */
.L_x_18336:
        /* <DEDUP_REMOVED lines=16> */
.L_x_18342:
[----:B------:R-:W-:Y:S05]  /*1520*/  BSYNC B2 ;  /* 0x0000000000027941 */ /* 0x000fea0003800000 */
.L_x_18341:
        /* <DEDUP_REMOVED lines=42> */
[----:B------:R-:W-:Y:S02]  /*17d0*/  LOP3.LUT R6, R121, UR26, R6, 0x96, !PT ;  /* 0x0000001a79067c12 */ /* 0x000fe4000f8e9606 */
.L_x_18340:
[----:B------:R-:W-:Y:S05]  /*17e0*/  BSYNC B1 ;  /* 0x0000000000017941 */ /* 0x000fea0003800000 */
.L_x_18339:
        /* <DEDUP_REMOVED lines=14> */
.L_x_18343:
        /* <DEDUP_REMOVED lines=12> */
.L_x_18346:
[----:B------:R-:W-:Y:S02]  /*1990*/  IMAD.MOV.U32 R11, RZ, RZ, R4 ;  /* 0x000000ffff0b7224 */ /* 0x000fe400078e0004 */
.L_x_18347:
[----:B------:R-:W-:Y:S05]  /*19a0*/  BSYNC B1 ;  /* 0x0000000000017941 */ /* 0x000fea0003800000 */
.L_x_18345:
        /* <DEDUP_REMOVED lines=16> */
.L_x_18351:
[----:B------:R-:W-:Y:S05]  /*1ab0*/  BSYNC B2 ;  /* 0x0000000000027941 */ /* 0x000fea0003800000 */
.L_x_18350:
        /* <DEDUP_REMOVED lines=43> */
.L_x_18349:
[----:B------:R-:W-:Y:S05]  /*1d70*/  BSYNC B1 ;  /* 0x0000000000017941 */ /* 0x000fea0003800000 */
.L_x_18348:
        /* <DEDUP_REMOVED lines=9> */
.L_x_18344:
        /* <DEDUP_REMOVED lines=12> */
.L_x_18353:
[----:B------:R-:W-:Y:S02]  /*1ed0*/  IMAD.MOV.U32 R5, RZ, RZ, R4 ;  /* 0x000000ffff057224 */ /* 0x000fe400078e0004 */
.L_x_18354:
[----:B------:R-:W-:Y:S05]  /*1ee0*/  BSYNC B1 ;  /* 0x0000000000017941 */ /* 0x000fea0003800000 */
.L_x_18352:
        /* <DEDUP_REMOVED lines=16> */
.L_x_18358:
[----:B------:R-:W-:Y:S05]  /*1ff0*/  BSYNC B2 ;  /* 0x0000000000027941 */ /* 0x000fea0003800000 */
.L_x_18357:
        /* <DEDUP_REMOVED lines=44> */
.L_x_18356:
[----:B------:R-:W-:Y:S05]  /*22c0*/  BSYNC B1 ;  /* 0x0000000000017941 */ /* 0x000fea0003800000 */
.L_x_18355:
        /* <DEDUP_REMOVED lines=11> */
.L_x_18359:
        /* <DEDUP_REMOVED lines=12> */
.L_x_18362:
[----:B------:R-:W-:Y:S02]  /*2440*/  IMAD.MOV.U32 R12, RZ, RZ, R4 ;  /* 0x000000ffff0c7224 */ /* 0x000fe400078e0004 */
.L_x_18363:
[----:B------:R-:W-:Y:S05]  /*2450*/  BSYNC B1 ;  /* 0x0000000000017941 */ /* 0x000fea0003800000 */
.L_x_18361:
        /* <DEDUP_REMOVED lines=16> */
.L_x_18367:
[----:B------:R-:W-:Y:S05]  /*2560*/  BSYNC B2 ;  /* 0x0000000000027941 */ /* 0x000fea0003800000 */
.L_x_18366:
        /* <DEDUP_REMOVED lines=43> */
.L_x_18365:
[----:B------:R-:W-:Y:S05]  /*2820*/  BSYNC B1 ;  /* 0x0000000000017941 */ /* 0x000fea0003800000 */
.L_x_18364:
        /* <DEDUP_REMOVED lines=9> */
.L_x_18360:
        /* <DEDUP_REMOVED lines=12> */
.L_x_18369:
[----:B------:R-:W-:Y:S02]  /*2980*/  IMAD.MOV.U32 R5, RZ, RZ, R4 ;  /* 0x000000ffff057224 */ /* 0x000fe400078e0004 */
.L_x_18370:
[----:B------:R-:W-:Y:S05]  /*2990*/  BSYNC B1 ;  /* 0x0000000000017941 */ /* 0x000fea0003800000 */
.L_x_18368:
        /* <DEDUP_REMOVED lines=16> */
.L_x_18374:
[----:B------:R-:W-:Y:S05]  /*2aa0*/  BSYNC B2 ;  /* 0x0000000000027941 */ /* 0x000fea0003800000 */
.L_x_18373:
        /* <DEDUP_REMOVED lines=44> */
.L_x_18372:
[----:B------:R-:W-:Y:S05]  /*2d70*/  BSYNC B1 ;  /* 0x0000000000017941 */ /* 0x000fea0003800000 */
.L_x_18371:
        /* <DEDUP_REMOVED lines=11> */
.L_x_18375:
        /* <DEDUP_REMOVED lines=12> */
.L_x_18378:
[----:B------:R-:W-:Y:S02]  /*2ef0*/  MOV R13, R4 ;  /* 0x00000004000d7202 */ /* 0x000fe40000000f00 */
.L_x_18379:
[----:B------:R-:W-:Y:S05]  /*2f00*/  BSYNC B1 ;  /* 0x0000000000017941 */ /* 0x000fea0003800000 */
.L_x_18377:
        /* <DEDUP_REMOVED lines=16> */
.L_x_18383:
[----:B------:R-:W-:Y:S05]  /*3010*/  BSYNC B2 ;  /* 0x0000000000027941 */ /* 0x000fea0003800000 */
.L_x_18382:
        /* <DEDUP_REMOVED lines=43> */
.L_x_18381:
[----:B------:R-:W-:Y:S05]  /*32d0*/  BSYNC B1 ;  /* 0x0000000000017941 */ /* 0x000fea0003800000 */
.L_x_18380:
        /* <DEDUP_REMOVED lines=9> */
.L_x_18376:
        /* <DEDUP_REMOVED lines=12> */
.L_x_18385:
[----:B------:R-:W-:Y:S02]  /*3430*/  MOV R5, R4 ;  /* 0x0000000400057202 */ /* 0x000fe40000000f00 */
.L_x_18386:
[----:B------:R-:W-:Y:S05]  /*3440*/  BSYNC B1 ;  /* 0x0000000000017941 */ /* 0x000fea0003800000 */
.L_x_18384:
        /* <DEDUP_REMOVED lines=16> */
.L_x_18390:
[----:B------:R-:W-:Y:S05]  /*3550*/  BSYNC B2 ;  /* 0x0000000000027941 */ /* 0x000fea0003800000 */
.L_x_18389:
        /* <DEDUP_REMOVED lines=44> */
.L_x_18388:
[----:B------:R-:W-:Y:S05]  /*3820*/  BSYNC B1 ;  /* 0x0000000000017941 */ /* 0x000fea0003800000 */
.L_x_18387:
        /* <DEDUP_REMOVED lines=11> */
.L_x_18391:
        /* <DEDUP_REMOVED lines=12> */
.L_x_18394:
[----:B------:R-:W-:Y:S02]  /*39a0*/  IMAD.MOV.U32 R14, RZ, RZ, R4 ;  /* 0x000000ffff0e7224 */ /* 0x000fe400078e0004 */
.L_x_18395:
[----:B------:R-:W-:Y:S05]  /*39b0*/  BSYNC B1 ;  /* 0x0000000000017941 */ /* 0x000fea0003800000 */
.L_x_18393:
        /* <DEDUP_REMOVED lines=16> */
.L_x_18399:
[----:B------:R-:W-:Y:S05]  /*3ac0*/  BSYNC B2 ;  /* 0x0000000000027941 */ /* 0x000fea0003800000 */
.L_x_18398:
        /* <DEDUP_REMOVED lines=43> */
.L_x_18397:
[----:B------:R-:W-:Y:S05]  /*3d80*/  BSYNC B1 ;  /* 0x0000000000017941 */ /* 0x000fea0003800000 */
.L_x_18396:
        /* <DEDUP_REMOVED lines=9> */
.L_x_18392:
        /* <DEDUP_REMOVED lines=27> */
.L_x_18400:
[----:B0-----:R-:W-:Y:S02]  /*3fd0*/  IADD3 R15, R0, 0x80, RZ ;  /* 0x00000080000f7810 */ /* 0x001fe40007ffe0ff */
.L_x_18335:
[----:B------:R-:W-:Y:S05]  /*3fe0*/  BSYNC B0 ;  /* 0x0000000000007941 */ /* 0x000fea0003800000 */
.L_x_18334:
[----:B------:R-:W-:Y:S01]  /*3ff0*/  ISETP.NE.AND P0, PT, R160, RZ, PT ;  /* 0x000000ffa000720c */ /* 0x000fe20003f05270 */
[----:B------:R-:W-:-:S12]  /*4000*/  BSSY B0, `(.L_x_18401) ;  /* 0x00002da000007945 */ /* 0x000fd80003800000 */
[----:B------:R-:W-:Y:S05]  /*4010*/  @!P0 BRA `(.L_x_18402) ;  /* 0x00002d8000008947 */ /* 0x000fea0003800000 */
[----:B------:R-:W-:Y:S01]  /*4020*/  ISETP.NE.U32.AND P0, PT, RZ, c[0x0][0x178], PT ;  /* 0x00005e00ff007a0c */ /* 0x000fe20003f05070 */
[----:B------:R-:W-:-:S03]  /*4030*/  IMAD.MOV.U32 R122, RZ, RZ, 0x10 ;  /* 0x00000010ff7a7424 */ /* 0x000fc600078e00ff */
        /* <DEDUP_REMOVED lines=24> */
.L_x_18404:
[----:B------:R-:W-:Y:S02]  /*41c0*/  IMAD.MOV.U32 R121, RZ, RZ, R4 ;  /* 0x000000ffff797224 */ /* 0x000fe400078e0004 */
.L_x_18405:
[----:B------:R-:W-:Y:S05]  /*41d0*/  BSYNC B1 ;  /* 0x0000000000017941 */ /* 0x000fea0003800000 */
.L_x_18403:
        /* <DEDUP_REMOVED lines=16> */
.L_x_18409:
[----:B------:R-:W-:Y:S05]  /*42e0*/  BSYNC B2 ;  /* 0x0000000000027941 */ /* 0x000fea0003800000 */
.L_x_18408:
        /* <DEDUP_REMOVED lines=43> */
.L_x_18407:
[----:B------:R-:W-:Y:S05]  /*45a0*/  BSYNC B1 ;  /* 0x0000000000017941 */ /* 0x000fea0003800000 */
.L_x_18406:
[----:B------:R0:W2:Y:S01]  /*45b0*/  I2F.U32 R122, R121 ;  /* 0x00000079007a7306 */ /* 0x0000a20000201000 */
[----:B------:R-:W-:Y:S01]  /*45c0*/  ISETP.NE.U32.AND P1, PT, RZ, c[0x0][0x178], PT ;  /* 0x00005e00ff007a0c */ /* 0x000fe20003f25070 */
[----:B-----5:R-:W-:-:S03]  /*45d0*/  FMUL.FTZ R100, R100, c[0x0][0x1e8] ;  /* 0x00007a0064647a20 */ /* 0x020fc60000410000 */
[----:B------:R-:W-:Y:S01]  /*45e0*/  ISETP.NE.AND.EX P1, PT, RZ, c[0x0][0x17c], PT, P1 ;  /* 0x00005f00ff007a0c */ /* 0x000fe20003f25310 */
[----:B0-----:R-:W-:-:S04]  /*45f0*/  IMAD.MOV.U32 R121, RZ, RZ, 0x2f800000 ;  /* 0x2f800000ff797424 */ /* 0x001fc800078e00ff */
[----:B--2---:R-:W-:-:S05]  /*4600*/  FFMA.FTZ R122, R122, R121, 1.1641532182693481445e-10 ;  /* 0x2f0000007a7a7423 */ /* 0x004fca0000010079 */
        /* <DEDUP_REMOVED lines=8> */
.L_x_18410:
        /* <DEDUP_REMOVED lines=12> */
.L_x_18413:
[----:B------:R-:W-:Y:S02]  /*4750*/  IMAD.MOV.U32 R5, RZ, RZ, R4 ;  /* 0x000000ffff057224 */ /* 0x000fe400078e0004 */
.L_x_18414:
[----:B------:R-:W-:Y:S05]  /*4760*/  BSYNC B1 ;  /* 0x0000000000017941 */ /* 0x000fea0003800000 */
.L_x_18412:
        /* <DEDUP_REMOVED lines=16> */
.L_x_18418:
[----:B------:R-:W-:Y:S05]  /*4870*/  BSYNC B2 ;  /* 0x0000000000027941 */ /* 0x000fea0003800000 */
.L_x_18417:
        /* <DEDUP_REMOVED lines=44> */
.L_x_18416:
[----:B------:R-:W-:Y:S05]  /*4b40*/  BSYNC B1 ;  /* 0x0000000000017941 */ /* 0x000fea0003800000 */
.L_x_18415:
        /* <DEDUP_REMOVED lines=8> */
.L_x_18411:
        /* <DEDUP_REMOVED lines=12> */
.L_x_18420:
[----:B------:R-:W-:Y:S02]  /*4c90*/  IMAD.MOV.U32 R5, RZ, RZ, R4 ;  /* 0x000000ffff057224 */ /* 0x000fe400078e0004 */
.L_x_18421:
[----:B------:R-:W-:Y:S05]  /*4ca0*/  BSYNC B1 ;  /* 0x0000000000017941 */ /* 0x000fea0003800000 */
.L_x_18419:
        /* <DEDUP_REMOVED lines=16> */
.L_x_18425:
[----:B------:R-:W-:Y:S05]  /*4db0*/  BSYNC B2 ;  /* 0x0000000000027941 */ /* 0x000fea0003800000 */
.L_x_18424:
        /* <DEDUP_REMOVED lines=44> */
.L_x_18423:
[----:B------:R-:W-:Y:S05]  /*5080*/  BSYNC B1 ;  /* 0x0000000000017941 */ /* 0x000fea0003800000 */
.L_x_18422:
        /* <DEDUP_REMOVED lines=11> */
.L_x_18426:
        /* <DEDUP_REMOVED lines=12> */
.L_x_18429:
[----:B------:R-:W-:Y:S02]  /*5200*/  IMAD.MOV.U32 R5, RZ, RZ, R4 ;  /* 0x000000ffff057224 */ /* 0x000fe400078e0004 */
.L_x_18430:
[----:B------:R-:W-:Y:S05]  /*5210*/  BSYNC B1 ;  /* 0x0000000000017941 */ /* 0x000fea0003800000 */
.L_x_18428:
        /* <DEDUP_REMOVED lines=16> */
.L_x_18434:
[----:B------:R-:W-:Y:S05]  /*5320*/  BSYNC B2 ;  /* 0x0000000000027941 */ /* 0x000fea0003800000 */
.L_x_18433:
        /* <DEDUP_REMOVED lines=44> */
.L_x_18432:
[----:B------:R-:W-:Y:S05]  /*55f0*/  BSYNC B1 ;  /* 0x0000000000017941 */ /* 0x000fea0003800000 */
.L_x_18431:
        /* <DEDUP_REMOVED lines=8> */
.L_x_18427:
        /* <DEDUP_REMOVED lines=12> */
.L_x_18436:
[----:B------:R-:W-:Y:S02]  /*5740*/  IMAD.MOV.U32 R5, RZ, RZ, R4 ;  /* 0x000000ffff057224 */ /* 0x000fe400078e0004 */
.L_x_18437:
[----:B------:R-:W-:Y:S05]  /*5750*/  BSYNC B1 ;  /* 0x0000000000017941 */ /* 0x000fea0003800000 */
.L_x_18435:
        /* <DEDUP_REMOVED lines=16> */
.L_x_18441:
[----:B------:R-:W-:Y:S05]  /*5860*/  BSYNC B2 ;  /* 0x0000000000027941 */ /* 0x000fea0003800000 */
.L_x_18440:
        /* <DEDUP_REMOVED lines=44> */
.L_x_18439:
[----:B------:R-:W-:Y:S05]  /*5b30*/  BSYNC B1 ;  /* 0x0000000000017941 */ /* 0x000fea0003800000 */
.L_x_18438:
        /* <DEDUP_REMOVED lines=11> */
.L_x_18442:
        /* <DEDUP_REMOVED lines=12> */
.L_x_18445:
[----:B------:R-:W-:Y:S02]  /*5cb0*/  IMAD.MOV.U32 R5, RZ, RZ, R4 ;  /* 0x000000ffff057224 */ /* 0x000fe400078e0004 */
.L_x_18446:
[----:B------:R-:W-:Y:S05]  /*5cc0*/  BSYNC B1 ;  /* 0x0000000000017941 */ /* 0x000fea0003800000 */
.L_x_18444:
        /* <DEDUP_REMOVED lines=16> */
.L_x_18450:
[----:B------:R-:W-:Y:S05]  /*5dd0*/  BSYNC B2 ;  /* 0x0000000000027941 */ /* 0x000fea0003800000 */
.L_x_18449:
        /* <DEDUP_REMOVED lines=44> */
.L_x_18448:
[----:B------:R-:W-:Y:S05]  /*60a0*/  BSYNC B1 ;  /* 0x0000000000017941 */ /* 0x000fea0003800000 */
.L_x_18447:
        /* <DEDUP_REMOVED lines=8> */
.L_x_18443:
        /* <DEDUP_REMOVED lines=12> */
.L_x_18452:
[----:B------:R-:W-:Y:S02]  /*61f0*/  IMAD.MOV.U32 R5, RZ, RZ, R4 ;  /* 0x000000ffff057224 */ /* 0x000fe400078e0004 */
.L_x_18453:
[----:B------:R-:W-:Y:S05]  /*6200*/  BSYNC B1 ;  /* 0x0000000000017941 */ /* 0x000fea0003800000 */
.L_x_18451:
        /* <DEDUP_REMOVED lines=16> */
.L_x_18457:
[----:B------:R-:W-:Y:S05]  /*6310*/  BSYNC B2 ;  /* 0x0000000000027941 */ /* 0x000fea0003800000 */
.L_x_18456:
        /* <DEDUP_REMOVED lines=44> */
.L_x_18455:
[----:B------:R-:W-:Y:S05]  /*65e0*/  BSYNC B1 ;  /* 0x0000000000017941 */ /* 0x000fea0003800000 */
.L_x_18454:
        /* <DEDUP_REMOVED lines=11> */
.L_x_18458:
        /* <DEDUP_REMOVED lines=12> */
.L_x_18461:
[----:B------:R-:W-:Y:S02]  /*6760*/  IMAD.MOV.U32 R14, RZ, RZ, R4 ;  /* 0x000000ffff0e7224 */ /* 0x000fe400078e0004 */
.L_x_18462:
[----:B------:R-:W-:Y:S05]  /*6770*/  BSYNC B1 ;  /* 0x0000000000017941 */ /* 0x000fea0003800000 */
.L_x_18460:
        /* <DEDUP_REMOVED lines=16> */
.L_x_18466:
[----:B------:R-:W-:Y:S05]  /*6880*/  BSYNC B2 ;  /* 0x0000000000027941 */ /* 0x000fea0003800000 */
.L_x_18465:
        /* <DEDUP_REMOVED lines=43> */
.L_x_18464:
[----:B------:R-:W-:Y:S05]  /*6b40*/  BSYNC B1 ;  /* 0x0000000000017941 */ /* 0x000fea0003800000 */
.L_x_18463:
        /* <DEDUP_REMOVED lines=9> */
.L_x_18459:
        /* <DEDUP_REMOVED lines=27> */
.L_x_18467:
[----:B------:R-:W-:Y:S02]  /*6d90*/  IADD3 R15, R15, 0x80, RZ ;  /* 0x000000800f0f7810 */ /* 0x000fe40007ffe0ff */
.L_x_18402:
[----:B------:R-:W-:Y:S05]  /*6da0*/  BSYNC B0 ;  /* 0x0000000000007941 */ /* 0x000fea0003800000 */
.L_x_18401:
        /* <DEDUP_REMOVED lines=29> */
.L_x_18471:
[----:B------:R-:W-:Y:S02]  /*6f80*/  IMAD.MOV.U32 R121, RZ, RZ, R4 ;  /* 0x000000ffff797224 */ /* 0x000fe400078e0004 */
.L_x_18472:
[----:B------:R-:W-:Y:S05]  /*6f90*/  BSYNC B1 ;  /* 0x0000000000017941 */ /* 0x000fea0003800000 */
.L_x_18470:
        /* <DEDUP_REMOVED lines=16> */
.L_x_18476:
[----:B------:R-:W-:Y:S05]  /*70a0*/  BSYNC B2 ;  /* 0x0000000000027941 */ /* 0x000fea0003800000 */
.L_x_18475:
        /* <DEDUP_REMOVED lines=43> */
.L_x_18474:
[----:B------:R-:W-:Y:S05]  /*7360*/  BSYNC B1 ;  /* 0x0000000000017941 */ /* 0x000fea0003800000 */
.L_x_18473:
        /* <DEDUP_REMOVED lines=14> */
.L_x_18477:
        /* <DEDUP_REMOVED lines=12> */
.L_x_18480:
[----:B------:R-:W-:Y:S02]  /*7510*/  IMAD.MOV.U32 R5, RZ, RZ, R4 ;  /* 0x000000ffff057224 */ /* 0x000fe400078e0004 */
.L_x_18481:
[----:B------:R-:W-:Y:S05]  /*7520*/  BSYNC B1 ;  /* 0x0000000000017941 */ /* 0x000fea0003800000 */
.L_x_18479:
        /* <DEDUP_REMOVED lines=16> */
.L_x_18485:
[----:B------:R-:W-:Y:S05]  /*7630*/  BSYNC B2 ;  /* 0x0000000000027941 */ /* 0x000fea0003800000 */
.L_x_18484:
        /* <DEDUP_REMOVED lines=44> */
.L_x_18483:
[----:B------:R-:W-:Y:S05]  /*7900*/  BSYNC B1 ;  /* 0x0000000000017941 */ /* 0x000fea0003800000 */
.L_x_18482:
        /* <DEDUP_REMOVED lines=8> */
.L_x_18478:
        /* <DEDUP_REMOVED lines=12> */
.L_x_18487:
[----:B------:R-:W-:Y:S02]  /*7a50*/  IMAD.MOV.U32 R5, RZ, RZ, R4 ;  /* 0x000000ffff057224 */ /* 0x000fe400078e0004 */
.L_x_18488:
[----:B------:R-:W-:Y:S05]  /*7a60*/  BSYNC B1 ;  /* 0x0000000000017941 */ /* 0x000fea0003800000 */
.L_x_18486:
        /* <DEDUP_REMOVED lines=16> */
.L_x_18492:
[----:B------:R-:W-:Y:S05]  /*7b70*/  BSYNC B2 ;  /* 0x0000000000027941 */ /* 0x000fea0003800000 */
.L_x_18491:
        /* <DEDUP_REMOVED lines=44> */
.L_x_18490:
[----:B------:R-:W-:Y:S05]  /*7e40*/  BSYNC B1 ;  /* 0x0000000000017941 */ /* 0x000fea0003800000 */
.L_x_18489:
        /* <DEDUP_REMOVED lines=11> */
.L_x_18493:
        /* <DEDUP_REMOVED lines=12> */
.L_x_18496:
[----:B------:R-:W-:Y:S02]  /*7fc0*/  IMAD.MOV.U32 R5, RZ, RZ, R4 ;  /* 0x000000ffff057224 */ /* 0x000fe400078e0004 */
.L_x_18497:
[----:B------:R-:W-:Y:S05]  /*7fd0*/  BSYNC B1 ;  /* 0x0000000000017941 */ /* 0x000fea0003800000 */
.L_x_18495:
        /* <DEDUP_REMOVED lines=16> */
.L_x_18501:
[----:B------:R-:W-:Y:S05]  /*80e0*/  BSYNC B2 ;  /* 0x0000000000027941 */ /* 0x000fea0003800000 */
.L_x_18500:
        /* <DEDUP_REMOVED lines=44> */
.L_x_18499:
[----:B------:R-:W-:Y:S05]  /*83b0*/  BSYNC B1 ;  /* 0x0000000000017941 */ /* 0x000fea0003800000 */
.L_x_18498:
        /* <DEDUP_REMOVED lines=8> */
.L_x_18494:
        /* <DEDUP_REMOVED lines=12> */
.L_x_18503:
[----:B------:R-:W-:Y:S02]  /*8500*/  IMAD.MOV.U32 R5, RZ, RZ, R4 ;  /* 0x000000ffff057224 */ /* 0x000fe400078e0004 */
.L_x_18504:
[----:B------:R-:W-:Y:S05]  /*8510*/  BSYNC B1 ;  /* 0x0000000000017941 */ /* 0x000fea0003800000 */
.L_x_18502:
        /* <DEDUP_REMOVED lines=16> */
.L_x_18508:
[----:B------:R-:W-:Y:S05]  /*8620*/  BSYNC B2 ;  /* 0x0000000000027941 */ /* 0x000fea0003800000 */
.L_x_18507:
        /* <DEDUP_REMOVED lines=44> */
.L_x_18506:
[----:B------:R-:W-:Y:S05]  /*88f0*/  BSYNC B1 ;  /* 0x0000000000017941 */ /* 0x000fea0003800000 */
.L_x_18505:
        /* <DEDUP_REMOVED lines=11> */
.L_x_18509:
        /* <DEDUP_REMOVED lines=12> */
.L_x_18512:
[----:B------:R-:W-:Y:S02]  /*8a70*/  IMAD.MOV.U32 R5, RZ, RZ, R4 ;  /* 0x000000ffff057224 */ /* 0x000fe400078e0004 */
.L_x_18513:
[----:B------:R-:W-:Y:S05]  /*8a80*/  BSYNC B1 ;  /* 0x0000000000017941 */ /* 0x000fea0003800000 */
.L_x_18511:
        /* <DEDUP_REMOVED lines=16> */
.L_x_18517:
[----:B------:R-:W-:Y:S05]  /*8b90*/  BSYNC B2 ;  /* 0x0000000000027941 */ /* 0x000fea0003800000 */
.L_x_18516:
        /* <DEDUP_REMOVED lines=44> */
.L_x_18515:
[----:B------:R-:W-:Y:S05]  /*8e60*/  BSYNC B1 ;  /* 0x0000000000017941 */ /* 0x000fea0003800000 */
.L_x_18514:
        /* <DEDUP_REMOVED lines=8> */
.L_x_18510:
        /* <DEDUP_REMOVED lines=12> */
.L_x_18519:
[----:B------:R-:W-:Y:S02]  /*8fb0*/  IMAD.MOV.U32 R5, RZ, RZ, R4 ;  /* 0x000000ffff057224 */ /* 0x000fe400078e0004 */
.L_x_18520:
[----:B------:R-:W-:Y:S05]  /*8fc0*/  BSYNC B1 ;  /* 0x0000000000017941 */ /* 0x000fea0003800000 */
.L_x_18518:
        /* <DEDUP_REMOVED lines=16> */
.L_x_18524:
[----:B------:R-:W-:Y:S05]  /*90d0*/  BSYNC B2 ;  /* 0x0000000000027941 */ /* 0x000fea0003800000 */
.L_x_18523:
        /* <DEDUP_REMOVED lines=44> */
.L_x_18522:
[----:B------:R-:W-:Y:S05]  /*93a0*/  BSYNC B1 ;  /* 0x0000000000017941 */ /* 0x000fea0003800000 */
.L_x_18521:
        /* <DEDUP_REMOVED lines=11> */
.L_x_18525:
        /* <DEDUP_REMOVED lines=12> */
.L_x_18528:
[----:B------:R-:W-:Y:S02]  /*9520*/  IMAD.MOV.U32 R14, RZ, RZ, R4 ;  /* 0x000000ffff0e7224 */ /* 0x000fe400078e0004 */
.L_x_18529:
[----:B------:R-:W-:Y:S05]  /*9530*/  BSYNC B1 ;  /* 0x0000000000017941 */ /* 0x000fea0003800000 */
.L_x_18527:
        /* <DEDUP_REMOVED lines=16> */
.L_x_18533:
[----:B------:R-:W-:Y:S05]  /*9640*/  BSYNC B2 ;  /* 0x0000000000027941 */ /* 0x000fea0003800000 */
.L_x_18532:
        /* <DEDUP_REMOVED lines=43> */
.L_x_18531:
[----:B------:R-:W-:Y:S05]  /*9900*/  BSYNC B1 ;  /* 0x0000000000017941 */ /* 0x000fea0003800000 */
.L_x_18530:
        /* <DEDUP_REMOVED lines=9> */
.L_x_18526:
        /* <DEDUP_REMOVED lines=23> */
[----:B------:R-:W-:-:S04]  /*9b10*/  IADD3 R120, P0, R128, c[0x0][0x198], RZ ;  /* 0x0000660080787a10 */ /* 0x000fc80007f1e0ff */
[----:B------:R-:W-:Y:S02]  /*9b20*/  IADD3 R123, R121, R122, RZ ;  /* 0x0000007a797b7210 */ /* 0x000fe40007ffe0ff */
[----:B------:R-:W-:-:S05]  /*9b30*/  IADD3.X R121, R161, c[0x0][0x19c], RZ, P0, !PT ;  /* 0x00006700a1797a10 */ /* 0x000fca00007fe4ff */
[----:B------:R0:W-:Y:S02]  /*9b40*/  STG.E [R120.64], R123 ;  /* 0x0000007b78007986 */ /* 0x0001e4000c101906 */
.L_x_18534:
[----:B------:R-:W-:Y:S02]  /*9b50*/  IADD3 R15, R15, 0x80, RZ ;  /* 0x000000800f0f7810 */ /* 0x000fe40007ffe0ff */
.L_x_18469:
[----:B------:R-:W-:Y:S05]  /*9b60*/  BSYNC B0 ;  /* 0x0000000000007941 */ /* 0x000fea0003800000 */
.L_x_18468:
        /* <DEDUP_REMOVED lines=29> */
.L_x_18538:
[----:B------:R-:W-:Y:S02]  /*9d40*/  IMAD.MOV.U32 R121, RZ, RZ, R4 ;  /* 0x000000ffff797224 */ /* 0x000fe400078e0004 */
.L_x_18539:
[----:B------:R-:W-:Y:S05]  /*9d50*/  BSYNC B1 ;  /* 0x0000000000017941 */ /* 0x000fea0003800000 */
.L_x_18537:
        /* <DEDUP_REMOVED lines=16> */
.L_x_18543:
[----:B------:R-:W-:Y:S05]  /*9e60*/  BSYNC B2 ;  /* 0x0000000000027941 */ /* 0x000fea0003800000 */
.L_x_18542:
        /* <DEDUP_REMOVED lines=43> */
.L_x_18541:
[----:B------:R-:W-:Y:S05]  /*a120*/  BSYNC B1 ;  /* 0x0000000000017941 */ /* 0x000fea0003800000 */
.L_x_18540:
        /* <DEDUP_REMOVED lines=14> */
.L_x_18544:
        /* <DEDUP_REMOVED lines=12> */
.L_x_18547:
[----:B------:R-:W-:Y:S02]  /*a2d0*/  IMAD.MOV.U32 R5, RZ, RZ, R4 ;  /* 0x000000ffff057224 */ /* 0x000fe400078e0004 */
.L_x_18548:
[----:B------:R-:W-:Y:S05]  /*a2e0*/  BSYNC B1 ;  /* 0x0000000000017941 */ /* 0x000fea0003800000 */
.L_x_18546:
        /* <DEDUP_REMOVED lines=16> */
.L_x_18552:
[----:B------:R-:W-:Y:S05]  /*a3f0*/  BSYNC B2 ;  /* 0x0000000000027941 */ /* 0x000fea0003800000 */
.L_x_18551:
        /* <DEDUP_REMOVED lines=44> */
.L_x_18550:
[----:B------:R-:W-:Y:S05]  /*a6c0*/  BSYNC B1 ;  /* 0x0000000000017941 */ /* 0x000fea0003800000 */
.L_x_18549:
        /* <DEDUP_REMOVED lines=8> */
.L_x_18545:
        /* <DEDUP_REMOVED lines=12> */
.L_x_18554:
[----:B------:R-:W-:Y:S02]  /*a810*/  IMAD.MOV.U32 R5, RZ, RZ, R4 ;  /* 0x000000ffff057224 */ /* 0x000fe400078e0004 */
.L_x_18555:
[----:B------:R-:W-:Y:S05]  /*a820*/  BSYNC B1 ;  /* 0x0000000000017941 */ /* 0x000fea0003800000 */
.L_x_18553:
        /* <DEDUP_REMOVED lines=16> */
.L_x_18559:
[----:B------:R-:W-:Y:S05]  /*a930*/  BSYNC B2 ;  /* 0x0000000000027941 */ /* 0x000fea0003800000 */
.L_x_18558:
        /* <DEDUP_REMOVED lines=44> */
.L_x_18557:
[----:B------:R-:W-:Y:S05]  /*ac00*/  BSYNC B1 ;  /* 0x0000000000017941 */ /* 0x000fea0003800000 */
.L_x_18556:
        /* <DEDUP_REMOVED lines=11> */
.L_x_18560:
        /* <DEDUP_REMOVED lines=12> */
.L_x_18563:
[----:B------:R-:W-:Y:S02]  /*ad80*/  IMAD.MOV.U32 R5, RZ, RZ, R4 ;  /* 0x000000ffff057224 */ /* 0x000fe400078e0004 */
.L_x_18564:
[----:B------:R-:W-:Y:S05]  /*ad90*/  BSYNC B1 ;  /* 0x0000000000017941 */ /* 0x000fea0003800000 */
.L_x_18562:
        /* <DEDUP_REMOVED lines=16> */
.L_x_18568:
[----:B------:R-:W-:Y:S05]  /*aea0*/  BSYNC B2 ;  /* 0x0000000000027941 */ /* 0x000fea0003800000 */
.L_x_18567:
        /* <DEDUP_REMOVED lines=44> */
.L_x_18566:
[----:B------:R-:W-:Y:S05]  /*b170*/  BSYNC B1 ;  /* 0x0000000000017941 */ /* 0x000fea0003800000 */
.L_x_18565:
        /* <DEDUP_REMOVED lines=8> */
.L_x_18561:
        /* <DEDUP_REMOVED lines=12> */
.L_x_18570:
[----:B------:R-:W-:Y:S02]  /*b2c0*/  IMAD.MOV.U32 R5, RZ, RZ, R4 ;  /* 0x000000ffff057224 */ /* 0x000fe400078e0004 */
.L_x_18571:
[----:B------:R-:W-:Y:S05]  /*b2d0*/  BSYNC B1 ;  /* 0x0000000000017941 */ /* 0x000fea0003800000 */
.L_x_18569:
        /* <DEDUP_REMOVED lines=16> */
.L_x_18575:
[----:B------:R-:W-:Y:S05]  /*b3e0*/  BSYNC B2 ;  /* 0x0000000000027941 */ /* 0x000fea0003800000 */
.L_x_18574:
        /* <DEDUP_REMOVED lines=44> */
.L_x_18573:
[----:B------:R-:W-:Y:S05]  /*b6b0*/  BSYNC B1 ;  /* 0x0000000000017941 */ /* 0x000fea0003800000 */
.L_x_18572:
        /* <DEDUP_REMOVED lines=11> */
.L_x_18576:
        /* <DEDUP_REMOVED lines=12> */
.L_x_18579:
[----:B------:R-:W-:Y:S02]  /*b830*/  IMAD.MOV.U32 R5, RZ, RZ, R4 ;  /* 0x000000ffff057224 */ /* 0x000fe400078e0004 */
.L_x_18580:
[----:B------:R-:W-:Y:S05]  /*b840*/  BSYNC B1 ;  /* 0x0000000000017941 */ /* 0x000fea0003800000 */
.L_x_18578:
        /* <DEDUP_REMOVED lines=16> */
.L_x_18584:
[----:B------:R-:W-:Y:S05]  /*b950*/  BSYNC B2 ;  /* 0x0000000000027941 */ /* 0x000fea0003800000 */
.L_x_18583:
        /* <DEDUP_REMOVED lines=44> */
.L_x_18582:
[----:B------:R-:W-:Y:S05]  /*bc20*/  BSYNC B1 ;  /* 0x0000000000017941 */ /* 0x000fea0003800000 */
.L_x_18581:
        /* <DEDUP_REMOVED lines=8> */
.L_x_18577:
        /* <DEDUP_REMOVED lines=12> */
.L_x_18586:
[----:B------:R-:W-:Y:S02]  /*bd70*/  IMAD.MOV.U32 R5, RZ, RZ, R4 ;  /* 0x000000ffff057224 */ /* 0x000fe400078e0004 */
.L_x_18587:
[----:B------:R-:W-:Y:S05]  /*bd80*/  BSYNC B1 ;  /* 0x0000000000017941 */ /* 0x000fea0003800000 */
.L_x_18585:
        /* <DEDUP_REMOVED lines=16> */
.L_x_18591:
[----:B------:R-:W-:Y:S05]  /*be90*/  BSYNC B2 ;  /* 0x0000000000027941 */ /* 0x000fea0003800000 */
.L_x_18590:
        /* <DEDUP_REMOVED lines=44> */
.L_x_18589:
[----:B------:R-:W-:Y:S05]  /*c160*/  BSYNC B1 ;  /* 0x0000000000017941 */ /* 0x000fea0003800000 */
.L_x_18588:
        /* <DEDUP_REMOVED lines=11> */
.L_x_18592:
        /* <DEDUP_REMOVED lines=12> */
.L_x_18595:
[----:B------:R-:W-:Y:S02]  /*c2e0*/  IMAD.MOV.U32 R14, RZ, RZ, R4 ;  /* 0x000000ffff0e7224 */ /* 0x000fe400078e0004 */
.L_x_18596:
[----:B------:R-:W-:Y:S05]  /*c2f0*/  BSYNC B1 ;  /* 0x0000000000017941 */ /* 0x000fea0003800000 */
.L_x_18594:
        /* <DEDUP_REMOVED lines=16> */
.L_x_18600:
[----:B------:R-:W-:Y:S05]  /*c400*/  BSYNC B2 ;  /* 0x0000000000027941 */ /* 0x000fea0003800000 */
.L_x_18599:
        /* <DEDUP_REMOVED lines=43> */
.L_x_18598:
[----:B------:R-:W-:Y:S05]  /*c6c0*/  BSYNC B1 ;  /* 0x0000000000017941 */ /* 0x000fea0003800000 */
.L_x_18597:
        /* <DEDUP_REMOVED lines=9> */
.L_x_18593:
        /* <DEDUP_REMOVED lines=27> */
.L_x_18601:
[----:B------:R-:W-:Y:S02]  /*c910*/  IADD3 R15, R15, 0x80, RZ ;  /* 0x000000800f0f7810 */ /* 0x000fe40007ffe0ff */
.L_x_18536:
[----:B------:R-:W-:Y:S05]  /*c920*/  BSYNC B0 ;  /* 0x0000000000007941 */ /* 0x000fea0003800000 */
.L_x_18535:
        /* <DEDUP_REMOVED lines=29> */
.L_x_18605:
[----:B------:R-:W-:Y:S02]  /*cb00*/  IMAD.MOV.U32 R121, RZ, RZ, R4 ;  /* 0x000000ffff797224 */ /* 0x000fe400078e0004 */
.L_x_18606:
[----:B------:R-:W-:Y:S05]  /*cb10*/  BSYNC B1 ;  /* 0x0000000000017941 */ /* 0x000fea0003800000 */
.L_x_18604:
        /* <DEDUP_REMOVED lines=16> */
.L_x_18610:
[----:B------:R-:W-:Y:S05]  /*cc20*/  BSYNC B2 ;  /* 0x0000000000027941 */ /* 0x000fea0003800000 */
.L_x_18609:
        /* <DEDUP_REMOVED lines=42> */
[----:B------:R-:W-:-:S06]  /*ced0*/  HFMA2.MMA R123, -RZ, RZ, 0, 0 ;  /* 0x00000000ff7b7435 */ /* 0x000fcc00000001ff */
.L_x_18608:
[----:B------:R-:W-:Y:S05]  /*cee0*/  BSYNC B1 ;  /* 0x0000000000017941 */ /* 0x000fea0003800000 */
.L_x_18607:
        /* <DEDUP_REMOVED lines=14> */
.L_x_18611:
        /* <DEDUP_REMOVED lines=12> */
.L_x_18614:
[----:B------:R-:W-:Y:S02]  /*d090*/  IMAD.MOV.U32 R5, RZ, RZ, R4 ;  /* 0x000000ffff057224 */ /* 0x000fe400078e0004 */
.L_x_18615:
[----:B------:R-:W-:Y:S05]  /*d0a0*/  BSYNC B1 ;  /* 0x0000000000017941 */ /* 0x000fea0003800000 */
.L_x_18613:
        /* <DEDUP_REMOVED lines=16> */
.L_x_18619:
[----:B------:R-:W-:Y:S05]  /*d1b0*/  BSYNC B2 ;  /* 0x0000000000027941 */ /* 0x000fea0003800000 */
.L_x_18618:
        /* <DEDUP_REMOVED lines=44> */
.L_x_18617:
[----:B------:R-:W-:Y:S05]  /*d480*/  BSYNC B1 ;  /* 0x0000000000017941 */ /* 0x000fea0003800000 */
.L_x_18616:
        /* <DEDUP_REMOVED lines=8> */
.L_x_18612:
        /* <DEDUP_REMOVED lines=12> */
.L_x_18621:
[----:B------:R-:W-:Y:S02]  /*d5d0*/  IMAD.MOV.U32 R5, RZ, RZ, R4 ;  /* 0x000000ffff057224 */ /* 0x000fe400078e0004 */
.L_x_18622:
[----:B------:R-:W-:Y:S05]  /*d5e0*/  BSYNC B1 ;  /* 0x0000000000017941 */ /* 0x000fea0003800000 */
.L_x_18620:
        /* <DEDUP_REMOVED lines=16> */
.L_x_18626:
[----:B------:R-:W-:Y:S05]  /*d6f0*/  BSYNC B2 ;  /* 0x0000000000027941 */ /* 0x000fea0003800000 */
.L_x_18625:
        /* <DEDUP_REMOVED lines=44> */
.L_x_18624:
[----:B------:R-:W-:Y:S05]  /*d9c0*/  BSYNC B1 ;  /* 0x0000000000017941 */ /* 0x000fea0003800000 */
.L_x_18623:
        /* <DEDUP_REMOVED lines=11> */
.L_x_18627:
        /* <DEDUP_REMOVED lines=12> */
.L_x_18630:
[----:B------:R-:W-:Y:S02]  /*db40*/  IMAD.MOV.U32 R5, RZ, RZ, R4 ;  /* 0x000000ffff057224 */ /* 0x000fe400078e0004 */
.L_x_18631:
[----:B------:R-:W-:Y:S05]  /*db50*/  BSYNC B1 ;  /* 0x0000000000017941 */ /* 0x000fea0003800000 */
.L_x_18629:
        /* <DEDUP_REMOVED lines=16> */
.L_x_18635:
[----:B------:R-:W-:Y:S05]  /*dc60*/  BSYNC B2 ;  /* 0x0000000000027941 */ /* 0x000fea0003800000 */
.L_x_18634:
        /* <DEDUP_REMOVED lines=44> */
.L_x_18633:
[----:B------:R-:W-:Y:S05]  /*df30*/  BSYNC B1 ;  /* 0x0000000000017941 */ /* 0x000fea0003800000 */
.L_x_18632:
        /* <DEDUP_REMOVED lines=8> */
.L_x_18628:
        /* <DEDUP_REMOVED lines=12> */
.L_x_18637:
[----:B------:R-:W-:Y:S02]  /*e080*/  IMAD.MOV.U32 R5, RZ, RZ, R4 ;  /* 0x000000ffff057224 */ /* 0x000fe400078e0004 */
.L_x_18638:
[----:B------:R-:W-:Y:S05]  /*e090*/  BSYNC B1 ;  /* 0x0000000000017941 */ /* 0x000fea0003800000 */
.L_x_18636:
        /* <DEDUP_REMOVED lines=16> */
.L_x_18642:
[----:B------:R-:W-:Y:S05]  /*e1a0*/  BSYNC B2 ;  /* 0x0000000000027941 */ /* 0x000fea0003800000 */
.L_x_18641:
        /* <DEDUP_REMOVED lines=44> */
.L_x_18640:
[----:B------:R-:W-:Y:S05]  /*e470*/  BSYNC B1 ;  /* 0x0000000000017941 */ /* 0x000fea0003800000 */
.L_x_18639:
        /* <DEDUP_REMOVED lines=11> */
.L_x_18643:
        /* <DEDUP_REMOVED lines=12> */
.L_x_18646:
[----:B------:R-:W-:Y:S02]  /*e5f0*/  IMAD.MOV.U32 R5, RZ, RZ, R4 ;  /* 0x000000ffff057224 */ /* 0x000fe400078e0004 */
.L_x_18647:
[----:B------:R-:W-:Y:S05]  /*e600*/  BSYNC B1 ;  /* 0x0000000000017941 */ /* 0x000fea0003800000 */
.L_x_18645:
        /* <DEDUP_REMOVED lines=16> */
.L_x_18651:
[----:B------:R-:W-:Y:S05]  /*e710*/  BSYNC B2 ;  /* 0x0000000000027941 */ /* 0x000fea0003800000 */
.L_x_18650:
        /* <DEDUP_REMOVED lines=44> */
.L_x_18649:
[----:B------:R-:W-:Y:S05]  /*e9e0*/  BSYNC B1 ;  /* 0x0000000000017941 */ /* 0x000fea0003800000 */
.L_x_18648:
        /* <DEDUP_REMOVED lines=8> */
.L_x_18644:
        /* <DEDUP_REMOVED lines=12> */
.L_x_18653:
[----:B------:R-:W-:Y:S02]  /*eb30*/  IMAD.MOV.U32 R5, RZ, RZ, R4 ;  /* 0x000000ffff057224 */ /* 0x000fe400078e0004 */
.L_x_18654:
[----:B------:R-:W-:Y:S05]  /*eb40*/  BSYNC B1 ;  /* 0x0000000000017941 */ /* 0x000fea0003800000 */
.L_x_18652:
        /* <DEDUP_REMOVED lines=16> */
.L_x_18658:
[----:B------:R-:W-:Y:S05]  /*ec50*/  BSYNC B2 ;  /* 0x0000000000027941 */ /* 0x000fea0003800000 */
.L_x_18657:
        /* <DEDUP_REMOVED lines=44> */
.L_x_18656:
[----:B------:R-:W-:Y:S05]  /*ef20*/  BSYNC B1 ;  /* 0x0000000000017941 */ /* 0x000fea0003800000 */
.L_x_18655:
        /* <DEDUP_REMOVED lines=11> */
.L_x_18659:
        /* <DEDUP_REMOVED lines=12> */
.L_x_18662:
[----:B------:R-:W-:Y:S02]  /*f0a0*/  IMAD.MOV.U32 R14, RZ, RZ, R4 ;  /* 0x000000ffff0e7224 */ /* 0x000fe400078e0004 */
.L_x_18663:
[----:B------:R-:W-:Y:S05]  /*f0b0*/  BSYNC B1 ;  /* 0x0000000000017941 */ /* 0x000fea0003800000 */
.L_x_18661:
        /* <DEDUP_REMOVED lines=16> */
.L_x_18667:
[----:B------:R-:W-:Y:S05]  /*f1c0*/  BSYNC B2 ;  /* 0x0000000000027941 */ /* 0x000fea0003800000 */
.L_x_18666:
        /* <DEDUP_REMOVED lines=43> */
.L_x_18665:
[----:B------:R-:W-:Y:S05]  /*f480*/  BSYNC B1 ;  /* 0x0000000000017941 */ /* 0x000fea0003800000 */
.L_x_18664:
        /* <DEDUP_REMOVED lines=9> */
.L_x_18660:
[----:B------:R-:W-:Y:S01]  /*f520*/  ISETP.NE.AND P1, PT, R120, RZ, PT ;  /* 0x000000ff7800720c */ /* 0x000fe20003f25270 */
[C---:B------:R-:W-:Y:S01]  /*f530*/  IMAD.SHL.U32 R128, R15.reuse, 0x4, RZ ;  /* 0x000000040f807824 */ /* 0x040fe200078e00ff */
[C---:B------:R-:W-:Y:S02]  /*f540*/  LEA R120, P0, R15.reuse, c[0x0][0x188], 0x4 ;  /* 0x000062000f787a11 */ /* 0x040fe400078020ff */
[----:B------:R-:W-:Y:S02]  /*f550*/  SEL R131, RZ, 0x1000000, P5 ;  /* 0x01000000ff837807 */ /* 0x000fe40002800000 */
[----:B------:R-:W-:Y:S02]  /*f560*/  SEL R162, RZ, 0x10000, P4 ;  /* 0x00010000ffa27807 */ /* 0x000fe40002000000 */
[----:B------:R-:W-:Y:S02]  /*f570*/  SEL R164, RZ, 0x100, P3 ;  /* 0x00000100ffa47807 */ /* 0x000fe40001800000 */
[----:B------:R-:W-:-:S02]  /*f580*/  LEA.HI.X R121, R15, c[0x0][0x18c], RZ, 0x4, P0 ;  /* 0x000063000f797a11 */ /* 0x000fc400000f24ff */
[----:B------:R-:W-:Y:S02]  /*f590*/  SEL R130, RZ, 0x1, P2 ;  /* 0x00000001ff827807 */ /* 0x000fe40001000000 */
[----:B------:R-:W-:Y:S01]  /*f5a0*/  SHF.L.U64.HI R161, R15, 0x2, RZ ;  /* 0x000000020fa17819 */ /* 0x000fe200000102ff */
[----:B------:R0:W-:Y:S01]  /*f5b0*/  STG.E.128 [R120.64], R112 ;  /* 0x0000007078007986 */ /* 0x0001e2000c101d06 */
[----:B------:R-:W-:Y:S02]  /*f5c0*/  IADD3 R122, P0, R128, c[0x0][0x190], RZ ;  /* 0x00006400807a7a10 */ /* 0x000fe40007f1e0ff */
[----:B------:R-:W-:Y:S02]  /*f5d0*/  IADD3 R131, R164, R131, R162 ;  /* 0x00000083a4837210 */ /* 0x000fe40007ffe0a2 */
[----:B------:R-:W-:Y:S02]  /*f5e0*/  IADD3.X R123, R161, c[0x0][0x194], RZ, P0, !PT ;  /* 0x00006500a17b7a10 */ /* 0x000fe400007fe4ff */
[----:B------:R-:W-:-:S05]  /*f5f0*/  IADD3 R131, R131, R130, RZ ;  /* 0x0000008283837210 */ /* 0x000fca0007ffe0ff */
        /* <DEDUP_REMOVED lines=13> */
.L_x_18668:
[----:B------:R-:W-:Y:S02]  /*f6d0*/  IADD3 R15, R15, 0x80, RZ ;  /* 0x000000800f0f7810 */ /* 0x000fe40007ffe0ff */
.L_x_18603:
[----:B------:R-:W-:Y:S05]  /*f6e0*/  BSYNC B0 ;  /* 0x0000000000007941 */ /* 0x000fea0003800000 */
.L_x_18602:
        /* <DEDUP_REMOVED lines=29> */
.L_x_18672:
[----:B------:R-:W-:Y:S02]  /*f8c0*/  IMAD.MOV.U32 R121, RZ, RZ, R4 ;  /* 0x000000ffff797224 */ /* 0x000fe400078e0004 */
.L_x_18673:
[----:B------:R-:W-:Y:S05]  /*f8d0*/  BSYNC B1 ;  /* 0x0000000000017941 */ /* 0x000fea0003800000 */
.L_x_18671:
        /* <DEDUP_REMOVED lines=16> */
.L_x_18677:
[----:B------:R-:W-:Y:S05]  /*f9e0*/  BSYNC B2 ;  /* 0x0000000000027941 */ /* 0x000fea0003800000 */
.L_x_18676:
        /* <DEDUP_REMOVED lines=43> */
.L_x_18675:
[----:B------:R-:W-:Y:S05]  /*fca0*/  BSYNC B1 ;  /* 0x0000000000017941 */ /* 0x000fea0003800000 */
.L_x_18674:
        /* <DEDUP_REMOVED lines=14> */
.L_x_18678:
        /* <DEDUP_REMOVED lines=12> */
.L_x_18681:
[----:B------:R-:W-:Y:S02]  /*fe50*/  IMAD.MOV.U32 R5, RZ, RZ, R4 ;  /* 0x000000ffff057224 */ /* 0x000fe400078e0004 */
.L_x_18682:
[----:B------:R-:W-:Y:S05]  /*fe60*/  BSYNC B1 ;  /* 0x0000000000017941 */ /* 0x000fea0003800000 */
.L_x_18680:
        /* <DEDUP_REMOVED lines=16> */
.L_x_18686:
[----:B------:R-:W-:Y:S05]  /*ff70*/  BSYNC B2 ;  /* 0x0000000000027941 */ /* 0x000fea0003800000 */
.L_x_18685:
        /* <DEDUP_REMOVED lines=44> */
.L_x_18684:
[----:B------:R-:W-:Y:S05]  /*10240*/  BSYNC B1 ;  /* 0x0000000000017941 */ /* 0x000fea0003800000 */
.L_x_18683:
        /* <DEDUP_REMOVED lines=8> */
.L_x_18679:
        /* <DEDUP_REMOVED lines=12> */
.L_x_18688:
[----:B------:R-:W-:Y:S02]  /*10390*/  IMAD.MOV.U32 R5, RZ, RZ, R4 ;  /* 0x000000ffff057224 */ /* 0x000fe400078e0004 */
.L_x_18689:
[----:B------:R-:W-:Y:S05]  /*103a0*/  BSYNC B1 ;  /* 0x0000000000017941 */ /* 0x000fea0003800000 */
.L_x_18687:
        /* <DEDUP_REMOVED lines=16> */
.L_x_18693:
[----:B------:R-:W-:Y:S05]  /*104b0*/  BSYNC B2 ;  /* 0x0000000000027941 */ /* 0x000fea0003800000 */
.L_x_18692:
        /* <DEDUP_REMOVED lines=44> */
.L_x_18691:
[----:B------:R-:W-:Y:S05]  /*10780*/  BSYNC B1 ;  /* 0x0000000000017941 */ /* 0x000fea0003800000 */
.L_x_18690:
        /* <DEDUP_REMOVED lines=11> */
.L_x_18694:
        /* <DEDUP_REMOVED lines=12> */
.L_x_18697:
[----:B------:R-:W-:Y:S02]  /*10900*/  IMAD.MOV.U32 R5, RZ, RZ, R4 ;  /* 0x000000ffff057224 */ /* 0x000fe400078e0004 */
.L_x_18698:
[----:B------:R-:W-:Y:S05]  /*10910*/  BSYNC B1 ;  /* 0x0000000000017941 */ /* 0x000fea0003800000 */
.L_x_18696:
        /* <DEDUP_REMOVED lines=16> */
.L_x_18702:
[----:B------:R-:W-:Y:S05]  /*10a20*/  BSYNC B2 ;  /* 0x0000000000027941 */ /* 0x000fea0003800000 */
.L_x_18701:
        /* <DEDUP_REMOVED lines=44> */
.L_x_18700:
[----:B------:R-:W-:Y:S05]  /*10cf0*/  BSYNC B1 ;  /* 0x0000000000017941 */ /* 0x000fea0003800000 */
.L_x_18699:
        /* <DEDUP_REMOVED lines=8> */
.L_x_18695:
        /* <DEDUP_REMOVED lines=12> */
.L_x_18704:
[----:B------:R-:W-:Y:S02]  /*10e40*/  IMAD.MOV.U32 R5, RZ, RZ, R4 ;  /* 0x000000ffff057224 */ /* 0x000fe400078e0004 */
.L_x_18705:
[----:B------:R-:W-:Y:S05]  /*10e50*/  BSYNC B1 ;  /* 0x0000000000017941 */ /* 0x000fea0003800000 */
.L_x_18703:
        /* <DEDUP_REMOVED lines=16> */
.L_x_18709:
[----:B------:R-:W-:Y:S05]  /*10f60*/  BSYNC B2 ;  /* 0x0000000000027941 */ /* 0x000fea0003800000 */
.L_x_18708:
        /* <DEDUP_REMOVED lines=44> */
.L_x_18707:
[----:B------:R-:W-:Y:S05]  /*11230*/  BSYNC B1 ;  /* 0x0000000000017941 */ /* 0x000fea0003800000 */
.L_x_18706:
        /* <DEDUP_REMOVED lines=11> */
.L_x_18710:
        /* <DEDUP_REMOVED lines=12> */
.L_x_18713:
[----:B------:R-:W-:Y:S02]  /*113b0*/  IMAD.MOV.U32 R5, RZ, RZ, R4 ;  /* 0x000000ffff057224 */ /* 0x000fe400078e0004 */
.L_x_18714:
[----:B------:R-:W-:Y:S05]  /*113c0*/  BSYNC B1 ;  /* 0x0000000000017941 */ /* 0x000fea0003800000 */
.L_x_18712:
        /* <DEDUP_REMOVED lines=16> */
.L_x_18718:
[----:B------:R-:W-:Y:S05]  /*114d0*/  BSYNC B2 ;  /* 0x0000000000027941 */ /* 0x000fea0003800000 */
.L_x_18717:
        /* <DEDUP_REMOVED lines=44> */
.L_x_18716:
[----:B------:R-:W-:Y:S05]  /*117a0*/  BSYNC B1 ;  /* 0x0000000000017941 */ /* 0x000fea0003800000 */
.L_x_18715:
        /* <DEDUP_REMOVED lines=8> */
.L_x_18711:
        /* <DEDUP_REMOVED lines=12> */
.L_x_18720:
[----:B------:R-:W-:Y:S02]  /*118f0*/  IMAD.MOV.U32 R5, RZ, RZ, R4 ;  /* 0x000000ffff057224 */ /* 0x000fe400078e0004 */
.L_x_18721:
[----:B------:R-:W-:Y:S05]  /*11900*/  BSYNC B1 ;  /* 0x0000000000017941 */ /* 0x000fea0003800000 */
.L_x_18719:
        /* <DEDUP_REMOVED lines=16> */
.L_x_18725:
[----:B------:R-:W-:Y:S05]  /*11a10*/  BSYNC B2 ;  /* 0x0000000000027941 */ /* 0x000fea0003800000 */
.L_x_18724:
        /* <DEDUP_REMOVED lines=44> */
.L_x_18723:
[----:B------:R-:W-:Y:S05]  /*11ce0*/  BSYNC B1 ;  /* 0x0000000000017941 */ /* 0x000fea0003800000 */
.L_x_18722:
        /* <DEDUP_REMOVED lines=11> */
.L_x_18726:
        /* <DEDUP_REMOVED lines=12> */
.L_x_18729:
[----:B------:R-:W-:Y:S02]  /*11e60*/  IMAD.MOV.U32 R14, RZ, RZ, R4 ;  /* 0x000000ffff0e7224 */ /* 0x000fe400078e0004 */
.L_x_18730:
[----:B------:R-:W-:Y:S05]  /*11e70*/  BSYNC B1 ;  /* 0x0000000000017941 */ /* 0x000fea0003800000 */
.L_x_18728:
        /* <DEDUP_REMOVED lines=16> */
.L_x_18734:
[----:B------:R-:W-:Y:S05]  /*11f80*/  BSYNC B2 ;  /* 0x0000000000027941 */ /* 0x000fea0003800000 */
.L_x_18733:
        /* <DEDUP_REMOVED lines=43> */
.L_x_18732:
[----:B------:R-:W-:Y:S05]  /*12240*/  BSYNC B1 ;  /* 0x0000000000017941 */ /* 0x000fea0003800000 */
.L_x_18731:
        /* <DEDUP_REMOVED lines=9> */
.L_x_18727:
        /* <DEDUP_REMOVED lines=27> */
.L_x_18670:
[----:B------:R-:W-:Y:S05]  /*12490*/  BSYNC B0 ;  /* 0x0000000000007941 */ /* 0x000fea0003800000 */
.L_x_18669:
[----:B0-----:R-:W-:Y:S01]  /*124a0*/  FADD.FTZ R120, RZ, R96 ;  /* 0x00000060ff787221 */ /* 0x001fe20000010000 */
[----:B------:R-:W-:Y:S02]  /*124b0*/  LOP3.LUT P0, RZ, R150, 0xff, RZ, 0xc0, !PT ;  /* 0x000000ff96ff7812 */ /* 0x000fe4000780c0ff */
[----:B------:R-:W-:Y:S01]  /*124c0*/  ISETP.NE.AND P1, PT, R149, RZ, PT ;  /* 0x000000ff9500720c */ /* 0x000fe20003f25270 */
[----:B------:R-:W-:Y:S01]  /*124d0*/  FADD.FTZ R15, R97, R120 ;  /* 0x00000078610f7221 */ /* 0x000fe20000010000 */
[C---:B------:R-:W-:Y:S02]  /*124e0*/  ISETP.GT.U32.AND P2, PT, R148.reuse, 0x1ff, PT ;  /* 0x000001ff9400780c */ /* 0x040fe40003f44070 */
[----:B------:R-:W-:Y:S01]  /*124f0*/  ISETP.GT.U32.AND P3, PT, R148, 0x27f, PT ;  /* 0x0000027f9400780c */ /* 0x000fe20003f64070 */
[----:B------:R-:W-:Y:S01]  /*12500*/  FADD.FTZ R120, R98, R15 ;  /* 0x0000000f62787221 */ /* 0x000fe20000010000 */
[----:B------:R-:W-:Y:S02]  /*12510*/  SHF.R.U32.HI R15, RZ, 0x5, R163 ;  /* 0x00000005ff0f7819 */ /* 0x000fe400000116a3 */
[----:B------:R-:W-:Y:S01]  /*12520*/  ISETP.GT.U32.AND P4, PT, R148, 0x2ff, PT ;  /* 0x000002ff9400780c */ /* 0x000fe20003f84070 */
[----:B------:R-:W-:Y:S01]  /*12530*/  FADD.FTZ R120, R99, R120 ;  /* 0x0000007863787221 */ /* 0x000fe20000010000 */
[----:B------:R-:W-:-:S04]  /*12540*/  LOP3.LUT R15, R15, 0x7fffffc, RZ, 0xc0, !PT ;  /* 0x07fffffc0f0f7812 */ /* 0x000fc800078ec0ff */
[----:B------:R-:W-:Y:S02]  /*12550*/  FSEL R161, R120, RZ, P1 ;  /* 0x000000ff78a17208 */ /* 0x000fe40000800000 */
[----:B------:R-:W-:Y:S02]  /*12560*/  @!P0 IADD3 R15, R15, 0x4, RZ ;  /* 0x000000040f0f8810 */ /* 0x000fe40007ffe0ff */
[----:B------:R-:W-:Y:S01]  /*12570*/  ISETP.GT.U32.AND P0, PT, R148, 0xff, PT ;  /* 0x000000ff9400780c */ /* 0x000fe20003f04070 */
[----:B------:R-:W-:Y:S01]  /*12580*/  FADD.FTZ R120, R100, R161 ;  /* 0x000000a164787221 */ /* 0x000fe20000010000 */
[----:B------:R-:W-:-:S03]  /*12590*/  ISETP.GT.U32.AND P1, PT, R148, 0x17f, PT ;  /* 0x0000017f9400780c */ /* 0x000fc60003f24070 */
        /* <DEDUP_REMOVED lines=21> */
.L_x_18751:
[----:B--2---:R-:W-:Y:S01]  /*126f0*/  FADD.FTZ R128, R161, R121 ;  /* 0x00000079a1807221 */ /* 0x004fe20000010000 */
[----:B------:R-:W-:Y:S05]  /*12700*/  BRA.DIV ~URZ, `(.L_x_18736) ;  /* 0x000013427f007947 */ /* 0x000fea000b800000 */
[----:B------:R-:W2:Y:S01]  /*12710*/  SHFL.BFLY PT, R121, R128, 0x2, 0x1f ;  /* 0x0c401f0080797f89 */ /* 0x000ea200000e0000 */
[----:B------:R-:W-:Y:S01]  /*12720*/  ISETP.NE.AND P5, PT, R149, RZ, PT ;  /* 0x000000ff9500720c */ /* 0x000fe20003fa5270 */
[----:B--2---:R-:W-:-:S05]  /*12730*/  FADD.FTZ R121, R128, R121 ;  /* 0x0000007980797221 */ /* 0x004fca0000010000 */
[----:B------:R-:W2:Y:S02]  /*12740*/  SHFL.BFLY PT, R120, R121, 0x4, 0x1f ;  /* 0x0c801f0079787f89 */ /* 0x000ea400000e0000 */
[----:B--2---:R-:W-:-:S05]  /*12750*/  FADD.FTZ R122, R121, R120 ;  /* 0x00000078797a7221 */ /* 0x004fca0000010000 */
[----:B------:R-:W2:Y:S02]  /*12760*/  SHFL.BFLY PT, R123, R122, 0x8, 0x1f ;  /* 0x0d001f007a7b7f89 */ /* 0x000ea400000e0000 */
[----:B--2---:R-:W-:-:S05]  /*12770*/  FADD.FTZ R123, R122, R123 ;  /* 0x0000007b7a7b7221 */ /* 0x004fca0000010000 */
[----:B------:R-:W2:Y:S02]  /*12780*/  SHFL.BFLY PT, R120, R123, 0x10, 0x1f ;  /* 0x0e001f007b787f89 */ /* 0x000ea400000e0000 */
[----:B--2---:R-:W-:-:S04]  /*12790*/  FADD.FTZ R120, R123, R120 ;  /* 0x000000787b787221 */ /* 0x004fc80000010000 */
[----:B-1----:R-:W-:-:S04]  /*127a0*/  FMUL.FTZ R120, R151, R120 ;  /* 0x0000007897787220 */ /* 0x002fc80000410000 */
        /* <DEDUP_REMOVED lines=58> */
.L_x_18752:
[----:B------:R-:W-:Y:S01]  /*12b50*/  LOP3.LUT P0, RZ, R163, 0x1f, RZ, 0xc0, !PT ;  /* 0x0000001fa3ff7812 */ /* 0x000fe2000780c0ff */
        /* <DEDUP_REMOVED lines=10> */
[----:B0-----:R-:W-:Y:S02]  /*12c00*/  @!P0 IMAD.IADD R161, R15, 0x1, R128 ;  /* 0x000000010fa18824 */ /* 0x001fe400078e0280 */
[----:B------:R-:W-:Y:S01]  /*12c10*/  BAR.SYNC.DEFER_BLOCKING 0x0 ;  /* 0x0000000000007b1d */ /* 0x000fe20000010000 */
[----:B------:R-:W-:Y:S01]  /*12c20*/  IMAD.MOV.U32 R162, RZ, RZ, RZ ;  /* 0x000000ffffa27224 */ /* 0x000fe200078e00ff */
[----:B------:R-:W-:-:S04]  /*12c30*/  ISETP.NE.AND P1, PT, R149, RZ, PT ;  /* 0x000000ff9500720c */ /* 0x000fc80003f25270 */
[----:B------:R-:W-:Y:S01]  /*12c40*/  BSSY B0, `(.L_x_18737) ;  /* 0x000004d000007945 */ /* 0x000fe20003800000 */
[----:B------:R-:W0:Y:S04]  /*12c50*/  @!P0 LDS.64 R120, [R161.X8] ;  /* 0x00000000a1788984 */ /* 0x000e280000008a00 */
[----:B0-----:R-:W-:Y:S01]  /*12c60*/  SHFL.DOWN PT, R165, R120, 0x2, 0x1f ;  /* 0x08401f0078a57f89 */ /* 0x001fe200000e0000 */
[----:B--2---:R-:W-:Y:S01]  /*12c70*/  @!P0 IMAD.MOV.U32 R162, RZ, RZ, R130 ;  /* 0x000000ffffa28224 */ /* 0x004fe200078e0082 */
[----:B------:R-:W-:-:S03]  /*12c80*/  ISETP.NE.AND P0, PT, RZ, UR8, PT ;  /* 0x00000008ff007c0c */ /* 0x000fc6000bf05270 */
[----:B------:R-:W-:Y:S01]  /*12c90*/  I2F R123, R162 ;  /* 0x000000a2007b7306 */ /* 0x000fe20000201400 */
[----:B------:R-:W0:Y:S02]  /*12ca0*/  SHFL.DOWN PT, R130, R162, 0x2, 0x1f ;  /* 0x08401f00a2827f89 */ /* 0x000e2400000e0000 */
[----:B0-----:R-:W-:-:S05]  /*12cb0*/  IMAD.IADD R164, R130, 0x1, R162 ;  /* 0x0000000182a47824 */ /* 0x001fca00078e02a2 */
        /* <DEDUP_REMOVED lines=8> */
[----:B------:R-:W-:Y:S01]  /*12d40*/  FMUL.FTZ R165, R165, R123 ;  /* 0x0000007ba5a57220 */ /* 0x000fe20000410000 */
[----:B-1----:R-:W-:-:S03]  /*12d50*/  IADD3 R162, R164, R131, RZ ;  /* 0x00000083a4a27210 */ /* 0x002fc60007ffe0ff */
[----:B------:R-:W-:Y:S01]  /*12d60*/  FMUL.FTZ R165, R165, R130 ;  /* 0x00000082a5a57220 */ /* 0x000fe20000410000 */
[----:B------:R-:W-:Y:S01]  /*12d70*/  I2F R131, R131 ;  /* 0x0000008300837306 */ /* 0x000fe20000201400 */
[----:B0-----:R-:W-:-:S07]  /*12d80*/  FMUL.FTZ R120, R128, R161 ;  /* 0x000000a180787220 */ /* 0x001fce0000410000 */
[----:B------:R-:W0:Y:S01]  /*12d90*/  I2F R162, R162 ;  /* 0x000000a200a27306 */ /* 0x000e220000201400 */
[----:B------:R-:W1:Y:S04]  /*12da0*/  SHFL.DOWN PT, R161, R121, 0x2, 0x1f ;  /* 0x08401f0079a17f89 */ /* 0x000e6800000e0000 */
[----:B------:R-:W2:Y:S03]  /*12db0*/  SHFL.DOWN PT, R164, R120, 0x1, 0x1f ;  /* 0x08201f0078a47f89 */ /* 0x000ea600000e0000 */
[----:B0-----:R-:W0:Y:S01]  /*12dc0*/  MUFU.RCP R123, R162 ;  /* 0x000000a2007b7308 */ /* 0x001e220000001000 */
[----:B-1----:R-:W-:-:S04]  /*12dd0*/  FADD.FTZ R161, R161, R121 ;  /* 0x00000079a1a17221 */ /* 0x002fc80000010000 */
[----:B------:R-:W-:Y:S02]  /*12de0*/  FFMA.FTZ R128, R128, R165, R161 ;  /* 0x000000a580807223 */ /* 0x000fe400000100a1 */
[----:B--2---:R-:W-:-:S03]  /*12df0*/  FMUL.FTZ R130, R164, R131 ;  /* 0x00000083a4827220 */ /* 0x004fc60000410000 */
[----:B------:R-:W1:Y:S01]  /*12e00*/  SHFL.DOWN PT, R121, R128, 0x1, 0x1f ;  /* 0x08201f0080797f89 */ /* 0x000e6200000e0000 */
[----:B------:R-:W-:Y:S02]  /*12e10*/  FFMA.FTZ R130, R15, R120, R130 ;  /* 0x000000780f827223 */ /* 0x000fe40000010082 */
[----:B------:R-:W-:Y:S02]  /*12e20*/  FADD.FTZ R120, R120, -R164 ;  /* 0x800000a478787221 */ /* 0x000fe40000010000 */
[----:B0-----:R-:W-:Y:S02]  /*12e30*/  FMUL.FTZ R130, R123, R130 ;  /* 0x000000827b827220 */ /* 0x001fe40000410000 */
[----:B------:R-:W-:-:S03]  /*12e40*/  FMUL.FTZ R120, R120, R120 ;  /* 0x0000007878787220 */ /* 0x000fc60000410000 */
[----:B------:R-:W0:Y:S01]  /*12e50*/  SHFL.IDX PT, R161, R130, RZ, 0x1f ;  /* 0x00001fff82a17589 */ /* 0x000e2200000e0000 */
[----:B------:R-:W-:-:S04]  /*12e60*/  FMUL.FTZ R120, R15, R120 ;  /* 0x000000780f787220 */ /* 0x000fc80000410000 */
[----:B------:R-:W-:Y:S02]  /*12e70*/  FMUL.FTZ R131, R120, R131 ;  /* 0x0000008378837220 */ /* 0x000fe40000410000 */
[----:B-1----:R-:W-:-:S04]  /*12e80*/  FADD.FTZ R120, R128, R121 ;  /* 0x0000007980787221 */ /* 0x002fc80000010000 */
[----:B------:R-:W-:-:S06]  /*12e90*/  FFMA.FTZ R131, R123, R131, R120 ;  /* 0x000000837b837223 */ /* 0x000fcc0000010078 */
[----:B------:R-:W1:Y:S01]  /*12ea0*/  SHFL.IDX PT, R131, R131, RZ, 0x1f ;  /* 0x00001fff83837589 */ /* 0x000e6200000e0000 */
[----:B0-----:R-:W-:-:S05]  /*12eb0*/  FMUL.FTZ R15, R161, R161 ;  /* 0x000000a1a10f7220 */ /* 0x001fca0000410000 */
[----:B------:R-:W-:Y:S02]  /*12ec0*/  FSEL R123, R15, RZ, P0 ;  /* 0x000000ff0f7b7208 */ /* 0x000fe40000000000 */
[----:B------:R-:W-:Y:S02]  /*12ed0*/  FSEL R15, R161, RZ, !P0 ;  /* 0x000000ffa10f7208 */ /* 0x000fe40004000000 */
[----:B------:R-:W-:Y:S01]  /*12ee0*/  LOP3.LUT P0, RZ, R122, 0x1f, R163, 0xf8, !PT ;  /* 0x0000001f7aff7812 */ /* 0x000fe2000780f8a3 */
[----:B------:R-:W-:-:S12]  /*12ef0*/  IMAD.MOV.U32 R122, RZ, RZ, c[0x0][0x1e0] ;  /* 0x00007800ff7a7624 */ /* 0x000fd800078e00ff */
[----:B------:R-:W-:Y:S02]  /*12f00*/  @!P0 IMAD.MOV.U32 R120, RZ, RZ, 0x4 ;  /* 0x00000004ff788424 */ /* 0x000fe400078e00ff */
[----:B-1----:R-:W-:Y:S02]  /*12f10*/  FFMA.FTZ R122, R131, R122, c[0x0][0x228] ;  /* 0x00008a00837a7623 */ /* 0x002fe4000001007a */
[----:B------:R-:W-:-:S04]  /*12f20*/  @!P0 IMAD.WIDE R120, R129, R120, c[0x0][0x1a0] ;  /* 0x0000680081788625 */ /* 0x000fc800078e0278 */
[----:B------:R-:W-:Y:S01]  /*12f30*/  FADD.FTZ R122, R122, R123 ;  /* 0x0000007b7a7a7221 */ /* 0x000fe20000010000 */
[----:B------:R0:W-:Y:S01]  /*12f40*/  @!P0 STG.E [R120.64], R161 ;  /* 0x000000a178008986 */ /* 0x0001e2000c101906 */
[----:B------:R-:W-:Y:S02]  /*12f50*/  @!P0 IMAD.MOV.U32 R130, RZ, RZ, 0x4 ;  /* 0x00000004ff828424 */ /* 0x000fe400078e00ff */
[----:B------:R-:W1:Y:S02]  /*12f60*/  MUFU.RSQ R128, R122 ;  /* 0x0000007a00807308 */ /* 0x000e640000001400 */
[----:B0-----:R-:W-:-:S05]  /*12f70*/  @!P0 IMAD.WIDE R120, R129, R130, c[0x0][0x1a8] ;  /* 0x00006a0081788625 */ /* 0x001fca00078e0282 */
[----:B-1----:R0:W-:Y:S01]  /*12f80*/  @!P0 STG.E [R120.64], R128 ;  /* 0x0000008078008986 */ /* 0x0021e2000c101906 */
[----:B------:R-:W-:Y:S05]  /*12f90*/  @!P1 BRA `(.L_x_18738) ;  /* 0x0000017000009947 */ /* 0x000fea0003800000 */
[--C-:B------:R-:W-:Y:S02]  /*12fa0*/  FADD.FTZ R161, R96, -R15.reuse ;  /* 0x8000000f60a17221 */ /* 0x100fe40000010000 */
[--C-:B------:R-:W-:Y:S02]  /*12fb0*/  FADD.FTZ R165, R99, -R15.reuse ;  /* 0x8000000f63a57221 */ /* 0x100fe40000010000 */
[--C-:B------:R-:W-:Y:S02]  /*12fc0*/  FADD.FTZ R123, R98, -R15.reuse ;  /* 0x8000000f627b7221 */ /* 0x100fe40000010000 */
[----:B0-----:R-:W-:Y:S02]  /*12fd0*/  FADD.FTZ R121, R97, -R15 ;  /* 0x8000000f61797221 */ /* 0x001fe40000010000 */
[C---:B------:R-:W-:Y:S02]  /*12fe0*/  FMUL.FTZ R161, R128.reuse, R161 ;  /* 0x000000a180a17220 */ /* 0x040fe40000410000 */
[----:B------:R-:W-:-:S02]  /*12ff0*/  FMUL.FTZ R165, R128, R165 ;  /* 0x000000a580a57220 */ /* 0x000fc40000410000 */
[C---:B------:R-:W-:Y:S02]  /*13000*/  FMUL.FTZ R164, R128.reuse, R123 ;  /* 0x0000007b80a47220 */ /* 0x040fe40000410000 */
[----:B------:R-:W-:Y:S02]  /*13010*/  FMUL.FTZ R162, R128, R121 ;  /* 0x0000007980a27220 */ /* 0x000fe40000410000 */
[----:B------:R-:W-:Y:S02]  /*13020*/  IMAD.MOV.U32 R130, RZ, RZ, 0x10 ;  /* 0x00000010ff827424 */ /* 0x000fe400078e00ff */
[----:B-----5:R-:W-:Y:S02]  /*13030*/  FFMA.FTZ R123, R155, R165, R19 ;  /* 0x000000a59b7b7223 */ /* 0x020fe40000010013 */
        /* <DEDUP_REMOVED lines=13> */
.L_x_18738:
[----:B------:R-:W-:Y:S05]  /*13110*/  BSYNC B0 ;  /* 0x0000000000007941 */ /* 0x000fea0003800000 */
.L_x_18737:
[----:B------:R-:W-:Y:S01]  /*13120*/  ISETP.NE.AND P0, PT, R160, RZ, PT ;  /* 0x000000ffa000720c */ /* 0x000fe20003f05270 */
[----:B------:R-:W-:-:S12]  /*13130*/  BSSY B0, `(.L_x_18739) ;  /* 0x0000019000007945 */ /* 0x000fd80003800000 */
[----:B------:R-:W-:Y:S05]  /*13140*/  @!P0 BRA `(.L_x_18740) ;  /* 0x0000017000008947 */ /* 0x000fea0003800000 */
[--C-:B------:R-:W-:Y:S02]  /*13150*/  FADD.FTZ R161, R100, -R15.reuse ;  /* 0x8000000f64a17221 */ /* 0x100fe40000010000 */
[--C-:B------:R-:W-:Y:S02]  /*13160*/  FADD.FTZ R165, R103, -R15.reuse ;  /* 0x8000000f67a57221 */ /* 0x100fe40000010000 */
[--C-:B0-----:R-:W-:Y:S02]  /*13170*/  FADD.FTZ R123, R102, -R15.reuse ;  /* 0x8000000f667b7221 */ /* 0x101fe40000010000 */
[----:B------:R-:W-:Y:S02]  /*13180*/  FADD.FTZ R121, R101, -R15 ;  /* 0x8000000f65797221 */ /* 0x000fe40000010000 */
        /* <DEDUP_REMOVED lines=19> */
.L_x_18740:
[----:B------:R-:W-:Y:S05]  /*132c0*/  BSYNC B0 ;  /* 0x0000000000007941 */ /* 0x000fea0003800000 */
.L_x_18739:
[----:B------:R-:W-:Y:S01]  /*132d0*/  ISETP.NE.AND P0, PT, R159, RZ, PT ;  /* 0x000000ff9f00720c */ /* 0x000fe20003f05270 */
[----:B------:R-:W-:-:S12]  /*132e0*/  BSSY B0, `(.L_x_18741) ;  /* 0x0000019000007945 */ /* 0x000fd80003800000 */
[----:B------:R-:W-:Y:S05]  /*132f0*/  @!P0 BRA `(.L_x_18742) ;  /* 0x0000017000008947 */ /* 0x000fea0003800000 */
[----:B0-----:R-:W-:Y:S01]  /*13300*/  HFMA2.MMA R130, -RZ, RZ, 0, 9.5367431640625e-07 ;  /* 0x00000010ff827435 */ /* 0x001fe200000001ff */
[--C-:B------:R-:W-:Y:S02]  /*13310*/  FADD.FTZ R161, R104, -R15.reuse ;  /* 0x8000000f68a17221 */ /* 0x100fe40000010000 */
[--C-:B------:R-:W-:Y:S02]  /*13320*/  FADD.FTZ R165, R107, -R15.reuse ;  /* 0x8000000f6ba57221 */ /* 0x100fe40000010000 */
        /* <DEDUP_REMOVED lines=20> */
.L_x_18742:
[----:B------:R-:W-:Y:S05]  /*13470*/  BSYNC B0 ;  /* 0x0000000000007941 */ /* 0x000fea0003800000 */
.L_x_18741:
        /* <DEDUP_REMOVED lines=26> */
.L_x_18744:
[----:B------:R-:W-:Y:S05]  /*13620*/  BSYNC B0 ;  /* 0x0000000000007941 */ /* 0x000fea0003800000 */
.L_x_18743:
        /* <DEDUP_REMOVED lines=26> */
.L_x_18746:
[----:B------:R-:W-:Y:S05]  /*137d0*/  BSYNC B0 ;  /* 0x0000000000007941 */ /* 0x000fea0003800000 */
.L_x_18745:
        /* <DEDUP_REMOVED lines=24> */
.L_x_18748:
[----:B------:R-:W-:Y:S05]  /*13960*/  BSYNC B0 ;  /* 0x0000000000007941 */ /* 0x000fea0003800000 */
.L_x_18747:
[----:B------:R-:W-:Y:S02]  /*13970*/  LOP3.LUT P0, RZ, R150, 0xff, RZ, 0xc0, !PT ;  /* 0x000000ff96ff7812 */ /* 0x000fe4000780c0ff */
[----:B------:R-:W-:Y:S02]  /*13980*/  IADD3 R129, R129, c[0x0][0x160], RZ ;  /* 0x0000580081817a10 */ /* 0x000fe40007ffe0ff */
[----:B------:R-:W-:Y:S02]  /*13990*/  SEL R150, RZ, 0x1, P0 ;  /* 0x00000001ff967807 */ /* 0x000fe40000000000 */
[----:B------:R-:W-:-:S13]  /*139a0*/  ISETP.GE.AND P0, PT, R129, c[0x0][0x164], PT ;  /* 0x0000590081007a0c */ /* 0x000fda0003f06270 */
[----:B0----5:R-:W-:Y:S01]  /*139b0*/  @P0 CALL.REL.NOINC `(.L_x_18749) ;  /* 0x0000001000000944 */ /* 0x021fe20003c00000 */
[----:B------:R-:W-:Y:S05]  /*139c0*/  BRA `(.L_x_18750) ;  /* 0xfffed80000007947 */ /* 0x000fea000383ffff */
.L_x_18749:
[----:B------:R-:W-:Y:S05]  /*139d0*/  EXIT ;  /* 0x000000000000794d */ /* 0x000fea0003800000 */
.L_x_18735:
[----:B------:R-:W-:Y:S01]  /*139e0*/  IMAD.MOV.U32 R128, RZ, RZ, R161 ;  /* 0x000000ffff807224 */ /* 0x000fe200078e00a1 */
[----:B------:R-:W-:Y:S01]  /*139f0*/  MOV R121, 0x1 ;  /* 0x0000000100797802 */ /* 0x000fe20000000f00 */
[----:B------:R-:W-:Y:S01]  /*13a00*/  IMAD.MOV.U32 R130, RZ, RZ, 0x1f ;  /* 0x0000001fff827424 */ /* 0x000fe200078e00ff */
[----:B------:R-:W-:Y:S01]  /*13a10*/  MOV R122, 0x13a40 ;  /* 0x00013a40007a7802 */ /* 0x000fe20000000f00 */
[----:B------:R-:W-:Y:S02]  /*13a20*/  IMAD.MOV.U32 R131, RZ, RZ, -0x1 ;  /* 0xffffffffff837424 */ /* 0x000fe400078e00ff */
[----:B-1---5:R-:W-:Y:S05]  /*13a30*/  CALL.REL.NOINC `($__internal_76_$__cuda_sm70_shflsync_bfly_p) ;  /* 0x000006a000007944 */ /* 0x022fea0003c00000 */
[----:B01----:R-:W-:Y:S05]  /*13a40*/  BRA `(.L_x_18751) ;  /* 0xffffeca000007947 */ /* 0x003fea000383ffff */
.L_x_18736:
[----:B------:R-:W-:Y:S01]  /*13a50*/  IMAD.MOV.U32 R121, RZ, RZ, 0x2 ;  /* 0x00000002ff797424 */ /* 0x000fe200078e00ff */
[----:B------:R-:W-:Y:S01]  /*13a60*/  MOV R122, 0x13aa0 ;  /* 0x00013aa0007a7802 */ /* 0x000fe20000000f00 */
[----:B------:R-:W-:Y:S02]  /*13a70*/  IMAD.MOV.U32 R130, RZ, RZ, 0x1f ;  /* 0x0000001fff827424 */ /* 0x000fe400078e00ff */
[----:B------:R-:W-:Y:S02]  /*13a80*/  IMAD.MOV.U32 R131, RZ, RZ, -0x1 ;  /* 0xffffffffff837424 */ /* 0x000fe400078e00ff */
[----:B01---5:R-:W-:Y:S05]  /*13a90*/  CALL.REL.NOINC `($__internal_76_$__cuda_sm70_shflsync_bfly_p) ;  /* 0x0000064000007944 */ /* 0x023fea0003c00000 */
[----:B01----:R-:W-:Y:S01]  /*13aa0*/  FADD.FTZ R128, R128, R121 ;  /* 0x0000007980807221 */ /* 0x003fe20000010000 */
[----:B------:R-:W-:Y:S01]  /*13ab0*/  MOV R131, 0xffffffff ;  /* 0xffffffff00837802 */ /* 0x000fe20000000f00 */
[----:B------:R-:W-:Y:S01]  /*13ac0*/  IMAD.MOV.U32 R121, RZ, RZ, 0x4 ;  /* 0x00000004ff797424 */ /* 0x000fe200078e00ff */
[----:B------:R-:W-:Y:S01]  /*13ad0*/  MOV R122, 0x13b00 ;  /* 0x00013b00007a7802 */ /* 0x000fe20000000f00 */
[----:B------:R-:W-:-:S02]  /*13ae0*/  IMAD.MOV.U32 R130, RZ, RZ, 0x1f ;  /* 0x0000001fff827424 */ /* 0x000fc400078e00ff */
[----:B------:R-:W-:Y:S05]  /*13af0*/  CALL.REL.NOINC `($__internal_76_$__cuda_sm70_shflsync_bfly_p) ;  /* 0x000005e000007944 */ /* 0x000fea0003c00000 */
[----:B01----:R-:W-:Y:S01]  /*13b00*/  FADD.FTZ R128, R128, R121 ;  /* 0x0000007980807221 */ /* 0x003fe20000010000 */
[----:B------:R-:W-:Y:S01]  /*13b10*/  MOV R122, 0x13b60 ;  /* 0x00013b60007a7802 */ /* 0x000fe20000000f00 */
[----:B------:R-:W-:-:S02]  /*13b20*/  IMAD.MOV.U32 R121, RZ, RZ, 0x8 ;  /* 0x00000008ff797424 */ /* 0x000fc400078e00ff */
[----:B------:R-:W-:Y:S02]  /*13b30*/  IMAD.MOV.U32 R130, RZ, RZ, 0x1f ;  /* 0x0000001fff827424 */ /* 0x000fe400078e00ff */
[----:B------:R-:W-:Y:S02]  /*13b40*/  IMAD.MOV.U32 R131, RZ, RZ, -0x1 ;  /* 0xffffffffff837424 */ /* 0x000fe400078e00ff */
[----:B------:R-:W-:Y:S05]  /*13b50*/  CALL.REL.NOINC `($__internal_76_$__cuda_sm70_shflsync_bfly_p) ;  /* 0x0000058000007944 */ /* 0x000fea0003c00000 */
[----:B01----:R-:W-:Y:S01]  /*13b60*/  FADD.FTZ R128, R128, R121 ;  /* 0x0000007980807221 */ /* 0x003fe20000010000 */
[----:B------:R-:W-:Y:S01]  /*13b70*/  MOV R122, 0x13bc0 ;  /* 0x00013bc0007a7802 */ /* 0x000fe20000000f00 */
[----:B------:R-:W-:Y:S02]  /*13b80*/  IMAD.MOV.U32 R121, RZ, RZ, 0x10 ;  /* 0x00000010ff797424 */ /* 0x000fe400078e00ff */
[----:B------:R-:W-:Y:S02]  /*13b90*/  IMAD.MOV.U32 R130, RZ, RZ, 0x1f ;  /* 0x0000001fff827424 */ /* 0x000fe400078e00ff */
[----:B------:R-:W-:Y:S02]  /*13ba0*/  IMAD.MOV.U32 R131, RZ, RZ, -0x1 ;  /* 0xffffffffff837424 */ /* 0x000fe400078e00ff */
[----:B------:R-:W-:Y:S05]  /*13bb0*/  CALL.REL.NOINC `($__internal_76_$__cuda_sm70_shflsync_bfly_p) ;  /* 0x0000052000007944 */ /* 0x000fea0003c00000 */
[----:B-1----:R-:W-:Y:S01]  /*13bc0*/  FADD.FTZ R120, R128, R121 ;  /* 0x0000007980787221 */ /* 0x002fe20000010000 */
[----:B------:R-:W-:Y:S01]  /*13bd0*/  ISETP.NE.AND P5, PT, R149, RZ, PT ;  /* 0x000000ff9500720c */ /* 0x000fe20003fa5270 */
[----:B0-----:R-:W-:Y:S01]  /*13be0*/  HFMA2.MMA R130, -RZ, RZ, 0, 1.847743988037109375e-06 ;  /* 0x0000001fff827435 */ /* 0x001fe200000001ff */
[----:B------:R-:W-:-:S02]  /*13bf0*/  IMAD.MOV.U32 R131, RZ, RZ, -0x1 ;  /* 0xffffffffff837424 */ /* 0x000fc400078e00ff */
[----:B------:R-:W-:-:S04]  /*13c00*/  FMUL.FTZ R120, R151, R120 ;  /* 0x0000007897787220 */ /* 0x000fc80000410000 */
[--C-:B------:R-:W-:Y:S02]  /*13c10*/  FADD.FTZ R121, R96, -R120.reuse ;  /* 0x8000007860797221 */ /* 0x100fe40000010000 */
        /* <DEDUP_REMOVED lines=50> */
[----:B------:R-:W-:Y:S05]  /*13f40*/  CALL.REL.NOINC `($__internal_76_$__cuda_sm70_shflsync_bfly_p) ;  /* 0x0000019000007944 */ /* 0x000fea0003c00000 */
[----:B01----:R-:W-:Y:S01]  /*13f50*/  FADD.FTZ R128, R128, R121 ;  /* 0x0000007980807221 */ /* 0x003fe20000010000 */
[----:B------:R-:W-:Y:S01]  /*13f60*/  MOV R122, 0x13fb0 ;  /* 0x00013fb0007a7802 */ /* 0x000fe20000000f00 */
[----:B------:R-:W-:Y:S02]  /*13f70*/  IMAD.MOV.U32 R121, RZ, RZ, 0x2 ;  /* 0x00000002ff797424 */ /* 0x000fe400078e00ff */
[----:B------:R-:W-:Y:S02]  /*13f80*/  IMAD.MOV.U32 R130, RZ, RZ, 0x1f ;  /* 0x0000001fff827424 */ /* 0x000fe400078e00ff */
[----:B------:R-:W-:Y:S02]  /*13f90*/  IMAD.MOV.U32 R131, RZ, RZ, -0x1 ;  /* 0xffffffffff837424 */ /* 0x000fe400078e00ff */
        /* <DEDUP_REMOVED lines=9> */
[----:B------:R-:W-:Y:S01]  /*14030*/  IMAD.MOV.U32 R130, RZ, RZ, 0x1f ;  /* 0x0000001fff827424 */ /* 0x000fe200078e00ff */
[----:B------:R-:W-:Y:S01]  /*14040*/  MOV R122, 0x14070 ;  /* 0x00014070007a7802 */ /* 0x000fe20000000f00 */
[----:B------:R-:W-:Y:S02]  /*14050*/  IMAD.MOV.U32 R131, RZ, RZ, -0x1 ;  /* 0xffffffffff837424 */ /* 0x000fe400078e00ff */
[----:B------:R-:W-:Y:S05]  /*14060*/  CALL.REL.NOINC `($__internal_76_$__cuda_sm70_shflsync_bfly_p) ;  /* 0x0000007000007944 */ /* 0x000fea0003c00000 */
[----:B01----:R-:W-:Y:S01]  /*14070*/  FADD.FTZ R128, R128, R121 ;  /* 0x0000007980807221 */ /* 0x003fe20000010000 */
[----:B------:R-:W-:Y:S01]  /*14080*/  MOV R122, 0x140d0 ;  /* 0x000140d0007a7802 */ /* 0x000fe20000000f00 */
[----:B------:R-:W-:Y:S02]  /*14090*/  IMAD.MOV.U32 R121, RZ, RZ, 0x10 ;  /* 0x00000010ff797424 */ /* 0x000fe400078e00ff */
[----:B------:R-:W-:-:S02]  /*140a0*/  IMAD.MOV.U32 R130, RZ, RZ, 0x1f ;  /* 0x0000001fff827424 */ /* 0x000fc400078e00ff */
[----:B------:R-:W-:Y:S02]  /*140b0*/  IMAD.MOV.U32 R131, RZ, RZ, -0x1 ;  /* 0xffffffffff837424 */ /* 0x000fe400078e00ff */
[----:B------:R-:W-:Y:S05]  /*140c0*/  CALL.REL.NOINC `($__internal_76_$__cuda_sm70_shflsync_bfly_p) ;  /* 0x0000001000007944 */ /* 0x000fea0003c00000 */
[----:B01----:R-:W-:Y:S05]  /*140d0*/  BRA `(.L_x_18752) ;  /* 0xffffea7000007947 */ /* 0x003fea000383ffff */
        .weak           $__internal_76_$__cuda_sm70_shflsync_bfly_p
        .type           $__internal_76_$__cuda_sm70_shflsync_bfly_p,@function
        .size           $__internal_76_$__cuda_sm70_shflsync_bfly_p,(.L_x_20056 - $__internal_76_$__cuda_sm70_shflsync_bfly_p)
$__internal_76_$__cuda_sm70_shflsync_bfly_p:
[----:B------:R-:W-:Y:S01]  /*140e0*/  IMAD.MOV.U32 R123, RZ, RZ, 0x0 ;  /* 0x00000000ff7b7424 */ /* 0x000fe200078e00ff */
[----:B------:R-:W-:Y:S04]  /*140f0*/  WARPSYNC R131 ;  /* 0x0000008300007348 */ /* 0x000fe80003800000 */
[----:B------:R0:W1:Y:S01]  /*14100*/  SHFL.BFLY PT, R121, R128, R121, R130 ;  /* 0x0c00007980797389 */ /* 0x00006200000e0082 */
[----:B------:R-:W-:Y:S05]  /*14110*/  RET.REL.NODEC R122 `(_ZN10layer_norm31ln_parallel_residual_fwd_kernelINS_13Kernel_traitsIfffffjLj3072ELj1ELj1ELj4ELj16ENS_18Kernel_traits_baseILj3072EfffffjLj128EEEEELb1ELb0ELb0EEEvNS_9FwdParamsE) ;  /* 0xfffebee07a007950 */ /* 0x000fea0003c3ffff */
.L_x_18753:
        /* <DEDUP_REMOVED lines=14> */
.L_x_20056:


//--------------------- .text._ZN10layer_norm31ln_parallel_residual_fwd_kernelINS_13Kernel_traitsIfffffjLj3072ELj1ELj1ELj4ELj16ENS_18Kernel_traits_baseILj3072EfffffjLj128EEEEELb1ELb0ELb1EEEvNS_9FwdParamsE --------------------------
	.section	.text._ZN10layer_norm31ln_parallel_residual_fwd_kernelINS_13Kernel_traitsIfffffjLj3072ELj1ELj1ELj4ELj16ENS_18Kernel_traits_baseILj3072EfffffjLj128EEEEELb1ELb0ELb1EEEvNS_9FwdParamsE,"ax",@progbits
	.sectioninfo	@"SHI_REGISTERS=168"
	.align	128
        .global         _ZN10layer_norm31ln_parallel_residual_fwd_kernelINS_13Kernel_traitsIfffffjLj3072ELj1ELj1ELj4ELj16ENS_18Kernel_traits_baseILj3072EfffffjLj128EEEEELb1ELb0ELb1EEEvNS_9FwdParamsE
        .type           _ZN10layer_norm31ln_parallel_residual_fwd_kernelINS_13Kernel_traitsIfffffjLj3072ELj1ELj1ELj4ELj16ENS_18Kernel_traits_baseILj3072EfffffjLj128EEEEELb1ELb0ELb1EEEvNS_9FwdParamsE,@function
        .size           _ZN10layer_norm31ln_parallel_residual_fwd_kernelINS_13Kernel_traitsIfffffjLj3072ELj1ELj1ELj4ELj16ENS_18Kernel_traits_baseILj3072EfffffjLj128EEEEELb1ELb0ELb1EEEvNS_9FwdParamsE,(.L_x_20057 - _ZN10layer_norm31ln_parallel_residual_fwd_kernelINS_13Kernel_traitsIfffffjLj3072ELj1ELj1ELj4ELj16ENS_18Kernel_traits_baseILj3072EfffffjLj128EEEEELb1ELb0ELb1EEEvNS_9FwdParamsE)
        .other          _ZN10layer_norm31ln_parallel_residual_fwd_kernelINS_13Kernel_traitsIfffffjLj3072ELj1ELj1ELj4ELj16ENS_18Kernel_traits_baseILj3072EfffffjLj128EEEEELb1ELb0ELb1EEEvNS_9FwdParamsE,@"STO_CUDA_ENTRY STV_DEFAULT"
_ZN10layer_norm31ln_parallel_residual_fwd_kernelINS_13Kernel_traitsIfffffjLj3072ELj1ELj1ELj4ELj16ENS_18Kernel_traits_baseILj3072EfffffjLj128EEEEELb1ELb0ELb1EEEvNS_9FwdParamsE:
.text._ZN10layer_norm31ln_parallel_residual_fwd_kernelINS_13Kernel_traitsIfffffjLj3072ELj1ELj1ELj4ELj16ENS_18Kernel_traits_baseILj3072EfffffjLj128EEEEELb1ELb0ELb1EEEvNS_9FwdParamsE:
        /* <DEDUP_REMOVED lines=44> */
[----:B---3--:R-:W-:-:S04]  /*02c0*/  @P0 IADD3 R0, P1, R4, c[0x0][0x240], RZ ;  /* 0x0000900004000a10 */ /* 0x008fc80007f3e0ff */
        /* <DEDUP_REMOVED lines=12> */
[----:B------:R-:W-:Y:S02]  /*0390*/  UIADD3 UR10, UR5, -0x4498517b, URZ ;  /* 0xbb67ae85050a7890 */ /* 0x000fe4000fffe03f */
[----:B------:R-:W-:Y:S02]  /*03a0*/  UIADD3 UR12, UR5, 0x76cf5d0a, URZ ;  /* 0x76cf5d0a050c7890 */ /* 0x000fe4000fffe03f */
[----:B------:R-:W-:Y:S01]  /*03b0*/  IMAD.WIDE.U32 R8, R8, -0x326172a9, RZ ;  /* 0xcd9e8d5708087825 */ /* 0x000fe200078e00ff */
[----:B------:R-:W-:Y:S01]  /*03c0*/  UIADD3 UR14, UR5, 0x32370b8f, URZ ;  /* 0x32370b8f050e7890 */ /* 0x000fe2000fffe03f */
[----:B------:R-:W-:Y:S01]  /*03d0*/  LOP3.LUT R7, R3, UR10, R4, 0x96, !PT ;  /* 0x0000000a03077c12 */ /* 0x000fe2000f8e9604 */
[----:B------:R-:W-:-:S02]  /*03e0*/  UIADD3 UR15, UR4, 0x78dde6e4, URZ ;  /* 0x78dde6e4040f7890 */ /* 0x000fc4000fffe03f */
[----:B------:R-:W-:Y:S01]  /*03f0*/  LOP3.LUT R4, R9, UR9, R6, 0x96, !PT ;  /* 0x0000000909047c12 */ /* 0x000fe2000f8e9606 */
[----:B------:R-:W-:Y:S01]  /*0400*/  UIADD3 UR16, UR5, -0x126145ec, URZ ;  /* 0xed9eba1405107890 */ /* 0x000fe2000fffe03f */
[----:B------:R-:W-:Y:S01]  /*0410*/  IMAD.WIDE.U32 R6, R7, -0x326172a9, RZ ;  /* 0xcd9e8d5707067825 */ /* 0x000fe200078e00ff */
[----:B------:R-:W-:Y:S02]  /*0420*/  UIADD3 UR18, UR5, -0x56f99767, URZ ;  /* 0xa906689905127890 */ /* 0x000fe4000fffe03f */
[----:B------:R-:W-:Y:S01]  /*0430*/  UIADD3 UR17, UR4, 0x1715609d, URZ ;  /* 0x1715609d04117890 */ /* 0x000fe2000fffe03f */
[----:B------:R-:W-:Y:S01]  /*0440*/  IMAD.WIDE.U32 R4, R4, -0x2daee0ad, RZ ;  /* 0xd2511f5304047825 */ /* 0x000fe200078e00ff */
[----:B------:R-:W-:Y:S01]  /*0450*/  LOP3.LUT R3, R7, UR11, R8, 0x96, !PT ;  /* 0x0000000b07037c12 */ /* 0x000fe2000f8e9608 */
[----:B------:R-:W-:Y:S02]  /*0460*/  UIADD3 UR19, UR4, -0x4ab325aa, URZ ;  /* 0xb54cda5604137890 */ /* 0x000fe4000fffe03f */
[----:B------:R-:W-:Y:S01]  /*0470*/  UIADD3 UR20, UR5, 0x646e171e, URZ ;  /* 0x646e171e05147890 */ /* 0x000fe2000fffe03f */
[----:B------:R-:W-:Y:S01]  /*0480*/  LOP3.LUT R8, R5, UR12, R2, 0x96, !PT ;  /* 0x0000000c05087c12 */ /* 0x000fe2000f8e9602 */
[----:B------:R-:W-:Y:S01]  /*0490*/  IMAD.WIDE.U32 R2, R3, -0x2daee0ad, RZ ;  /* 0xd2511f5303027825 */ /* 0x000fe200078e00ff */
[----:B------:R-:W-:-:S02]  /*04a0*/  UIADD3 UR21, UR4, 0x5384540f, URZ ;  /* 0x5384540f04157890 */ /* 0x000fc4000fffe03f */
        /* <DEDUP_REMOVED lines=29> */
[----:B------:R-:W-:Y:S01]  /*0680*/  IMAD.X R3, RZ, RZ, c[0x0][0x21c], P1 ;  /* 0x00008700ff037624 */ /* 0x000fe200008e06ff */
[----:B------:R-:W-:-:S04]  /*0690*/  LOP3.LUT R148, R148, 0x7f, RZ, 0xc0, !PT ;  /* 0x0000007f94947812 */ /* 0x000fc800078ec0ff */
        /* <DEDUP_REMOVED lines=12> */
[----:B------:R-:W-:Y:S02]  /*0760*/  ISETP.GE.AND P1, PT, R146, c[0x0][0x164], PT ;  /* 0x0000590092007a0c */ /* 0x000fe40003f26270 */
[----:B0-----:R-:W-:Y:S01]  /*0770*/  IADD3 R2, P2, R5, c[0x0][0x1b0], RZ ;  /* 0x00006c0005027a10 */ /* 0x001fe20007f5e0ff */
[----:B------:R-:W-:-:S02]  /*0780*/  IMAD.X R5, RZ, RZ, c[0x0][0x1bc], P3 ;  /* 0x00006f00ff057624 */ /* 0x000fc400018e06ff */
        /* <DEDUP_REMOVED lines=10> */
[----:B0-----:R-:W-:Y:S01]  /*0830*/  IMAD R6, R9, -0x2daee0ad, RZ ;  /* 0xd2511f5309067824 */ /* 0x001fe200078e02ff */
[----:B------:R-:W-:Y:S01]  /*0840*/  UIADD3 UR25, UR4, -0x700cb87f, URZ ;  /* 0x8ff3478104197890 */ /* 0x000fe2000fffe03f */
[----:B------:R1:W5:Y:S01]  /*0850*/  LDG.E.128 R80, [R2.64+0x800] ;  /* 0x0008000602507981 */ /* 0x000362000c1e1d00 */
[----:B------:R-:W-:-:S03]  /*0860*/  IMAD R7, R10, -0x326172a9, RZ ;  /* 0xcd9e8d570a077824 */ /* 0x000fc600078e02ff */
[----:B------:R1:W5:Y:S04]  /*0870*/  LDG.E.128 R76, [R2.64+0x1000] ;  /* 0x00100006024c7981 */ /* 0x000368000c1e1d00 */
[----:B------:R1:W5:Y:S04]  /*0880*/  LDG.E.128 R72, [R2.64+0x1800] ;  /* 0x0018000602487981 */ /* 0x000368000c1e1d00 */
[----:B------:R1:W5:Y:S04]  /*0890*/  LDG.E.128 R68, [R2.64+0x2000] ;  /* 0x0020000602447981 */ /* 0x000368000c1e1d00 */
[----:B------:R1:W5:Y:S01]  /*08a0*/  LDG.E.128 R64, [R2.64+0x2800] ;  /* 0x0028000602407981 */ /* 0x000362000c1e1d00 */
[----:B------:R-:W-:-:S03]  /*08b0*/  LOP3.LUT R147, R0, 0x3, RZ, 0xc0, !PT ;  /* 0x0000000300937812 */ /* 0x000fc600078ec0ff */
[----:B------:R0:W5:Y:S04]  /*08c0*/  LDG.E.128 R60, [R4.64] ;  /* 0x00000006043c7981 */ /* 0x000168000c1e1d00 */
[----:B------:R0:W5:Y:S01]  /*08d0*/  LDG.E.128 R56, [R4.64+0x800] ;  /* 0x0008000604387981 */ /* 0x000162000c1e1d00 */
[----:B-1----:R-:W-:-:S03]  /*08e0*/  IMAD.HI.U32 R3, R8, -0x2daee0ad, RZ ;  /* 0xd2511f5308037827 */ /* 0x002fc600078e00ff */
[----:B------:R0:W5:Y:S01]  /*08f0*/  LDG.E.128 R52, [R4.64+0x1000] ;  /* 0x0010000604347981 */ /* 0x000162000c1e1d00 */
[----:B------:R-:W-:-:S03]  /*0900*/  IMAD.HI.U32 R2, R12, -0x326172a9, RZ ;  /* 0xcd9e8d570c027827 */ /* 0x000fc600078e00ff */
[----:B------:R0:W5:Y:S01]  /*0910*/  LDG.E.128 R48, [R4.64+0x1800] ;  /* 0x0018000604307981 */ /* 0x000162000c1e1d00 */
[----:B------:R-:W-:-:S03]  /*0920*/  LOP3.LUT R3, R3, UR26, R6, 0x96, !PT ;  /* 0x0000001a03037c12 */ /* 0x000fc6000f8e9606 */
[----:B------:R0:W5:Y:S01]  /*0930*/  LDG.E.128 R44, [R4.64+0x2000] ;  /* 0x00200006042c7981 */ /* 0x000162000c1e1d00 */
[----:B------:R-:W-:-:S03]  /*0940*/  LOP3.LUT R2, R2, UR25, R7, 0x96, !PT ;  /* 0x0000001902027c12 */ /* 0x000fc6000f8e9607 */
[----:B------:R0:W5:Y:S01]  /*0950*/  LDG.E.128 R40, [R4.64+0x2800] ;  /* 0x0028000604287981 */ /* 0x000162000c1e1d00 */
[----:B------:R-:W-:Y:S01]  /*0960*/  IMAD.MOV.U32 R0, RZ, RZ, 0x1 ;  /* 0x00000001ff007424 */ /* 0x000fe200078e00ff */
[----:B------:R-:W-:Y:S01]  /*0970*/  ULDC.U8 UR8, c[0x0][0x1f0] ;  /* 0x00007c0000087ab9 */ /* 0x000fe20000000000 */
[----:B------:R-:W-:Y:S01]  /*0980*/  IMAD R6, R8, -0x2daee0ad, RZ ;  /* 0xd2511f5308067824 */ /* 0x000fe200078e02ff */
[----:B0-----:R-:W-:Y:S01]  /*0990*/  HFMA2.MMA R5, -RZ, RZ, 0, 0 ;  /* 0x00000000ff057435 */ /* 0x001fe200000001ff */
[----:B------:R-:W-:Y:S02]  /*09a0*/  IMAD R4, R12, -0x326172a9, RZ ;  /* 0xcd9e8d570c047824 */ /* 0x000fe400078e02ff */
.L_x_19147:
        /* <DEDUP_REMOVED lines=16> */
[----:B-----5:R-:W5:Y:S04]  /*0ab0*/  LDG.E.128 R12, [R12.64] ;  /* 0x000000060c0c7981 */ /* 0x020f68000c1e1d00 */
        /* <DEDUP_REMOVED lines=13> */
.L_x_18755:
[----:B0-----:R-:W-:Y:S02]  /*0b90*/  IMAD.MOV.U32 R16, RZ, RZ, R4 ;  /* 0x000000ffff107224 */ /* 0x001fe400078e0004 */
.L_x_18756:
[----:B------:R-:W-:Y:S05]  /*0ba0*/  BSYNC B0 ;  /* 0x0000000000007941 */ /* 0x000fea0003800000 */
.L_x_18754:
        /* <DEDUP_REMOVED lines=16> */
.L_x_18760:
[----:B------:R-:W-:Y:S05]  /*0cb0*/  BSYNC B1 ;  /* 0x0000000000017941 */ /* 0x000fea0003800000 */
.L_x_18759:
        /* <DEDUP_REMOVED lines=44> */
.L_x_18758:
[----:B------:R-:W-:Y:S05]  /*0f80*/  BSYNC B0 ;  /* 0x0000000000007941 */ /* 0x000fea0003800000 */
.L_x_18757:
        /* <DEDUP_REMOVED lines=15> */
.L_x_18761:
        /* <DEDUP_REMOVED lines=12> */
.L_x_18764:
[----:B------:R-:W-:Y:S02]  /*1140*/  IMAD.MOV.U32 R12, RZ, RZ, R4 ;  /* 0x000000ffff0c7224 */ /* 0x000fe400078e0004 */
.L_x_18765:
[----:B------:R-:W-:Y:S05]  /*1150*/  BSYNC B0 ;  /* 0x0000000000007941 */ /* 0x000fea0003800000 */
.L_x_18763:
        /* <DEDUP_REMOVED lines=16> */
.L_x_18769:
[----:B------:R-:W-:Y:S05]  /*1260*/  BSYNC B1 ;  /* 0x0000000000017941 */ /* 0x000fea0003800000 */
.L_x_18768:
        /* <DEDUP_REMOVED lines=44> */
.L_x_18767:
[----:B------:R-:W-:Y:S05]  /*1530*/  BSYNC B0 ;  /* 0x0000000000007941 */ /* 0x000fea0003800000 */
.L_x_18766:
        /* <DEDUP_REMOVED lines=8> */
.L_x_18762:
        /* <DEDUP_REMOVED lines=12> */
.L_x_18771:
[----:B------:R-:W-:Y:S02]  /*1680*/  MOV R12, R4 ;  /* 0x00000004000c7202 */ /* 0x000fe40000000f00 */
.L_x_18772:
[----:B------:R-:W-:Y:S05]  /*1690*/  BSYNC B0 ;  /* 0x0000000000007941 */ /* 0x000fea0003800000 */
.L_x_18770:
        /* <DEDUP_REMOVED lines=16> */
.L_x_18776:
[----:B------:R-:W-:Y:S05]  /*17a0*/  BSYNC B1 ;  /* 0x0000000000017941 */ /* 0x000fea0003800000 */
.L_x_18775:
        /* <DEDUP_REMOVED lines=44> */
.L_x_18774:
[----:B------:R-:W-:Y:S05]  /*1a70*/  BSYNC B0 ;  /* 0x0000000000007941 */ /* 0x000fea0003800000 */
.L_x_18773:
        /* <DEDUP_REMOVED lines=11> */
.L_x_18777:
        /* <DEDUP_REMOVED lines=12> */
.L_x_18780:
[----:B------:R-:W-:Y:S02]  /*1bf0*/  MOV R12, R4 ;  /* 0x00000004000c7202 */ /* 0x000fe40000000f00 */
.L_x_18781:
[----:B------:R-:W-:Y:S05]  /*1c00*/  BSYNC B0 ;  /* 0x0000000000007941 */ /* 0x000fea0003800000 */
.L_x_18779:
        /* <DEDUP_REMOVED lines=16> */
.L_x_18785:
[----:B------:R-:W-:Y:S05]  /*1d10*/  BSYNC B1 ;  /* 0x0000000000017941 */ /* 0x000fea0003800000 */
.L_x_18784:
        /* <DEDUP_REMOVED lines=44> */
.L_x_18783:
[----:B------:R-:W-:Y:S05]  /*1fe0*/  BSYNC B0 ;  /* 0x0000000000007941 */ /* 0x000fea0003800000 */
.L_x_18782:
        /* <DEDUP_REMOVED lines=8> */
.L_x_18778:
        /* <DEDUP_REMOVED lines=12> */
.L_x_18787:
[----:B------:R-:W-:Y:S02]  /*2130*/  IMAD.MOV.U32 R12, RZ, RZ, R4 ;  /* 0x000000ffff0c7224 */ /* 0x000fe400078e0004 */
.L_x_18788:
[----:B------:R-:W-:Y:S05]  /*2140*/  BSYNC B0 ;  /* 0x0000000000007941 */ /* 0x000fea0003800000 */
.L_x_18786:
        /* <DEDUP_REMOVED lines=16> */
.L_x_18792:
[----:B------:R-:W-:Y:S05]  /*2250*/  BSYNC B1 ;  /* 0x0000000000017941 */ /* 0x000fea0003800000 */
.L_x_18791:
        /* <DEDUP_REMOVED lines=44> */
.L_x_18790:
[----:B------:R-:W-:Y:S05]  /*2520*/  BSYNC B0 ;  /* 0x0000000000007941 */ /* 0x000fea0003800000 */
.L_x_18789:
        /* <DEDUP_REMOVED lines=11> */
.L_x_18793:
        /* <DEDUP_REMOVED lines=12> */
.L_x_18796:
[----:B------:R-:W-:Y:S02]  /*26a0*/  IMAD.MOV.U32 R12, RZ, RZ, R4 ;  /* 0x000000ffff0c7224 */ /* 0x000fe400078e0004 */
.L_x_18797:
[----:B------:R-:W-:Y:S05]  /*26b0*/  BSYNC B0 ;  /* 0x0000000000007941 */ /* 0x000fea0003800000 */
.L_x_18795:
        /* <DEDUP_REMOVED lines=16> */
.L_x_18801:
[----:B------:R-:W-:Y:S05]  /*27c0*/  BSYNC B1 ;  /* 0x0000000000017941 */ /* 0x000fea0003800000 */
.L_x_18800:
        /* <DEDUP_REMOVED lines=9> */
[----:B------:R-:W-:Y:S01]  /*2860*/  IMAD.WIDE.U32 R18, R13, -0x2daee0ad, RZ ;  /* 0xd2511f530d127825 */ /* 0x000fe200078e00ff */
[----:B------:R-:W-:-:S03]  /*2870*/  HFMA2.MMA R13, -RZ, RZ, 0, 0 ;  /* 0x00000000ff0d7435 */ /* 0x000fc600000001ff */
        /* <DEDUP_REMOVED lines=33> */
.L_x_18799:
[----:B------:R-:W-:Y:S05]  /*2a90*/  BSYNC B0 ;  /* 0x0000000000007941 */ /* 0x000fea0003800000 */
.L_x_18798:
        /* <DEDUP_REMOVED lines=8> */
.L_x_18794:
        /* <DEDUP_REMOVED lines=12> */
.L_x_18803:
[----:B------:R-:W-:Y:S02]  /*2be0*/  MOV R12, R4 ;  /* 0x00000004000c7202 */ /* 0x000fe40000000f00 */
.L_x_18804:
[----:B------:R-:W-:Y:S05]  /*2bf0*/  BSYNC B0 ;  /* 0x0000000000007941 */ /* 0x000fea0003800000 */
.L_x_18802:
        /* <DEDUP_REMOVED lines=16> */
.L_x_18808:
[----:B------:R-:W-:Y:S05]  /*2d00*/  BSYNC B1 ;  /* 0x0000000000017941 */ /* 0x000fea0003800000 */
.L_x_18807:
        /* <DEDUP_REMOVED lines=44> */
.L_x_18806:
[----:B------:R-:W-:Y:S05]  /*2fd0*/  BSYNC B0 ;  /* 0x0000000000007941 */ /* 0x000fea0003800000 */
.L_x_18805:
        /* <DEDUP_REMOVED lines=11> */
.L_x_18809:
        /* <DEDUP_REMOVED lines=12> */
.L_x_18812:
[----:B------:R-:W-:Y:S02]  /*3150*/  MOV R12, R4 ;  /* 0x00000004000c7202 */ /* 0x000fe40000000f00 */
.L_x_18813:
[----:B------:R-:W-:Y:S05]  /*3160*/  BSYNC B0 ;  /* 0x0000000000007941 */ /* 0x000fea0003800000 */
.L_x_18811:
        /* <DEDUP_REMOVED lines=16> */
.L_x_18817:
[----:B------:R-:W-:Y:S05]  /*3270*/  BSYNC B1 ;  /* 0x0000000000017941 */ /* 0x000fea0003800000 */
.L_x_18816:
        /* <DEDUP_REMOVED lines=42> */
[----:B------:R-:W-:Y:S02]  /*3520*/  LOP3.LUT R3, R7, UR26, R14, 0x96, !PT ;  /* 0x0000001a07037c12 */ /* 0x000fe4000f8e960e */
.L_x_18815:
[----:B------:R-:W-:Y:S05]  /*3530*/  BSYNC B0 ;  /* 0x0000000000007941 */ /* 0x000fea0003800000 */
.L_x_18814:
        /* <DEDUP_REMOVED lines=8> */
.L_x_18810:
[----:B------:R-:W-:Y:S01]  /*35c0*/  SEL R12, RZ, 0x1000000, P4 ;  /* 0x01000000ff0c7807 */ /* 0x000fe20002000000 */
[----:B------:R-:W-:Y:S01]  /*35d0*/  IMAD.SHL.U32 R24, R151, 0x4, RZ ;  /* 0x0000000497187824 */ /* 0x000fe200078e00ff */
[----:B------:R-:W-:Y:S02]  /*35e0*/  SEL R13, RZ, 0x10000, P3 ;  /* 0x00010000ff0d7807 */ /* 0x000fe40001800000 */
[----:B------:R-:W-:Y:S02]  /*35f0*/  SEL R15, RZ, 0x100, P2 ;  /* 0x00000100ff0f7807 */ /* 0x000fe40001000000 */
[----:B------:R-:W-:Y:S02]  /*3600*/  SEL R16, RZ, 0x1, P1 ;  /* 0x00000001ff107807 */ /* 0x000fe40000800000 */
[----:B------:R-:W-:Y:S02]  /*3610*/  IADD3 R13, R15, R12, R13 ;  /* 0x0000000c0f0d7210 */ /* 0x000fe40007ffe00d */
[----:B------:R-:W-:-:S02]  /*3620*/  LEA R14, P2, R151, c[0x0][0x188], 0x4 ;  /* 0x00006200970e7a11 */ /* 0x000fc400078420ff */
        /* <DEDUP_REMOVED lines=13> */
[----:B0-----:R-:W-:Y:S02]  /*3700*/  SHF.L.U32 R13, R10, 0x10, RZ ;  /* 0x000000100a0d7819 */ /* 0x001fe400000006ff */
[----:B------:R-:W-:Y:S02]  /*3710*/  LOP3.LUT R12, R7, 0xffff, RZ, 0xc0, !PT ;  /* 0x0000ffff070c7812 */ /* 0x000fe400078ec0ff */
[----:B------:R-:W-:Y:S02]  /*3720*/  LOP3.LUT R13, R13, 0xff0000, RZ, 0xc0, !PT ;  /* 0x00ff00000d0d7812 */ /* 0x000fe400078ec0ff */
[----:B------:R-:W-:Y:S02]  /*3730*/  LOP3.LUT R14, R9, 0xff, RZ, 0xc0, !PT ;  /* 0x000000ff090e7812 */ /* 0x000fe400078ec0ff */
[----:B------:R-:W-:Y:S01]  /*3740*/  LOP3.LUT R15, R8, 0xff, RZ, 0xc0, !PT ;  /* 0x000000ff080f7812 */ /* 0x000fe200078ec0ff */
[----:B------:R-:W-:Y:S01]  /*3750*/  IMAD R13, R12, 0x1000000, R13 ;  /* 0x010000000c0d7824 */ /* 0x000fe200078e020d */
[----:B------:R-:W-:-:S03]  /*3760*/  IADD3 R12, P1, R24, c[0x0][0x198], RZ ;  /* 0x00006600180c7a10 */ /* 0x000fc60007f3e0ff */
[----:B------:R-:W-:Y:S01]  /*3770*/  IMAD R14, R14, 0x100, R13 ;  /* 0x000001000e0e7824 */ /* 0x000fe200078e020d */
[----:B------:R-:W-:-:S03]  /*3780*/  IADD3.X R13, R25, c[0x0][0x19c], RZ, P1, !PT ;  /* 0x00006700190d7a10 */ /* 0x000fc60000ffe4ff */
[----:B------:R-:W-:-:S05]  /*3790*/  IMAD.IADD R15, R14, 0x1, R15 ;  /* 0x000000010e0f7824 */ /* 0x000fca00078e020f */
[----:B------:R0:W-:Y:S02]  /*37a0*/  STG.E [R12.64], R15 ;  /* 0x0000000f0c007986 */ /* 0x0001e4000c101906 */
.L_x_18818:
[----:B------:R1:W5:Y:S04]  /*37b0*/  @P5 LDG.E.128 R36, [R16.64] ;  /* 0x0000000610245981 */ /* 0x000368000c1e1d00 */
[----:B------:R1:W5:Y:S04]  /*37c0*/  @P0 LDG.E.128 R32, [R18.64] ;  /* 0x0000000612200981 */ /* 0x000368000c1e1d00 */
[----:B0-----:R1:W5:Y:S01]  /*37d0*/  LDG.E.128 R12, [R20.64] ;  /* 0x00000006140c7981 */ /* 0x001362000c1e1d00 */
[C---:B------:R-:W-:Y:S01]  /*37e0*/  ISETP.NE.AND P1, PT, R22.reuse, 0x1, PT ;  /* 0x000000011600780c */ /* 0x040fe20003f25270 */
[----:B------:R-:W-:Y:S01]  /*37f0*/  BSSY B0, `(.L_x_18819) ;  /* 0x000000d000007945 */ /* 0x000fe20003800000 */
[----:B------:R-:W-:Y:S01]  /*3800*/  IADD3 R23, R22, 0x1, RZ ;  /* 0x0000000116177810 */ /* 0x000fe20007ffe0ff */
[----:B------:R-:W0:Y:S10]  /*3810*/  S2R R143, SR_TID.X ;  /* 0x00000000008f7919 */ /* 0x000e340000002100 */
        /* <DEDUP_REMOVED lines=9> */
.L_x_18820:
[----:B-1----:R-:W-:Y:S02]  /*38b0*/  IMAD.MOV.U32 R16, RZ, RZ, R4 ;  /* 0x000000ffff107224 */ /* 0x002fe400078e0004 */
.L_x_18821:
[----:B------:R-:W-:Y:S05]  /*38c0*/  BSYNC B0 ;  /* 0x0000000000007941 */ /* 0x000fea0003800000 */
.L_x_18819:
        /* <DEDUP_REMOVED lines=16> */
.L_x_18825:
[----:B------:R-:W-:Y:S05]  /*39d0*/  BSYNC B1 ;  /* 0x0000000000017941 */ /* 0x000fea0003800000 */
.L_x_18824:
        /* <DEDUP_REMOVED lines=44> */
.L_x_18823:
[----:B------:R-:W-:Y:S05]  /*3ca0*/  BSYNC B0 ;  /* 0x0000000000007941 */ /* 0x000fea0003800000 */
.L_x_18822:
        /* <DEDUP_REMOVED lines=12> */
.L_x_18826:
        /* <DEDUP_REMOVED lines=12> */
.L_x_18829:
[----:B------:R-:W-:Y:S02]  /*3e30*/  IMAD.MOV.U32 R12, RZ, RZ, R4 ;  /* 0x000000ffff0c7224 */ /* 0x000fe400078e0004 */
.L_x_18830:
[----:B------:R-:W-:Y:S05]  /*3e40*/  BSYNC B0 ;  /* 0x0000000000007941 */ /* 0x000fea0003800000 */
.L_x_18828:
        /* <DEDUP_REMOVED lines=16> */
.L_x_18834:
[----:B------:R-:W-:Y:S05]  /*3f50*/  BSYNC B1 ;  /* 0x0000000000017941 */ /* 0x000fea0003800000 */
.L_x_18833:
        /* <DEDUP_REMOVED lines=44> */
.L_x_18832:
[----:B------:R-:W-:Y:S05]  /*4220*/  BSYNC B0 ;  /* 0x0000000000007941 */ /* 0x000fea0003800000 */
.L_x_18831:
        /* <DEDUP_REMOVED lines=8> */
.L_x_18827:
        /* <DEDUP_REMOVED lines=12> */
.L_x_18836:
[----:B------:R-:W-:Y:S02]  /*4370*/  IMAD.MOV.U32 R12, RZ, RZ, R4 ;  /* 0x000000ffff0c7224 */ /* 0x000fe400078e0004 */
.L_x_18837:
[----:B------:R-:W-:Y:S05]  /*4380*/  BSYNC B0 ;  /* 0x0000000000007941 */ /* 0x000fea0003800000 */
.L_x_18835:
        /* <DEDUP_REMOVED lines=16> */
.L_x_18841:
[----:B------:R-:W-:Y:S05]  /*4490*/  BSYNC B1 ;  /* 0x0000000000017941 */ /* 0x000fea0003800000 */
.L_x_18840:
        /* <DEDUP_REMOVED lines=44> */
.L_x_18839:
[----:B------:R-:W-:Y:S05]  /*4760*/  BSYNC B0 ;  /* 0x0000000000007941 */ /* 0x000fea0003800000 */
.L_x_18838:
        /* <DEDUP_REMOVED lines=11> */
.L_x_18842:
        /* <DEDUP_REMOVED lines=12> */
.L_x_18845:
[----:B------:R-:W-:Y:S02]  /*48e0*/  IMAD.MOV.U32 R12, RZ, RZ, R4 ;  /* 0x000000ffff0c7224 */ /* 0x000fe400078e0004 */
.L_x_18846:
[----:B------:R-:W-:Y:S05]  /*48f0*/  BSYNC B0 ;  /* 0x0000000000007941 */ /* 0x000fea0003800000 */
.L_x_18844:
        /* <DEDUP_REMOVED lines=16> */
.L_x_18850:
[----:B------:R-:W-:Y:S05]  /*4a00*/  BSYNC B1 ;  /* 0x0000000000017941 */ /* 0x000fea0003800000 */
.L_x_18849:
        /* <DEDUP_REMOVED lines=44> */
.L_x_18848:
[----:B------:R-:W-:Y:S05]  /*4cd0*/  BSYNC B0 ;  /* 0x0000000000007941 */ /* 0x000fea0003800000 */
.L_x_18847:
        /* <DEDUP_REMOVED lines=8> */
.L_x_18843:
        /* <DEDUP_REMOVED lines=12> */
.L_x_18852:
[----:B------:R-:W-:Y:S02]  /*4e20*/  IMAD.MOV.U32 R12, RZ, RZ, R4 ;  /* 0x000000ffff0c7224 */ /* 0x000fe400078e0004 */
.L_x_18853:
[----:B------:R-:W-:Y:S05]  /*4e30*/  BSYNC B0 ;  /* 0x0000000000007941 */ /* 0x000fea0003800000 */
.L_x_18851:
        /* <DEDUP_REMOVED lines=16> */
.L_x_18857:
[----:B------:R-:W-:Y:S05]  /*4f40*/  BSYNC B1 ;  /* 0x0000000000017941 */ /* 0x000fea0003800000 */
.L_x_18856:
        /* <DEDUP_REMOVED lines=44> */
.L_x_18855:
[----:B------:R-:W-:Y:S05]  /*5210*/  BSYNC B0 ;  /* 0x0000000000007941 */ /* 0x000fea0003800000 */
.L_x_18854:
        /* <DEDUP_REMOVED lines=11> */
.L_x_18858:
        /* <DEDUP_REMOVED lines=12> */
.L_x_18861:
[----:B------:R-:W-:Y:S02]  /*5390*/  IMAD.MOV.U32 R12, RZ, RZ, R4 ;  /* 0x000000ffff0c7224 */ /* 0x000fe400078e0004 */
.L_x_18862:
[----:B------:R-:W-:Y:S05]  /*53a0*/  BSYNC B0 ;  /* 0x0000000000007941 */ /* 0x000fea0003800000 */
.L_x_18860:
        /* <DEDUP_REMOVED lines=16> */
.L_x_18866:
[----:B------:R-:W-:Y:S05]  /*54b0*/  BSYNC B1 ;  /* 0x0000000000017941 */ /* 0x000fea0003800000 */
.L_x_18865:
        /* <DEDUP_REMOVED lines=44> */
.L_x_18864:
[----:B------:R-:W-:Y:S05]  /*5780*/  BSYNC B0 ;  /* 0x0000000000007941 */ /* 0x000fea0003800000 */
.L_x_18863:
        /* <DEDUP_REMOVED lines=8> */
.L_x_18859:
        /* <DEDUP_REMOVED lines=12> */
.L_x_18868:
[----:B------:R-:W-:Y:S02]  /*58d0*/  IMAD.MOV.U32 R12, RZ, RZ, R4 ;  /* 0x000000ffff0c7224 */ /* 0x000fe400078e0004 */
.L_x_18869:
[----:B------:R-:W-:Y:S05]  /*58e0*/  BSYNC B0 ;  /* 0x0000000000007941 */ /* 0x000fea0003800000 */
.L_x_18867:
        /* <DEDUP_REMOVED lines=16> */
.L_x_18873:
[----:B------:R-:W-:Y:S05]  /*59f0*/  BSYNC B1 ;  /* 0x0000000000017941 */ /* 0x000fea0003800000 */
.L_x_18872:
        /* <DEDUP_REMOVED lines=44> */
.L_x_18871:
[----:B------:R-:W-:Y:S05]  /*5cc0*/  BSYNC B0 ;  /* 0x0000000000007941 */ /* 0x000fea0003800000 */
.L_x_18870:
        /* <DEDUP_REMOVED lines=11> */
.L_x_18874:
        /* <DEDUP_REMOVED lines=12> */
.L_x_18877:
[----:B------:R-:W-:Y:S02]  /*5e40*/  IMAD.MOV.U32 R12, RZ, RZ, R4 ;  /* 0x000000ffff0c7224 */ /* 0x000fe400078e0004 */
.L_x_18878:
[----:B------:R-:W-:Y:S05]  /*5e50*/  BSYNC B0 ;  /* 0x0000000000007941 */ /* 0x000fea0003800000 */
.L_x_18876:
        /* <DEDUP_REMOVED lines=16> */
.L_x_18882:
[----:B------:R-:W-:Y:S05]  /*5f60*/  BSYNC B1 ;  /* 0x0000000000017941 */ /* 0x000fea0003800000 */
.L_x_18881:
        /* <DEDUP_REMOVED lines=44> */
.L_x_18880:
[----:B------:R-:W-:Y:S05]  /*6230*/  BSYNC B0 ;  /* 0x0000000000007941 */ /* 0x000fea0003800000 */
.L_x_18879:
        /* <DEDUP_REMOVED lines=8> */
.L_x_18875:
[----:B------:R-:W-:Y:S01]  /*62c0*/  SEL R12, RZ, 0x1000000, P4 ;  /* 0x01000000ff0c7807 */ /* 0x000fe20002000000 */
[----:B------:R-:W-:Y:S01]  /*62d0*/  HFMA2.MMA R148, -RZ, RZ, 0, 2.384185791015625e-07 ;  /* 0x00000004ff947435 */ /* 0x000fe200000001ff */
        /* <DEDUP_REMOVED lines=25> */
.L_x_18883:
        /* <DEDUP_REMOVED lines=15> */
.L_x_18885:
[----:B--2---:R-:W-:Y:S02]  /*6560*/  IMAD.MOV.U32 R136, RZ, RZ, R4 ;  /* 0x000000ffff887224 */ /* 0x004fe400078e0004 */
.L_x_18886:
[----:B------:R-:W-:Y:S05]  /*6570*/  BSYNC B0 ;  /* 0x0000000000007941 */ /* 0x000fea0003800000 */
.L_x_18884:
        /* <DEDUP_REMOVED lines=16> */
.L_x_18890:
[----:B------:R-:W-:Y:S05]  /*6680*/  BSYNC B1 ;  /* 0x0000000000017941 */ /* 0x000fea0003800000 */
.L_x_18889:
        /* <DEDUP_REMOVED lines=44> */
.L_x_18888:
[----:B------:R-:W-:Y:S05]  /*6950*/  BSYNC B0 ;  /* 0x0000000000007941 */ /* 0x000fea0003800000 */
.L_x_18887:
        /* <DEDUP_REMOVED lines=12> */
.L_x_18891:
        /* <DEDUP_REMOVED lines=12> */
.L_x_18894:
[----:B------:R-:W-:Y:S02]  /*6ae0*/  IMAD.MOV.U32 R12, RZ, RZ, R4 ;  /* 0x000000ffff0c7224 */ /* 0x000fe400078e0004 */
.L_x_18895:
[----:B------:R-:W-:Y:S05]  /*6af0*/  BSYNC B0 ;  /* 0x0000000000007941 */ /* 0x000fea0003800000 */
.L_x_18893:
        /* <DEDUP_REMOVED lines=16> */
.L_x_18899:
[----:B------:R-:W-:Y:S05]  /*6c00*/  BSYNC B1 ;  /* 0x0000000000017941 */ /* 0x000fea0003800000 */
.L_x_18898:
        /* <DEDUP_REMOVED lines=44> */
.L_x_18897:
[----:B------:R-:W-:Y:S05]  /*6ed0*/  BSYNC B0 ;  /* 0x0000000000007941 */ /* 0x000fea0003800000 */
.L_x_18896:
        /* <DEDUP_REMOVED lines=8> */
.L_x_18892:
        /* <DEDUP_REMOVED lines=12> */
.L_x_18901:
[----:B------:R-:W-:Y:S02]  /*7020*/  IMAD.MOV.U32 R12, RZ, RZ, R4 ;  /* 0x000000ffff0c7224 */ /* 0x000fe400078e0004 */
.L_x_18902:
[----:B------:R-:W-:Y:S05]  /*7030*/  BSYNC B0 ;  /* 0x0000000000007941 */ /* 0x000fea0003800000 */
.L_x_18900:
        /* <DEDUP_REMOVED lines=16> */
.L_x_18906:
[----:B------:R-:W-:Y:S05]  /*7140*/  BSYNC B1 ;  /* 0x0000000000017941 */ /* 0x000fea0003800000 */
.L_x_18905:
        /* <DEDUP_REMOVED lines=44> */
.L_x_18904:
[----:B------:R-:W-:Y:S05]  /*7410*/  BSYNC B0 ;  /* 0x0000000000007941 */ /* 0x000fea0003800000 */
.L_x_18903:
        /* <DEDUP_REMOVED lines=11> */
.L_x_18907:
        /* <DEDUP_REMOVED lines=12> */
.L_x_18910:
[----:B------:R-:W-:Y:S02]  /*7590*/  IMAD.MOV.U32 R22, RZ, RZ, R4 ;  /* 0x000000ffff167224 */ /* 0x000fe400078e0004 */
.L_x_18911:
[----:B------:R-:W-:Y:S05]  /*75a0*/  BSYNC B0 ;  /* 0x0000000000007941 */ /* 0x000fea0003800000 */
.L_x_18909:
        /* <DEDUP_REMOVED lines=16> */
.L_x_18915:
[----:B------:R-:W-:Y:S05]  /*76b0*/  BSYNC B1 ;  /* 0x0000000000017941 */ /* 0x000fea0003800000 */
.L_x_18914:
        /* <DEDUP_REMOVED lines=44> */
.L_x_18913:
[----:B------:R-:W-:Y:S05]  /*7980*/  BSYNC B0 ;  /* 0x0000000000007941 */ /* 0x000fea0003800000 */
.L_x_18912:
        /* <DEDUP_REMOVED lines=8> */
.L_x_18908:
        /* <DEDUP_REMOVED lines=12> */
.L_x_18917:
[----:B------:R-:W-:Y:S02]  /*7ad0*/  IMAD.MOV.U32 R136, RZ, RZ, R4 ;  /* 0x000000ffff887224 */ /* 0x000fe400078e0004 */
.L_x_18918:
[----:B------:R-:W-:Y:S05]  /*7ae0*/  BSYNC B0 ;  /* 0x0000000000007941 */ /* 0x000fea0003800000 */
.L_x_18916:
        /* <DEDUP_REMOVED lines=16> */
.L_x_18922:
[----:B------:R-:W-:Y:S05]  /*7bf0*/  BSYNC B1 ;  /* 0x0000000000017941 */ /* 0x000fea0003800000 */
.L_x_18921:
        /* <DEDUP_REMOVED lines=44> */
.L_x_18920:
[----:B------:R-:W-:Y:S05]  /*7ec0*/  BSYNC B0 ;  /* 0x0000000000007941 */ /* 0x000fea0003800000 */
.L_x_18919:
        /* <DEDUP_REMOVED lines=11> */
.L_x_18923:
        /* <DEDUP_REMOVED lines=12> */
.L_x_18926:
[----:B------:R-:W-:Y:S02]  /*8040*/  IMAD.MOV.U32 R14, RZ, RZ, R4 ;  /* 0x000000ffff0e7224 */ /* 0x000fe400078e0004 */
.L_x_18927:
[----:B------:R-:W-:Y:S05]  /*8050*/  BSYNC B0 ;  /* 0x0000000000007941 */ /* 0x000fea0003800000 */
.L_x_18925:
        /* <DEDUP_REMOVED lines=16> */
.L_x_18931:
[----:B------:R-:W-:Y:S05]  /*8160*/  BSYNC B1 ;  /* 0x0000000000017941 */ /* 0x000fea0003800000 */
.L_x_18930:
        /* <DEDUP_REMOVED lines=44> */
.L_x_18929:
[----:B------:R-:W-:Y:S05]  /*8430*/  BSYNC B0 ;  /* 0x0000000000007941 */ /* 0x000fea0003800000 */
.L_x_18928:
        /* <DEDUP_REMOVED lines=8> */
.L_x_18924:
        /* <DEDUP_REMOVED lines=12> */
.L_x_18933:
[----:B------:R-:W-:Y:S02]  /*8580*/  IMAD.MOV.U32 R14, RZ, RZ, R4 ;  /* 0x000000ffff0e7224 */ /* 0x000fe400078e0004 */
.L_x_18934:
[----:B------:R-:W-:Y:S05]  /*8590*/  BSYNC B0 ;  /* 0x0000000000007941 */ /* 0x000fea0003800000 */
.L_x_18932:
        /* <DEDUP_REMOVED lines=16> */
.L_x_18938:
[----:B------:R-:W-:Y:S05]  /*86a0*/  BSYNC B1 ;  /* 0x0000000000017941 */ /* 0x000fea0003800000 */
.L_x_18937:
        /* <DEDUP_REMOVED lines=44> */
.L_x_18936:
[----:B------:R-:W-:Y:S05]  /*8970*/  BSYNC B0 ;  /* 0x0000000000007941 */ /* 0x000fea0003800000 */
.L_x_18935:
        /* <DEDUP_REMOVED lines=11> */
.L_x_18939:
        /* <DEDUP_REMOVED lines=12> */
.L_x_18942:
[----:B------:R-:W-:Y:S02]  /*8af0*/  IMAD.MOV.U32 R16, RZ, RZ, R4 ;  /* 0x000000ffff107224 */ /* 0x000fe400078e0004 */
.L_x_18943:
[----:B------:R-:W-:Y:S05]  /*8b00*/  BSYNC B0 ;  /* 0x0000000000007941 */ /* 0x000fea0003800000 */
.L_x_18941:
        /* <DEDUP_REMOVED lines=16> */
.L_x_18947:
[----:B------:R-:W-:Y:S05]  /*8c10*/  BSYNC B1 ;  /* 0x0000000000017941 */ /* 0x000fea0003800000 */
.L_x_18946:
        /* <DEDUP_REMOVED lines=44> */
.L_x_18945:
[----:B------:R-:W-:Y:S05]  /*8ee0*/  BSYNC B0 ;  /* 0x0000000000007941 */ /* 0x000fea0003800000 */
.L_x_18944:
        /* <DEDUP_REMOVED lines=8> */
.L_x_18940:
        /* <DEDUP_REMOVED lines=26> */
.L_x_18948:
        /* <DEDUP_REMOVED lines=10> */
[----:B------:R-:W-:Y:S02]  /*91b0*/  ISETP.NE.AND P1, PT, R139, 0x3, PT ;  /* 0x000000038b00780c */ /* 0x000fe40003f25270 */
[----:B------:R-:W-:-:S11]  /*91c0*/  MOV R138, R2 ;  /* 0x00000002008a7202 */ /* 0x000fd60000000f00 */
[----:B------:R-:W-:Y:S05]  /*91d0*/  @P1 BRA `(.L_x_18951) ;  /* 0x0000003000001947 */ /* 0x000fea0003800000 */
[----:B------:R-:W-:Y:S01]  /*91e0*/  IMAD.MOV.U32 R138, RZ, RZ, R6 ;  /* 0x000000ffff8a7224 */ /* 0x000fe200078e0006 */
[----:B------:R-:W-:Y:S05]  /*91f0*/  BRA `(.L_x_18951) ;  /* 0x0000001000007947 */ /* 0x000fea0003800000 */
.L_x_18950:
[----:B--2---:R-:W-:Y:S02]  /*9200*/  IMAD.MOV.U32 R138, RZ, RZ, R4 ;  /* 0x000000ffff8a7224 */ /* 0x004fe400078e0004 */
.L_x_18951:
[----:B------:R-:W-:Y:S05]  /*9210*/  BSYNC B0 ;  /* 0x0000000000007941 */ /* 0x000fea0003800000 */
.L_x_18949:
        /* <DEDUP_REMOVED lines=16> */
.L_x_18955:
[----:B------:R-:W-:Y:S05]  /*9320*/  BSYNC B1 ;  /* 0x0000000000017941 */ /* 0x000fea0003800000 */
.L_x_18954:
        /* <DEDUP_REMOVED lines=44> */
.L_x_18953:
[----:B------:R-:W-:Y:S05]  /*95f0*/  BSYNC B0 ;  /* 0x0000000000007941 */ /* 0x000fea0003800000 */
.L_x_18952:
        /* <DEDUP_REMOVED lines=12> */
.L_x_18956:
        /* <DEDUP_REMOVED lines=12> */
.L_x_18959:
[----:B------:R-:W-:Y:S02]  /*9780*/  IMAD.MOV.U32 R12, RZ, RZ, R4 ;  /* 0x000000ffff0c7224 */ /* 0x000fe400078e0004 */
.L_x_18960:
[----:B------:R-:W-:Y:S05]  /*9790*/  BSYNC B0 ;  /* 0x0000000000007941 */ /* 0x000fea0003800000 */
.L_x_18958:
        /* <DEDUP_REMOVED lines=16> */
.L_x_18964:
[----:B------:R-:W-:Y:S05]  /*98a0*/  BSYNC B1 ;  /* 0x0000000000017941 */ /* 0x000fea0003800000 */
.L_x_18963:
        /* <DEDUP_REMOVED lines=44> */
.L_x_18962:
[----:B------:R-:W-:Y:S05]  /*9b70*/  BSYNC B0 ;  /* 0x0000000000007941 */ /* 0x000fea0003800000 */
.L_x_18961:
        /* <DEDUP_REMOVED lines=8> */
.L_x_18957:
        /* <DEDUP_REMOVED lines=12> */
.L_x_18966:
[----:B------:R-:W-:Y:S02]  /*9cc0*/  MOV R12, R4 ;  /* 0x00000004000c7202 */ /* 0x000fe40000000f00 */
.L_x_18967:
[----:B------:R-:W-:Y:S05]  /*9cd0*/  BSYNC B0 ;  /* 0x0000000000007941 */ /* 0x000fea0003800000 */
.L_x_18965:
        /* <DEDUP_REMOVED lines=16> */
.L_x_18971:
[----:B------:R-:W-:Y:S05]  /*9de0*/  BSYNC B1 ;  /* 0x0000000000017941 */ /* 0x000fea0003800000 */
.L_x_18970:
        /* <DEDUP_REMOVED lines=44> */
.L_x_18969:
[----:B------:R-:W-:Y:S05]  /*a0b0*/  BSYNC B0 ;  /* 0x0000000000007941 */ /* 0x000fea0003800000 */
.L_x_18968:
        /* <DEDUP_REMOVED lines=11> */
.L_x_18972:
        /* <DEDUP_REMOVED lines=12> */
.L_x_18975:
[----:B------:R-:W-:Y:S02]  /*a230*/  MOV R138, R4 ;  /* 0x00000004008a7202 */ /* 0x000fe40000000f00 */
.L_x_18976:
[----:B------:R-:W-:Y:S05]  /*a240*/  BSYNC B0 ;  /* 0x0000000000007941 */ /* 0x000fea0003800000 */
.L_x_18974:
        /* <DEDUP_REMOVED lines=16> */
.L_x_18980:
[----:B------:R-:W-:Y:S05]  /*a350*/  BSYNC B1 ;  /* 0x0000000000017941 */ /* 0x000fea0003800000 */
.L_x_18979:
        /* <DEDUP_REMOVED lines=44> */
.L_x_18978:
[----:B------:R-:W-:Y:S05]  /*a620*/  BSYNC B0 ;  /* 0x0000000000007941 */ /* 0x000fea0003800000 */
.L_x_18977:
        /* <DEDUP_REMOVED lines=8> */
.L_x_18973:
        /* <DEDUP_REMOVED lines=12> */
.L_x_18982:
[----:B------:R-:W-:Y:S02]  /*a770*/  IMAD.MOV.U32 R138, RZ, RZ, R4 ;  /* 0x000000ffff8a7224 */ /* 0x000fe400078e0004 */
.L_x_18983:
[----:B------:R-:W-:Y:S05]  /*a780*/  BSYNC B0 ;  /* 0x0000000000007941 */ /* 0x000fea0003800000 */
.L_x_18981:
        /* <DEDUP_REMOVED lines=16> */
.L_x_18987:
[----:B------:R-:W-:Y:S05]  /*a890*/  BSYNC B1 ;  /* 0x0000000000017941 */ /* 0x000fea0003800000 */
.L_x_18986:
        /* <DEDUP_REMOVED lines=44> */
.L_x_18985:
[----:B------:R-:W-:Y:S05]  /*ab60*/  BSYNC B0 ;  /* 0x0000000000007941 */ /* 0x000fea0003800000 */
.L_x_18984:
        /* <DEDUP_REMOVED lines=11> */
.L_x_18988:
        /* <DEDUP_REMOVED lines=12> */
.L_x_18991:
[----:B------:R-:W-:Y:S02]  /*ace0*/  IMAD.MOV.U32 R14, RZ, RZ, R4 ;  /* 0x000000ffff0e7224 */ /* 0x000fe400078e0004 */
.L_x_18992:
[----:B------:R-:W-:Y:S05]  /*acf0*/  BSYNC B0 ;  /* 0x0000000000007941 */ /* 0x000fea0003800000 */
.L_x_18990:
        /* <DEDUP_REMOVED lines=16> */
.L_x_18996:
[----:B------:R-:W-:Y:S05]  /*ae00*/  BSYNC B1 ;  /* 0x0000000000017941 */ /* 0x000fea0003800000 */
.L_x_18995:
        /* <DEDUP_REMOVED lines=44> */
.L_x_18994:
[----:B------:R-:W-:Y:S05]  /*b0d0*/  BSYNC B0 ;  /* 0x0000000000007941 */ /* 0x000fea0003800000 */
.L_x_18993:
        /* <DEDUP_REMOVED lines=8> */
.L_x_18989:
        /* <DEDUP_REMOVED lines=12> */
.L_x_18998:
[----:B------:R-:W-:Y:S02]  /*b220*/  MOV R14, R4 ;  /* 0x00000004000e7202 */ /* 0x000fe40000000f00 */
.L_x_18999:
[----:B------:R-:W-:Y:S05]  /*b230*/  BSYNC B0 ;  /* 0x0000000000007941 */ /* 0x000fea0003800000 */
.L_x_18997:
        /* <DEDUP_REMOVED lines=16> */
.L_x_19003:
[----:B------:R-:W-:Y:S05]  /*b340*/  BSYNC B1 ;  /* 0x0000000000017941 */ /* 0x000fea0003800000 */
.L_x_19002:
        /* <DEDUP_REMOVED lines=44> */
.L_x_19001:
[----:B------:R-:W-:Y:S05]  /*b610*/  BSYNC B0 ;  /* 0x0000000000007941 */ /* 0x000fea0003800000 */
.L_x_19000:
        /* <DEDUP_REMOVED lines=11> */
.L_x_19004:
        /* <DEDUP_REMOVED lines=12> */
.L_x_19007:
[----:B------:R-:W-:Y:S02]  /*b790*/  IMAD.MOV.U32 R136, RZ, RZ, R4 ;  /* 0x000000ffff887224 */ /* 0x000fe400078e0004 */
.L_x_19008:
[----:B------:R-:W-:Y:S05]  /*b7a0*/  BSYNC B0 ;  /* 0x0000000000007941 */ /* 0x000fea0003800000 */
.L_x_19006:
        /* <DEDUP_REMOVED lines=16> */
.L_x_19012:
[----:B------:R-:W-:Y:S05]  /*b8b0*/  BSYNC B1 ;  /* 0x0000000000017941 */ /* 0x000fea0003800000 */
.L_x_19011:
        /* <DEDUP_REMOVED lines=43> */
.L_x_19010:
[----:B------:R-:W-:Y:S05]  /*bb70*/  BSYNC B0 ;  /* 0x0000000000007941 */ /* 0x000fea0003800000 */
.L_x_19009:
        /* <DEDUP_REMOVED lines=8> */
.L_x_19005:
        /* <DEDUP_REMOVED lines=26> */
.L_x_19013:
        /* <DEDUP_REMOVED lines=15> */
.L_x_19015:
[----:B--2---:R-:W-:Y:S02]  /*be90*/  MOV R156, R4 ;  /* 0x00000004009c7202 */ /* 0x004fe40000000f00 */
.L_x_19016:
[----:B------:R-:W-:Y:S05]  /*bea0*/  BSYNC B0 ;  /* 0x0000000000007941 */ /* 0x000fea0003800000 */
.L_x_19014:
        /* <DEDUP_REMOVED lines=16> */
.L_x_19020:
[----:B------:R-:W-:Y:S05]  /*bfb0*/  BSYNC B1 ;  /* 0x0000000000017941 */ /* 0x000fea0003800000 */
.L_x_19019:
        /* <DEDUP_REMOVED lines=39> */
[----:B------:R-:W-:Y:S01]  /*c230*/  HFMA2.MMA R154, -RZ, RZ, 0, 0 ;  /* 0x00000000ff9a7435 */ /* 0x000fe200000001ff */
[----:B------:R-:W-:Y:S01]  /*c240*/  IMAD.WIDE.U32 R136, R136, -0x2daee0ad, RZ ;  /* 0xd2511f5388887825 */ /* 0x000fe200078e00ff */
[----:B------:R-:W-:-:S03]  /*c250*/  LOP3.LUT R2, R155, UR25, R2, 0x96, !PT ;  /* 0x000000199b027c12 */ /* 0x000fc6000f8e9602 */
[----:B------:R-:W-:Y:S01]  /*c260*/  IMAD.MOV.U32 R6, RZ, RZ, R136 ;  /* 0x000000ffff067224 */ /* 0x000fe200078e0088 */
[----:B------:R-:W-:Y:S02]  /*c270*/  LOP3.LUT R3, R137, UR26, R138, 0x96, !PT ;  /* 0x0000001a89037c12 */ /* 0x000fe4000f8e968a */
.L_x_19018:
[----:B------:R-:W-:Y:S05]  /*c280*/  BSYNC B0 ;  /* 0x0000000000007941 */ /* 0x000fea0003800000 */
.L_x_19017:
        /* <DEDUP_REMOVED lines=12> */
.L_x_19021:
        /* <DEDUP_REMOVED lines=12> */
.L_x_19024:
[----:B------:R-:W-:Y:S02]  /*c410*/  MOV R156, R4 ;  /* 0x00000004009c7202 */ /* 0x000fe40000000f00 */
.L_x_19025:
[----:B------:R-:W-:Y:S05]  /*c420*/  BSYNC B0 ;  /* 0x0000000000007941 */ /* 0x000fea0003800000 */
.L_x_19023:
        /* <DEDUP_REMOVED lines=16> */
.L_x_19029:
[----:B------:R-:W-:Y:S05]  /*c530*/  BSYNC B1 ;  /* 0x0000000000017941 */ /* 0x000fea0003800000 */
.L_x_19028:
        /* <DEDUP_REMOVED lines=44> */
.L_x_19027:
[----:B------:R-:W-:Y:S05]  /*c800*/  BSYNC B0 ;  /* 0x0000000000007941 */ /* 0x000fea0003800000 */
.L_x_19026:
        /* <DEDUP_REMOVED lines=8> */
.L_x_19022:
        /* <DEDUP_REMOVED lines=12> */
.L_x_19031:
[----:B------:R-:W-:Y:S02]  /*c950*/  IMAD.MOV.U32 R156, RZ, RZ, R4 ;  /* 0x000000ffff9c7224 */ /* 0x000fe400078e0004 */
.L_x_19032:
[----:B------:R-:W-:Y:S05]  /*c960*/  BSYNC B0 ;  /* 0x0000000000007941 */ /* 0x000fea0003800000 */
.L_x_19030:
        /* <DEDUP_REMOVED lines=16> */
.L_x_19036:
[----:B------:R-:W-:Y:S05]  /*ca70*/  BSYNC B1 ;  /* 0x0000000000017941 */ /* 0x000fea0003800000 */
.L_x_19035:
        /* <DEDUP_REMOVED lines=44> */
.L_x_19034:
[----:B------:R-:W-:Y:S05]  /*cd40*/  BSYNC B0 ;  /* 0x0000000000007941 */ /* 0x000fea0003800000 */
.L_x_19033:
        /* <DEDUP_REMOVED lines=11> */
.L_x_19037:
        /* <DEDUP_REMOVED lines=12> */
.L_x_19040:
[----:B------:R-:W-:Y:S02]  /*cec0*/  IMAD.MOV.U32 R156, RZ, RZ, R4 ;  /* 0x000000ffff9c7224 */ /* 0x000fe400078e0004 */
.L_x_19041:
[----:B------:R-:W-:Y:S05]  /*ced0*/  BSYNC B0 ;  /* 0x0000000000007941 */ /* 0x000fea0003800000 */
.L_x_19039:
        /* <DEDUP_REMOVED lines=16> */
.L_x_19045:
[----:B------:R-:W-:Y:S05]  /*cfe0*/  BSYNC B1 ;  /* 0x0000000000017941 */ /* 0x000fea0003800000 */
.L_x_19044:
        /* <DEDUP_REMOVED lines=44> */
.L_x_19043:
[----:B------:R-:W-:Y:S05]  /*d2b0*/  BSYNC B0 ;  /* 0x0000000000007941 */ /* 0x000fea0003800000 */
.L_x_19042:
        /* <DEDUP_REMOVED lines=8> */
.L_x_19038:
        /* <DEDUP_REMOVED lines=12> */
.L_x_19047:
[----:B------:R-:W-:Y:S02]  /*d400*/  IMAD.MOV.U32 R156, RZ, RZ, R4 ;  /* 0x000000ffff9c7224 */ /* 0x000fe400078e0004 */
.L_x_19048:
[----:B------:R-:W-:Y:S05]  /*d410*/  BSYNC B0 ;  /* 0x0000000000007941 */ /* 0x000fea0003800000 */
.L_x_19046:
        /* <DEDUP_REMOVED lines=16> */
.L_x_19052:
[----:B------:R-:W-:Y:S05]  /*d520*/  BSYNC B1 ;  /* 0x0000000000017941 */ /* 0x000fea0003800000 */
.L_x_19051:
        /* <DEDUP_REMOVED lines=44> */
.L_x_19050:
[----:B------:R-:W-:Y:S05]  /*d7f0*/  BSYNC B0 ;  /* 0x0000000000007941 */ /* 0x000fea0003800000 */
.L_x_19049:
        /* <DEDUP_REMOVED lines=11> */
.L_x_19053:
        /* <DEDUP_REMOVED lines=12> */
.L_x_19056:
[----:B------:R-:W-:Y:S02]  /*d970*/  IMAD.MOV.U32 R156, RZ, RZ, R4 ;  /* 0x000000ffff9c7224 */ /* 0x000fe400078e0004 */
.L_x_19057:
[----:B------:R-:W-:Y:S05]  /*d980*/  BSYNC B0 ;  /* 0x0000000000007941 */ /* 0x000fea0003800000 */
.L_x_19055:
        /* <DEDUP_REMOVED lines=16> */
.L_x_19061:
[----:B------:R-:W-:Y:S05]  /*da90*/  BSYNC B1 ;  /* 0x0000000000017941 */ /* 0x000fea0003800000 */
.L_x_19060:
        /* <DEDUP_REMOVED lines=44> */
.L_x_19059:
[----:B------:R-:W-:Y:S05]  /*dd60*/  BSYNC B0 ;  /* 0x0000000000007941 */ /* 0x000fea0003800000 */
.L_x_19058:
        /* <DEDUP_REMOVED lines=8> */
.L_x_19054:
        /* <DEDUP_REMOVED lines=12> */
.L_x_19063:
[----:B------:R-:W-:Y:S02]  /*deb0*/  MOV R156, R4 ;  /* 0x00000004009c7202 */ /* 0x000fe40000000f00 */
.L_x_19064:
[----:B------:R-:W-:Y:S05]  /*dec0*/  BSYNC B0 ;  /* 0x0000000000007941 */ /* 0x000fea0003800000 */
.L_x_19062:
        /* <DEDUP_REMOVED lines=16> */
.L_x_19068:
[----:B------:R-:W-:Y:S05]  /*dfd0*/  BSYNC B1 ;  /* 0x0000000000017941 */ /* 0x000fea0003800000 */
.L_x_19067:
        /* <DEDUP_REMOVED lines=44> */
.L_x_19066:
[----:B------:R-:W-:Y:S05]  /*e2a0*/  BSYNC B0 ;  /* 0x0000000000007941 */ /* 0x000fea0003800000 */
.L_x_19065:
        /* <DEDUP_REMOVED lines=11> */
.L_x_19069:
        /* <DEDUP_REMOVED lines=12> */
.L_x_19072:
[----:B------:R-:W-:Y:S02]  /*e420*/  MOV R154, R4 ;  /* 0x00000004009a7202 */ /* 0x000fe40000000f00 */
.L_x_19073:
[----:B------:R-:W-:Y:S05]  /*e430*/  BSYNC B0 ;  /* 0x0000000000007941 */ /* 0x000fea0003800000 */
.L_x_19071:
        /* <DEDUP_REMOVED lines=16> */
.L_x_19077:
[----:B------:R-:W-:Y:S05]  /*e540*/  BSYNC B1 ;  /* 0x0000000000017941 */ /* 0x000fea0003800000 */
.L_x_19076:
        /* <DEDUP_REMOVED lines=43> */
.L_x_19075:
[----:B------:R-:W-:Y:S05]  /*e800*/  BSYNC B0 ;  /* 0x0000000000007941 */ /* 0x000fea0003800000 */
.L_x_19074:
        /* <DEDUP_REMOVED lines=8> */
.L_x_19070:
        /* <DEDUP_REMOVED lines=8> */
[----:B------:R-:W-:Y:S02]  /*e910*/  IADD3 R151, R151, 0x280, RZ ;  /* 0x0000028097977810 */ /* 0x000fe40007ffe0ff */
[----:B------:R-:W-:Y:S01]  /*e920*/  IADD3 R157, R136, R137, RZ ;  /* 0x00000089889d7210 */ /* 0x000fe20007ffe0ff */
[----:B------:R-:W-:-:S04]  /*e930*/  IMAD.WIDE.U32 R136, R150, R148, c[0x0][0x190] ;  /* 0x0000640096887625 */ /* 0x000fc800078e0094 */
[----:B------:R-:W-:Y:S01]  /*e940*/  @P5 IMAD.WIDE.U32 R154, R151, R142, c[0x0][0x178] ;  /* 0x00005e00979a5625 */ /* 0x000fe200078e008e */
[----:B------:R1:W-:Y:S01]  /*e950*/  STG.E [R136.64], R157 ;  /* 0x0000009d88007986 */ /* 0x0003e2000c101906 */
        /* <DEDUP_REMOVED lines=11> */
.L_x_19078:
        /* <DEDUP_REMOVED lines=17> */
.L_x_19080:
[----:B-1----:R-:W-:Y:S02]  /*eb20*/  IMAD.MOV.U32 R158, RZ, RZ, R4 ;  /* 0x000000ffff9e7224 */ /* 0x002fe400078e0004 */
.L_x_19081:
[----:B------:R-:W-:Y:S05]  /*eb30*/  BSYNC B0 ;  /* 0x0000000000007941 */ /* 0x000fea0003800000 */
.L_x_19079:
        /* <DEDUP_REMOVED lines=16> */
.L_x_19085:
[----:B------:R-:W-:Y:S05]  /*ec40*/  BSYNC B1 ;  /* 0x0000000000017941 */ /* 0x000fea0003800000 */
.L_x_19084:
[----:B------:R-:W-:Y:S01]  /*ec50*/  LOP3.LUT R154, R2, UR5, R5, 0x96, !PT ;  /* 0x00000005029a7c12 */ /* 0x000fe2000f8e9605 */
[----:B------:R-:W-:-:S04]  /*ec60*/  IMAD.HI.U32 R2, R145, -0x326172a9, RZ ;  /* 0xcd9e8d5791027827 */ /* 0x000fc800078e00ff */
[----:B------:R-:W-:Y:S01]  /*ec70*/  IMAD R3, R145, -0x326172a9, RZ ;  /* 0xcd9e8d5791037824 */ /* 0x000fe200078e02ff */
[----:B------:R-:W-:Y:S01]  /*ec80*/  LOP3.LUT R2, R2, UR4, R11, 0x96, !PT ;  /* 0x0000000402027c12 */ /* 0x000fe2000f8e960b */
[----:B------:R-:W-:-:S04]  /*ec90*/  IMAD.WIDE.U32 R154, R154, -0x326172a9, RZ ;  /* 0xcd9e8d579a9a7825 */ /* 0x000fc800078e00ff */
[----:B------:R-:W-:Y:S01]  /*eca0*/  IMAD.MOV.U32 R160, RZ, RZ, RZ ;  /* 0x000000ffffa07224 */ /* 0x000fe200078e00ff */
[----:B------:R-:W-:Y:S01]  /*ecb0*/  LOP3.LUT R156, R155, UR9, R3, 0x96, !PT ;  /* 0x000000099b9c7c12 */ /* 0x000fe2000f8e9603 */
[----:B------:R-:W-:Y:S02]  /*ecc0*/  IMAD R155, R144, -0x2daee0ad, RZ ;  /* 0xd2511f53909b7824 */ /* 0x000fe400078e02ff */
        /* <DEDUP_REMOVED lines=36> */
.L_x_19083:
[----:B------:R-:W-:Y:S05]  /*ef10*/  BSYNC B0 ;  /* 0x0000000000007941 */ /* 0x000fea0003800000 */
.L_x_19082:
        /* <DEDUP_REMOVED lines=12> */
.L_x_19086:
        /* <DEDUP_REMOVED lines=12> */
.L_x_19089:
[----:B------:R-:W-:Y:S02]  /*f0a0*/  IMAD.MOV.U32 R147, RZ, RZ, R4 ;  /* 0x000000ffff937224 */ /* 0x000fe400078e0004 */
.L_x_19090:
[----:B------:R-:W-:Y:S05]  /*f0b0*/  BSYNC B0 ;  /* 0x0000000000007941 */ /* 0x000fea0003800000 */
.L_x_19088:
        /* <DEDUP_REMOVED lines=16> */
.L_x_19094:
[----:B------:R-:W-:Y:S05]  /*f1c0*/  BSYNC B1 ;  /* 0x0000000000017941 */ /* 0x000fea0003800000 */
.L_x_19093:
[----:B------:R-:W-:Y:S01]  /*f1d0*/  LOP3.LUT R154, R2, UR5, R5, 0x96, !PT ;  /* 0x00000005029a7c12 */ /* 0x000fe2000f8e9605 */
[----:B------:R-:W-:-:S04]  /*f1e0*/  IMAD.HI.U32 R2, R145, -0x326172a9, RZ ;  /* 0xcd9e8d5791027827 */ /* 0x000fc800078e00ff */
[----:B------:R-:W-:Y:S01]  /*f1f0*/  IMAD R3, R145, -0x326172a9, RZ ;  /* 0xcd9e8d5791037824 */ /* 0x000fe200078e02ff */
[----:B------:R-:W-:Y:S01]  /*f200*/  LOP3.LUT R2, R2, UR4, R11, 0x96, !PT ;  /* 0x0000000402027c12 */ /* 0x000fe2000f8e960b */
[----:B------:R-:W-:-:S05]  /*f210*/  IMAD.WIDE.U32 R154, R154, -0x326172a9, RZ ;  /* 0xcd9e8d579a9a7825 */ /* 0x000fca00078e00ff */
        /* <DEDUP_REMOVED lines=39> */
.L_x_19092:
[----:B------:R-:W-:Y:S05]  /*f490*/  BSYNC B0 ;  /* 0x0000000000007941 */ /* 0x000fea0003800000 */
.L_x_19091:
        /* <DEDUP_REMOVED lines=8> */
.L_x_19087:
        /* <DEDUP_REMOVED lines=12> */
.L_x_19096:
[----:B------:R-:W-:Y:S02]  /*f5e0*/  MOV R147, R4 ;  /* 0x0000000400937202 */ /* 0x000fe40000000f00 */
.L_x_19097:
[----:B------:R-:W-:Y:S05]  /*f5f0*/  BSYNC B0 ;  /* 0x0000000000007941 */ /* 0x000fea0003800000 */
.L_x_19095:
        /* <DEDUP_REMOVED lines=16> */
.L_x_19101:
[----:B------:R-:W-:Y:S05]  /*f700*/  BSYNC B1 ;  /* 0x0000000000017941 */ /* 0x000fea0003800000 */
.L_x_19100:
        /* <DEDUP_REMOVED lines=44> */
.L_x_19099:
[----:B------:R-:W-:Y:S05]  /*f9d0*/  BSYNC B0 ;  /* 0x0000000000007941 */ /* 0x000fea0003800000 */
.L_x_19098:
        /* <DEDUP_REMOVED lines=11> */
.L_x_19102:
        /* <DEDUP_REMOVED lines=12> */
.L_x_19105:
[----:B------:R-:W-:Y:S02]  /*fb50*/  MOV R147, R4 ;  /* 0x0000000400937202 */ /* 0x000fe40000000f00 */
.L_x_19106:
[----:B------:R-:W-:Y:S05]  /*fb60*/  BSYNC B0 ;  /* 0x0000000000007941 */ /* 0x000fea0003800000 */
.L_x_19104:
        /* <DEDUP_REMOVED lines=16> */
.L_x_19110:
[----:B------:R-:W-:Y:S05]  /*fc70*/  BSYNC B1 ;  /* 0x0000000000017941 */ /* 0x000fea0003800000 */
.L_x_19109:
        /* <DEDUP_REMOVED lines=44> */
.L_x_19108:
[----:B------:R-:W-:Y:S05]  /*ff40*/  BSYNC B0 ;  /* 0x0000000000007941 */ /* 0x000fea0003800000 */
.L_x_19107:
        /* <DEDUP_REMOVED lines=8> */
.L_x_19103:
        /* <DEDUP_REMOVED lines=12> */
.L_x_19112:
[----:B------:R-:W-:Y:S02]  /*10090*/  IMAD.MOV.U32 R147, RZ, RZ, R4 ;  /* 0x000000ffff937224 */ /* 0x000fe400078e0004 */
.L_x_19113:
[----:B------:R-:W-:Y:S05]  /*100a0*/  BSYNC B0 ;  /* 0x0000000000007941 */ /* 0x000fea0003800000 */
.L_x_19111:
        /* <DEDUP_REMOVED lines=16> */
.L_x_19117:
[----:B------:R-:W-:Y:S05]  /*101b0*/  BSYNC B1 ;  /* 0x0000000000017941 */ /* 0x000fea0003800000 */
.L_x_19116:
        /* <DEDUP_REMOVED lines=44> */
.L_x_19115:
[----:B------:R-:W-:Y:S05]  /*10480*/  BSYNC B0 ;  /* 0x0000000000007941 */ /* 0x000fea0003800000 */
.L_x_19114:
        /* <DEDUP_REMOVED lines=11> */
.L_x_19118:
        /* <DEDUP_REMOVED lines=12> */
.L_x_19121:
[----:B------:R-:W-:Y:S02]  /*10600*/  IMAD.MOV.U32 R147, RZ, RZ, R4 ;  /* 0x000000ffff937224 */ /* 0x000fe400078e0004 */
.L_x_19122:
[----:B------:R-:W-:Y:S05]  /*10610*/  BSYNC B0 ;  /* 0x0000000000007941 */ /* 0x000fea0003800000 */
.L_x_19120:
        /* <DEDUP_REMOVED lines=16> */
.L_x_19126:
[----:B------:R-:W-:Y:S05]  /*10720*/  BSYNC B1 ;  /* 0x0000000000017941 */ /* 0x000fea0003800000 */
.L_x_19125:
        /* <DEDUP_REMOVED lines=44> */
.L_x_19124:
[----:B------:R-:W-:Y:S05]  /*109f0*/  BSYNC B0 ;  /* 0x0000000000007941 */ /* 0x000fea0003800000 */
.L_x_19123:
        /* <DEDUP_REMOVED lines=8> */
.L_x_19119:
        /* <DEDUP_REMOVED lines=12> */
.L_x_19128:
[----:B------:R-:W-:Y:S02]  /*10b40*/  IMAD.MOV.U32 R147, RZ, RZ, R4 ;  /* 0x000000ffff937224 */ /* 0x000fe400078e0004 */
.L_x_19129:
[----:B------:R-:W-:Y:S05]  /*10b50*/  BSYNC B0 ;  /* 0x0000000000007941 */ /* 0x000fea0003800000 */
.L_x_19127:
        /* <DEDUP_REMOVED lines=16> */
.L_x_19133:
[----:B------:R-:W-:Y:S05]  /*10c60*/  BSYNC B1 ;  /* 0x0000000000017941 */ /* 0x000fea0003800000 */
.L_x_19132:
        /* <DEDUP_REMOVED lines=44> */
.L_x_19131:
[----:B------:R-:W-:Y:S05]  /*10f30*/  BSYNC B0 ;  /* 0x0000000000007941 */ /* 0x000fea0003800000 */
.L_x_19130:
        /* <DEDUP_REMOVED lines=11> */
.L_x_19134:
        /* <DEDUP_REMOVED lines=12> */
.L_x_19137:
[----:B------:R-:W-:Y:S02]  /*110b0*/  IMAD.MOV.U32 R156, RZ, RZ, R4 ;  /* 0x000000ffff9c7224 */ /* 0x000fe400078e0004 */
.L_x_19138:
[----:B------:R-:W-:Y:S05]  /*110c0*/  BSYNC B0 ;  /* 0x0000000000007941 */ /* 0x000fea0003800000 */
.L_x_19136:
        /* <DEDUP_REMOVED lines=16> */
.L_x_19142:
[----:B------:R-:W-:Y:S05]  /*111d0*/  BSYNC B1 ;  /* 0x0000000000017941 */ /* 0x000fea0003800000 */
.L_x_19141:
        /* <DEDUP_REMOVED lines=41> */
[----:B------:R-:W-:-:S05]  /*11470*/  IMAD.WIDE.U32 R6, R3, -0x2daee0ad, RZ ;  /* 0xd2511f5303067825 */ /* 0x000fca00078e00ff */
[----:B------:R-:W-:Y:S02]  /*11480*/  LOP3.LUT R3, R7, UR26, R154, 0x96, !PT ;  /* 0x0000001a07037c12 */ /* 0x000fe4000f8e969a */
.L_x_19140:
[----:B------:R-:W-:Y:S05]  /*11490*/  BSYNC B0 ;  /* 0x0000000000007941 */ /* 0x000fea0003800000 */
.L_x_19139:
        /* <DEDUP_REMOVED lines=8> */
.L_x_19135:
[----:B------:R-:W-:Y:S01]  /*11520*/  ISETP.NE.AND P0, PT, R140, RZ, PT ;  /* 0x000000ff8c00720c */ /* 0x000fe20003f05270 */
[----:B------:R-:W-:Y:S01]  /*11530*/  IMAD.WIDE.U32 R154, R151, R142, c[0x0][0x188] ;  /* 0x00006200979a7625 */ /* 0x000fe200078e008e */
[----:B------:R-:W-:Y:S02]  /*11540*/  SEL R140, RZ, 0x1000000, P4 ;  /* 0x01000000ff8c7807 */ /* 0x000fe40002000000 */
[----:B------:R-:W-:Y:S02]  /*11550*/  SEL R141, RZ, 0x10000, P3 ;  /* 0x00010000ff8d7807 */ /* 0x000fe40001800000 */
[----:B------:R-:W-:Y:S01]  /*11560*/  SEL R142, RZ, 0x100, P2 ;  /* 0x00000100ff8e7807 */ /* 0x000fe20001000000 */
[----:B------:R1:W-:Y:S03]  /*11570*/  STG.E.128 [R154.64], R136 ;  /* 0x000000889a007986 */ /* 0x0003e6000c101d06 */
[----:B------:R-:W-:Y:S01]  /*11580*/  IADD3 R140, R142, R140, R141 ;  /* 0x0000008c8e8c7210 */ /* 0x000fe20007ffe08d */
[----:B------:R-:W-:Y:S01]  /*11590*/  FADD.FTZ R142, RZ, R28 ;  /* 0x0000001cff8e7221 */ /* 0x000fe20000010000 */
[----:B------:R-:W-:-:S02]  /*115a0*/  SEL R141, RZ, 0x1, P1 ;  /* 0x00000001ff8d7807 */ /* 0x000fc40000800000 */
[----:B------:R-:W-:Y:S01]  /*115b0*/  LOP3.LUT P1, RZ, R0, 0xff, RZ, 0xc0, !PT ;  /* 0x000000ff00ff7812 */ /* 0x000fe2000782c0ff */
[----:B------:R-:W-:Y:S02]  /*115c0*/  FADD.FTZ R159, R142, R29 ;  /* 0x0000001d8e9f7221 */ /* 0x000fe40000010000 */
[----:B------:R-:W-:Y:S02]  /*115d0*/  IMAD.IADD R157, R140, 0x1, R141 ;  /* 0x000000018c9d7824 */ /* 0x000fe400078e028d */
[----:B------:R-:W-:Y:S02]  /*115e0*/  FADD.FTZ R142, R159, R30 ;  /* 0x0000001e9f8e7221 */ /* 0x000fe40000010000 */
        /* <DEDUP_REMOVED lines=27> */
[----:B------:R-:W-:-:S04]  /*117a0*/  LOP3.LUT R141, R8, 0xff, RZ, 0xc0, !PT ;  /* 0x000000ff088d7812 */ /* 0x000fc800078ec0ff */
[----:B------:R-:W-:Y:S01]  /*117b0*/  IADD3 R155, R140, R141, RZ ;  /* 0x0000008d8c9b7210 */ /* 0x000fe20007ffe0ff */
[----:B------:R-:W-:-:S05]  /*117c0*/  IMAD.WIDE.U32 R140, R151, R148, c[0x0][0x198] ;  /* 0x00006600978c7625 */ /* 0x000fca00078e0094 */
[----:B------:R1:W-:Y:S02]  /*117d0*/  STG.E [R140.64], R155 ;  /* 0x0000009b8c007986 */ /* 0x0003e4000c101906 */
.L_x_19143:
        /* <DEDUP_REMOVED lines=9> */
.L_x_19148:
        /* <DEDUP_REMOVED lines=68> */
.L_x_19149:
[----:B------:R-:W2:Y:S01]  /*11cb0*/  S2R R148, SR_TID.X ;  /* 0x0000000000947919 */ /* 0x000ea20000002100 */
[----:B------:R-:W-:Y:S01]  /*11cc0*/  @!P0 SHF.R.U32.HI R143, RZ, 0x5, R143 ;  /* 0x00000005ff8f8819 */ /* 0x000fe2000001168f */
[----:B-1----:R-:W-:Y:S01]  /*11cd0*/  FADD.FTZ R141, R156, R157 ;  /* 0x0000009d9c8d7221 */ /* 0x002fe20000010000 */
[----:B------:R-:W-:Y:S01]  /*11ce0*/  WARPSYNC 0xffffffff ;  /* 0xffffffff00007948 */ /* 0x000fe20003800000 */
[----:B------:R-:W-:Y:S01]  /*11cf0*/  HFMA2.MMA R156, -RZ, RZ, 0, 0 ;  /* 0x00000000ff9c7435 */ /* 0x000fe200000001ff */
[----:B------:R-:W-:-:S05]  /*11d00*/  @!P0 LOP3.LUT R143, R143, 0x3, RZ, 0xc0, !PT ;  /* 0x000000038f8f8812 */ /* 0x000fca00078ec0ff */
[----:B------:R-:W-:-:S05]  /*11d10*/  @!P0 IMAD.IADD R154, R142, 0x1, R143 ;  /* 0x000000018e9a8824 */ /* 0x000fca00078e028f */
[----:B------:R-:W-:Y:S01]  /*11d20*/  @!P0 STS.64 [R154.X8], R140 ;  /* 0x0000008c9a008388 */ /* 0x000fe20000008a00 */
[----:B--2---:R-:W-:-:S03]  /*11d30*/  LOP3.LUT R155, R148, 0x1f, RZ, 0xc0, !PT ;  /* 0x0000001f949b7812 */ /* 0x004fc600078ec0ff */
[----:B------:R-:W-:Y:S01]  /*11d40*/  BAR.SYNC.DEFER_BLOCKING 0x0 ;  /* 0x0000000000007b1d */ /* 0x000fe20000010000 */
[----:B------:R-:W-:-:S13]  /*11d50*/  ISETP.GT.U32.AND P1, PT, R155, 0x3, PT ;  /* 0x000000039b00780c */ /* 0x000fda0003f24070 */
[----:B------:R-:W-:Y:S02]  /*11d60*/  @!P1 IMAD.IADD R155, R142, 0x1, R155 ;  /* 0x000000018e9b9824 */ /* 0x000fe400078e029b */
[----:B------:R-:W-:Y:S01]  /*11d70*/  CS2R R142, SRZ ;  /* 0x00000000008e7805 */ /* 0x000fe2000001ff00 */
[----:B------:R-:W-:-:S04]  /*11d80*/  @!P1 IMAD.MOV.U32 R156, RZ, RZ, 0x300 ;  /* 0x00000300ff9c9424 */ /* 0x000fc800078e00ff */
[----:B------:R-:W-:Y:S01]  /*11d90*/  I2F R161, R156 ;  /* 0x0000009c00a17306 */ /* 0x000fe20000201400 */
[----:B------:R-:W-:Y:S01]  /*11da0*/  @!P1 LDS.64 R142, [R155.X8] ;  /* 0x000000009b8e9984 */ /* 0x000fe20000008a00 */
[----:B------:R-:W-:-:S03]  /*11db0*/  ISETP.NE.AND P1, PT, RZ, UR8, PT ;  /* 0x00000008ff007c0c */ /* 0x000fc6000bf25270 */
[----:B0-----:R-:W0:Y:S02]  /*11dc0*/  SHFL.DOWN PT, R157, R156, 0x2, 0x1f ;  /* 0x08401f009c9d7f89 */ /* 0x001e2400000e0000 */
[----:B0-----:R-:W-:Y:S02]  /*11dd0*/  IMAD.IADD R141, R157, 0x1, R156 ;  /* 0x000000019d8d7824 */ /* 0x001fe400078e029c */
[----:B------:R-:W-:Y:S03]  /*11de0*/  I2F R157, R157 ;  /* 0x0000009d009d7306 */ /* 0x000fe60000201400 */
[----:B------:R-:W0:Y:S05]  /*11df0*/  SHFL.DOWN PT, R154, R141, 0x1, 0x1f ;  /* 0x08201f008d9a7f89 */ /* 0x000e2a00000e0000 */
[----:B------:R-:W1:Y:S01]  /*11e00*/  I2F R140, R141 ;  /* 0x0000008d008c7306 */ /* 0x000e620000201400 */
[----:B------:R-:W2:Y:S04]  /*11e10*/  SHFL.DOWN PT, R159, R142, 0x2, 0x1f ;  /* 0x08401f008e9f7f89 */ /* 0x000ea800000e0000 */
[----:B------:R-:W3:Y:S03]  /*11e20*/  SHFL.DOWN PT, R158, R143, 0x2, 0x1f ;  /* 0x08401f008f9e7f89 */ /* 0x000ee600000e0000 */
[----:B-1----:R-:W1:Y:S01]  /*11e30*/  MUFU.RCP R155, R140 ;  /* 0x0000008c009b7308 */ /* 0x002e620000001000 */
[----:B0-----:R-:W-:-:S07]  /*11e40*/  IADD3 R141, R141, R154, RZ ;  /* 0x0000009a8d8d7210 */ /* 0x001fce0007ffe0ff */
        /* <DEDUP_REMOVED lines=19> */
[----:B------:R-:W-:Y:S01]  /*11f80*/  SHF.R.U32.HI R140, RZ, 0x5, R148 ;  /* 0x00000005ff8c7819 */ /* 0x000fe20000011694 */
[----:B0-----:R-:W-:Y:S02]  /*11f90*/  FMUL.FTZ R142, R143, R142 ;  /* 0x0000008e8f8e7220 */ /* 0x001fe40000410000 */
[----:B------:R-:W-:Y:S01]  /*11fa0*/  FMUL.FTZ R159, R159, R154 ;  /* 0x0000009a9f9f7220 */ /* 0x000fe20000410000 */
[----:B------:R-:W-:Y:S01]  /*11fb0*/  LOP3.LUT R141, R140, 0x3, RZ, 0xc0, !PT ;  /* 0x000000038c8d7812 */ /* 0x000fe200078ec0ff */
[----:B--2---:R-:W-:Y:S01]  /*11fc0*/  FADD.FTZ R156, R155, R156 ;  /* 0x0000009c9b9c7221 */ /* 0x004fe20000010000 */
[----:B------:R-:W0:Y:S01]  /*11fd0*/  SHFL.IDX PT, R157, R142, RZ, 0x1f ;  /* 0x00001fff8e9d7589 */ /* 0x000e2200000e0000 */
[----:B------:R-:W-:Y:S01]  /*11fe0*/  IMAD.MOV.U32 R140, RZ, RZ, c[0x0][0x1e0] ;  /* 0x00007800ff8c7624 */ /* 0x000fe200078e00ff */
[----:B------:R-:W-:Y:S01]  /*11ff0*/  LOP3.LUT P0, RZ, R141, 0x1f, R148, 0xf8, !PT ;  /* 0x0000001f8dff7812 */ /* 0x000fe2000780f894 */
[----:B------:R-:W-:Y:S01]  /*12000*/  FFMA.FTZ R156, R143, R159, R156 ;  /* 0x0000009f8f9c7223 */ /* 0x000fe2000001009c */
[----:B------:R-:W-:Y:S01]  /*12010*/  LOP3.LUT R148, R148, 0x7f, RZ, 0xc0, !PT ;  /* 0x0000007f94947812 */ /* 0x000fe200078ec0ff */
[----:B------:R-:W-:-:S03]  /*12020*/  IMAD R155, R146, c[0x0][0x168], RZ ;  /* 0x00005a00929b7a24 */ /* 0x000fc600078e02ff */
[----:B------:R1:W2:Y:S02]  /*12030*/  SHFL.IDX PT, R143, R156, RZ, 0x1f ;  /* 0x00001fff9c8f7589 */ /* 0x0002a400000e0000 */
[----:B-1----:R-:W-:-:S04]  /*12040*/  SHF.R.S32.HI R156, RZ, 0x1f, R155 ;  /* 0x0000001fff9c7819 */ /* 0x002fc8000001149b */
[----:B------:R-:W-:Y:S01]  /*12050*/  LEA.HI R159, R156, R155, RZ, 0x2 ;  /* 0x0000009b9c9f7211 */ /* 0x000fe200078f10ff */
[C---:B0-----:R-:W-:Y:S01]  /*12060*/  FMUL.FTZ R141, R157.reuse, R157 ;  /* 0x0000009d9d8d7220 */ /* 0x041fe20000410000 */
[----:B------:R-:W-:Y:S02]  /*12070*/  FSEL R155, R157, RZ, !P1 ;  /* 0x000000ff9d9b7208 */ /* 0x000fe40004800000 */
[----:B------:R-:W-:Y:S02]  /*12080*/  LEA.HI.SX32 R159, R159, R148, 0x1e ;  /* 0x000000949f9f7211 */ /* 0x000fe400078ff2ff */
[----:B------:R-:W-:Y:S01]  /*12090*/  FSEL R141, R141, RZ, P1 ;  /* 0x000000ff8d8d7208 */ /* 0x000fe20000800000 */
[----:B------:R-:W-:Y:S01]  /*120a0*/  FADD.FTZ R31, -R155, R31 ;  /* 0x0000001f9b1f7221 */ /* 0x000fe20000010100 */
[----:B------:R-:W-:Y:S01]  /*120b0*/  LOP3.LUT P1, RZ, R0, 0xff, RZ, 0xc0, !PT ;  /* 0x000000ff00ff7812 */ /* 0x000fe2000782c0ff */
[----:B--2---:R-:W-:Y:S02]  /*120c0*/  FFMA.FTZ R140, R143, R140, c[0x0][0x228] ;  /* 0x00008a008f8c7623 */ /* 0x004fe4000001008c */
[----:B------:R-:W-:Y:S01]  /*120d0*/  @!P0 IMAD.MOV.U32 R143, RZ, RZ, 0x4 ;  /* 0x00000004ff8f8424 */ /* 0x000fe200078e00ff */
[----:B------:R-:W-:Y:S01]  /*120e0*/  SEL R0, RZ, 0x1, P1 ;  /* 0x00000001ff007807 */ /* 0x000fe20000800000 */
[----:B------:R-:W-:Y:S01]  /*120f0*/  FADD.FTZ R154, R140, R141 ;  /* 0x0000008d8c9a7221 */ /* 0x000fe20000010000 */
[----:B------:R-:W-:Y:S01]  /*12100*/  @!P0 MOV R141, 0x4 ;  /* 0x00000004008d8802 */ /* 0x000fe20000000f00 */
[----:B------:R-:W-:-:S04]  /*12110*/  @!P0 IMAD.WIDE R142, R146, R143, c[0x0][0x1a0] ;  /* 0x00006800928e8625 */ /* 0x000fc800078e028f */
[----:B------:R-:W0:Y:S01]  /*12120*/  MUFU.RSQ R154, R154 ;  /* 0x0000009a009a7308 */ /* 0x000e220000001400 */
[C---:B------:R-:W-:Y:S01]  /*12130*/  @!P0 IMAD.WIDE R140, R146.reuse, R141, c[0x0][0x1a8] ;  /* 0x00006a00928c8625 */ /* 0x040fe200078e028d */
[----:B------:R1:W-:Y:S01]  /*12140*/  @!P0 STG.E [R142.64], R157 ;  /* 0x0000009d8e008986 */ /* 0x0003e2000c101906 */
[----:B------:R-:W-:Y:S02]  /*12150*/  IADD3 R146, R146, c[0x0][0x160], RZ ;  /* 0x0000580092927a10 */ /* 0x000fe40007ffe0ff */
[----:B------:R-:W-:Y:S01]  /*12160*/  IMAD.SHL.U32 R158, R159, 0x10, RZ ;  /* 0x000000109f9e7824 */ /* 0x000fe200078e00ff */
[----:B------:R-:W-:Y:S01]  /*12170*/  SHF.R.U32.HI R159, RZ, 0x1c, R159 ;  /* 0x0000001cff9f7819 */ /* 0x000fe2000001169f */
[C---:B------:R-:W-:Y:S02]  /*12180*/  FADD.FTZ R161, -R155.reuse, R28 ;  /* 0x0000001c9ba17221 */ /* 0x040fe40000010100 */
[C---:B------:R-:W-:Y:S02]  /*12190*/  FADD.FTZ R29, -R155.reuse, R29 ;  /* 0x0000001d9b1d7221 */ /* 0x040fe40000010100 */
[----:B------:R-:W-:-:S02]  /*121a0*/  FADD.FTZ R27, -R155, R27 ;  /* 0x0000001b9b1b7221 */ /* 0x000fc40000010100 */
[C---:B------:R-:W-:Y:S02]  /*121b0*/  FADD.FTZ R165, -R155.reuse, R26 ;  /* 0x0000001a9ba57221 */ /* 0x040fe40000010100 */
[----:B-1----:R-:W-:Y:S01]  /*121c0*/  FADD.FTZ R143, -R155, R30 ;  /* 0x0000001e9b8f7221 */ /* 0x002fe20000010100 */
[----:B0-----:R0:W-:Y:S01]  /*121d0*/  @!P0 STG.E [R140.64], R154 ;  /* 0x0000009a8c008986 */ /* 0x0011e2000c101906 */
[----:B------:R-:W-:Y:S01]  /*121e0*/  FMUL.FTZ R142, R154, R31 ;  /* 0x0000001f9a8e7220 */ /* 0x000fe20000410000 */
[----:B------:R-:W-:Y:S01]  /*121f0*/  IADD3 R156, P0, R158, c[0x0][0x208], RZ ;  /* 0x000082009e9c7a10 */ /* 0x000fe20007f1e0ff */
[----:B------:R-:W-:Y:S02]  /*12200*/  FMUL.FTZ R161, R154, R161 ;  /* 0x000000a19aa17220 */ /* 0x000fe40000410000 */
[----:B------:R-:W-:Y:S01]  /*12210*/  FFMA.FTZ R31, R87, R142, R135 ;  /* 0x0000008e571f7223 */ /* 0x000fe20000010087 */
[----:B------:R-:W-:Y:S01]  /*12220*/  IADD3.X R157, R159, c[0x0][0x20c], RZ, P0, !PT ;  /* 0x000083009f9d7a10 */ /* 0x000fe200007fe4ff */
[----:B------:R-:W-:Y:S01]  /*12230*/  FFMA.FTZ R28, R84, R161, R132 ;  /* 0x000000a1541c7223 */ /* 0x000fe20000010084 */
[----:B------:R-:W-:Y:S01]  /*12240*/  IADD3 R158, P0, R158, c[0x0][0x210], RZ ;  /* 0x000084009e9e7a10 */ /* 0x000fe20007f1e0ff */
[----:B------:R-:W-:-:S02]  /*12250*/  FADD.FTZ R25, -R155, R25 ;  /* 0x000000199b197221 */ /* 0x000fc40000010100 */
[C---:B------:R-:W-:Y:S01]  /*12260*/  FMUL.FTZ R160, R154.reuse, R27 ;  /* 0x0000001b9aa07220 */ /* 0x040fe20000410000 */
[----:B------:R-:W-:Y:S01]  /*12270*/  IADD3.X R159, R159, c[0x0][0x214], RZ, P0, !PT ;  /* 0x000085009f9f7a10 */ /* 0x000fe200007fe4ff */
[----:B0-----:R-:W-:Y:S01]  /*12280*/  FMUL.FTZ R141, R154, R143 ;  /* 0x0000008f9a8d7220 */ /* 0x001fe20000410000 */
[----:B------:R-:W-:Y:S01]  /*12290*/  ISETP.GE.AND P0, PT, R146, c[0x0][0x164], PT ;  /* 0x0000590092007a0c */ /* 0x000fe20003f06270 */
[----:B------:R-:W-:Y:S02]  /*122a0*/  FMUL.FTZ R140, R154, R29 ;  /* 0x0000001d9a8c7220 */ /* 0x000fe40000410000 */
[----:B------:R-:W-:Y:S02]  /*122b0*/  FFMA.FTZ R143, R63, R142, R111 ;  /* 0x0000008e3f8f7223 */ /* 0x000fe4000001006f */
[-C--:B------:R-:W-:Y:S02]  /*122c0*/  FFMA.FTZ R30, R86, R141.reuse, R134 ;  /* 0x0000008d561e7223 */ /* 0x080fe40000010086 */
[----:B------:R-:W-:-:S02]  /*122d0*/  FFMA.FTZ R142, R62, R141, R110 ;  /* 0x0000008d3e8e7223 */ /* 0x000fc4000001006e */
[-C--:B------:R-:W-:Y:S02]  /*122e0*/  FFMA.FTZ R29, R85, R140.reuse, R133 ;  /* 0x0000008c551d7223 */ /* 0x080fe40000010085 */
[----:B------:R-:W-:Y:S02]  /*122f0*/  FFMA.FTZ R141, R61, R140, R109 ;  /* 0x0000008c3d8d7223 */ /* 0x000fe4000001006d */
[----:B------:R-:W-:Y:S01]  /*12300*/  FFMA.FTZ R140, R60, R161, R108 ;  /* 0x000000a13c8c7223 */ /* 0x000fe2000001006c */
[----:B------:R0:W-:Y:S01]  /*12310*/  STG.E.128 [R156.64], R28 ;  /* 0x0000001c9c007986 */ /* 0x0001e2000c101d06 */
[----:B------:R-:W-:Y:S02]  /*12320*/  FADD.FTZ R161, -R155, R24 ;  /* 0x000000189ba17221 */ /* 0x000fe40000010100 */
[C---:B------:R-:W-:Y:S01]  /*12330*/  FMUL.FTZ R165, R154.reuse, R165 ;  /* 0x000000a59aa57220 */ /* 0x040fe20000410000 */
[----:B------:R1:W-:Y:S01]  /*12340*/  STG.E.128 [R158.64], R140 ;  /* 0x0000008c9e007986 */ /* 0x0003e2000c101d06 */
[----:B------:R-:W-:-:S02]  /*12350*/  FMUL.FTZ R161, R154, R161 ;  /* 0x000000a19aa17220 */ /* 0x000fc40000410000 */
[----:B------:R-:W-:Y:S02]  /*12360*/  FFMA.FTZ R27, R83, R160, R131 ;  /* 0x000000a0531b7223 */ /* 0x000fe40000010083 */
[----:B------:R-:W-:Y:S02]  /*12370*/  FFMA.FTZ R26, R82, R165, R130 ;  /* 0x000000a5521a7223 */ /* 0x000fe40000010082 */
[----:B------:R-:W-:Y:S02]  /*12380*/  FFMA.FTZ R24, R80, R161, R128 ;  /* 0x000000a150187223 */ /* 0x000fe40000010080 */
[C---:B------:R-:W-:Y:S02]  /*12390*/  FADD.FTZ R163, -R155.reuse, R21 ;  /* 0x000000159ba37221 */ /* 0x040fe40000010100 */
[----:B------:R-:W-:Y:S02]  /*123a0*/  FADD.FTZ R136, -R155, R136 ;  /* 0x000000889b887221 */ /* 0x000fe40000010100 */
[----:B0-----:R-:W-:-:S02]  /*123b0*/  IMAD.MOV.U32 R156, RZ, RZ, 0x10 ;  /* 0x00000010ff9c7424 */ /* 0x001fc400078e00ff */
[----:B------:R-:W-:Y:S02]  /*123c0*/  FMUL.FTZ R30, R154, R25 ;  /* 0x000000199a1e7220 */ /* 0x000fe40000410000 */
[----:B------:R-:W-:-:S04]  /*123d0*/  IMAD.WIDE.U32 R28, R153, R156, c[0x0][0x208] ;  /* 0x00008200991c7625 */ /* 0x000fc800078e009c */
[----:B------:R-:W-:Y:S02]  /*123e0*/  FFMA.FTZ R25, R81, R30, R129 ;  /* 0x0000001e51197223 */ /* 0x000fe40000010081 */
[C---:B-1----:R-:W-:Y:S02]  /*123f0*/  FADD.FTZ R159, -R155.reuse, R20 ;  /* 0x000000149b9f7221 */ /* 0x042fe40000010100 */
[C---:B------:R-:W-:Y:S01]  /*12400*/  FADD.FTZ R140, -R155.reuse, R22 ;  /* 0x000000169b8c7221 */ /* 0x040fe20000010100 */
[----:B------:R0:W-:Y:S01]  /*12410*/  STG.E.128 [R28.64], R24 ;  /* 0x000000181c007986 */ /* 0x0001e2000c101d06 */
[C---:B------:R-:W-:Y:S02]  /*12420*/  FADD.FTZ R142, -R155.reuse, R23 ;  /* 0x000000179b8e7221 */ /* 0x040fe40000010100 */
[C---:B------:R-:W-:Y:S02]  /*12430*/  FADD.FTZ R31, -R155.reuse, R16 ;  /* 0x000000109b1f7221 */ /* 0x040fe40000010100 */
[----:B------:R-:W-:-:S02]  /*12440*/  FADD.FTZ R141, -R155, R17 ;  /* 0x000000119b8d7221 */ /* 0x000fc40000010100 */
[C---:B------:R-:W-:Y:S02]  /*12450*/  FADD.FTZ R143, -R155.reuse, R18 ;  /* 0x000000129b8f7221 */ /* 0x040fe40000010100 */
[----:B------:R-:W-:Y:S02]  /*12460*/  FADD.FTZ R157, -R155, R19 ;  /* 0x000000139b9d7221 */ /* 0x000fe40000010100 */
[----:B------:R-:W-:-:S04]  /*12470*/  IMAD.WIDE.U32 R20, R153, R156, c[0x0][0x210] ;  /* 0x0000840099147625 */ /* 0x000fc800078e009c */
[----:B------:R-:W-:Y:S02]  /*12480*/  FFMA.FTZ R19, R59, R160, R107 ;  /* 0x000000a03b137223 */ /* 0x000fe4000001006b */
[----:B------:R-:W-:Y:S02]  /*12490*/  FFMA.FTZ R18, R58, R165, R106 ;  /* 0x000000a53a127223 */ /* 0x000fe4000001006a */
[----:B------:R-:W-:Y:S02]  /*124a0*/  FFMA.FTZ R17, R57, R30, R105 ;  /* 0x0000001e39117223 */ /* 0x000fe40000010069 */
[----:B------:R-:W-:Y:S02]  /*124b0*/  FFMA.FTZ R16, R56, R161, R104 ;  /* 0x000000a138107223 */ /* 0x000fe40000010068 */
[C---:B0-----:R-:W-:Y:S02]  /*124c0*/  FMUL.FTZ R26, R154.reuse, R163 ;  /* 0x000000a39a1a7220 */ /* 0x041fe40000410000 */
[C---:B------:R-:W-:Y:S01]  /*124d0*/  FMUL.FTZ R24, R154.reuse, R142 ;  /* 0x0000008e9a187220 */ /* 0x040fe20000410000 */
[----:B------:R0:W-:Y:S01]  /*124e0*/  STG.E.128 [R20.64], R16 ;  /* 0x0000001014007986 */ /* 0x0001e2000c101d06 */
[----:B------:R-:W-:-:S02]  /*124f0*/  FMUL.FTZ R165, R154, R140 ;  /* 0x0000008c9aa57220 */ /* 0x000fc40000410000 */
[----:B------:R-:W-:Y:S02]  /*12500*/  FMUL.FTZ R163, R154, R159 ;  /* 0x0000009f9aa37220 */ /* 0x000fe40000410000 */
[C---:B------:R-:W-:Y:S02]  /*12510*/  FADD.FTZ R29, -R155.reuse, R12 ;  /* 0x0000000c9b1d7221 */ /* 0x040fe40000010100 */
[C---:B------:R-:W-:Y:S02]  /*12520*/  FADD.FTZ R27, -R155.reuse, R13 ;  /* 0x0000000d9b1b7221 */ /* 0x040fe40000010100 */
[C---:B------:R-:W-:Y:S02]  /*12530*/  FADD.FTZ R161, -R155.reuse, R14 ;  /* 0x0000000e9ba17221 */ /* 0x040fe40000010100 */
[----:B------:R-:W-:Y:S02]  /*12540*/  FADD.FTZ R25, -R155, R15 ;  /* 0x0000000f9b197221 */ /* 0x000fe40000010100 */
[----:B------:R-:W-:-:S04]  /*12550*/  IMAD.WIDE.U32 R22, R152, R156, c[0x0][0x208] ;  /* 0x0000820098167625 */ /* 0x000fc800078e009c */
[----:B------:R-:W-:Y:S02]  /*12560*/  FFMA.FTZ R15, R79, R24, R127 ;  /* 0x000000184f0f7223 */ /* 0x000fe4000001007f */
[----:B------:R-:W-:Y:S02]  /*12570*/  FFMA.FTZ R14, R78, R165, R126 ;  /* 0x000000a54e0e7223 */ /* 0x000fe4000001007e */
[----:B------:R-:W-:Y:S02]  /*12580*/  FFMA.FTZ R13, R77, R26, R125 ;  /* 0x0000001a4d0d7223 */ /* 0x000fe4000001007d */
[----:B------:R-:W-:Y:S02]  /*12590*/  FFMA.FTZ R12, R76, R163, R124 ;  /* 0x000000a34c0c7223 */ /* 0x000fe4000001007c */
[----:B0-----:R-:W-:Y:S02]  /*125a0*/  FADD.FTZ R21, -R155, R137 ;  /* 0x000000899b157221 */ /* 0x001fe40000010100 */
[C---:B------:R-:W-:Y:S01]  /*125b0*/  FMUL.FTZ R137, R154.reuse, R31 ;  /* 0x0000001f9a897220 */ /* 0x040fe20000410000 */
[----:B------:R0:W-:Y:S01]  /*125c0*/  STG.E.128 [R22.64], R12 ;  /* 0x0000000c16007986 */ /* 0x0001e2000c101d06 */
[----:B------:R-:W-:-:S02]  /*125d0*/  FMUL.FTZ R28, R154, R141 ;  /* 0x0000008d9a1c7220 */ /* 0x000fc40000410000 */
[C---:B------:R-:W-:Y:S02]  /*125e0*/  FMUL.FTZ R143, R154.reuse, R143 ;  /* 0x0000008f9a8f7220 */ /* 0x040fe40000410000 */
[C---:B------:R-:W-:Y:S02]  /*125f0*/  FMUL.FTZ R30, R154.reuse, R157 ;  /* 0x0000009d9a1e7220 */ /* 0x040fe40000410000 */
[C---:B------:R-:W-:Y:S02]  /*12600*/  FADD.FTZ R19, -R155.reuse, R138 ;  /* 0x0000008a9b137221 */ /* 0x040fe40000010100 */
[----:B------:R-:W-:Y:S02]  /*12610*/  FMUL.FTZ R138, R154, R21 ;  /* 0x000000159a8a7220 */ /* 0x000fe40000410000 */
[----:B------:R-:W-:Y:S02]  /*12620*/  FADD.FTZ R155, -R155, R139 ;  /* 0x0000008b9b9b7221 */ /* 0x000fe40000010100 */
[----:B------:R-:W-:-:S04]  /*12630*/  IMAD.WIDE.U32 R152, R152, R156, c[0x0][0x210] ;  /* 0x0000840098987625 */ /* 0x000fc800078e009c */
[C---:B------:R-:W-:Y:S02]  /*12640*/  FMUL.FTZ R158, R154.reuse, R27 ;  /* 0x0000001b9a9e7220 */ /* 0x040fe40000410000 */
[----:B------:R-:W-:Y:S02]  /*12650*/  FMUL.FTZ R18, R154, R25 ;  /* 0x000000199a127220 */ /* 0x000fe40000410000 */
[----:B0-----:R-:W-:Y:S02]  /*12660*/  FFMA.FTZ R23, R55, R24, R103 ;  /* 0x0000001837177223 */ /* 0x001fe40000010067 */
[----:B------:R-:W-:Y:S02]  /*12670*/  FFMA.FTZ R22, R54, R165, R102 ;  /* 0x000000a536167223 */ /* 0x000fe40000010066 */
[----:B------:R-:W-:Y:S02]  /*12680*/  FFMA.FTZ R21, R53, R26, R101 ;  /* 0x0000001a35157223 */ /* 0x000fe40000010065 */
[----:B------:R-:W-:-:S02]  /*12690*/  FFMA.FTZ R20, R52, R163, R100 ;  /* 0x000000a334147223 */ /* 0x000fc40000010064 */
[----:B------:R-:W-:-:S03]  /*126a0*/  IMAD.WIDE.U32 R16, R149, R156, c[0x0][0x208] ;  /* 0x0000820095107625 */ /* 0x000fc600078e009c */
[----:B------:R-:W-:Y:S01]  /*126b0*/  STG.E.128 [R152.64], R20 ;  /* 0x0000001498007986 */ /* 0x000fe2000c101d06 */
[----:B------:R-:W-:Y:S02]  /*126c0*/  FFMA.FTZ R27, R75, R30, R123 ;  /* 0x0000001e4b1b7223 */ /* 0x000fe4000001007b */
[----:B------:R-:W-:Y:S02]  /*126d0*/  FFMA.FTZ R26, R74, R143, R122 ;  /* 0x0000008f4a1a7223 */ /* 0x000fe4000001007a */
[----:B------:R-:W-:Y:S02]  /*126e0*/  FFMA.FTZ R25, R73, R28, R121 ;  /* 0x0000001c49197223 */ /* 0x000fe40000010079 */
[----:B------:R-:W-:Y:S02]  /*126f0*/  FFMA.FTZ R24, R72, R137, R120 ;  /* 0x0000008948187223 */ /* 0x000fe40000010078 */
[C---:B------:R-:W-:Y:S02]  /*12700*/  FMUL.FTZ R159, R154.reuse, R29 ;  /* 0x0000001d9a9f7220 */ /* 0x040fe40000410000 */
[----:B------:R-:W-:Y:S01]  /*12710*/  FMUL.FTZ R161, R154, R161 ;  /* 0x000000a19aa17220 */ /* 0x000fe20000410000 */
[----:B------:R0:W-:Y:S01]  /*12720*/  STG.E.128 [R16.64], R24 ;  /* 0x0000001810007986 */ /* 0x0001e2000c101d06 */
[----:B------:R-:W-:-:S04]  /*12730*/  IMAD.WIDE.U32 R140, R149, R156, c[0x0][0x210] ;  /* 0x00008400958c7625 */ /* 0x000fc800078e009c */
[C---:B------:R-:W-:Y:S02]  /*12740*/  FMUL.FTZ R139, R154.reuse, R136 ;  /* 0x000000889a8b7220 */ /* 0x040fe40000410000 */
[----:B------:R-:W-:Y:S02]  /*12750*/  FFMA.FTZ R31, R51, R30, R99 ;  /* 0x0000001e331f7223 */ /* 0x000fe40000010063 */
[----:B------:R-:W-:Y:S02]  /*12760*/  FFMA.FTZ R29, R49, R28, R97 ;  /* 0x0000001c311d7223 */ /* 0x000fe40000010061 */
[C---:B------:R-:W-:Y:S02]  /*12770*/  FMUL.FTZ R149, R154.reuse, R19 ;  /* 0x000000139a957220 */ /* 0x040fe40000410000 */
[----:B------:R-:W-:Y:S02]  /*12780*/  FMUL.FTZ R160, R154, R155 ;  /* 0x0000009b9aa07220 */ /* 0x000fe40000410000 */
[----:B------:R-:W-:-:S02]  /*12790*/  FFMA.FTZ R30, R50, R143, R98 ;  /* 0x0000008f321e7223 */ /* 0x000fc40000010062 */
[----:B------:R-:W-:Y:S02]  /*127a0*/  FFMA.FTZ R28, R48, R137, R96 ;  /* 0x00000089301c7223 */ /* 0x000fe40000010060 */
[----:B------:R-:W-:-:S03]  /*127b0*/  IMAD.WIDE.U32 R136, R150, R156, c[0x0][0x208] ;  /* 0x0000820096887625 */ /* 0x000fc600078e009c */
[----:B------:R1:W-:Y:S01]  /*127c0*/  STG.E.128 [R140.64], R28 ;  /* 0x0000001c8c007986 */ /* 0x0003e2000c101d06 */
[-C--:B------:R-:W-:Y:S02]  /*127d0*/  FFMA.FTZ R15, R71, R18.reuse, R119 ;  /* 0x00000012470f7223 */ /* 0x080fe40000010077 */
[----:B------:R-:W-:Y:S02]  /*127e0*/  FFMA.FTZ R19, R47, R18, R95 ;  /* 0x000000122f137223 */ /* 0x000fe4000001005f */
[----:B------:R-:W-:Y:S02]  /*127f0*/  FFMA.FTZ R14, R70, R161, R118 ;  /* 0x000000a1460e7223 */ /* 0x000fe40000010076 */
[----:B------:R-:W-:Y:S02]  /*12800*/  FFMA.FTZ R13, R69, R158, R117 ;  /* 0x0000009e450d7223 */ /* 0x000fe40000010075 */
[----:B------:R-:W-:Y:S02]  /*12810*/  FFMA.FTZ R12, R68, R159, R116 ;  /* 0x0000009f440c7223 */ /* 0x000fe40000010074 */
[----:B------:R-:W-:-:S03]  /*12820*/  IMAD.WIDE.U32 R142, R150, R156, c[0x0][0x210] ;  /* 0x00008400968e7625 */ /* 0x000fc600078e009c */
[----:B------:R1:W-:Y:S01]  /*12830*/  STG.E.128 [R136.64], R12 ;  /* 0x0000000c88007986 */ /* 0x0003e2000c101d06 */
        /* <DEDUP_REMOVED lines=18> */
.L_x_19146:
[----:B------:R-:W-:Y:S05]  /*12960*/  EXIT ;  /* 0x000000000000794d */ /* 0x000fea0003800000 */
.L_x_19144:
[----:B------:R-:W-:Y:S01]  /*12970*/  HFMA2.MMA R156, -RZ, RZ, 0, 5.9604644775390625e-08 ;  /* 0x00000001ff9c7435 */ /* 0x000fe200000001ff */
[----:B------:R-:W-:Y:S01]  /*12980*/  IMAD.MOV.U32 R148, RZ, RZ, 0x1f ;  /* 0x0000001fff947424 */ /* 0x000fe200078e00ff */
[----:B------:R-:W-:Y:S01]  /*12990*/  MOV R154, 0x129c0 ;  /* 0x000129c0009a7802 */ /* 0x000fe20000000f00 */
[----:B------:R-:W-:-:S03]  /*129a0*/  IMAD.MOV.U32 R141, RZ, RZ, -0x1 ;  /* 0xffffffffff8d7424 */ /* 0x000fc600078e00ff */
[----:B------:R-:W-:Y:S05]  /*129b0*/  CALL.REL.NOINC `($__internal_77_$__cuda_sm70_shflsync_bfly_p) ;  /* 0x0000069000007944 */ /* 0x000fea0003c00000 */
[----:B01----:R-:W-:Y:S05]  /*129c0*/  BRA `(.L_x_19148) ;  /* 0xffffeea000007947 */ /* 0x003fea000383ffff */
.L_x_19145:
[----:B------:R-:W-:Y:S01]  /*129d0*/  MOV R156, 0x2 ;  /* 0x00000002009c7802 */ /* 0x000fe20000000f00 */
[----:B------:R-:W-:Y:S01]  /*129e0*/  IMAD.MOV.U32 R148, RZ, RZ, 0x1f ;  /* 0x0000001fff947424 */ /* 0x000fe200078e00ff */
[----:B------:R-:W-:Y:S01]  /*129f0*/  MOV R154, 0x12a20 ;  /* 0x00012a20009a7802 */ /* 0x000fe20000000f00 */
[----:B------:R-:W-:Y:S02]  /*12a00*/  IMAD.MOV.U32 R141, RZ, RZ, -0x1 ;  /* 0xffffffffff8d7424 */ /* 0x000fe400078e00ff */
[----:B------:R-:W-:Y:S05]  /*12a10*/  CALL.REL.NOINC `($__internal_77_$__cuda_sm70_shflsync_bfly_p) ;  /* 0x0000063000007944 */ /* 0x000fea0003c00000 */
[----:B0-----:R-:W-:Y:S01]  /*12a20*/  HFMA2.MMA R156, -RZ, RZ, 0, 2.384185791015625e-07 ;  /* 0x00000004ff9c7435 */ /* 0x001fe200000001ff */
[----:B-1----:R-:W-:Y:S01]  /*12a30*/  FADD.FTZ R157, R157, R141 ;  /* 0x0000008d9d9d7221 */ /* 0x002fe20000010000 */
[----:B------:R-:W-:Y:S01]  /*12a40*/  MOV R154, 0x12a80 ;  /* 0x00012a80009a7802 */ /* 0x000fe20000000f00 */
[----:B------:R-:W-:-:S02]  /*12a50*/  IMAD.MOV.U32 R148, RZ, RZ, 0x1f ;  /* 0x0000001fff947424 */ /* 0x000fc400078e00ff */
[----:B------:R-:W-:Y:S02]  /*12a60*/  IMAD.MOV.U32 R141, RZ, RZ, -0x1 ;  /* 0xffffffffff8d7424 */ /* 0x000fe400078e00ff */
[----:B------:R-:W-:Y:S05]  /*12a70*/  CALL.REL.NOINC `($__internal_77_$__cuda_sm70_shflsync_bfly_p) ;  /* 0x000005d000007944 */ /* 0x000fea0003c00000 */
[----:B01----:R-:W-:Y:S01]  /*12a80*/  FADD.FTZ R157, R157, R141 ;  /* 0x0000008d9d9d7221 */ /* 0x003fe20000010000 */
[----:B------:R-:W-:Y:S01]  /*12a90*/  MOV R156, 0x8 ;  /* 0x00000008009c7802 */ /* 0x000fe20000000f00 */
[----:B------:R-:W-:Y:S01]  /*12aa0*/  IMAD.MOV.U32 R148, RZ, RZ, 0x1f ;  /* 0x0000001fff947424 */ /* 0x000fe200078e00ff */
[----:B------:R-:W-:Y:S01]  /*12ab0*/  MOV R154, 0x12ae0 ;  /* 0x00012ae0009a7802 */ /* 0x000fe20000000f00 */
[----:B------:R-:W-:Y:S02]  /*12ac0*/  IMAD.MOV.U32 R141, RZ, RZ, -0x1 ;  /* 0xffffffffff8d7424 */ /* 0x000fe400078e00ff */
[----:B------:R-:W-:Y:S05]  /*12ad0*/  CALL.REL.NOINC `($__internal_77_$__cuda_sm70_shflsync_bfly_p) ;  /* 0x0000057000007944 */ /* 0x000fea0003c00000 */
[----:B0-----:R-:W-:Y:S01]  /*12ae0*/  HFMA2.MMA R156, -RZ, RZ, 0, 9.5367431640625e-07 ;  /* 0x00000010ff9c7435 */ /* 0x001fe200000001ff */
[----:B-1----:R-:W-:Y:S01]  /*12af0*/  FADD.FTZ R157, R157, R141 ;  /* 0x0000008d9d9d7221 */ /* 0x002fe20000010000 */
[----:B------:R-:W-:Y:S01]  /*12b00*/  MOV R154, 0x12b40 ;  /* 0x00012b40009a7802 */ /* 0x000fe20000000f00 */
[----:B------:R-:W-:Y:S02]  /*12b10*/  IMAD.MOV.U32 R148, RZ, RZ, 0x1f ;  /* 0x0000001fff947424 */ /* 0x000fe400078e00ff */
[----:B------:R-:W-:Y:S02]  /*12b20*/  IMAD.MOV.U32 R141, RZ, RZ, -0x1 ;  /* 0xffffffffff8d7424 */ /* 0x000fe400078e00ff */
[----:B------:R-:W-:Y:S05]  /*12b30*/  CALL.REL.NOINC `($__internal_77_$__cuda_sm70_shflsync_bfly_p) ;  /* 0x0000051000007944 */ /* 0x000fea0003c00000 */
[----:B-1----:R-:W-:Y:S01]  /*12b40*/  FADD.FTZ R140, R157, R141 ;  /* 0x0000008d9d8c7221 */ /* 0x002fe20000010000 */
[----:B0-----:R-:W-:-:S02]  /*12b50*/  MOV R156, 0x1 ;  /* 0x00000001009c7802 */ /* 0x001fc40000000f00 */
[----:B------:R-:W-:Y:S01]  /*12b60*/  MOV R154, 0x12eb0 ;  /* 0x00012eb0009a7802 */ /* 0x000fe20000000f00 */
        /* <DEDUP_REMOVED lines=49> */
[----:B------:R-:W-:Y:S02]  /*12e80*/  IMAD.MOV.U32 R148, RZ, RZ, 0x1f ;  /* 0x0000001fff947424 */ /* 0x000fe400078e00ff */
[----:B------:R-:W-:Y:S02]  /*12e90*/  IMAD.MOV.U32 R141, RZ, RZ, -0x1 ;  /* 0xffffffffff8d7424 */ /* 0x000fe400078e00ff */
[----:B------:R-:W-:Y:S05]  /*12ea0*/  CALL.REL.NOINC `($__internal_77_$__cuda_sm70_shflsync_bfly_p) ;  /* 0x000001a000007944 */ /* 0x000fea0003c00000 */
[----:B0-----:R-:W-:Y:S01]  /*12eb0*/  HFMA2.MMA R156, -RZ, RZ, 0, 1.1920928955078125e-07 ;  /* 0x00000002ff9c7435 */ /* 0x001fe200000001ff */
[----:B-1----:R-:W-:Y:S01]  /*12ec0*/  FADD.FTZ R157, R157, R141 ;  /* 0x0000008d9d9d7221 */ /* 0x002fe20000010000 */
[----:B------:R-:W-:Y:S01]  /*12ed0*/  MOV R154, 0x12f10 ;  /* 0x00012f10009a7802 */ /* 0x000fe20000000f00 */
[----:B------:R-:W-:Y:S02]  /*12ee0*/  IMAD.MOV.U32 R148, RZ, RZ, 0x1f ;  /* 0x0000001fff947424 */ /* 0x000fe400078e00ff */
[----:B------:R-:W-:Y:S02]  /*12ef0*/  IMAD.MOV.U32 R141, RZ, RZ, -0x1 ;  /* 0xffffffffff8d7424 */ /* 0x000fe400078e00ff */
[----:B------:R-:W-:Y:S05]  /*12f00*/  CALL.REL.NOINC `($__internal_77_$__cuda_sm70_shflsync_bfly_p) ;  /* 0x0000014000007944 */ /* 0x000fea0003c00000 */
[----:B01----:R-:W-:Y:S01]  /*12f10*/  FADD.FTZ R157, R157, R141 ;  /* 0x0000008d9d9d7221 */ /* 0x003fe20000010000 */
[----:B------:R-:W-:Y:S01]  /*12f20*/  MOV R156, 0x4 ;  /* 0x00000004009c7802 */ /* 0x000fe20000000f00 */
[----:B------:R-:W-:Y:S01]  /*12f30*/  IMAD.MOV.U32 R148, RZ, RZ, 0x1f ;  /* 0x0000001fff947424 */ /* 0x000fe200078e00ff */
[----:B------:R-:W-:Y:S01]  /*12f40*/  MOV R154, 0x12f70 ;  /* 0x00012f70009a7802 */ /* 0x000fe20000000f00 */
[----:B------:R-:W-:-:S02]  /*12f50*/  IMAD.MOV.U32 R141, RZ, RZ, -0x1 ;  /* 0xffffffffff8d7424 */ /* 0x000fc400078e00ff */
[----:B------:R-:W-:Y:S05]  /*12f60*/  CALL.REL.NOINC `($__internal_77_$__cuda_sm70_shflsync_bfly_p) ;  /* 0x000000e000007944 */ /* 0x000fea0003c00000 */
[----:B0-----:R-:W-:Y:S01]  /*12f70*/  HFMA2.MMA R156, -RZ, RZ, 0, 4.76837158203125e-07 ;  /* 0x00000008ff9c7435 */ /* 0x001fe200000001ff */
        /* <DEDUP_REMOVED lines=11> */
[----:B01----:R-:W-:Y:S01]  /*13030*/  MOV R156, R141 ;  /* 0x0000008d009c7202 */ /* 0x003fe20000000f00 */
[----:B------:R-:W-:Y:S05]  /*13040*/  BRA `(.L_x_19149) ;  /* 0xffffec6000007947 */ /* 0x000fea000383ffff */
        .weak           $__internal_77_$__cuda_sm70_shflsync_bfly_p
        .type           $__internal_77_$__cuda_sm70_shflsync_bfly_p,@function
        .size           $__internal_77_$__cuda_sm70_shflsync_bfly_p,(.L_x_20057 - $__internal_77_$__cuda_sm70_shflsync_bfly_p)
$__internal_77_$__cuda_sm70_shflsync_bfly_p:
[----:B------:R-:W-:Y:S01]  /*13050*/  IMAD.MOV.U32 R155, RZ, RZ, 0x0 ;  /* 0x00000000ff9b7424 */ /* 0x000fe200078e00ff */
[----:B------:R-:W-:Y:S04]  /*13060*/  WARPSYNC R141 ;  /* 0x0000008d00007348 */ /* 0x000fe80003800000 */
[----:B------:R0:W1:Y:S01]  /*13070*/  SHFL.BFLY PT, R141, R157, R156, R148 ;  /* 0x0c00009c9d8d7389 */ /* 0x00006200000e0094 */
[----:B------:R-:W-:Y:S05]  /*13080*/  RET.REL.NODEC R154 `(_ZN10layer_norm31ln_parallel_residual_fwd_kernelINS_13Kernel_traitsIfffffjLj3072ELj1ELj1ELj4ELj16ENS_18Kernel_traits_baseILj3072EfffffjLj128EEEEELb1ELb0ELb1EEEvNS_9FwdParamsE) ;  /* 0xfffecf709a007950 */ /* 0x000fea0003c3ffff */
.L_x_19150:
        /* <DEDUP_REMOVED lines=15> */
.L_x_20057:


//--------------------- .text._ZN10layer_norm31ln_parallel_residual_fwd_kernelINS_13Kernel_traitsIfffffjLj3072ELj1ELj1ELj4ELj16ENS_18Kernel_traits_baseILj3072EfffffjLj128EEEEELb1ELb1ELb0EEEvNS_9FwdParamsE --------------------------
	.section	.text._ZN10layer_norm31ln_parallel_residual_fwd_kernelINS_13Kernel_traitsIfffffjLj3072ELj1ELj1ELj4ELj16ENS_18Kernel_traits_baseILj3072EfffffjLj128EEEEELb1ELb1ELb0EEEvNS_9FwdParamsE,"ax",@progbits
	.sectioninfo	@"SHI_REGISTERS=123"
	.align	128
        .global         _ZN10layer_norm31ln_parallel_residual_fwd_kernelINS_13Kernel_traitsIfffffjLj3072ELj1ELj1ELj4ELj16ENS_18Kernel_traits_baseILj3072EfffffjLj128EEEEELb1ELb1ELb0EEEvNS_9FwdParamsE
        .type           _ZN10layer_norm31ln_parallel_residual_fwd_kernelINS_13Kernel_traitsIfffffjLj3072ELj1ELj1ELj4ELj16ENS_18Kernel_traits_baseILj3072EfffffjLj128EEEEELb1ELb1ELb0EEEvNS_9FwdParamsE,@function
        .size           _ZN10layer_norm31ln_parallel_residual_fwd_kernelINS_13Kernel_traitsIfffffjLj3072ELj1ELj1ELj4ELj16ENS_18Kernel_traits_baseILj3072EfffffjLj128EEEEELb1ELb1ELb0EEEvNS_9FwdParamsE,(.L_x_20058 - _ZN10layer_norm31ln_parallel_residual_fwd_kernelINS_13Kernel_traitsIfffffjLj3072ELj1ELj1ELj4ELj16ENS_18Kernel_traits_baseILj3072EfffffjLj128EEEEELb1ELb1ELb0EEEvNS_9FwdParamsE)
        .other          _ZN10layer_norm31ln_parallel_residual_fwd_kernelINS_13Kernel_traitsIfffffjLj3072ELj1ELj1ELj4ELj16ENS_18Kernel_traits_baseILj3072EfffffjLj128EEEEELb1ELb1ELb0EEEvNS_9FwdParamsE,@"STO_CUDA_ENTRY STV_DEFAULT"
_ZN10layer_norm31ln_parallel_residual_fwd_kernelINS_13Kernel_traitsIfffffjLj3072ELj1ELj1ELj4ELj16ENS_18Kernel_traits_baseILj3072EfffffjLj128EEEEELb1ELb1ELb0EEEvNS_9FwdParamsE:
.text._ZN10layer_norm31ln_parallel_residual_fwd_kernelINS_13Kernel_traitsIfffffjLj3072ELj1ELj1ELj4ELj16ENS_18Kernel_traits_baseILj3072EfffffjLj128EEEEELb1ELb1ELb0EEEvNS_9FwdParamsE:
        /* <DEDUP_REMOVED lines=10> */
[----:B------:R-:W-:-:S05]  /*00a0*/  @P0 IMAD.MOV.U32 R8, RZ, RZ, R0 ;  /* 0x000000ffff080224 */ /* 0x000fca00078e0000 */
[----:B------:R-:W3:Y:S01]  /*00b0*/  @P0 LDG.E.64 R4, [R8.64] ;  /* 0x0000000608040981 */ /* 0x000ee2000c1e1b00 */
[----:B------:R-:W-:Y:S03]  /*00c0*/  BSSY B0, `(.L_x_19151) ;  /* 0x0000055000007945 */ /* 0x000fe60003800000 */
[----:B------:R-:W0:Y:S04]  /*00d0*/  S2R R10, SR_TID.X ;  /* 0x00000000000a7919 */ /* 0x000e280000002100 */
[----:B------:R-:W1:Y:S01]  /*00e0*/  S2R R103, SR_CTAID.X ;  /* 0x0000000000677919 */ /* 0x000e620000002500 */
[----:B0-----:R-:W-:Y:S01]  /*00f0*/  LOP3.LUT R56, R10, 0x7f, RZ, 0xc0, !PT ;  /* 0x0000007f0a387812 */ /* 0x001fe200078ec0ff */
[----:B-1----:R-:W-:-:S04]  /*0100*/  IMAD R102, R103, c[0x0][0x0], R10 ;  /* 0x0000000067667a24 */ /* 0x002fc800078e020a */
        /* <DEDUP_REMOVED lines=39> */
[----:B------:R-:W-:-:S03]  /*0380*/  MOV R9, c[0x0][0x168] ;  /* 0x00005a0000097a02 */ /* 0x000fc60000000f00 */
[----:B------:R-:W-:Y:S01]  /*0390*/  IMAD.WIDE.U32 R4, R4, -0x2daee0ad, RZ ;  /* 0xd2511f5304047825 */ /* 0x000fe200078e00ff */
[----:B------:R-:W-:Y:S02]  /*03a0*/  LOP3.LUT R3, R7, UR15, R8, 0x96, !PT ;  /* 0x0000000f07037c12 */ /* 0x000fe4000f8e9608 */
[----:B------:R-:W-:Y:S02]  /*03b0*/  SHF.R.S32.HI R7, RZ, 0x1f, R9 ;  /* 0x0000001fff077819 */ /* 0x000fe40000011409 */
[----:B------:R-:W-:Y:S01]  /*03c0*/  LOP3.LUT R8, R5, UR16, R2, 0x96, !PT ;  /* 0x0000001005087c12 */ /* 0x000fe2000f8e9602 */
[----:B------:R-:W-:Y:S01]  /*03d0*/  IMAD.WIDE.U32 R2, R3, -0x2daee0ad, RZ ;  /* 0xd2511f5303027825 */ /* 0x000fe200078e00ff */
[----:B------:R-:W-:Y:S02]  /*03e0*/  LEA.HI R60, R7, c[0x0][0x168], RZ, 0x2 ;  /* 0x00005a00073c7a11 */ /* 0x000fe400078f10ff */
[----:B------:R-:W-:Y:S01]  /*03f0*/  LOP3.LUT R5, R56, 0x7f, RZ, 0x3c, !PT ;  /* 0x0000007f38057812 */ /* 0x000fe200078e3cff */
[----:B------:R-:W-:Y:S01]  /*0400*/  IMAD.WIDE.U32 R8, R8, -0x326172a9, RZ ;  /* 0xcd9e8d5708087825 */ /* 0x000fe200078e00ff */
[----:B------:R-:W-:-:S04]  /*0410*/  LOP3.LUT R7, R3, UR18, R4, 0x96, !PT ;  /* 0x0000001203077c12 */ /* 0x000fc8000f8e9604 */
[----:B------:R-:W-:Y:S01]  /*0420*/  LOP3.LUT R4, R9, UR17, R6, 0x96, !PT ;  /* 0x0000001109047c12 */ /* 0x000fe2000f8e9606 */
[----:B------:R-:W-:Y:S01]  /*0430*/  IMAD.WIDE.U32 R6, R7, -0x326172a9, RZ ;  /* 0xcd9e8d5707067825 */ /* 0x000fe200078e00ff */
[----:B------:R-:W-:-:S03]  /*0440*/  LEA.HI.SX32 R9, R60, R5, 0x1e ;  /* 0x000000053c097211 */ /* 0x000fc600078ff2ff */
[----:B------:R-:W-:Y:S01]  /*0450*/  IMAD.WIDE.U32 R4, R4, -0x2daee0ad, RZ ;  /* 0xd2511f5304047825 */ /* 0x000fe200078e00ff */
[----:B------:R-:W-:Y:S02]  /*0460*/  LOP3.LUT P6, RZ, R9, 0xffffff80, RZ, 0xc0, !PT ;  /* 0xffffff8009ff7812 */ /* 0x000fe400078cc0ff */
[----:B------:R-:W-:Y:S02]  /*0470*/  LOP3.LUT R3, R7, UR19, R8, 0x96, !PT ;  /* 0x0000001307037c12 */ /* 0x000fe4000f8e9608 */
[----:B------:R-:W-:Y:S02]  /*0480*/  LOP3.LUT R5, R5, UR20, R2, 0x96, !PT ;  /* 0x0000001405057c12 */ /* 0x000fe4000f8e9602 */
[----:B------:R-:W-:Y:S01]  /*0490*/  ISETP.GE.U32.AND P5, PT, R9, 0x100, PT ;  /* 0x000001000900780c */ /* 0x000fe20003fa6070 */
[----:B------:R-:W-:Y:S01]  /*04a0*/  IMAD.WIDE.U32 R2, R3, -0x2daee0ad, RZ ;  /* 0xd2511f5303027825 */ /* 0x000fe200078e00ff */
[C---:B------:R-:W-:Y:S02]  /*04b0*/  ISETP.GE.U32.AND P4, PT, R9.reuse, 0x180, PT ;  /* 0x000001800900780c */ /* 0x040fe40003f86070 */
[----:B------:R-:W-:-:S02]  /*04c0*/  ISETP.GE.U32.AND P3, PT, R9, 0x200, PT ;  /* 0x000002000900780c */ /* 0x000fc40003f66070 */
[----:B------:R-:W-:Y:S02]  /*04d0*/  ISETP.GE.U32.AND P2, PT, R9, 0x280, PT ;  /* 0x000002800900780c */ /* 0x000fe40003f46070 */
[----:B------:R-:W-:Y:S01]  /*04e0*/  LOP3.LUT R8, R3, UR22, R4, 0x96, !PT ;  /* 0x0000001603087c12 */ /* 0x000fe2000f8e9604 */
[----:B------:R-:W-:Y:S01]  /*04f0*/  IMAD.WIDE.U32 R4, R5, -0x326172a9, RZ ;  /* 0xcd9e8d5705047825 */ /* 0x000fe200078e00ff */
[----:B------:R-:W-:Y:S02]  /*0500*/  P2R R109, PR, RZ, 0x40 ;  /* 0x00000040ff6d7803 */ /* 0x000fe40000000000 */
[----:B------:R-:W-:Y:S02]  /*0510*/  P2R R108, PR, RZ, 0x20 ;  /* 0x00000020ff6c7803 */ /* 0x000fe40000000000 */
[----:B------:R-:W-:Y:S02]  /*0520*/  P2R R107, PR, RZ, 0x10 ;  /* 0x00000010ff6b7803 */ /* 0x000fe40000000000 */
        /* <DEDUP_REMOVED lines=8> */
[----:B------:R-:W-:-:S06]  /*05b0*/  IMAD.WIDE.U32 R16, R56, R17, c[0x0][0x1b0] ;  /* 0x00006c0038107625 */ /* 0x000fcc00078e0011 */
[----:B------:R-:W5:Y:S06]  /*05c0*/  LDG.E.128 R16, [R16.64] ;  /* 0x0000000610107981 */ /* 0x000f6c000c1e1d00 */
[----:B------:R-:W-:-:S04]  /*05d0*/  @P0 LEA R20, P1, R56, c[0x0][0x218], 0x4 ;  /* 0x0000860038140a11 */ /* 0x000fc800078220ff */
[----:B------:R-:W-:-:S05]  /*05e0*/  @P0 LEA.HI.X R21, R56, c[0x0][0x21c], RZ, 0x4, P1 ;  /* 0x0000870038150a11 */ /* 0x000fca00008f24ff */
[----:B------:R0:W5:Y:S01]  /*05f0*/  @P0 LDG.E.128 R12, [R20.64] ;  /* 0x00000006140c0981 */ /* 0x000162000c1e1d00 */
[----:B------:R-:W-:-:S03]  /*0600*/  LOP3.LUT R56, R56, 0x80, RZ, 0xfc, !PT ;  /* 0x0000008038387812 */ /* 0x000fc600078efcff */
.L_x_19152:
[----:B------:R-:W-:Y:S05]  /*0610*/  BSYNC B0 ;  /* 0x0000000000007941 */ /* 0x000fea0003800000 */
.L_x_19151:
[----:B------:R-:W-:Y:S01]  /*0620*/  BSSY B0, `(.L_x_19153) ;  /* 0x000000d000007945 */ /* 0x000fe20003800000 */
[----:B------:R-:W-:Y:S05]  /*0630*/  @!P5 BRA `(.L_x_19154) ;  /* 0x000000b00000d947 */ /* 0x000fea0003800000 */
[----:B------:R-:W-:Y:S01]  /*0640*/  ISETP.NE.U32.AND P0, PT, RZ, c[0x0][0x218], PT ;  /* 0x00008600ff007a0c */ /* 0x000fe20003f05070 */
[----:B------:R-:W-:Y:S01]  /*0650*/  IMAD.MOV.U32 R25, RZ, RZ, 0x10 ;  /* 0x00000010ff197424 */ /* 0x000fe200078e00ff */
[----:B------:R-:W-:Y:S01]  /*0660*/  CS2R R22, SRZ ;  /* 0x0000000000167805 */ /* 0x000fe2000001ff00 */
[----:B0-----:R-:W-:Y:S01]  /*0670*/  CS2R R20, SRZ ;  /* 0x0000000000147805 */ /* 0x001fe2000001ff00 */
[----:B------:R-:W-:Y:S01]  /*0680*/  ISETP.NE.AND.EX P0, PT, RZ, c[0x0][0x21c], PT, P0 ;  /* 0x00008700ff007a0c */ /* 0x000fe20003f05300 */
[----:B------:R-:W-:-:S06]  /*0690*/  IMAD.WIDE.U32 R24, R56, R25, c[0x0][0x1b0] ;  /* 0x00006c0038187625 */ /* 0x000fcc00078e0019 */
[----:B------:R-:W5:Y:S06]  /*06a0*/  LDG.E.128 R24, [R24.64] ;  /* 0x0000000618187981 */ /* 0x000f6c000c1e1d00 */
[----:B------:R-:W-:-:S04]  /*06b0*/  @P0 LEA R28, P1, R56, c[0x0][0x218], 0x4 ;  /* 0x00008600381c0a11 */ /* 0x000fc800078220ff */
[----:B------:R-:W-:-:S05]  /*06c0*/  @P0 LEA.HI.X R29, R56, c[0x0][0x21c], RZ, 0x4, P1 ;  /* 0x00008700381d0a11 */ /* 0x000fca00008f24ff */
[----:B------:R0:W5:Y:S01]  /*06d0*/  @P0 LDG.E.128 R20, [R28.64] ;  /* 0x000000061c140981 */ /* 0x000162000c1e1d00 */
[----:B------:R-:W-:-:S03]  /*06e0*/  IADD3 R56, R56, 0x80, RZ ;  /* 0x0000008038387810 */ /* 0x000fc60007ffe0ff */
.L_x_19154:
[----:B------:R-:W-:Y:S05]  /*06f0*/  BSYNC B0 ;  /* 0x0000000000007941 */ /* 0x000fea0003800000 */
.L_x_19153:
        /* <DEDUP_REMOVED lines=13> */
.L_x_19156:
[----:B------:R-:W-:Y:S05]  /*07d0*/  BSYNC B0 ;  /* 0x0000000000007941 */ /* 0x000fea0003800000 */
.L_x_19155:
        /* <DEDUP_REMOVED lines=13> */
.L_x_19158:
[----:B------:R-:W-:Y:S05]  /*08b0*/  BSYNC B0 ;  /* 0x0000000000007941 */ /* 0x000fea0003800000 */
.L_x_19157:
        /* <DEDUP_REMOVED lines=13> */
.L_x_19160:
[----:B------:R-:W-:Y:S05]  /*0990*/  BSYNC B0 ;  /* 0x0000000000007941 */ /* 0x000fea0003800000 */
.L_x_19159:
        /* <DEDUP_REMOVED lines=11> */
[----:B------:R-:W-:Y:S01]  /*0a50*/  IMAD.MOV.U32 R57, RZ, RZ, 0x10 ;  /* 0x00000010ff397424 */ /* 0x000fe200078e00ff */
[----:B------:R-:W-:Y:S01]  /*0a60*/  CS2R R54, SRZ ;  /* 0x0000000000367805 */ /* 0x000fe2000001ff00 */
[----:B0-----:R-:W-:Y:S01]  /*0a70*/  CS2R R52, SRZ ;  /* 0x0000000000347805 */ /* 0x001fe2000001ff00 */
[----:B------:R-:W-:-:S13]  /*0a80*/  ISETP.NE.AND.EX P0, PT, RZ, c[0x0][0x21c], PT, P0 ;  /* 0x00008700ff007a0c */ /* 0x000fda0003f05300 */
[----:B------:R-:W-:-:S04]  /*0a90*/  @P0 LEA R62, P1, R56, c[0x0][0x218], 0x4 ;  /* 0x00008600383e0a11 */ /* 0x000fc800078220ff */
[C---:B------:R-:W-:Y:S01]  /*0aa0*/  @P0 LEA.HI.X R63, R56.reuse, c[0x0][0x21c], RZ, 0x4, P1 ;  /* 0x00008700383f0a11 */ /* 0x040fe200008f24ff */
[----:B------:R-:W-:-:S04]  /*0ab0*/  IMAD.WIDE.U32 R56, R56, R57, c[0x0][0x1b0] ;  /* 0x00006c0038387625 */ /* 0x000fc800078e0039 */
[----:B------:R0:W5:Y:S04]  /*0ac0*/  @P0 LDG.E.128 R52, [R62.64] ;  /* 0x000000063e340981 */ /* 0x000168000c1e1d00 */
[----:B------:R-:W5:Y:S02]  /*0ad0*/  LDG.E.128 R56, [R56.64] ;  /* 0x0000000638387981 */ /* 0x000f64000c1e1d00 */
.L_x_19162:
[----:B------:R-:W-:Y:S05]  /*0ae0*/  BSYNC B0 ;  /* 0x0000000000007941 */ /* 0x000fea0003800000 */
.L_x_19161:
[----:B------:R-:W-:Y:S02]  /*0af0*/  ISETP.GE.AND P0, PT, R103, c[0x0][0x164], PT ;  /* 0x0000590067007a0c */ /* 0x000fe40003f06270 */
[----:B------:R-:W-:Y:S02]  /*0b00*/  LOP3.LUT R96, R11, UR23, R4, 0x96, !PT ;  /* 0x000000170b607c12 */ /* 0x000fe4000f8e9604 */
[----:B------:R-:W-:-:S09]  /*0b10*/  LOP3.LUT R98, R7, UR24, R2, 0x96, !PT ;  /* 0x0000001807627c12 */ /* 0x000fd2000f8e9602 */
[----:B------:R-:W-:Y:S05]  /*0b20*/  @P0 EXIT ;  /* 0x000000000000094d */ /* 0x000fea0003800000 */
[----:B------:R-:W-:Y:S01]  /*0b30*/  SHF.R.S32.HI R60, RZ, 0x2, R60 ;  /* 0x00000002ff3c7819 */ /* 0x000fe2000001143c */
[C---:B------:R-:W-:Y:S01]  /*0b40*/  IMAD.SHL.U32 R4, R10.reuse, 0x20, RZ ;  /* 0x000000200a047824 */ /* 0x040fe200078e00ff */
        /* <DEDUP_REMOVED lines=10> */
[----:B------:R-:W-:Y:S01]  /*0bf0*/  LOP3.LUT R8, R11, UR25, R8, 0x96, !PT ;  /* 0x000000190b087c12 */ /* 0x000fe2000f8e9608 */
[----:B------:R-:W-:Y:S01]  /*0c00*/  IMAD.IADD R5, R2, 0x1, -R5 ;  /* 0x0000000102057824 */ /* 0x000fe200078e0a05 */
[----:B------:R-:W-:Y:S01]  /*0c10*/  IMNMX R3, RZ, R3, !PT ;  /* 0x00000003ff037217 */ /* 0x000fe20007800200 */
[----:B------:R-:W-:Y:S01]  /*0c20*/  IMAD.HI.U32 R2, R96, -0x2daee0ad, RZ ;  /* 0xd2511f5360027827 */ /* 0x000fe200078e00ff */
[----:B------:R-:W-:-:S02]  /*0c30*/  LOP3.LUT R11, R0, 0x3, RZ, 0xc0, !PT ;  /* 0x00000003000b7812 */ /* 0x000fc400078ec0ff */
[----:B------:R-:W-:Y:S01]  /*0c40*/  IMNMX R3, R3, 0x20, PT ;  /* 0x0000002003037817 */ /* 0x000fe20003800200 */
[----:B------:R-:W-:Y:S01]  /*0c50*/  IMAD R98, R98, -0x326172a9, RZ ;  /* 0xcd9e8d5762627824 */ /* 0x000fe200078e02ff */
[----:B------:R-:W-:Y:S01]  /*0c60*/  IMNMX R5, RZ, R5, !PT ;  /* 0x00000005ff057217 */ /* 0x000fe20007800200 */
[----:B------:R-:W-:Y:S01]  /*0c70*/  IMAD R96, R96, -0x2daee0ad, RZ ;  /* 0xd2511f5360607824 */ /* 0x000fe200078e02ff */
[----:B------:R-:W-:Y:S01]  /*0c80*/  IADD3 R3, R3, R60, RZ ;  /* 0x0000003c03037210 */ /* 0x000fe20007ffe0ff */
[----:B------:R-:W-:Y:S01]  /*0c90*/  IMAD.MOV.U32 R6, RZ, RZ, RZ ;  /* 0x000000ffff067224 */ /* 0x000fe200078e00ff */
[----:B------:R-:W-:Y:S02]  /*0ca0*/  IMNMX R5, R5, 0x20, PT ;  /* 0x0000002005057817 */ /* 0x000fe40003800200 */
[----:B------:R-:W-:Y:S01]  /*0cb0*/  LOP3.LUT R7, R2, UR26, R7, 0x96, !PT ;  /* 0x0000001a02077c12 */ /* 0x000fe2000f8e9607 */
[----:B------:R-:W-:Y:S02]  /*0cc0*/  IMAD.SHL.U32 R3, R3, 0x4, RZ ;  /* 0x0000000403037824 */ /* 0x000fe400078e00ff */
[----:B------:R-:W-:-:S02]  /*0cd0*/  IMAD.IADD R97, R60, 0x1, R5 ;  /* 0x000000013c617824 */ /* 0x000fc400078e0205 */
[----:B------:R-:W-:Y:S02]  /*0ce0*/  IMAD.MOV.U32 R5, RZ, RZ, 0x1 ;  /* 0x00000001ff057424 */ /* 0x000fe400078e00ff */
[----:B------:R-:W1:Y:S01]  /*0cf0*/  I2F.U32 R3, R3 ;  /* 0x0000000300037306 */ /* 0x000e620000201000 */
[----:B------:R-:W-:-:S07]  /*0d00*/  IMAD.SHL.U32 R97, R97, 0x4, RZ ;  /* 0x0000000461617824 */ /* 0x000fce00078e00ff */
[----:B-1----:R1:W2:Y:S02]  /*0d10*/  MUFU.RCP R99, R3 ;  /* 0x0000000300637308 */ /* 0x0022a40000001000 */
.L_x_19579:
        /* <DEDUP_REMOVED lines=20> */
[----:B0-----:R0:W5:Y:S01]  /*0e60*/  @P2 LDG.E.128 R60, [R94.64] ;  /* 0x000000065e3c2981 */ /* 0x001162000c1e1d00 */
        /* <DEDUP_REMOVED lines=14> */
.L_x_19166:
[----:B0-----:R-:W-:Y:S02]  /*0f50*/  IMAD.MOV.U32 R117, RZ, RZ, R98 ;  /* 0x000000ffff757224 */ /* 0x001fe400078e0062 */
.L_x_19167:
[----:B------:R-:W-:Y:S05]  /*0f60*/  BSYNC B1 ;  /* 0x0000000000017941 */ /* 0x000fea0003800000 */
.L_x_19165:
        /* <DEDUP_REMOVED lines=16> */
.L_x_19171:
[----:B------:R-:W-:Y:S05]  /*1070*/  BSYNC B2 ;  /* 0x0000000000027941 */ /* 0x000fea0003800000 */
.L_x_19170:
        /* <DEDUP_REMOVED lines=44> */
.L_x_19169:
[----:B------:R-:W-:Y:S05]  /*1340*/  BSYNC B1 ;  /* 0x0000000000017941 */ /* 0x000fea0003800000 */
.L_x_19168:
        /* <DEDUP_REMOVED lines=14> */
.L_x_19172:
        /* <DEDUP_REMOVED lines=12> */
.L_x_19175:
[----:B------:R-:W-:Y:S02]  /*14f0*/  IMAD.MOV.U32 R11, RZ, RZ, R98 ;  /* 0x000000ffff0b7224 */ /* 0x000fe400078e0062 */
.L_x_19176:
[----:B------:R-:W-:Y:S05]  /*1500*/  BSYNC B1 ;  /* 0x0000000000017941 */ /* 0x000fea0003800000 */
.L_x_19174:
        /* <DEDUP_REMOVED lines=16> */
.L_x_19180:
[----:B------:R-:W-:Y:S05]  /*1610*/  BSYNC B2 ;  /* 0x0000000000027941 */ /* 0x000fea0003800000 */
.L_x_19179:
        /* <DEDUP_REMOVED lines=44> */
.L_x_19178:
[----:B------:R-:W-:Y:S05]  /*18e0*/  BSYNC B1 ;  /* 0x0000000000017941 */ /* 0x000fea0003800000 */
.L_x_19177:
        /* <DEDUP_REMOVED lines=8> */
.L_x_19173:
        /* <DEDUP_REMOVED lines=12> */
.L_x_19182:
[----:B------:R-:W-:Y:S02]  /*1a30*/  IMAD.MOV.U32 R11, RZ, RZ, R98 ;  /* 0x000000ffff0b7224 */ /* 0x000fe400078e0062 */
.L_x_19183:
[----:B------:R-:W-:Y:S05]  /*1a40*/  BSYNC B1 ;  /* 0x0000000000017941 */ /* 0x000fea0003800000 */
.L_x_19181:
        /* <DEDUP_REMOVED lines=16> */
.L_x_19187:
[----:B------:R-:W-:Y:S05]  /*1b50*/  BSYNC B2 ;  /* 0x0000000000027941 */ /* 0x000fea0003800000 */
.L_x_19186:
        /* <DEDUP_REMOVED lines=44> */
.L_x_19185:
[----:B------:R-:W-:Y:S05]  /*1e20*/  BSYNC B1 ;  /* 0x0000000000017941 */ /* 0x000fea0003800000 */
.L_x_19184:
        /* <DEDUP_REMOVED lines=11> */
.L_x_19188:
        /* <DEDUP_REMOVED lines=12> */
.L_x_19191:
[----:B------:R-:W-:Y:S02]  /*1fa0*/  IMAD.MOV.U32 R11, RZ, RZ, R98 ;  /* 0x000000ffff0b7224 */ /* 0x000fe400078e0062 */
.L_x_19192:
[----:B------:R-:W-:Y:S05]  /*1fb0*/  BSYNC B1 ;  /* 0x0000000000017941 */ /* 0x000fea0003800000 */
.L_x_19190:
        /* <DEDUP_REMOVED lines=12> */
[----:B-1----:R-:W-:Y:S02]  /*2080*/  @!P4 IADD3 R3, R6, 0x1, RZ ;  /* 0x000000010603c810 */ /* 0x002fe40007ffe0ff */
[----:B------:R-:W-:-:S13]  /*2090*/  ISETP.NE.AND P5, PT, R102, RZ, !P4 ;  /* 0x000000ff6600720c */ /* 0x000fda00067a5270 */
[----:B------:R-:W-:-:S04]  /*20a0*/  @P5 IMAD.MOV R3, RZ, RZ, R6 ;  /* 0x000000ffff035224 */ /* 0x000fc800078e0206 */
[----:B------:R-:W-:Y:S02]  /*20b0*/  @!P4 IMAD.MOV.U32 R6, RZ, RZ, R3 ;  /* 0x000000ffff06c224 */ /* 0x000fe400078e0003 */
.L_x_19196:
[----:B------:R-:W-:Y:S05]  /*20c0*/  BSYNC B2 ;  /* 0x0000000000027941 */ /* 0x000fea0003800000 */
.L_x_19195:
[----:B-1----:R-:W-:Y:S01]  /*20d0*/  IMAD.HI.U32 R3, R102, -0x326172a9, RZ ;  /* 0xcd9e8d5766037827 */ /* 0x002fe200078e00ff */
        /* <DEDUP_REMOVED lines=43> */
.L_x_19194:
[----:B------:R-:W-:Y:S05]  /*2390*/  BSYNC B1 ;  /* 0x0000000000017941 */ /* 0x000fea0003800000 */
.L_x_19193:
[----:B------:R-:W0:Y:S01]  /*23a0*/  I2F.U32 R94, R11 ;  /* 0x0000000b005e7306 */ /* 0x000e220000201000 */
[----:B-1----:R-:W-:Y:S02]  /*23b0*/  FMUL.FTZ R3, R61, c[0x0][0x1e8] ;  /* 0x00007a003d037a20 */ /* 0x002fe40000410000 */
[----:B0-----:R-:W-:-:S05]  /*23c0*/  FFMA.FTZ R94, R94, R111, 1.1641532182693481445e-10 ;  /* 0x2f0000005e5e7423 */ /* 0x001fca000001006f */
[----:B------:R-:W-:-:S04]  /*23d0*/  FSETP.GTU.FTZ.AND P4, PT, R94, c[0x0][0x1e4], PT ;  /* 0x000079005e007a0b */ /* 0x000fc80003f9c000 */
[----:B------:R-:W-:Y:S02]  /*23e0*/  FSEL R94, R3, RZ, !P4 ;  /* 0x000000ff035e7208 */ /* 0x000fe40006000000 */
[----:B------:R-:W-:-:S03]  /*23f0*/  SEL R3, RZ, 0x1, P4 ;  /* 0x00000001ff037807 */ /* 0x000fc60002000000 */
[----:B------:R-:W-:-:S04]  /*2400*/  FADD.FTZ R69, R94, R69 ;  /* 0x000000455e457221 */ /* 0x000fc80000010000 */
[----:B------:R-:W-:Y:S02]  /*2410*/  @P0 FADD.FTZ R69, R65, R69 ;  /* 0x0000004541450221 */ /* 0x000fe40000010000 */
.L_x_19189:
        /* <DEDUP_REMOVED lines=12> */
.L_x_19198:
[----:B------:R-:W-:Y:S02]  /*24e0*/  IMAD.MOV.U32 R11, RZ, RZ, R98 ;  /* 0x000000ffff0b7224 */ /* 0x000fe400078e0062 */
.L_x_19199:
[----:B------:R-:W-:Y:S05]  /*24f0*/  BSYNC B1 ;  /* 0x0000000000017941 */ /* 0x000fea0003800000 */
.L_x_19197:
        /* <DEDUP_REMOVED lines=16> */
.L_x_19203:
[----:B------:R-:W-:Y:S05]  /*2600*/  BSYNC B2 ;  /* 0x0000000000027941 */ /* 0x000fea0003800000 */
.L_x_19202:
        /* <DEDUP_REMOVED lines=44> */
.L_x_19201:
[----:B------:R-:W-:Y:S05]  /*28d0*/  BSYNC B1 ;  /* 0x0000000000017941 */ /* 0x000fea0003800000 */
.L_x_19200:
        /* <DEDUP_REMOVED lines=11> */
.L_x_19204:
        /* <DEDUP_REMOVED lines=12> */
.L_x_19207:
[----:B------:R-:W-:Y:S02]  /*2a50*/  IMAD.MOV.U32 R11, RZ, RZ, R98 ;  /* 0x000000ffff0b7224 */ /* 0x000fe400078e0062 */
.L_x_19208:
[----:B------:R-:W-:Y:S05]  /*2a60*/  BSYNC B1 ;  /* 0x0000000000017941 */ /* 0x000fea0003800000 */
.L_x_19206:
        /* <DEDUP_REMOVED lines=16> */
.L_x_19212:
[----:B------:R-:W-:Y:S05]  /*2b70*/  BSYNC B2 ;  /* 0x0000000000027941 */ /* 0x000fea0003800000 */
.L_x_19211:
        /* <DEDUP_REMOVED lines=44> */
.L_x_19210:
[----:B------:R-:W-:Y:S05]  /*2e40*/  BSYNC B1 ;  /* 0x0000000000017941 */ /* 0x000fea0003800000 */
.L_x_19209:
        /* <DEDUP_REMOVED lines=8> */
.L_x_19205:
        /* <DEDUP_REMOVED lines=12> */
.L_x_19214:
[----:B------:R-:W-:Y:S02]  /*2f90*/  IMAD.MOV.U32 R11, RZ, RZ, R98 ;  /* 0x000000ffff0b7224 */ /* 0x000fe400078e0062 */
.L_x_19215:
[----:B------:R-:W-:Y:S05]  /*2fa0*/  BSYNC B1 ;  /* 0x0000000000017941 */ /* 0x000fea0003800000 */
.L_x_19213:
        /* <DEDUP_REMOVED lines=16> */
.L_x_19219:
[----:B------:R-:W-:Y:S05]  /*30b0*/  BSYNC B2 ;  /* 0x0000000000027941 */ /* 0x000fea0003800000 */
.L_x_19218:
        /* <DEDUP_REMOVED lines=44> */
.L_x_19217:
[----:B------:R-:W-:Y:S05]  /*3380*/  BSYNC B1 ;  /* 0x0000000000017941 */ /* 0x000fea0003800000 */
.L_x_19216:
        /* <DEDUP_REMOVED lines=11> */
.L_x_19220:
        /* <DEDUP_REMOVED lines=12> */
.L_x_19223:
[----:B------:R-:W-:Y:S02]  /*3500*/  IMAD.MOV.U32 R117, RZ, RZ, R98 ;  /* 0x000000ffff757224 */ /* 0x000fe400078e0062 */
.L_x_19224:
[----:B------:R-:W-:Y:S05]  /*3510*/  BSYNC B1 ;  /* 0x0000000000017941 */ /* 0x000fea0003800000 */
.L_x_19222:
        /* <DEDUP_REMOVED lines=16> */
.L_x_19228:
[----:B------:R-:W-:Y:S05]  /*3620*/  BSYNC B2 ;  /* 0x0000000000027941 */ /* 0x000fea0003800000 */
.L_x_19227:
        /* <DEDUP_REMOVED lines=44> */
.L_x_19226:
[----:B------:R-:W-:Y:S05]  /*38f0*/  BSYNC B1 ;  /* 0x0000000000017941 */ /* 0x000fea0003800000 */
.L_x_19225:
        /* <DEDUP_REMOVED lines=8> */
.L_x_19221:
        /* <DEDUP_REMOVED lines=27> */
.L_x_19229:
[----:B0-----:R-:W-:Y:S02]  /*3b30*/  IADD3 R92, R110, 0x80, RZ ;  /* 0x000000806e5c7810 */ /* 0x001fe40007ffe0ff */
.L_x_19164:
[----:B------:R-:W-:Y:S05]  /*3b40*/  BSYNC B0 ;  /* 0x0000000000007941 */ /* 0x000fea0003800000 */
.L_x_19163:
        /* <DEDUP_REMOVED lines=29> */
.L_x_19233:
[----:B0-----:R-:W-:Y:S02]  /*3d20*/  MOV R118, R98 ;  /* 0x0000006200767202 */ /* 0x001fe40000000f00 */
.L_x_19234:
[----:B------:R-:W-:Y:S05]  /*3d30*/  BSYNC B1 ;  /* 0x0000000000017941 */ /* 0x000fea0003800000 */
.L_x_19232:
        /* <DEDUP_REMOVED lines=16> */
.L_x_19238:
[----:B------:R-:W-:Y:S05]  /*3e40*/  BSYNC B2 ;  /* 0x0000000000027941 */ /* 0x000fea0003800000 */
.L_x_19237:
        /* <DEDUP_REMOVED lines=44> */
.L_x_19236:
[----:B------:R-:W-:Y:S05]  /*4110*/  BSYNC B1 ;  /* 0x0000000000017941 */ /* 0x000fea0003800000 */
.L_x_19235:
[----:B------:R-:W0:Y:S01]  /*4120*/  I2F.U32 R94, R118 ;  /* 0x00000076005e7306 */ /* 0x000e220000201000 */
[----:B------:R-:W-:Y:S01]  /*4130*/  HFMA2.MMA R93, -RZ, RZ, 0.1171875, 0 ;  /* 0x2f800000ff5d7435 */ /* 0x000fe200000001ff */
[----:B------:R-:W-:Y:S01]  /*4140*/  ISETP.NE.U32.AND P1, PT, RZ, c[0x0][0x178], PT ;  /* 0x00005e00ff007a0c */ /* 0x000fe20003f25070 */
[----:B-----5:R-:W-:-:S03]  /*4150*/  FMUL.FTZ R72, R72, c[0x0][0x1e8] ;  /* 0x00007a0048487a20 */ /* 0x020fc60000410000 */
[----:B------:R-:W-:-:S05]  /*4160*/  ISETP.NE.AND.EX P1, PT, RZ, c[0x0][0x17c], PT, P1 ;  /* 0x00005f00ff007a0c */ /* 0x000fca0003f25310 */
        /* <DEDUP_REMOVED lines=9> */
.L_x_19239:
        /* <DEDUP_REMOVED lines=12> */
.L_x_19242:
[----:B------:R-:W-:Y:S02]  /*42c0*/  IMAD.MOV.U32 R11, RZ, RZ, R98 ;  /* 0x000000ffff0b7224 */ /* 0x000fe400078e0062 */
.L_x_19243:
[----:B------:R-:W-:Y:S05]  /*42d0*/  BSYNC B1 ;  /* 0x0000000000017941 */ /* 0x000fea0003800000 */
.L_x_19241:
        /* <DEDUP_REMOVED lines=16> */
.L_x_19247:
[----:B------:R-:W-:Y:S05]  /*43e0*/  BSYNC B2 ;  /* 0x0000000000027941 */ /* 0x000fea0003800000 */
.L_x_19246:
        /* <DEDUP_REMOVED lines=44> */
.L_x_19245:
[----:B------:R-:W-:Y:S05]  /*46b0*/  BSYNC B1 ;  /* 0x0000000000017941 */ /* 0x000fea0003800000 */
.L_x_19244:
        /* <DEDUP_REMOVED lines=8> */
.L_x_19240:
        /* <DEDUP_REMOVED lines=12> */
.L_x_19249:
[----:B------:R-:W-:Y:S02]  /*4800*/  IMAD.MOV.U32 R11, RZ, RZ, R98 ;  /* 0x000000ffff0b7224 */ /* 0x000fe400078e0062 */
.L_x_19250:
[----:B------:R-:W-:Y:S05]  /*4810*/  BSYNC B1 ;  /* 0x0000000000017941 */ /* 0x000fea0003800000 */
.L_x_19248:
        /* <DEDUP_REMOVED lines=16> */
.L_x_19254:
[----:B------:R-:W-:Y:S05]  /*4920*/  BSYNC B2 ;  /* 0x0000000000027941 */ /* 0x000fea0003800000 */
.L_x_19253:
        /* <DEDUP_REMOVED lines=44> */
.L_x_19252:
[----:B------:R-:W-:Y:S05]  /*4bf0*/  BSYNC B1 ;  /* 0x0000000000017941 */ /* 0x000fea0003800000 */
.L_x_19251:
        /* <DEDUP_REMOVED lines=11> */
.L_x_19255:
        /* <DEDUP_REMOVED lines=12> */
.L_x_19258:
[----:B------:R-:W-:Y:S02]  /*4d70*/  MOV R11, R98 ;  /* 0x00000062000b7202 */ /* 0x000fe40000000f00 */
.L_x_19259:
[----:B------:R-:W-:Y:S05]  /*4d80*/  BSYNC B1 ;  /* 0x0000000000017941 */ /* 0x000fea0003800000 */
.L_x_19257:
        /* <DEDUP_REMOVED lines=16> */
.L_x_19263:
[----:B------:R-:W-:Y:S05]  /*4e90*/  BSYNC B2 ;  /* 0x0000000000027941 */ /* 0x000fea0003800000 */
.L_x_19262:
        /* <DEDUP_REMOVED lines=44> */
.L_x_19261:
[----:B------:R-:W-:Y:S05]  /*5160*/  BSYNC B1 ;  /* 0x0000000000017941 */ /* 0x000fea0003800000 */
.L_x_19260:
        /* <DEDUP_REMOVED lines=8> */
.L_x_19256:
        /* <DEDUP_REMOVED lines=12> */
.L_x_19265:
[----:B------:R-:W-:Y:S02]  /*52b0*/  IMAD.MOV.U32 R11, RZ, RZ, R98 ;  /* 0x000000ffff0b7224 */ /* 0x000fe400078e0062 */
.L_x_19266:
[----:B------:R-:W-:Y:S05]  /*52c0*/  BSYNC B1 ;  /* 0x0000000000017941 */ /* 0x000fea0003800000 */
.L_x_19264:
        /* <DEDUP_REMOVED lines=16> */
.L_x_19270:
[----:B------:R-:W-:Y:S05]  /*53d0*/  BSYNC B2 ;  /* 0x0000000000027941 */ /* 0x000fea0003800000 */
.L_x_19269:
        /* <DEDUP_REMOVED lines=44> */
.L_x_19268:
[----:B------:R-:W-:Y:S05]  /*56a0*/  BSYNC B1 ;  /* 0x0000000000017941 */ /* 0x000fea0003800000 */
.L_x_19267:
        /* <DEDUP_REMOVED lines=11> */
.L_x_19271:
        /* <DEDUP_REMOVED lines=12> */
.L_x_19274:
[----:B------:R-:W-:Y:S02]  /*5820*/  IMAD.MOV.U32 R11, RZ, RZ, R98 ;  /* 0x000000ffff0b7224 */ /* 0x000fe400078e0062 */
.L_x_19275:
[----:B------:R-:W-:Y:S05]  /*5830*/  BSYNC B1 ;  /* 0x0000000000017941 */ /* 0x000fea0003800000 */
.L_x_19273:
        /* <DEDUP_REMOVED lines=16> */
.L_x_19279:
[----:B------:R-:W-:Y:S05]  /*5940*/  BSYNC B2 ;  /* 0x0000000000027941 */ /* 0x000fea0003800000 */
.L_x_19278:
        /* <DEDUP_REMOVED lines=44> */
.L_x_19277:
[----:B------:R-:W-:Y:S05]  /*5c10*/  BSYNC B1 ;  /* 0x0000000000017941 */ /* 0x000fea0003800000 */
.L_x_19276:
        /* <DEDUP_REMOVED lines=8> */
.L_x_19272:
        /* <DEDUP_REMOVED lines=12> */
.L_x_19281:
[----:B------:R-:W-:Y:S02]  /*5d60*/  IMAD.MOV.U32 R11, RZ, RZ, R98 ;  /* 0x000000ffff0b7224 */ /* 0x000fe400078e0062 */
.L_x_19282:
[----:B------:R-:W-:Y:S05]  /*5d70*/  BSYNC B1 ;  /* 0x0000000000017941 */ /* 0x000fea0003800000 */
.L_x_19280:
        /* <DEDUP_REMOVED lines=16> */
.L_x_19286:
[----:B------:R-:W-:Y:S05]  /*5e80*/  BSYNC B2 ;  /* 0x0000000000027941 */ /* 0x000fea0003800000 */
.L_x_19285:
        /* <DEDUP_REMOVED lines=44> */
.L_x_19284:
[----:B------:R-:W-:Y:S05]  /*6150*/  BSYNC B1 ;  /* 0x0000000000017941 */ /* 0x000fea0003800000 */
.L_x_19283:
        /* <DEDUP_REMOVED lines=11> */
.L_x_19287:
        /* <DEDUP_REMOVED lines=12> */
.L_x_19290:
[----:B------:R-:W-:Y:S02]  /*62d0*/  IMAD.MOV.U32 R118, RZ, RZ, R98 ;  /* 0x000000ffff767224 */ /* 0x000fe400078e0062 */
.L_x_19291:
[----:B------:R-:W-:Y:S05]  /*62e0*/  BSYNC B1 ;  /* 0x0000000000017941 */ /* 0x000fea0003800000 */
.L_x_19289:
        /* <DEDUP_REMOVED lines=16> */
.L_x_19295:
[----:B------:R-:W-:Y:S05]  /*63f0*/  BSYNC B2 ;  /* 0x0000000000027941 */ /* 0x000fea0003800000 */
.L_x_19294:
        /* <DEDUP_REMOVED lines=44> */
.L_x_19293:
[----:B------:R-:W-:Y:S05]  /*66c0*/  BSYNC B1 ;  /* 0x0000000000017941 */ /* 0x000fea0003800000 */
.L_x_19292:
        /* <DEDUP_REMOVED lines=8> */
.L_x_19288:
        /* <DEDUP_REMOVED lines=24> */
[----:B------:R-:W-:-:S04]  /*68d0*/  IADD3.X R95, R117, c[0x0][0x19c], RZ, P0, !PT ;  /* 0x00006700755f7a10 */ /* 0x000fc800007fe4ff */
[----:B------:R-:W-:-:S05]  /*68e0*/  IADD3 R93, R93, R114, RZ ;  /* 0x000000725d5d7210 */ /* 0x000fca0007ffe0ff */
[----:B------:R0:W-:Y:S02]  /*68f0*/  STG.E [R94.64], R93 ;  /* 0x0000005d5e007986 */ /* 0x0001e4000c101906 */
.L_x_19296:
[----:B------:R-:W-:Y:S02]  /*6900*/  IADD3 R92, R92, 0x80, RZ ;  /* 0x000000805c5c7810 */ /* 0x000fe40007ffe0ff */
.L_x_19231:
[----:B------:R-:W-:Y:S05]  /*6910*/  BSYNC B0 ;  /* 0x0000000000007941 */ /* 0x000fea0003800000 */
.L_x_19230:
        /* <DEDUP_REMOVED lines=29> */
.L_x_19300:
[----:B0-----:R-:W-:Y:S02]  /*6af0*/  IMAD.MOV.U32 R118, RZ, RZ, R98 ;  /* 0x000000ffff767224 */ /* 0x001fe400078e0062 */
.L_x_19301:
[----:B------:R-:W-:Y:S05]  /*6b00*/  BSYNC B1 ;  /* 0x0000000000017941 */ /* 0x000fea0003800000 */
.L_x_19299:
        /* <DEDUP_REMOVED lines=16> */
.L_x_19305:
[----:B------:R-:W-:Y:S05]  /*6c10*/  BSYNC B2 ;  /* 0x0000000000027941 */ /* 0x000fea0003800000 */
.L_x_19304:
        /* <DEDUP_REMOVED lines=44> */
.L_x_19303:
[----:B------:R-:W-:Y:S05]  /*6ee0*/  BSYNC B1 ;  /* 0x0000000000017941 */ /* 0x000fea0003800000 */
.L_x_19302:
        /* <DEDUP_REMOVED lines=11> */
[----:B------:R-:W-:Y:S01]  /*6fa0*/  MOV R94, R114 ;  /* 0x00000072005e7202 */ /* 0x000fe20000000f00 */
[----:B------:R-:W-:Y:S01]  /*6fb0*/  FADD.FTZ R76, R64, R76 ;  /* 0x0000004c404c7221 */ /* 0x000fe20000010000 */
[----:B------:R-:W-:Y:S05]  /*6fc0*/  BRA `(.L_x_19307) ;  /* 0x0000054000007947 */ /* 0x000fea0003800000 */
.L_x_19306:
        /* <DEDUP_REMOVED lines=12> */
.L_x_19309:
[----:B------:R-:W-:Y:S02]  /*7090*/  IMAD.MOV.U32 R11, RZ, RZ, R98 ;  /* 0x000000ffff0b7224 */ /* 0x000fe400078e0062 */
.L_x_19310:
[----:B------:R-:W-:Y:S05]  /*70a0*/  BSYNC B1 ;  /* 0x0000000000017941 */ /* 0x000fea0003800000 */
.L_x_19308:
        /* <DEDUP_REMOVED lines=16> */
.L_x_19314:
[----:B------:R-:W-:Y:S05]  /*71b0*/  BSYNC B2 ;  /* 0x0000000000027941 */ /* 0x000fea0003800000 */
.L_x_19313:
        /* <DEDUP_REMOVED lines=44> */
.L_x_19312:
[----:B------:R-:W-:Y:S05]  /*7480*/  BSYNC B1 ;  /* 0x0000000000017941 */ /* 0x000fea0003800000 */
.L_x_19311:
        /* <DEDUP_REMOVED lines=8> */
.L_x_19307:
        /* <DEDUP_REMOVED lines=12> */
.L_x_19316:
[----:B------:R-:W-:Y:S02]  /*75d0*/  MOV R11, R98 ;  /* 0x00000062000b7202 */ /* 0x000fe40000000f00 */
.L_x_19317:
[----:B------:R-:W-:Y:S05]  /*75e0*/  BSYNC B1 ;  /* 0x0000000000017941 */ /* 0x000fea0003800000 */
.L_x_19315:
        /* <DEDUP_REMOVED lines=16> */
.L_x_19321:
[----:B------:R-:W-:Y:S05]  /*76f0*/  BSYNC B2 ;  /* 0x0000000000027941 */ /* 0x000fea0003800000 */
.L_x_19320:
        /* <DEDUP_REMOVED lines=44> */
.L_x_19319:
[----:B------:R-:W-:Y:S05]  /*79c0*/  BSYNC B1 ;  /* 0x0000000000017941 */ /* 0x000fea0003800000 */
.L_x_19318:
        /* <DEDUP_REMOVED lines=11> */
.L_x_19322:
        /* <DEDUP_REMOVED lines=12> */
.L_x_19325:
[----:B------:R-:W-:Y:S02]  /*7b40*/  IMAD.MOV.U32 R11, RZ, RZ, R98 ;  /* 0x000000ffff0b7224 */ /* 0x000fe400078e0062 */
.L_x_19326:
[----:B------:R-:W-:Y:S05]  /*7b50*/  BSYNC B1 ;  /* 0x0000000000017941 */ /* 0x000fea0003800000 */
.L_x_19324:
        /* <DEDUP_REMOVED lines=11> */
[----:B-1----:R-:W-:Y:S02]  /*7c10*/  @!P4 IADD3 R3, R6, 0x1, RZ ;  /* 0x000000010603c810 */ /* 0x002fe40007ffe0ff */
[----:B------:R-:W-:Y:S02]  /*7c20*/  ISETP.NE.AND P5, PT, R102, RZ, !P4 ;  /* 0x000000ff6600720c */ /* 0x000fe400067a5270 */
[----:B------:R-:W-:-:S11]  /*7c30*/  @!P4 MOV R100, RZ ;  /* 0x000000ff0064c202 */ /* 0x000fd60000000f00 */
[----:B------:R-:W-:-:S04]  /*7c40*/  @P5 IMAD.MOV R3, RZ, RZ, R6 ;  /* 0x000000ffff035224 */ /* 0x000fc800078e0206 */
[----:B------:R-:W-:Y:S02]  /*7c50*/  @!P4 IMAD.MOV.U32 R6, RZ, RZ, R3 ;  /* 0x000000ffff06c224 */ /* 0x000fe400078e0003 */
.L_x_19330:
[----:B------:R-:W-:Y:S05]  /*7c60*/  BSYNC B2 ;  /* 0x0000000000027941 */ /* 0x000fea0003800000 */
.L_x_19329:
        /* <DEDUP_REMOVED lines=44> */
.L_x_19328:
[----:B------:R-:W-:Y:S05]  /*7f30*/  BSYNC B1 ;  /* 0x0000000000017941 */ /* 0x000fea0003800000 */
.L_x_19327:
        /* <DEDUP_REMOVED lines=8> */
.L_x_19323:
        /* <DEDUP_REMOVED lines=12> */
.L_x_19332:
[----:B------:R-:W-:Y:S02]  /*8080*/  IMAD.MOV.U32 R11, RZ, RZ, R98 ;  /* 0x000000ffff0b7224 */ /* 0x000fe400078e0062 */
.L_x_19333:
[----:B------:R-:W-:Y:S05]  /*8090*/  BSYNC B1 ;  /* 0x0000000000017941 */ /* 0x000fea0003800000 */
.L_x_19331:
        /* <DEDUP_REMOVED lines=16> */
.L_x_19337:
[----:B------:R-:W-:Y:S05]  /*81a0*/  BSYNC B2 ;  /* 0x0000000000027941 */ /* 0x000fea0003800000 */
.L_x_19336:
        /* <DEDUP_REMOVED lines=44> */
.L_x_19335:
[----:B------:R-:W-:Y:S05]  /*8470*/  BSYNC B1 ;  /* 0x0000000000017941 */ /* 0x000fea0003800000 */
.L_x_19334:
        /* <DEDUP_REMOVED lines=11> */
.L_x_19338:
        /* <DEDUP_REMOVED lines=12> */
.L_x_19341:
[----:B------:R-:W-:Y:S02]  /*85f0*/  IMAD.MOV.U32 R11, RZ, RZ, R98 ;  /* 0x000000ffff0b7224 */ /* 0x000fe400078e0062 */
.L_x_19342:
[----:B------:R-:W-:Y:S05]  /*8600*/  BSYNC B1 ;  /* 0x0000000000017941 */ /* 0x000fea0003800000 */
.L_x_19340:
        /* <DEDUP_REMOVED lines=16> */
.L_x_19346:
[----:B------:R-:W-:Y:S05]  /*8710*/  BSYNC B2 ;  /* 0x0000000000027941 */ /* 0x000fea0003800000 */
.L_x_19345:
        /* <DEDUP_REMOVED lines=44> */
.L_x_19344:
[----:B------:R-:W-:Y:S05]  /*89e0*/  BSYNC B1 ;  /* 0x0000000000017941 */ /* 0x000fea0003800000 */
.L_x_19343:
        /* <DEDUP_REMOVED lines=8> */
.L_x_19339:
        /* <DEDUP_REMOVED lines=12> */
.L_x_19348:
[----:B------:R-:W-:Y:S02]  /*8b30*/  IMAD.MOV.U32 R11, RZ, RZ, R98 ;  /* 0x000000ffff0b7224 */ /* 0x000fe400078e0062 */
.L_x_19349:
[----:B------:R-:W-:Y:S05]  /*8b40*/  BSYNC B1 ;  /* 0x0000000000017941 */ /* 0x000fea0003800000 */
.L_x_19347:
        /* <DEDUP_REMOVED lines=16> */
.L_x_19353:
[----:B------:R-:W-:Y:S05]  /*8c50*/  BSYNC B2 ;  /* 0x0000000000027941 */ /* 0x000fea0003800000 */
.L_x_19352:
        /* <DEDUP_REMOVED lines=44> */
.L_x_19351:
[----:B------:R-:W-:Y:S05]  /*8f20*/  BSYNC B1 ;  /* 0x0000000000017941 */ /* 0x000fea0003800000 */
.L_x_19350:
        /* <DEDUP_REMOVED lines=11> */
.L_x_19354:
        /* <DEDUP_REMOVED lines=12> */
.L_x_19357:
[----:B------:R-:W-:Y:S02]  /*90a0*/  MOV R118, R98 ;  /* 0x0000006200767202 */ /* 0x000fe40000000f00 */
.L_x_19358:
[----:B------:R-:W-:Y:S05]  /*90b0*/  BSYNC B1 ;  /* 0x0000000000017941 */ /* 0x000fea0003800000 */
.L_x_19356:
        /* <DEDUP_REMOVED lines=16> */
.L_x_19362:
[----:B------:R-:W-:Y:S05]  /*91c0*/  BSYNC B2 ;  /* 0x0000000000027941 */ /* 0x000fea0003800000 */
.L_x_19361:
        /* <DEDUP_REMOVED lines=44> */
.L_x_19360:
[----:B------:R-:W-:Y:S05]  /*9490*/  BSYNC B1 ;  /* 0x0000000000017941 */ /* 0x000fea0003800000 */
.L_x_19359:
        /* <DEDUP_REMOVED lines=8> */
.L_x_19355:
        /* <DEDUP_REMOVED lines=27> */
.L_x_19363:
[----:B------:R-:W-:Y:S02]  /*96d0*/  IADD3 R92, R92, 0x80, RZ ;  /* 0x000000805c5c7810 */ /* 0x000fe40007ffe0ff */
.L_x_19298:
[----:B------:R-:W-:Y:S05]  /*96e0*/  BSYNC B0 ;  /* 0x0000000000007941 */ /* 0x000fea0003800000 */
.L_x_19297:
        /* <DEDUP_REMOVED lines=29> */
.L_x_19367:
[----:B0-----:R-:W-:Y:S02]  /*98c0*/  IMAD.MOV.U32 R118, RZ, RZ, R98 ;  /* 0x000000ffff767224 */ /* 0x001fe400078e0062 */
.L_x_19368:
[----:B------:R-:W-:Y:S05]  /*98d0*/  BSYNC B1 ;  /* 0x0000000000017941 */ /* 0x000fea0003800000 */
.L_x_19366:
        /* <DEDUP_REMOVED lines=16> */
.L_x_19372:
[----:B------:R-:W-:Y:S05]  /*99e0*/  BSYNC B2 ;  /* 0x0000000000027941 */ /* 0x000fea0003800000 */
.L_x_19371:
        /* <DEDUP_REMOVED lines=44> */
.L_x_19370:
[----:B------:R-:W-:Y:S05]  /*9cb0*/  BSYNC B1 ;  /* 0x0000000000017941 */ /* 0x000fea0003800000 */
.L_x_19369:
        /* <DEDUP_REMOVED lines=14> */
.L_x_19373:
        /* <DEDUP_REMOVED lines=12> */
.L_x_19376:
[----:B------:R-:W-:Y:S02]  /*9e60*/  IMAD.MOV.U32 R11, RZ, RZ, R98 ;  /* 0x000000ffff0b7224 */ /* 0x000fe400078e0062 */
.L_x_19377:
[----:B------:R-:W-:Y:S05]  /*9e70*/  BSYNC B1 ;  /* 0x0000000000017941 */ /* 0x000fea0003800000 */
.L_x_19375:
        /* <DEDUP_REMOVED lines=16> */
.L_x_19381:
[----:B------:R-:W-:Y:S05]  /*9f80*/  BSYNC B2 ;  /* 0x0000000000027941 */ /* 0x000fea0003800000 */
.L_x_19380:
        /* <DEDUP_REMOVED lines=44> */
.L_x_19379:
[----:B------:R-:W-:Y:S05]  /*a250*/  BSYNC B1 ;  /* 0x0000000000017941 */ /* 0x000fea0003800000 */
.L_x_19378:
        /* <DEDUP_REMOVED lines=8> */
.L_x_19374:
        /* <DEDUP_REMOVED lines=12> */
.L_x_19383:
[----:B------:R-:W-:Y:S02]  /*a3a0*/  IMAD.MOV.U32 R11, RZ, RZ, R98 ;  /* 0x000000ffff0b7224 */ /* 0x000fe400078e0062 */
.L_x_19384:
[----:B------:R-:W-:Y:S05]  /*a3b0*/  BSYNC B1 ;  /* 0x0000000000017941 */ /* 0x000fea0003800000 */
.L_x_19382:
        /* <DEDUP_REMOVED lines=16> */
.L_x_19388:
[----:B------:R-:W-:Y:S05]  /*a4c0*/  BSYNC B2 ;  /* 0x0000000000027941 */ /* 0x000fea0003800000 */
.L_x_19387:
        /* <DEDUP_REMOVED lines=44> */
.L_x_19386:
[----:B------:R-:W-:Y:S05]  /*a790*/  BSYNC B1 ;  /* 0x0000000000017941 */ /* 0x000fea0003800000 */
.L_x_19385:
        /* <DEDUP_REMOVED lines=11> */
.L_x_19389:
        /* <DEDUP_REMOVED lines=12> */
.L_x_19392:
[----:B------:R-:W-:Y:S02]  /*a910*/  IMAD.MOV.U32 R11, RZ, RZ, R98 ;  /* 0x000000ffff0b7224 */ /* 0x000fe400078e0062 */
.L_x_19393:
[----:B------:R-:W-:Y:S05]  /*a920*/  BSYNC B1 ;  /* 0x0000000000017941 */ /* 0x000fea0003800000 */
.L_x_19391:
        /* <DEDUP_REMOVED lines=16> */
.L_x_19397:
[----:B------:R-:W-:Y:S05]  /*aa30*/  BSYNC B2 ;  /* 0x0000000000027941 */ /* 0x000fea0003800000 */
.L_x_19396:
        /* <DEDUP_REMOVED lines=44> */
.L_x_19395:
[----:B------:R-:W-:Y:S05]  /*ad00*/  BSYNC B1 ;  /* 0x0000000000017941 */ /* 0x000fea0003800000 */
.L_x_19394:
        /* <DEDUP_REMOVED lines=8> */
.L_x_19390:
        /* <DEDUP_REMOVED lines=12> */
.L_x_19399:
[----:B------:R-:W-:Y:S02]  /*ae50*/  IMAD.MOV.U32 R11, RZ, RZ, R98 ;  /* 0x000000ffff0b7224 */ /* 0x000fe400078e0062 */
.L_x_19400:
[----:B------:R-:W-:Y:S05]  /*ae60*/  BSYNC B1 ;  /* 0x0000000000017941 */ /* 0x000fea0003800000 */
.L_x_19398:
        /* <DEDUP_REMOVED lines=16> */
.L_x_19404:
[----:B------:R-:W-:Y:S05]  /*af70*/  BSYNC B2 ;  /* 0x0000000000027941 */ /* 0x000fea0003800000 */
.L_x_19403:
        /* <DEDUP_REMOVED lines=44> */
.L_x_19402:
[----:B------:R-:W-:Y:S05]  /*b240*/  BSYNC B1 ;  /* 0x0000000000017941 */ /* 0x000fea0003800000 */
.L_x_19401:
        /* <DEDUP_REMOVED lines=11> */
.L_x_19405:
        /* <DEDUP_REMOVED lines=12> */
.L_x_19408:
[----:B------:R-:W-:Y:S02]  /*b3c0*/  IMAD.MOV.U32 R11, RZ, RZ, R98 ;  /* 0x000000ffff0b7224 */ /* 0x000fe400078e0062 */
.L_x_19409:
[----:B------:R-:W-:Y:S05]  /*b3d0*/  BSYNC B1 ;  /* 0x0000000000017941 */ /* 0x000fea0003800000 */
.L_x_19407:
        /* <DEDUP_REMOVED lines=16> */
.L_x_19413:
[----:B------:R-:W-:Y:S05]  /*b4e0*/  BSYNC B2 ;  /* 0x0000000000027941 */ /* 0x000fea0003800000 */
.L_x_19412:
        /* <DEDUP_REMOVED lines=44> */
.L_x_19411:
[----:B------:R-:W-:Y:S05]  /*b7b0*/  BSYNC B1 ;  /* 0x0000000000017941 */ /* 0x000fea0003800000 */
.L_x_19410:
        /* <DEDUP_REMOVED lines=8> */
.L_x_19406:
        /* <DEDUP_REMOVED lines=12> */
.L_x_19415:
[----:B------:R-:W-:Y:S02]  /*b900*/  MOV R11, R98 ;  /* 0x00000062000b7202 */ /* 0x000fe40000000f00 */
.L_x_19416:
[----:B------:R-:W-:Y:S05]  /*b910*/  BSYNC B1 ;  /* 0x0000000000017941 */ /* 0x000fea0003800000 */
.L_x_19414:
        /* <DEDUP_REMOVED lines=16> */
.L_x_19420:
[----:B------:R-:W-:Y:S05]  /*ba20*/  BSYNC B2 ;  /* 0x0000000000027941 */ /* 0x000fea0003800000 */
.L_x_19419:
        /* <DEDUP_REMOVED lines=44> */
.L_x_19418:
[----:B------:R-:W-:Y:S05]  /*bcf0*/  BSYNC B1 ;  /* 0x0000000000017941 */ /* 0x000fea0003800000 */
.L_x_19417:
        /* <DEDUP_REMOVED lines=11> */
.L_x_19421:
        /* <DEDUP_REMOVED lines=12> */
.L_x_19424:
[----:B------:R-:W-:Y:S02]  /*be70*/  IMAD.MOV.U32 R118, RZ, RZ, R98 ;  /* 0x000000ffff767224 */ /* 0x000fe400078e0062 */
.L_x_19425:
[----:B------:R-:W-:Y:S05]  /*be80*/  BSYNC B1 ;  /* 0x0000000000017941 */ /* 0x000fea0003800000 */
.L_x_19423:
        /* <DEDUP_REMOVED lines=16> */
.L_x_19429:
[----:B------:R-:W-:Y:S05]  /*bf90*/  BSYNC B2 ;  /* 0x0000000000027941 */ /* 0x000fea0003800000 */
.L_x_19428:
        /* <DEDUP_REMOVED lines=44> */
.L_x_19427:
[----:B------:R-:W-:Y:S05]  /*c260*/  BSYNC B1 ;  /* 0x0000000000017941 */ /* 0x000fea0003800000 */
.L_x_19426:
        /* <DEDUP_REMOVED lines=8> */
.L_x_19422:
        /* <DEDUP_REMOVED lines=27> */
.L_x_19430:
[----:B------:R-:W-:Y:S02]  /*c4a0*/  IADD3 R92, R92, 0x80, RZ ;  /* 0x000000805c5c7810 */ /* 0x000fe40007ffe0ff */
.L_x_19365:
[----:B------:R-:W-:Y:S05]  /*c4b0*/  BSYNC B0 ;  /* 0x0000000000007941 */ /* 0x000fea0003800000 */
.L_x_19364:
        /* <DEDUP_REMOVED lines=29> */
.L_x_19434:
[----:B0-----:R-:W-:Y:S02]  /*c690*/  IMAD.MOV.U32 R118, RZ, RZ, R98 ;  /* 0x000000ffff767224 */ /* 0x001fe400078e0062 */
.L_x_19435:
[----:B------:R-:W-:Y:S05]  /*c6a0*/  BSYNC B1 ;  /* 0x0000000000017941 */ /* 0x000fea0003800000 */
.L_x_19433:
        /* <DEDUP_REMOVED lines=16> */
.L_x_19439:
[----:B------:R-:W-:Y:S05]  /*c7b0*/  BSYNC B2 ;  /* 0x0000000000027941 */ /* 0x000fea0003800000 */
.L_x_19438:
        /* <DEDUP_REMOVED lines=44> */
.L_x_19437:
[----:B------:R-:W-:Y:S05]  /*ca80*/  BSYNC B1 ;  /* 0x0000000000017941 */ /* 0x000fea0003800000 */
.L_x_19436:
        /* <DEDUP_REMOVED lines=14> */
.L_x_19440:
        /* <DEDUP_REMOVED lines=12> */
.L_x_19443:
[----:B------:R-:W-:Y:S02]  /*cc30*/  MOV R11, R98 ;  /* 0x00000062000b7202 */ /* 0x000fe40000000f00 */
.L_x_19444:
[----:B------:R-:W-:Y:S05]  /*cc40*/  BSYNC B1 ;  /* 0x0000000000017941 */ /* 0x000fea0003800000 */
.L_x_19442:
        /* <DEDUP_REMOVED lines=16> */
.L_x_19448:
[----:B------:R-:W-:Y:S05]  /*cd50*/  BSYNC B2 ;  /* 0x0000000000027941 */ /* 0x000fea0003800000 */
.L_x_19447:
        /* <DEDUP_REMOVED lines=44> */
.L_x_19446:
[----:B------:R-:W-:Y:S05]  /*d020*/  BSYNC B1 ;  /* 0x0000000000017941 */ /* 0x000fea0003800000 */
.L_x_19445:
        /* <DEDUP_REMOVED lines=8> */
.L_x_19441:
        /* <DEDUP_REMOVED lines=12> */
.L_x_19450:
[----:B------:R-:W-:Y:S02]  /*d170*/  IMAD.MOV.U32 R11, RZ, RZ, R98 ;  /* 0x000000ffff0b7224 */ /* 0x000fe400078e0062 */
.L_x_19451:
[----:B------:R-:W-:Y:S05]  /*d180*/  BSYNC B1 ;  /* 0x0000000000017941 */ /* 0x000fea0003800000 */
.L_x_19449:
        /* <DEDUP_REMOVED lines=16> */
.L_x_19455:
[----:B------:R-:W-:Y:S05]  /*d290*/  BSYNC B2 ;  /* 0x0000000000027941 */ /* 0x000fea0003800000 */
.L_x_19454:
        /* <DEDUP_REMOVED lines=44> */
.L_x_19453:
[----:B------:R-:W-:Y:S05]  /*d560*/  BSYNC B1 ;  /* 0x0000000000017941 */ /* 0x000fea0003800000 */
.L_x_19452:
        /* <DEDUP_REMOVED lines=11> */
.L_x_19456:
        /* <DEDUP_REMOVED lines=12> */
.L_x_19459:
[----:B------:R-:W-:Y:S02]  /*d6e0*/  IMAD.MOV.U32 R11, RZ, RZ, R98 ;  /* 0x000000ffff0b7224 */ /* 0x000fe400078e0062 */
.L_x_19460:
[----:B------:R-:W-:Y:S05]  /*d6f0*/  BSYNC B1 ;  /* 0x0000000000017941 */ /* 0x000fea0003800000 */
.L_x_19458:
        /* <DEDUP_REMOVED lines=16> */
.L_x_19464:
[----:B------:R-:W-:Y:S05]  /*d800*/  BSYNC B2 ;  /* 0x0000000000027941 */ /* 0x000fea0003800000 */
.L_x_19463:
        /* <DEDUP_REMOVED lines=44> */
.L_x_19462:
[----:B------:R-:W-:Y:S05]  /*dad0*/  BSYNC B1 ;  /* 0x0000000000017941 */ /* 0x000fea0003800000 */
.L_x_19461:
        /* <DEDUP_REMOVED lines=8> */
.L_x_19457:
        /* <DEDUP_REMOVED lines=12> */
.L_x_19466:
[----:B------:R-:W-:Y:S02]  /*dc20*/  IMAD.MOV.U32 R11, RZ, RZ, R98 ;  /* 0x000000ffff0b7224 */ /* 0x000fe400078e0062 */
.L_x_19467:
[----:B------:R-:W-:Y:S05]  /*dc30*/  BSYNC B1 ;  /* 0x0000000000017941 */ /* 0x000fea0003800000 */
.L_x_19465:
        /* <DEDUP_REMOVED lines=16> */
.L_x_19471:
[----:B------:R-:W-:Y:S05]  /*dd40*/  BSYNC B2 ;  /* 0x0000000000027941 */ /* 0x000fea0003800000 */
.L_x_19470:
        /* <DEDUP_REMOVED lines=44> */
.L_x_19469:
[----:B------:R-:W-:Y:S05]  /*e010*/  BSYNC B1 ;  /* 0x0000000000017941 */ /* 0x000fea0003800000 */
.L_x_19468:
        /* <DEDUP_REMOVED lines=11> */
.L_x_19472:
        /* <DEDUP_REMOVED lines=12> */
.L_x_19475:
[----:B------:R-:W-:Y:S02]  /*e190*/  IMAD.MOV.U32 R11, RZ, RZ, R98 ;  /* 0x000000ffff0b7224 */ /* 0x000fe400078e0062 */
.L_x_19476:
[----:B------:R-:W-:Y:S05]  /*e1a0*/  BSYNC B1 ;  /* 0x0000000000017941 */ /* 0x000fea0003800000 */
.L_x_19474:
        /* <DEDUP_REMOVED lines=16> */
.L_x_19480:
[----:B------:R-:W-:Y:S05]  /*e2b0*/  BSYNC B2 ;  /* 0x0000000000027941 */ /* 0x000fea0003800000 */
.L_x_19479:
        /* <DEDUP_REMOVED lines=44> */
.L_x_19478:
[----:B------:R-:W-:Y:S05]  /*e580*/  BSYNC B1 ;  /* 0x0000000000017941 */ /* 0x000fea0003800000 */
.L_x_19477:
        /* <DEDUP_REMOVED lines=8> */
.L_x_19473:
        /* <DEDUP_REMOVED lines=12> */
.L_x_19482:
[----:B------:R-:W-:Y:S02]  /*e6d0*/  IMAD.MOV.U32 R11, RZ, RZ, R98 ;  /* 0x000000ffff0b7224 */ /* 0x000fe400078e0062 */
.L_x_19483:
[----:B------:R-:W-:Y:S05]  /*e6e0*/  BSYNC B1 ;  /* 0x0000000000017941 */ /* 0x000fea0003800000 */
.L_x_19481:
        /* <DEDUP_REMOVED lines=16> */
.L_x_19487:
[----:B------:R-:W-:Y:S05]  /*e7f0*/  BSYNC B2 ;  /* 0x0000000000027941 */ /* 0x000fea0003800000 */
.L_x_19486:
        /* <DEDUP_REMOVED lines=44> */
.L_x_19485:
[----:B------:R-:W-:Y:S05]  /*eac0*/  BSYNC B1 ;  /* 0x0000000000017941 */ /* 0x000fea0003800000 */
.L_x_19484:
        /* <DEDUP_REMOVED lines=11> */
.L_x_19488:
        /* <DEDUP_REMOVED lines=12> */
.L_x_19491:
[----:B------:R-:W-:Y:S02]  /*ec40*/  IMAD.MOV.U32 R118, RZ, RZ, R98 ;  /* 0x000000ffff767224 */ /* 0x000fe400078e0062 */
.L_x_19492:
[----:B------:R-:W-:Y:S05]  /*ec50*/  BSYNC B1 ;  /* 0x0000000000017941 */ /* 0x000fea0003800000 */
.L_x_19490:
        /* <DEDUP_REMOVED lines=16> */
.L_x_19496:
[----:B------:R-:W-:Y:S05]  /*ed60*/  BSYNC B2 ;  /* 0x0000000000027941 */ /* 0x000fea0003800000 */
.L_x_19495:
        /* <DEDUP_REMOVED lines=44> */
.L_x_19494:
[----:B------:R-:W-:Y:S05]  /*f030*/  BSYNC B1 ;  /* 0x0000000000017941 */ /* 0x000fea0003800000 */
.L_x_19493:
        /* <DEDUP_REMOVED lines=8> */
.L_x_19489:
        /* <DEDUP_REMOVED lines=27> */
.L_x_19497:
[----:B------:R-:W-:Y:S02]  /*f270*/  IADD3 R92, R92, 0x80, RZ ;  /* 0x000000805c5c7810 */ /* 0x000fe40007ffe0ff */
.L_x_19432:
[----:B------:R-:W-:Y:S05]  /*f280*/  BSYNC B0 ;  /* 0x0000000000007941 */ /* 0x000fea0003800000 */
.L_x_19431:
        /* <DEDUP_REMOVED lines=29> */
.L_x_19501:
[----:B0-----:R-:W-:Y:S02]  /*f460*/  IMAD.MOV.U32 R118, RZ, RZ, R98 ;  /* 0x000000ffff767224 */ /* 0x001fe400078e0062 */
.L_x_19502:
[----:B------:R-:W-:Y:S05]  /*f470*/  BSYNC B1 ;  /* 0x0000000000017941 */ /* 0x000fea0003800000 */
.L_x_19500:
        /* <DEDUP_REMOVED lines=16> */
.L_x_19506:
[----:B------:R-:W-:Y:S05]  /*f580*/  BSYNC B2 ;  /* 0x0000000000027941 */ /* 0x000fea0003800000 */
.L_x_19505:
        /* <DEDUP_REMOVED lines=44> */
.L_x_19504:
[----:B------:R-:W-:Y:S05]  /*f850*/  BSYNC B1 ;  /* 0x0000000000017941 */ /* 0x000fea0003800000 */
.L_x_19503:
        /* <DEDUP_REMOVED lines=14> */
.L_x_19507:
        /* <DEDUP_REMOVED lines=12> */
.L_x_19510:
[----:B------:R-:W-:Y:S02]  /*fa00*/  IMAD.MOV.U32 R11, RZ, RZ, R98 ;  /* 0x000000ffff0b7224 */ /* 0x000fe400078e0062 */
.L_x_19511:
[----:B------:R-:W-:Y:S05]  /*fa10*/  BSYNC B1 ;  /* 0x0000000000017941 */ /* 0x000fea0003800000 */
.L_x_19509:
        /* <DEDUP_REMOVED lines=16> */
.L_x_19515:
[----:B------:R-:W-:Y:S05]  /*fb20*/  BSYNC B2 ;  /* 0x0000000000027941 */ /* 0x000fea0003800000 */
.L_x_19514:
        /* <DEDUP_REMOVED lines=44> */
.L_x_19513:
[----:B------:R-:W-:Y:S05]  /*fdf0*/  BSYNC B1 ;  /* 0x0000000000017941 */ /* 0x000fea0003800000 */
.L_x_19512:
        /* <DEDUP_REMOVED lines=8> */
.L_x_19508:
        /* <DEDUP_REMOVED lines=12> */
.L_x_19517:
[----:B------:R-:W-:Y:S02]  /*ff40*/  IMAD.MOV.U32 R11, RZ, RZ, R98 ;  /* 0x000000ffff0b7224 */ /* 0x000fe400078e0062 */
.L_x_19518:
[----:B------:R-:W-:Y:S05]  /*ff50*/  BSYNC B1 ;  /* 0x0000000000017941 */ /* 0x000fea0003800000 */
.L_x_19516:
        /* <DEDUP_REMOVED lines=16> */
.L_x_19522:
[----:B------:R-:W-:Y:S05]  /*10060*/  BSYNC B2 ;  /* 0x0000000000027941 */ /* 0x000fea0003800000 */
.L_x_19521:
        /* <DEDUP_REMOVED lines=44> */
.L_x_19520:
[----:B------:R-:W-:Y:S05]  /*10330*/  BSYNC B1 ;  /* 0x0000000000017941 */ /* 0x000fea0003800000 */
.L_x_19519:
        /* <DEDUP_REMOVED lines=11> */
.L_x_19523:
        /* <DEDUP_REMOVED lines=12> */
.L_x_19526:
[----:B------:R-:W-:Y:S02]  /*104b0*/  IMAD.MOV.U32 R11, RZ, RZ, R98 ;  /* 0x000000ffff0b7224 */ /* 0x000fe400078e0062 */
.L_x_19527:
[----:B------:R-:W-:Y:S05]  /*104c0*/  BSYNC B1 ;  /* 0x0000000000017941 */ /* 0x000fea0003800000 */
.L_x_19525:
        /* <DEDUP_REMOVED lines=14> */
[----:B------:R-:W-:-:S05]  /*105b0*/  @P5 IADD3 R3, R6, RZ, RZ ;  /* 0x000000ff06035210 */ /* 0x000fca0007ffe0ff */
[----:B------:R-:W-:Y:S02]  /*105c0*/  @!P4 IMAD.MOV.U32 R6, RZ, RZ, R3 ;  /* 0x000000ffff06c224 */ /* 0x000fe400078e0003 */
.L_x_19531:
[----:B------:R-:W-:Y:S05]  /*105d0*/  BSYNC B2 ;  /* 0x0000000000027941 */ /* 0x000fea0003800000 */
.L_x_19530:
        /* <DEDUP_REMOVED lines=44> */
.L_x_19529:
[----:B------:R-:W-:Y:S05]  /*108a0*/  BSYNC B1 ;  /* 0x0000000000017941 */ /* 0x000fea0003800000 */
.L_x_19528:
        /* <DEDUP_REMOVED lines=8> */
.L_x_19524:
        /* <DEDUP_REMOVED lines=12> */
.L_x_19533:
[----:B------:R-:W-:Y:S02]  /*109f0*/  IMAD.MOV.U32 R11, RZ, RZ, R98 ;  /* 0x000000ffff0b7224 */ /* 0x000fe400078e0062 */
.L_x_19534:
[----:B------:R-:W-:Y:S05]  /*10a00*/  BSYNC B1 ;  /* 0x0000000000017941 */ /* 0x000fea0003800000 */
.L_x_19532:
        /* <DEDUP_REMOVED lines=16> */
.L_x_19538:
[----:B------:R-:W-:Y:S05]  /*10b10*/  BSYNC B2 ;  /* 0x0000000000027941 */ /* 0x000fea0003800000 */
.L_x_19537:
        /* <DEDUP_REMOVED lines=44> */
.L_x_19536:
[----:B------:R-:W-:Y:S05]  /*10de0*/  BSYNC B1 ;  /* 0x0000000000017941 */ /* 0x000fea0003800000 */
.L_x_19535:
        /* <DEDUP_REMOVED lines=11> */
.L_x_19539:
        /* <DEDUP_REMOVED lines=12> */
.L_x_19542:
[----:B------:R-:W-:Y:S02]  /*10f60*/  MOV R11, R98 ;  /* 0x00000062000b7202 */ /* 0x000fe40000000f00 */
.L_x_19543:
[----:B------:R-:W-:Y:S05]  /*10f70*/  BSYNC B1 ;  /* 0x0000000000017941 */ /* 0x000fea0003800000 */
.L_x_19541:
        /* <DEDUP_REMOVED lines=16> */
.L_x_19547:
[----:B------:R-:W-:Y:S05]  /*11080*/  BSYNC B2 ;  /* 0x0000000000027941 */ /* 0x000fea0003800000 */
.L_x_19546:
        /* <DEDUP_REMOVED lines=44> */
.L_x_19545:
[----:B------:R-:W-:Y:S05]  /*11350*/  BSYNC B1 ;  /* 0x0000000000017941 */ /* 0x000fea0003800000 */
.L_x_19544:
        /* <DEDUP_REMOVED lines=8> */
.L_x_19540:
        /* <DEDUP_REMOVED lines=12> */
.L_x_19549:
[----:B------:R-:W-:Y:S02]  /*114a0*/  IMAD.MOV.U32 R11, RZ, RZ, R98 ;  /* 0x000000ffff0b7224 */ /* 0x000fe400078e0062 */
.L_x_19550:
[----:B------:R-:W-:Y:S05]  /*114b0*/  BSYNC B1 ;  /* 0x0000000000017941 */ /* 0x000fea0003800000 */
.L_x_19548:
        /* <DEDUP_REMOVED lines=16> */
.L_x_19554:
[----:B------:R-:W-:Y:S05]  /*115c0*/  BSYNC B2 ;  /* 0x0000000000027941 */ /* 0x000fea0003800000 */
.L_x_19553:
        /* <DEDUP_REMOVED lines=44> */
.L_x_19552:
[----:B------:R-:W-:Y:S05]  /*11890*/  BSYNC B1 ;  /* 0x0000000000017941 */ /* 0x000fea0003800000 */
.L_x_19551:
        /* <DEDUP_REMOVED lines=11> */
.L_x_19555:
        /* <DEDUP_REMOVED lines=12> */
.L_x_19558:
[----:B------:R-:W-:Y:S02]  /*11a10*/  IMAD.MOV.U32 R118, RZ, RZ, R98 ;  /* 0x000000ffff767224 */ /* 0x000fe400078e0062 */
.L_x_19559:
[----:B------:R-:W-:Y:S05]  /*11a20*/  BSYNC B1 ;  /* 0x0000000000017941 */ /* 0x000fea0003800000 */
.L_x_19557:
        /* <DEDUP_REMOVED lines=16> */
.L_x_19563:
[----:B------:R-:W-:Y:S05]  /*11b30*/  BSYNC B2 ;  /* 0x0000000000027941 */ /* 0x000fea0003800000 */
.L_x_19562:
        /* <DEDUP_REMOVED lines=44> */
.L_x_19561:
[----:B------:R-:W-:Y:S05]  /*11e00*/  BSYNC B1 ;  /* 0x0000000000017941 */ /* 0x000fea0003800000 */
.L_x_19560:
        /* <DEDUP_REMOVED lines=8> */
.L_x_19556:
        /* <DEDUP_REMOVED lines=27> */
.L_x_19499:
[----:B------:R-:W-:Y:S05]  /*12040*/  BSYNC B0 ;  /* 0x0000000000007941 */ /* 0x000fea0003800000 */
.L_x_19498:
        /* <DEDUP_REMOVED lines=8> */
[----:B------:R-:W-:Y:S01]  /*120d0*/  ISETP.GT.U32.AND P3, PT, R9, 0x27f, PT ;  /* 0x0000027f0900780c */ /* 0x000fe20003f64070 */
        /* <DEDUP_REMOVED lines=27> */
[----:B------:R0:W3:Y:S02]  /*12290*/  SHFL.BFLY PT, R92, R93, 0x1, 0x1f ;  /* 0x0c201f005d5c7f89 */ /* 0x0000e400000e0000 */
.L_x_19580:
[----:B0--3--:R-:W-:Y:S01]  /*122a0*/  FADD.FTZ R93, R93, R92 ;  /* 0x0000005c5d5d7221 */ /* 0x009fe20000010000 */
        /* <DEDUP_REMOVED lines=10> */
[----:B--2---:R-:W-:-:S04]  /*12350*/  FMUL.FTZ R92, R99, R92 ;  /* 0x0000005c635c7220 */ /* 0x004fc80000410000 */
        /* <DEDUP_REMOVED lines=57> */
[----:B------:R0:W2:Y:S02]  /*126f0*/  SHFL.BFLY PT, R114, R113, 0x10, 0x1f ;  /* 0x0e001f0071727f89 */ /* 0x0000a400000e0000 */
.L_x_19581:
[----:B------:R-:W-:Y:S01]  /*12700*/  LOP3.LUT P0, RZ, R10, 0x1f, RZ, 0xc0, !PT ;  /* 0x0000001f0aff7812 */ /* 0x000fe2000780c0ff */
        /* <DEDUP_REMOVED lines=10> */
[----:B------:R-:W-:Y:S01]  /*127b0*/  @!P0 IMAD.IADD R112, R111, 0x1, R112 ;  /* 0x000000016f708824 */ /* 0x000fe200078e0270 */
[----:B------:R-:W-:Y:S01]  /*127c0*/  ISETP.NE.AND P1, PT, R109, RZ, PT ;  /* 0x000000ff6d00720c */ /* 0x000fe20003f25270 */
[----:B------:R-:W-:Y:S02]  /*127d0*/  IMAD.MOV.U32 R115, RZ, RZ, RZ ;  /* 0x000000ffff737224 */ /* 0x000fe400078e00ff */
[----:B------:R-:W-:Y:S01]  /*127e0*/  @!P0 IMAD.MOV.U32 R115, RZ, RZ, R97 ;  /* 0x000000ffff738224 */ /* 0x000fe200078e0061 */
[----:B------:R-:W-:Y:S03]  /*127f0*/  BSSY B0, `(.L_x_19566) ;  /* 0x0000045000007945 */ /* 0x000fe60003800000 */
[----:B------:R-:W-:Y:S01]  /*12800*/  I2F R117, R115 ;  /* 0x0000007300757306 */ /* 0x000fe20000201400 */
[----:B------:R-:W2:Y:S04]  /*12810*/  SHFL.DOWN PT, R118, R115, 0x2, 0x1f ;  /* 0x08401f0073767f89 */ /* 0x000ea800000e0000 */
[----:B------:R3:W4:Y:S01]  /*12820*/  @!P0 LDS.64 R92, [R112.X8] ;  /* 0x00000000705c8984 */ /* 0x0007220000008a00 */
[----:B------:R-:W-:Y:S01]  /*12830*/  ISETP.NE.AND P0, PT, RZ, UR8, PT ;  /* 0x00000008ff007c0c */ /* 0x000fe2000bf05270 */
[----:B--2---:R-:W-:Y:S01]  /*12840*/  IMAD.IADD R120, R118, 0x1, R115 ;  /* 0x0000000176787824 */ /* 0x004fe200078e0273 */
[----:B0-----:R-:W-:Y:S04]  /*12850*/  I2F R113, R118 ;  /* 0x0000007600717306 */ /* 0x001fe80000201400 */
[----:B------:R-:W-:Y:S04]  /*12860*/  SHFL.DOWN PT, R111, R120, 0x1, 0x1f ;  /* 0x08201f00786f7f89 */ /* 0x000fe800000e0000 */
[----:B------:R-:W3:Y:S08]  /*12870*/  I2F R95, R120 ;  /* 0x00000078005f7306 */ /* 0x000ef00000201400 */
[----:B---3--:R-:W0:Y:S01]  /*12880*/  MUFU.RCP R112, R95 ;  /* 0x0000005f00707308 */ /* 0x008e220000001000 */
[----:B----4-:R-:W2:Y:S04]  /*12890*/  SHFL.DOWN PT, R116, R92, 0x2, 0x1f ;  /* 0x08401f005c747f89 */ /* 0x010ea800000e0000 */
[----:B------:R-:W3:Y:S01]  /*128a0*/  SHFL.DOWN PT, R114, R93, 0x2, 0x1f ;  /* 0x08401f005d727f89 */ /* 0x000ee200000e0000 */
[----:B--2---:R-:W-:-:S02]  /*128b0*/  FMUL.FTZ R119, R116, R113 ;  /* 0x0000007174777220 */ /* 0x004fc40000410000 */
        /* <DEDUP_REMOVED lines=8> */
[----:B---3--:R-:W-:-:S02]  /*12940*/  FADD.FTZ R93, R114, R93 ;  /* 0x0000005d725d7221 */ /* 0x008fc40000010000 */
[----:B------:R-:W-:-:S04]  /*12950*/  FMUL.FTZ R92, R92, R113 ;  /* 0x000000715c5c7220 */ /* 0x000fc80000410000 */
[----:B------:R-:W2:Y:S01]  /*12960*/  I2F R119, R119 ;  /* 0x0000007700777306 */ /* 0x000ea20000201400 */
[----:B------:R-:W-:-:S05]  /*12970*/  FFMA.FTZ R92, R112, R92, R93 ;  /* 0x0000005c705c7223 */ /* 0x000fca000001005d */
[----:B------:R-:W3:Y:S02]  /*12980*/  SHFL.DOWN PT, R93, R92, 0x1, 0x1f ;  /* 0x08201f005c5d7f89 */ /* 0x000ee400000e0000 */
[----:B--2---:R-:W2:Y:S01]  /*12990*/  MUFU.RCP R112, R119 ;  /* 0x0000007700707308 */ /* 0x004ea20000001000 */
[----:B0-----:R-:W-:Y:S02]  /*129a0*/  FADD.FTZ R113, R116, -R115 ;  /* 0x8000007374717221 */ /* 0x001fe40000010000 */
[----:B------:R-:W-:Y:S02]  /*129b0*/  FMUL.FTZ R115, R115, R111 ;  /* 0x0000006f73737220 */ /* 0x000fe40000410000 */
[----:B------:R-:W-:Y:S02]  /*129c0*/  FMUL.FTZ R114, R113, R113 ;  /* 0x0000007171727220 */ /* 0x000fe40000410000 */
[C---:B------:R-:W-:Y:S02]  /*129d0*/  FFMA.FTZ R115, R95.reuse, R116, R115 ;  /* 0x000000745f737223 */ /* 0x040fe40000010073 */
[----:B------:R-:W-:-:S04]  /*129e0*/  FMUL.FTZ R114, R95, R114 ;  /* 0x000000725f727220 */ /* 0x000fc80000410000 */
[----:B------:R-:W-:Y:S02]  /*129f0*/  FMUL.FTZ R114, R114, R111 ;  /* 0x0000006f72727220 */ /* 0x000fe40000410000 */
[----:B---3--:R-:W-:Y:S02]  /*12a00*/  FADD.FTZ R93, R92, R93 ;  /* 0x0000005d5c5d7221 */ /* 0x008fe40000010000 */
[C---:B--2---:R-:W-:Y:S02]  /*12a10*/  FMUL.FTZ R113, R112.reuse, R115 ;  /* 0x0000007370717220 */ /* 0x044fe40000410000 */
[----:B------:R-:W-:Y:S02]  /*12a20*/  FFMA.FTZ R93, R112, R114, R93 ;  /* 0x00000072705d7223 */ /* 0x000fe4000001005d */
[----:B------:R-:W-:Y:S02]  /*12a30*/  IMAD.MOV.U32 R112, RZ, RZ, c[0x0][0x1e0] ;  /* 0x00007800ff707624 */ /* 0x000fe400078e00ff */
[----:B------:R-:W0:Y:S04]  /*12a40*/  SHFL.IDX PT, R113, R113, RZ, 0x1f ;  /* 0x00001fff71717589 */ /* 0x000e2800000e0000 */
[----:B------:R-:W2:Y:S01]  /*12a50*/  SHFL.IDX PT, R93, R93, RZ, 0x1f ;  /* 0x00001fff5d5d7589 */ /* 0x000ea200000e0000 */
[C---:B0-----:R-:W-:Y:S01]  /*12a60*/  FMUL.FTZ R92, R113.reuse, R113 ;  /* 0x00000071715c7220 */ /* 0x041fe20000410000 */
[----:B------:R-:W-:-:S04]  /*12a70*/  FSEL R111, R113, RZ, !P0 ;  /* 0x000000ff716f7208 */ /* 0x000fc80004000000 */
[----:B------:R-:W-:Y:S01]  /*12a80*/  FSEL R95, R92, RZ, P0 ;  /* 0x000000ff5c5f7208 */ /* 0x000fe20000000000 */
[----:B--2---:R-:W-:Y:S01]  /*12a90*/  FFMA.FTZ R92, R93, R112, c[0x0][0x228] ;  /* 0x00008a005d5c7623 */ /* 0x004fe20000010070 */
        /* <DEDUP_REMOVED lines=10> */
[--C-:B--2---:R-:W-:Y:S02]  /*12b40*/  FADD.FTZ R93, R68, -R111.reuse ;  /* 0x8000006f445d7221 */ /* 0x104fe40000010000 */
        /* <DEDUP_REMOVED lines=8> */
[----:B-----5:R-:W-:Y:S02]  /*12bd0*/  FFMA.FTZ R92, R16, R93, R12 ;  /* 0x0000005d105c7223 */ /* 0x020fe4000001000c */
[----:B------:R-:W-:Y:S02]  /*12be0*/  FFMA.FTZ R93, R17, R94, R13 ;  /* 0x0000005e115d7223 */ /* 0x000fe4000001000d */
[C---:B------:R-:W-:Y:S01]  /*12bf0*/  IMAD.WIDE.U32 R114, R110.reuse, R117, c[0x0][0x208] ;  /* 0x000082006e727625 */ /* 0x040fe200078e0075 */
[----:B------:R-:W-:-:S03]  /*12c00*/  IADD3 R110, R110, 0x80, RZ ;  /* 0x000000806e6e7810 */ /* 0x000fc60007ffe0ff */
[----:B------:R-:W-:Y:S02]  /*12c10*/  FFMA.FTZ R94, R18, R113, R14 ;  /* 0x00000071125e7223 */ /* 0x000fe4000001000e */
[----:B------:R-:W-:-:S05]  /*12c20*/  FFMA.FTZ R95, R19, R116, R15 ;  /* 0x00000074135f7223 */ /* 0x000fca000001000f */
[----:B------:R0:W-:Y:S02]  /*12c30*/  STG.E.128 [R114.64], R92 ;  /* 0x0000005c72007986 */ /* 0x0001e4000c101d06 */
.L_x_19567:
[----:B------:R-:W-:Y:S05]  /*12c40*/  BSYNC B0 ;  /* 0x0000000000007941 */ /* 0x000fea0003800000 */
.L_x_19566:
[----:B------:R-:W-:Y:S01]  /*12c50*/  ISETP.NE.AND P0, PT, R108, RZ, PT ;  /* 0x000000ff6c00720c */ /* 0x000fe20003f05270 */
[----:B------:R-:W-:-:S12]  /*12c60*/  BSSY B0, `(.L_x_19568) ;  /* 0x0000012000007945 */ /* 0x000fd80003800000 */
[----:B------:R-:W-:Y:S05]  /*12c70*/  @!P0 BRA `(.L_x_19569) ;  /* 0x0000010000008947 */ /* 0x000fea0003800000 */
[--C-:B0-2---:R-:W-:Y:S02]  /*12c80*/  FADD.FTZ R93, R72, -R111.reuse ;  /* 0x8000006f485d7221 */ /* 0x105fe40000010000 */
        /* <DEDUP_REMOVED lines=8> */
[----:B-----5:R-:W-:Y:S02]  /*12d10*/  FFMA.FTZ R92, R24, R93, R20 ;  /* 0x0000005d185c7223 */ /* 0x020fe40000010014 */
[----:B------:R-:W-:Y:S02]  /*12d20*/  FFMA.FTZ R93, R25, R94, R21 ;  /* 0x0000005e195d7223 */ /* 0x000fe40000010015 */
[C---:B------:R-:W-:Y:S01]  /*12d30*/  IMAD.WIDE.U32 R114, R110.reuse, R117, c[0x0][0x208] ;  /* 0x000082006e727625 */ /* 0x040fe200078e0075 */
[----:B------:R-:W-:-:S03]  /*12d40*/  IADD3 R110, R110, 0x80, RZ ;  /* 0x000000806e6e7810 */ /* 0x000fc60007ffe0ff */
[----:B------:R-:W-:Y:S02]  /*12d50*/  FFMA.FTZ R94, R26, R113, R22 ;  /* 0x000000711a5e7223 */ /* 0x000fe40000010016 */
[----:B------:R-:W-:-:S05]  /*12d60*/  FFMA.FTZ R95, R27, R116, R23 ;  /* 0x000000741b5f7223 */ /* 0x000fca0000010017 */
[----:B------:R0:W-:Y:S02]  /*12d70*/  STG.E.128 [R114.64], R92 ;  /* 0x0000005c72007986 */ /* 0x0001e4000c101d06 */
.L_x_19569:
[----:B------:R-:W-:Y:S05]  /*12d80*/  BSYNC B0 ;  /* 0x0000000000007941 */ /* 0x000fea0003800000 */
.L_x_19568:
        /* <DEDUP_REMOVED lines=19> */
.L_x_19571:
[----:B------:R-:W-:Y:S05]  /*12ec0*/  BSYNC B0 ;  /* 0x0000000000007941 */ /* 0x000fea0003800000 */
.L_x_19570:
        /* <DEDUP_REMOVED lines=19> */
.L_x_19573:
[----:B------:R-:W-:Y:S05]  /*13000*/  BSYNC B0 ;  /* 0x0000000000007941 */ /* 0x000fea0003800000 */
.L_x_19572:
        /* <DEDUP_REMOVED lines=19> */
.L_x_19575:
[----:B------:R-:W-:Y:S05]  /*13140*/  BSYNC B0 ;  /* 0x0000000000007941 */ /* 0x000fea0003800000 */
.L_x_19574:
[----:B------:R-:W-:Y:S01]  /*13150*/  ISETP.NE.AND P0, PT, R104, RZ, PT ;  /* 0x000000ff6800720c */ /* 0x000fe20003f05270 */
[----:B------:R-:W-:-:S12]  /*13160*/  BSSY B0, `(.L_x_19576) ;  /* 0x0000011000007945 */ /* 0x000fd80003800000 */
[----:B------:R-:W-:Y:S05]  /*13170*/  @!P0 BRA `(.L_x_19577) ;  /* 0x000000f000008947 */ /* 0x000fea0003800000 */
[--C-:B0-2---:R-:W-:Y:S01]  /*13180*/  FADD.FTZ R93, R88, -R111.reuse ;  /* 0x8000006f585d7221 */ /* 0x105fe20000010000 */
        /* <DEDUP_REMOVED lines=10> */
[----:B------:R-:W-:-:S04]  /*13230*/  IMAD.WIDE.U32 R110, R110, R115, c[0x0][0x208] ;  /* 0x000082006e6e7625 */ /* 0x000fc800078e0073 */
[----:B------:R-:W-:Y:S02]  /*13240*/  FFMA.FTZ R95, R59, R112, R55 ;  /* 0x000000703b5f7223 */ /* 0x000fe40000010037 */
[----:B------:R-:W-:-:S05]  /*13250*/  FFMA.FTZ R94, R58, R113, R54 ;  /* 0x000000713a5e7223 */ /* 0x000fca0000010036 */
[----:B------:R0:W-:Y:S02]  /*13260*/  STG.E.128 [R110.64], R92 ;  /* 0x0000005c6e007986 */ /* 0x0001e4000c101d06 */
.L_x_19577:
[----:B------:R-:W-:Y:S05]  /*13270*/  BSYNC B0 ;  /* 0x0000000000007941 */ /* 0x000fea0003800000 */
.L_x_19576:
[----:B------:R-:W-:Y:S02]  /*13280*/  LOP3.LUT P0, RZ, R5, 0xff, RZ, 0xc0, !PT ;  /* 0x000000ff05ff7812 */ /* 0x000fe4000780c0ff */
[----:B------:R-:W-:Y:S02]  /*13290*/  IADD3 R103, R103, c[0x0][0x160], RZ ;  /* 0x0000580067677a10 */ /* 0x000fe40007ffe0ff */
[----:B------:R-:W-:Y:S02]  /*132a0*/  SEL R5, RZ, 0x1, P0 ;  /* 0x00000001ff057807 */ /* 0x000fe40000000000 */
[----:B------:R-:W-:-:S13]  /*132b0*/  ISETP.GE.AND P0, PT, R103, c[0x0][0x164], PT ;  /* 0x0000590067007a0c */ /* 0x000fda0003f06270 */
[----:B012--5:R-:W-:Y:S01]  /*132c0*/  @P0 CALL.REL.NOINC `(.L_x_19578) ;  /* 0x0000001000000944 */ /* 0x027fe20003c00000 */
[----:B------:R-:W-:Y:S05]  /*132d0*/  BRA `(.L_x_19579) ;  /* 0xfffeda4000007947 */ /* 0x000fea000383ffff */
.L_x_19578:
[----:B------:R-:W-:Y:S05]  /*132e0*/  EXIT ;  /* 0x000000000000794d */ /* 0x000fea0003800000 */
.L_x_19564:
[----:B------:R-:W-:Y:S01]  /*132f0*/  IMAD.MOV.U32 R114, RZ, RZ, 0x1 ;  /* 0x00000001ff727424 */ /* 0x000fe200078e00ff */
[----:B------:R-:W-:Y:S01]  /*13300*/  MOV R94, 0x13340 ;  /* 0x00013340005e7802 */ /* 0x000fe20000000f00 */
[----:B------:R-:W-:Y:S02]  /*13310*/  IMAD.MOV.U32 R112, RZ, RZ, 0x1f ;  /* 0x0000001fff707424 */ /* 0x000fe400078e00ff */
[----:B------:R-:W-:Y:S02]  /*13320*/  IMAD.MOV.U32 R115, RZ, RZ, -0x1 ;  /* 0xffffffffff737424 */ /* 0x000fe400078e00ff */
[----:B-12--5:R-:W-:Y:S05]  /*13330*/  CALL.REL.NOINC `($__internal_78_$__cuda_sm70_shflsync_bfly_p) ;  /* 0x000006c000007944 */ /* 0x026fea0003c00000 */
[----:B-1----:R-:W-:Y:S01]  /*13340*/  IMAD.MOV.U32 R92, RZ, RZ, R114 ;  /* 0x000000ffff5c7224 */ /* 0x002fe200078e0072 */
[----:B0-----:R-:W-:Y:S05]  /*13350*/  BRA `(.L_x_19580) ;  /* 0xffffef4000007947 */ /* 0x001fea000383ffff */
.L_x_19565:
[----:B------:R-:W-:Y:S01]  /*13360*/  IMAD.MOV.U32 R114, RZ, RZ, 0x2 ;  /* 0x00000002ff727424 */ /* 0x000fe200078e00ff */
[----:B------:R-:W-:Y:S01]  /*13370*/  MOV R115, 0xffffffff ;  /* 0xffffffff00737802 */ /* 0x000fe20000000f00 */
[----:B------:R-:W-:Y:S01]  /*13380*/  IMAD.MOV.U32 R112, RZ, RZ, 0x1f ;  /* 0x0000001fff707424 */ /* 0x000fe200078e00ff */
[----:B------:R-:W-:Y:S02]  /*13390*/  MOV R94, 0x133b0 ;  /* 0x000133b0005e7802 */ /* 0x000fe40000000f00 */
[----:B-12--5:R-:W-:Y:S05]  /*133a0*/  CALL.REL.NOINC `($__internal_78_$__cuda_sm70_shflsync_bfly_p) ;  /* 0x0000065000007944 */ /* 0x026fea0003c00000 */
[----:B01----:R-:W-:Y:S01]  /*133b0*/  FADD.FTZ R93, R93, R114 ;  /* 0x000000725d5d7221 */ /* 0x003fe20000010000 */
[----:B------:R-:W-:Y:S01]  /*133c0*/  MOV R94, 0x13410 ;  /* 0x00013410005e7802 */ /* 0x000fe20000000f00 */
[----:B------:R-:W-:-:S02]  /*133d0*/  IMAD.MOV.U32 R114, RZ, RZ, 0x4 ;  /* 0x00000004ff727424 */ /* 0x000fc400078e00ff */
[----:B------:R-:W-:Y:S02]  /*133e0*/  IMAD.MOV.U32 R112, RZ, RZ, 0x1f ;  /* 0x0000001fff707424 */ /* 0x000fe400078e00ff */
[----:B------:R-:W-:Y:S02]  /*133f0*/  IMAD.MOV.U32 R115, RZ, RZ, -0x1 ;  /* 0xffffffffff737424 */ /* 0x000fe400078e00ff */
[----:B------:R-:W-:Y:S05]  /*13400*/  CALL.REL.NOINC `($__internal_78_$__cuda_sm70_shflsync_bfly_p) ;  /* 0x000005f000007944 */ /* 0x000fea0003c00000 */
[----:B01----:R-:W-:Y:S01]  /*13410*/  FADD.FTZ R93, R93, R114 ;  /* 0x000000725d5d7221 */ /* 0x003fe20000010000 */
[----:B------:R-:W-:Y:S01]  /*13420*/  MOV R94, 0x13470 ;  /* 0x00013470005e7802 */ /* 0x000fe20000000f00 */
[----:B------:R-:W-:Y:S02]  /*13430*/  IMAD.MOV.U32 R114, RZ, RZ, 0x8 ;  /* 0x00000008ff727424 */ /* 0x000fe400078e00ff */
[----:B------:R-:W-:Y:S02]  /*13440*/  IMAD.MOV.U32 R112, RZ, RZ, 0x1f ;  /* 0x0000001fff707424 */ /* 0x000fe400078e00ff */
[----:B------:R-:W-:Y:S02]  /*13450*/  IMAD.MOV.U32 R115, RZ, RZ, -0x1 ;  /* 0xffffffffff737424 */ /* 0x000fe400078e00ff */
[----:B------:R-:W-:Y:S05]  /*13460*/  CALL.REL.NOINC `($__internal_78_$__cuda_sm70_shflsync_bfly_p) ;  /* 0x0000059000007944 */ /* 0x000fea0003c00000 */
[----:B01----:R-:W-:Y:S01]  /*13470*/  FADD.FTZ R93, R93, R114 ;  /* 0x000000725d5d7221 */ /* 0x003fe20000010000 */
[----:B------:R-:W-:Y:S01]  /*13480*/  HFMA2.MMA R114, -RZ, RZ, 0, 9.5367431640625e-07 ;  /* 0x00000010ff727435 */ /* 0x000fe200000001ff */
[----:B------:R-:W-:Y:S01]  /*13490*/  IMAD.MOV.U32 R112, RZ, RZ, 0x1f ;  /* 0x0000001fff707424 */ /* 0x000fe200078e00ff */
[----:B------:R-:W-:Y:S01]  /*134a0*/  MOV R94, 0x134d0 ;  /* 0x000134d0005e7802 */ /* 0x000fe20000000f00 */
[----:B------:R-:W-:-:S03]  /*134b0*/  IMAD.MOV.U32 R115, RZ, RZ, -0x1 ;  /* 0xffffffffff737424 */ /* 0x000fc600078e00ff */
[----:B------:R-:W-:Y:S05]  /*134c0*/  CALL.REL.NOINC `($__internal_78_$__cuda_sm70_shflsync_bfly_p) ;  /* 0x0000053000007944 */ /* 0x000fea0003c00000 */
        /* <DEDUP_REMOVED lines=56> */
[----:B------:R-:W-:Y:S05]  /*13850*/  CALL.REL.NOINC `($__internal_78_$__cuda_sm70_shflsync_bfly_p) ;  /* 0x000001a000007944 */ /* 0x000fea0003c00000 */
[----:B01----:R-:W-:Y:S01]  /*13860*/  FADD.FTZ R93, R93, R114 ;  /* 0x000000725d5d7221 */ /* 0x003fe20000010000 */
[----:B------:R-:W-:Y:S01]  /*13870*/  MOV R112, 0x1f ;  /* 0x0000001f00707802 */ /* 0x000fe20000000f00 */
[----:B------:R-:W-:Y:S01]  /*13880*/  IMAD.MOV.U32 R114, RZ, RZ, 0x2 ;  /* 0x00000002ff727424 */ /* 0x000fe200078e00ff */
[----:B------:R-:W-:Y:S01]  /*13890*/  MOV R94, 0x138c0 ;  /* 0x000138c0005e7802 */ /* 0x000fe20000000f00 */
[----:B------:R-:W-:Y:S02]  /*138a0*/  IMAD.MOV.U32 R115, RZ, RZ, -0x1 ;  /* 0xffffffffff737424 */ /* 0x000fe400078e00ff */
[----:B------:R-:W-:Y:S05]  /*138b0*/  CALL.REL.NOINC `($__internal_78_$__cuda_sm70_shflsync_bfly_p) ;  /* 0x0000014000007944 */ /* 0x000fea0003c00000 */
[----:B01----:R-:W-:Y:S01]  /*138c0*/  FADD.FTZ R93, R93, R114 ;  /* 0x000000725d5d7221 */ /* 0x003fe20000010000 */
[----:B------:R-:W-:Y:S01]  /*138d0*/  MOV R94, 0x13920 ;  /* 0x00013920005e7802 */ /* 0x000fe20000000f00 */
[----:B------:R-:W-:Y:S02]  /*138e0*/  IMAD.MOV.U32 R114, RZ, RZ, 0x4 ;  /* 0x00000004ff727424 */ /* 0x000fe400078e00ff */
[----:B------:R-:W-:Y:S02]  /*138f0*/  IMAD.MOV.U32 R112, RZ, RZ, 0x1f ;  /* 0x0000001fff707424 */ /* 0x000fe400078e00ff */
[----:B------:R-:W-:-:S02]  /*13900*/  IMAD.MOV.U32 R115, RZ, RZ, -0x1 ;  /* 0xffffffffff737424 */ /* 0x000fc400078e00ff */
[----:B------:R-:W-:Y:S05]  /*13910*/  CALL.REL.NOINC `($__internal_78_$__cuda_sm70_shflsync_bfly_p) ;  /* 0x000000e000007944 */ /* 0x000fea0003c00000 */
[----:B01----:R-:W-:Y:S01]  /*13920*/  FADD.FTZ R93, R93, R114 ;  /* 0x000000725d5d7221 */ /* 0x003fe20000010000 */
[----:B------:R-:W-:Y:S01]  /*13930*/  MOV R115, 0xffffffff ;  /* 0xffffffff00737802 */ /* 0x000fe20000000f00 */
[----:B------:R-:W-:Y:S01]  /*13940*/  IMAD.MOV.U32 R114, RZ, RZ, 0x8 ;  /* 0x00000008ff727424 */ /* 0x000fe200078e00ff */
[----:B------:R-:W-:Y:S01]  /*13950*/  MOV R94, 0x13980 ;  /* 0x00013980005e7802 */ /* 0x000fe20000000f00 */
[----:B------:R-:W-:-:S02]  /*13960*/  IMAD.MOV.U32 R112, RZ, RZ, 0x1f ;  /* 0x0000001fff707424 */ /* 0x000fc400078e00ff */
[----:B------:R-:W-:Y:S05]  /*13970*/  CALL.REL.NOINC `($__internal_78_$__cuda_sm70_shflsync_bfly_p) ;  /* 0x0000008000007944 */ /* 0x000fea0003c00000 */
[----:B-1----:R-:W-:Y:S01]  /*13980*/  FADD.FTZ R113, R93, R114 ;  /* 0x000000725d717221 */ /* 0x002fe20000010000 */
[----:B------:R-:W-:Y:S01]  /*13990*/  MOV R94, 0x139f0 ;  /* 0x000139f0005e7802 */ /* 0x000fe20000000f00 */
[----:B------:R-:W-:-:S02]  /*139a0*/  IMAD.MOV.U32 R114, RZ, RZ, 0x10 ;  /* 0x00000010ff727424 */ /* 0x000fc400078e00ff */
[----:B0-----:R-:W-:Y:S02]  /*139b0*/  IMAD.MOV.U32 R112, RZ, RZ, 0x1f ;  /* 0x0000001fff707424 */ /* 0x001fe400078e00ff */
[----:B------:R-:W-:Y:S02]  /*139c0*/  IMAD.MOV.U32 R115, RZ, RZ, -0x1 ;  /* 0xffffffffff737424 */ /* 0x000fe400078e00ff */
[----:B------:R-:W-:Y:S02]  /*139d0*/  IMAD.MOV.U32 R93, RZ, RZ, R113 ;  /* 0x000000ffff5d7224 */ /* 0x000fe400078e0071 */
[----:B------:R-:W-:Y:S05]  /*139e0*/  CALL.REL.NOINC `($__internal_78_$__cuda_sm70_shflsync_bfly_p) ;  /* 0x0000001000007944 */ /* 0x000fea0003c00000 */
[----:B01----:R-:W-:Y:S05]  /*139f0*/  BRA `(.L_x_19581) ;  /* 0xffffed0000007947 */ /* 0x003fea000383ffff */
        .weak           $__internal_78_$__cuda_sm70_shflsync_bfly_p
        .type           $__internal_78_$__cuda_sm70_shflsync_bfly_p,@function
        .size           $__internal_78_$__cuda_sm70_shflsync_bfly_p,(.L_x_20058 - $__internal_78_$__cuda_sm70_shflsync_bfly_p)
$__internal_78_$__cuda_sm70_shflsync_bfly_p:
[----:B------:R-:W-:Y:S01]  /*13a00*/  IMAD.MOV.U32 R95, RZ, RZ, 0x0 ;  /* 0x00000000ff5f7424 */ /* 0x000fe200078e00ff */
[----:B------:R-:W-:Y:S04]  /*13a10*/  WARPSYNC R115 ;  /* 0x0000007300007348 */ /* 0x000fe80003800000 */
[----:B------:R0:W1:Y:S01]  /*13a20*/  SHFL.BFLY PT, R114, R93, R114, R112 ;  /* 0x0c0000725d727389 */ /* 0x00006200000e0070 */
[----:B------:R-:W-:Y:S05]  /*13a30*/  RET.REL.NODEC R94 `(_ZN10layer_norm31ln_parallel_residual_fwd_kernelINS_13Kernel_traitsIfffffjLj3072ELj1ELj1ELj4ELj16ENS_18Kernel_traits_baseILj3072EfffffjLj128EEEEELb1ELb1ELb0EEEvNS_9FwdParamsE) ;  /* 0xfffec5c05e007950 */ /* 0x000fea0003c3ffff */
.L_x_19582:
        /* <DEDUP_REMOVED lines=12> */
.L_x_20058:


//--------------------- .text._ZN10layer_norm31ln_parallel_residual_fwd_kernelINS_13Kernel_traitsIfffffjLj3072ELj1ELj1ELj4ELj16ENS_18Kernel_traits_baseILj3072EfffffjLj128EEEEELb1ELb1ELb1EEEvNS_9FwdParamsE --------------------------
	.section	.text._ZN10layer_norm31ln_parallel_residual_fwd_kernelINS_13Kernel_traitsIfffffjLj3072ELj1ELj1ELj4ELj16ENS_18Kernel_traits_baseILj3072EfffffjLj128EEEEELb1ELb1ELb1EEEvNS_9FwdParamsE,"ax",@progbits
	.sectioninfo	@"SHI_REGISTERS=126"
	.align	128
        .global         _ZN10layer_norm31ln_parallel_residual_fwd_kernelINS_13Kernel_traitsIfffffjLj3072ELj1ELj1ELj4ELj16ENS_18Kernel_traits_baseILj3072EfffffjLj128EEEEELb1ELb1ELb1EEEvNS_9FwdParamsE
        .type           _ZN10layer_norm31ln_parallel_residual_fwd_kernelINS_13Kernel_traitsIfffffjLj3072ELj1ELj1ELj4ELj16ENS_18Kernel_traits_baseILj3072EfffffjLj128EEEEELb1ELb1ELb1EEEvNS_9FwdParamsE,@function
        .size           _ZN10layer_norm31ln_parallel_residual_fwd_kernelINS_13Kernel_traitsIfffffjLj3072ELj1ELj1ELj4ELj16ENS_18Kernel_traits_baseILj3072EfffffjLj128EEEEELb1ELb1ELb1EEEvNS_9FwdParamsE,(.L_x_20059 - _ZN10layer_norm31ln_parallel_residual_fwd_kernelINS_13Kernel_traitsIfffffjLj3072ELj1ELj1ELj4ELj16ENS_18Kernel_traits_baseILj3072EfffffjLj128EEEEELb1ELb1ELb1EEEvNS_9FwdParamsE)
        .other          _ZN10layer_norm31ln_parallel_residual_fwd_kernelINS_13Kernel_traitsIfffffjLj3072ELj1ELj1ELj4ELj16ENS_18Kernel_traits_baseILj3072EfffffjLj128EEEEELb1ELb1ELb1EEEvNS_9FwdParamsE,@"STO_CUDA_ENTRY STV_DEFAULT"
_ZN10layer_norm31ln_parallel_residual_fwd_kernelINS_13Kernel_traitsIfffffjLj3072ELj1ELj1ELj4ELj16ENS_18Kernel_traits_baseILj3072EfffffjLj128EEEEELb1ELb1ELb1EEEvNS_9FwdParamsE:
.text._ZN10layer_norm31ln_parallel_residual_fwd_kernelINS_13Kernel_traitsIfffffjLj3072ELj1ELj1ELj4ELj16ENS_18Kernel_traits_baseILj3072EfffffjLj128EEEEELb1ELb1ELb1EEEvNS_9FwdParamsE:
        /* <DEDUP_REMOVED lines=65> */
[----:B------:R-:W-:Y:S01]  /*0410*/  UIADD3 UR23, UR4, -0xe443238, URZ ;  /* 0xf1bbcdc804177890 */ /* 0x000fe2000fffe03f */
[----:B------:R-:W-:Y:S01]  /*0420*/  IMAD.WIDE.U32 R8, R8, -0x326172a9, RZ ;  /* 0xcd9e8d5708087825 */ /* 0x000fe200078e00ff */
[----:B------:R-:W-:Y:S01]  /*0430*/  LOP3.LUT R7, R3, UR14, R4, 0x96, !PT ;  /* 0x0000000e03077c12 */ /* 0x000fe2000f8e9604 */
[----:B------:R-:W-:Y:S02]  /*0440*/  UIADD3 UR21, UR4, 0x5384540f, URZ ;  /* 0x5384540f04157890 */ /* 0x000fe4000fffe03f */
        /* <DEDUP_REMOVED lines=23> */
[----:B------:R-:W-:Y:S02]  /*05c0*/  ISETP.GE.AND P1, PT, R95, c[0x0][0x164], PT ;  /* 0x000059005f007a0c */ /* 0x000fe40003f26270 */
[----:B------:R-:W-:Y:S02]  /*05d0*/  LOP3.LUT R14, R3, UR24, R2, 0x96, !PT ;  /* 0x00000018030e7c12 */ /* 0x000fe4000f8e9602 */
[----:B------:R0:W5:Y:S01]  /*05e0*/  @P0 LDG.E.128 R84, [R4.64] ;  /* 0x0000000604540981 */ /* 0x000162000c1e1d00 */
[----:B------:R-:W-:-:S03]  /*05f0*/  IADD3 R2, P2, R0, c[0x0][0x1b0], RZ ;  /* 0x00006c0000027a10 */ /* 0x000fc60007f5e0ff */
[----:B------:R0:W5:Y:S02]  /*0600*/  @P0 LDG.E.128 R80, [R4.64+0x800] ;  /* 0x0008000604500981 */ /* 0x000164000c1e1d00 */
[----:B------:R-:W-:Y:S02]  /*0610*/  IMAD.X R3, RZ, RZ, c[0x0][0x1b4], P2 ;  /* 0x00006d00ff037624 */ /* 0x000fe400010e06ff */
        /* <DEDUP_REMOVED lines=11> */
[----:B------:R-:W-:Y:S01]  /*06d0*/  UIADD3 UR25, UR4, -0x700cb87f, URZ ;  /* 0x8ff3478104197890 */ /* 0x000fe2000fffe03f */
[----:B------:R-:W-:Y:S01]  /*06e0*/  IMAD R92, R92, -0x326172a9, RZ ;  /* 0xcd9e8d575c5c7824 */ /* 0x000fe200078e02ff */
[----:B------:R-:W-:Y:S01]  /*06f0*/  UIADD3 UR26, UR5, -0x695add53, URZ ;  /* 0x96a522ad051a7890 */ /* 0x000fe2000fffe03f */
[----:B0-----:R-:W-:Y:S01]  /*0700*/  IMAD.HI.U32 R5, R14, -0x326172a9, RZ ;  /* 0xcd9e8d570e057827 */ /* 0x001fe200078e00ff */
[----:B------:R-:W-:Y:S01]  /*0710*/  MOV R7, R13 ;  /* 0x0000000d00077202 */ /* 0x000fe20000000f00 */
[----:B------:R-:W-:Y:S01]  /*0720*/  ULDC.U8 UR8, c[0x0][0x1f0] ;  /* 0x00007c0000087ab9 */ /* 0x000fe20000000000 */
[----:B------:R-:W-:Y:S01]  /*0730*/  LOP3.LUT R96, R96, 0x3, RZ, 0xc0, !PT ;  /* 0x0000000360607812 */ /* 0x000fe200078ec0ff */
[----:B------:R-:W-:Y:S01]  /*0740*/  IMAD R11, R6, -0x2daee0ad, RZ ;  /* 0xd2511f53060b7824 */ /* 0x000fe200078e02ff */
[----:B------:R-:W-:Y:S01]  /*0750*/  LOP3.LUT R92, R5, UR25, R92, 0x96, !PT ;  /* 0x00000019055c7c12 */ /* 0x000fe2000f8e965c */
[----:B------:R-:W-:-:S04]  /*0760*/  IMAD.HI.U32 R0, R8, -0x2daee0ad, RZ ;  /* 0xd2511f5308007827 */ /* 0x000fc800078e00ff */
[----:B------:R-:W-:Y:S01]  /*0770*/  IMAD.MOV.U32 R9, RZ, RZ, R12 ;  /* 0x000000ffff097224 */ /* 0x000fe200078e000c */
[----:B------:R-:W-:Y:S01]  /*0780*/  LOP3.LUT R11, R0, UR26, R11, 0x96, !PT ;  /* 0x0000001a000b7c12 */ /* 0x000fe2000f8e960b */
[----:B------:R-:W-:Y:S02]  /*0790*/  IMAD.MOV.U32 R5, RZ, RZ, 0x1 ;  /* 0x00000001ff057424 */ /* 0x000fe400078e00ff */
[----:B------:R-:W-:Y:S02]  /*07a0*/  IMAD R10, R14, -0x326172a9, RZ ;  /* 0xcd9e8d570e0a7824 */ /* 0x000fe400078e02ff */
[----:B------:R-:W-:Y:S02]  /*07b0*/  IMAD R8, R8, -0x2daee0ad, RZ ;  /* 0xd2511f5308087824 */ /* 0x000fe400078e02ff */
[----:B-1----:R-:W-:Y:S02]  /*07c0*/  IMAD.MOV.U32 R6, RZ, RZ, RZ ;  /* 0x000000ffff067224 */ /* 0x002fe400078e00ff */
.L_x_19976:
        /* <DEDUP_REMOVED lines=31> */
.L_x_19584:
[----:B0-----:R-:W-:Y:S02]  /*09c0*/  IMAD.MOV.U32 R16, RZ, RZ, R10 ;  /* 0x000000ffff107224 */ /* 0x001fe400078e000a */
.L_x_19585:
[----:B------:R-:W-:Y:S05]  /*09d0*/  BSYNC B0 ;  /* 0x0000000000007941 */ /* 0x000fea0003800000 */
.L_x_19583:
        /* <DEDUP_REMOVED lines=16> */
.L_x_19589:
[----:B------:R-:W-:Y:S05]  /*0ae0*/  BSYNC B1 ;  /* 0x0000000000017941 */ /* 0x000fea0003800000 */
.L_x_19588:
        /* <DEDUP_REMOVED lines=43> */
.L_x_19587:
[----:B------:R-:W-:Y:S05]  /*0da0*/  BSYNC B0 ;  /* 0x0000000000007941 */ /* 0x000fea0003800000 */
.L_x_19586:
        /* <DEDUP_REMOVED lines=15> */
.L_x_19590:
        /* <DEDUP_REMOVED lines=12> */
.L_x_19593:
[----:B------:R-:W-:Y:S02]  /*0f60*/  IMAD.MOV.U32 R12, RZ, RZ, R10 ;  /* 0x000000ffff0c7224 */ /* 0x000fe400078e000a */
.L_x_19594:
[----:B------:R-:W-:Y:S05]  /*0f70*/  BSYNC B0 ;  /* 0x0000000000007941 */ /* 0x000fea0003800000 */
.L_x_19592:
        /* <DEDUP_REMOVED lines=16> */
.L_x_19598:
[----:B------:R-:W-:Y:S05]  /*1080*/  BSYNC B1 ;  /* 0x0000000000017941 */ /* 0x000fea0003800000 */
.L_x_19597:
        /* <DEDUP_REMOVED lines=43> */
.L_x_19596:
[----:B------:R-:W-:Y:S05]  /*1340*/  BSYNC B0 ;  /* 0x0000000000007941 */ /* 0x000fea0003800000 */
.L_x_19595:
        /* <DEDUP_REMOVED lines=8> */
.L_x_19591:
        /* <DEDUP_REMOVED lines=12> */
.L_x_19600:
[----:B------:R-:W-:Y:S02]  /*1490*/  MOV R12, R10 ;  /* 0x0000000a000c7202 */ /* 0x000fe40000000f00 */
.L_x_19601:
[----:B------:R-:W-:Y:S05]  /*14a0*/  BSYNC B0 ;  /* 0x0000000000007941 */ /* 0x000fea0003800000 */
.L_x_19599:
        /* <DEDUP_REMOVED lines=16> */
.L_x_19605:
[----:B------:R-:W-:Y:S05]  /*15b0*/  BSYNC B1 ;  /* 0x0000000000017941 */ /* 0x000fea0003800000 */
.L_x_19604:
        /* <DEDUP_REMOVED lines=43> */
.L_x_19603:
[----:B------:R-:W-:Y:S05]  /*1870*/  BSYNC B0 ;  /* 0x0000000000007941 */ /* 0x000fea0003800000 */
.L_x_19602:
        /* <DEDUP_REMOVED lines=11> */
.L_x_19606:
        /* <DEDUP_REMOVED lines=12> */
.L_x_19609:
[----:B------:R-:W-:Y:S02]  /*19f0*/  IMAD.MOV.U32 R12, RZ, RZ, R10 ;  /* 0x000000ffff0c7224 */ /* 0x000fe400078e000a */
.L_x_19610:
[----:B------:R-:W-:Y:S05]  /*1a00*/  BSYNC B0 ;  /* 0x0000000000007941 */ /* 0x000fea0003800000 */
.L_x_19608:
        /* <DEDUP_REMOVED lines=16> */
.L_x_19614:
[----:B------:R-:W-:Y:S05]  /*1b10*/  BSYNC B1 ;  /* 0x0000000000017941 */ /* 0x000fea0003800000 */
.L_x_19613:
        /* <DEDUP_REMOVED lines=43> */
.L_x_19612:
[----:B------:R-:W-:Y:S05]  /*1dd0*/  BSYNC B0 ;  /* 0x0000000000007941 */ /* 0x000fea0003800000 */
.L_x_19611:
        /* <DEDUP_REMOVED lines=8> */
.L_x_19607:
        /* <DEDUP_REMOVED lines=12> */
.L_x_19616:
[----:B------:R-:W-:Y:S02]  /*1f20*/  MOV R12, R10 ;  /* 0x0000000a000c7202 */ /* 0x000fe40000000f00 */
.L_x_19617:
[----:B------:R-:W-:Y:S05]  /*1f30*/  BSYNC B0 ;  /* 0x0000000000007941 */ /* 0x000fea0003800000 */
.L_x_19615:
        /* <DEDUP_REMOVED lines=16> */
.L_x_19621:
[----:B------:R-:W-:Y:S05]  /*2040*/  BSYNC B1 ;  /* 0x0000000000017941 */ /* 0x000fea0003800000 */
.L_x_19620:
        /* <DEDUP_REMOVED lines=43> */
.L_x_19619:
[----:B------:R-:W-:Y:S05]  /*2300*/  BSYNC B0 ;  /* 0x0000000000007941 */ /* 0x000fea0003800000 */
.L_x_19618:
        /* <DEDUP_REMOVED lines=11> */
.L_x_19622:
        /* <DEDUP_REMOVED lines=12> */
.L_x_19625:
[----:B------:R-:W-:Y:S02]  /*2480*/  IMAD.MOV.U32 R12, RZ, RZ, R10 ;  /* 0x000000ffff0c7224 */ /* 0x000fe400078e000a */
.L_x_19626:
[----:B------:R-:W-:Y:S05]  /*2490*/  BSYNC B0 ;  /* 0x0000000000007941 */ /* 0x000fea0003800000 */
.L_x_19624:
        /* <DEDUP_REMOVED lines=16> */
.L_x_19630:
[----:B------:R-:W-:Y:S05]  /*25a0*/  BSYNC B1 ;  /* 0x0000000000017941 */ /* 0x000fea0003800000 */
.L_x_19629:
        /* <DEDUP_REMOVED lines=43> */
.L_x_19628:
[----:B------:R-:W-:Y:S05]  /*2860*/  BSYNC B0 ;  /* 0x0000000000007941 */ /* 0x000fea0003800000 */
.L_x_19627:
        /* <DEDUP_REMOVED lines=8> */
.L_x_19623:
        /* <DEDUP_REMOVED lines=12> */
.L_x_19632:
[----:B------:R-:W-:Y:S02]  /*29b0*/  MOV R12, R10 ;  /* 0x0000000a000c7202 */ /* 0x000fe40000000f00 */
.L_x_19633:
[----:B------:R-:W-:Y:S05]  /*29c0*/  BSYNC B0 ;  /* 0x0000000000007941 */ /* 0x000fea0003800000 */
.L_x_19631:
        /* <DEDUP_REMOVED lines=16> */
.L_x_19637:
[----:B------:R-:W-:Y:S05]  /*2ad0*/  BSYNC B1 ;  /* 0x0000000000017941 */ /* 0x000fea0003800000 */
.L_x_19636:
        /* <DEDUP_REMOVED lines=43> */
.L_x_19635:
[----:B------:R-:W-:Y:S05]  /*2d90*/  BSYNC B0 ;  /* 0x0000000000007941 */ /* 0x000fea0003800000 */
.L_x_19634:
        /* <DEDUP_REMOVED lines=11> */
.L_x_19638:
        /* <DEDUP_REMOVED lines=12> */
.L_x_19641:
[----:B------:R-:W-:Y:S02]  /*2f10*/  IMAD.MOV.U32 R12, RZ, RZ, R10 ;  /* 0x000000ffff0c7224 */ /* 0x000fe400078e000a */
.L_x_19642:
[----:B------:R-:W-:Y:S05]  /*2f20*/  BSYNC B0 ;  /* 0x0000000000007941 */ /* 0x000fea0003800000 */
.L_x_19640:
        /* <DEDUP_REMOVED lines=16> */
.L_x_19646:
[----:B------:R-:W-:Y:S05]  /*3030*/  BSYNC B1 ;  /* 0x0000000000017941 */ /* 0x000fea0003800000 */
.L_x_19645:
        /* <DEDUP_REMOVED lines=43> */
.L_x_19644:
[----:B------:R-:W-:Y:S05]  /*32f0*/  BSYNC B0 ;  /* 0x0000000000007941 */ /* 0x000fea0003800000 */
.L_x_19643:
        /* <DEDUP_REMOVED lines=8> */
.L_x_19639:
        /* <DEDUP_REMOVED lines=31> */
.L_x_19647:
        /* <DEDUP_REMOVED lines=15> */
.L_x_19649:
[----:B-1----:R-:W-:Y:S02]  /*3660*/  IMAD.MOV.U32 R16, RZ, RZ, R10 ;  /* 0x000000ffff107224 */ /* 0x002fe400078e000a */
.L_x_19650:
[----:B------:R-:W-:Y:S05]  /*3670*/  BSYNC B0 ;  /* 0x0000000000007941 */ /* 0x000fea0003800000 */
.L_x_19648:
        /* <DEDUP_REMOVED lines=16> */
.L_x_19654:
[----:B------:R-:W-:Y:S05]  /*3780*/  BSYNC B1 ;  /* 0x0000000000017941 */ /* 0x000fea0003800000 */
.L_x_19653:
        /* <DEDUP_REMOVED lines=43> */
.L_x_19652:
[----:B------:R-:W-:Y:S05]  /*3a40*/  BSYNC B0 ;  /* 0x0000000000007941 */ /* 0x000fea0003800000 */
.L_x_19651:
        /* <DEDUP_REMOVED lines=12> */
.L_x_19655:
        /* <DEDUP_REMOVED lines=12> */
.L_x_19658:
[----:B------:R-:W-:Y:S02]  /*3bd0*/  IMAD.MOV.U32 R12, RZ, RZ, R10 ;  /* 0x000000ffff0c7224 */ /* 0x000fe400078e000a */
.L_x_19659:
[----:B------:R-:W-:Y:S05]  /*3be0*/  BSYNC B0 ;  /* 0x0000000000007941 */ /* 0x000fea0003800000 */
.L_x_19657:
        /* <DEDUP_REMOVED lines=16> */
.L_x_19663:
[----:B------:R-:W-:Y:S05]  /*3cf0*/  BSYNC B1 ;  /* 0x0000000000017941 */ /* 0x000fea0003800000 */
.L_x_19662:
        /* <DEDUP_REMOVED lines=43> */
.L_x_19661:
[----:B------:R-:W-:Y:S05]  /*3fb0*/  BSYNC B0 ;  /* 0x0000000000007941 */ /* 0x000fea0003800000 */
.L_x_19660:
        /* <DEDUP_REMOVED lines=8> */
.L_x_19656:
        /* <DEDUP_REMOVED lines=12> */
.L_x_19665:
[----:B------:R-:W-:Y:S02]  /*4100*/  IMAD.MOV.U32 R12, RZ, RZ, R10 ;  /* 0x000000ffff0c7224 */ /* 0x000fe400078e000a */
.L_x_19666:
[----:B------:R-:W-:Y:S05]  /*4110*/  BSYNC B0 ;  /* 0x0000000000007941 */ /* 0x000fea0003800000 */
.L_x_19664:
        /* <DEDUP_REMOVED lines=16> */
.L_x_19670:
[----:B------:R-:W-:Y:S05]  /*4220*/  BSYNC B1 ;  /* 0x0000000000017941 */ /* 0x000fea0003800000 */
.L_x_19669:
        /* <DEDUP_REMOVED lines=43> */
.L_x_19668:
[----:B------:R-:W-:Y:S05]  /*44e0*/  BSYNC B0 ;  /* 0x0000000000007941 */ /* 0x000fea0003800000 */
.L_x_19667:
        /* <DEDUP_REMOVED lines=11> */
.L_x_19671:
        /* <DEDUP_REMOVED lines=12> */
.L_x_19674:
[----:B------:R-:W-:Y:S02]  /*4660*/  IMAD.MOV.U32 R12, RZ, RZ, R10 ;  /* 0x000000ffff0c7224 */ /* 0x000fe400078e000a */
.L_x_19675:
[----:B------:R-:W-:Y:S05]  /*4670*/  BSYNC B0 ;  /* 0x0000000000007941 */ /* 0x000fea0003800000 */
.L_x_19673:
        /* <DEDUP_REMOVED lines=16> */
.L_x_19679:
[----:B------:R-:W-:Y:S05]  /*4780*/  BSYNC B1 ;  /* 0x0000000000017941 */ /* 0x000fea0003800000 */
.L_x_19678:
        /* <DEDUP_REMOVED lines=43> */
.L_x_19677:
[----:B------:R-:W-:Y:S05]  /*4a40*/  BSYNC B0 ;  /* 0x0000000000007941 */ /* 0x000fea0003800000 */
.L_x_19676:
        /* <DEDUP_REMOVED lines=8> */
.L_x_19672:
        /* <DEDUP_REMOVED lines=12> */
.L_x_19681:
[----:B------:R-:W-:Y:S02]  /*4b90*/  IMAD.MOV.U32 R12, RZ, RZ, R10 ;  /* 0x000000ffff0c7224 */ /* 0x000fe400078e000a */
.L_x_19682:
[----:B------:R-:W-:Y:S05]  /*4ba0*/  BSYNC B0 ;  /* 0x0000000000007941 */ /* 0x000fea0003800000 */
.L_x_19680:
        /* <DEDUP_REMOVED lines=16> */
.L_x_19686:
[----:B------:R-:W-:Y:S05]  /*4cb0*/  BSYNC B1 ;  /* 0x0000000000017941 */ /* 0x000fea0003800000 */
.L_x_19685:
        /* <DEDUP_REMOVED lines=43> */
.L_x_19684:
[----:B------:R-:W-:Y:S05]  /*4f70*/  BSYNC B0 ;  /* 0x0000000000007941 */ /* 0x000fea0003800000 */
.L_x_19683:
        /* <DEDUP_REMOVED lines=11> */
.L_x_19687:
        /* <DEDUP_REMOVED lines=12> */
.L_x_19690:
[----:B------:R-:W-:Y:S02]  /*50f0*/  IMAD.MOV.U32 R12, RZ, RZ, R10 ;  /* 0x000000ffff0c7224 */ /* 0x000fe400078e000a */
.L_x_19691:
[----:B------:R-:W-:Y:S05]  /*5100*/  BSYNC B0 ;  /* 0x0000000000007941 */ /* 0x000fea0003800000 */
.L_x_19689:
        /* <DEDUP_REMOVED lines=16> */
.L_x_19695:
[----:B------:R-:W-:Y:S05]  /*5210*/  BSYNC B1 ;  /* 0x0000000000017941 */ /* 0x000fea0003800000 */
.L_x_19694:
        /* <DEDUP_REMOVED lines=43> */
.L_x_19693:
[----:B------:R-:W-:Y:S05]  /*54d0*/  BSYNC B0 ;  /* 0x0000000000007941 */ /* 0x000fea0003800000 */
.L_x_19692:
        /* <DEDUP_REMOVED lines=8> */
.L_x_19688:
        /* <DEDUP_REMOVED lines=12> */
.L_x_19697:
[----:B------:R-:W-:Y:S02]  /*5620*/  IMAD.MOV.U32 R12, RZ, RZ, R10 ;  /* 0x000000ffff0c7224 */ /* 0x000fe400078e000a */
.L_x_19698:
[----:B------:R-:W-:Y:S05]  /*5630*/  BSYNC B0 ;  /* 0x0000000000007941 */ /* 0x000fea0003800000 */
.L_x_19696:
        /* <DEDUP_REMOVED lines=16> */
.L_x_19702:
[----:B------:R-:W-:Y:S05]  /*5740*/  BSYNC B1 ;  /* 0x0000000000017941 */ /* 0x000fea0003800000 */
.L_x_19701:
        /* <DEDUP_REMOVED lines=43> */
.L_x_19700:
[----:B------:R-:W-:Y:S05]  /*5a00*/  BSYNC B0 ;  /* 0x0000000000007941 */ /* 0x000fea0003800000 */
.L_x_19699:
        /* <DEDUP_REMOVED lines=11> */
.L_x_19703:
        /* <DEDUP_REMOVED lines=12> */
.L_x_19706:
[----:B------:R-:W-:Y:S02]  /*5b80*/  IMAD.MOV.U32 R12, RZ, RZ, R10 ;  /* 0x000000ffff0c7224 */ /* 0x000fe400078e000a */
.L_x_19707:
[----:B------:R-:W-:Y:S05]  /*5b90*/  BSYNC B0 ;  /* 0x0000000000007941 */ /* 0x000fea0003800000 */
.L_x_19705:
        /* <DEDUP_REMOVED lines=16> */
.L_x_19711:
[----:B------:R-:W-:Y:S05]  /*5ca0*/  BSYNC B1 ;  /* 0x0000000000017941 */ /* 0x000fea0003800000 */
.L_x_19710:
        /* <DEDUP_REMOVED lines=43> */
.L_x_19709:
[----:B------:R-:W-:Y:S05]  /*5f60*/  BSYNC B0 ;  /* 0x0000000000007941 */ /* 0x000fea0003800000 */
.L_x_19708:
        /* <DEDUP_REMOVED lines=8> */
.L_x_19704:
[----:B------:R-:W-:Y:S01]  /*5ff0*/  SEL R12, RZ, 0x1000000, P4 ;  /* 0x01000000ff0c7807 */ /* 0x000fe20002000000 */
[----:B------:R-:W-:Y:S01]  /*6000*/  IMAD.MOV.U32 R102, RZ, RZ, 0x4 ;  /* 0x00000004ff667424 */ /* 0x000fe200078e00ff */
[----:B------:R-:W-:Y:S02]  /*6010*/  SEL R13, RZ, 0x10000, P3 ;  /* 0x00010000ff0d7807 */ /* 0x000fe40001800000 */
[----:B------:R-:W-:Y:S01]  /*6020*/  SEL R14, RZ, 0x100, P2 ;  /* 0x00000100ff0e7807 */ /* 0x000fe20001000000 */
[C---:B------:R-:W-:Y:S01]  /*6030*/  IMAD.WIDE.U32 R22, R97.reuse, R102, c[0x0][0x190] ;  /* 0x0000640061167625 */ /* 0x040fe200078e0066 */
[----:B------:R-:W-:Y:S02]  /*6040*/  SEL R17, RZ, 0x1, P1 ;  /* 0x00000001ff117807 */ /* 0x000fe40000800000 */
[----:B------:R-:W-:Y:S01]  /*6050*/  IADD3 R12, R14, R12, R13 ;  /* 0x0000000c0e0c7210 */ /* 0x000fe20007ffe00d */
[----:B------:R-:W-:Y:S01]  /*6060*/  IMAD.WIDE.U32 R14, R97, R100, c[0x0][0x188] ;  /* 0x00006200610e7625 */ /* 0x000fe200078e0064 */
[----:B------:R-:W-:-:S02]  /*6070*/  ISETP.NE.AND P5, PT, R98, RZ, PT ;  /* 0x000000ff6200720c */ /* 0x000fc40003fa5270 */
[----:B------:R-:W-:Y:S02]  /*6080*/  IADD3 R21, R12, R17, RZ ;  /* 0x000000110c157210 */ /* 0x000fe40007ffe0ff */
[----:B------:R0:W-:Y:S01]  /*6090*/  STG.E.128 [R14.64], R24 ;  /* 0x000000180e007986 */ /* 0x0001e2000c101d06 */
[----:B------:R-:W-:-:S03]  /*60a0*/  IADD3 R101, R109, 0x100, RZ ;  /* 0x000001006d657810 */ /* 0x000fc60007ffe0ff */
[----:B------:R0:W-:Y:S02]  /*60b0*/  STG.E [R22.64], R21 ;  /* 0x0000001516007986 */ /* 0x0001e4000c101906 */
        /* <DEDUP_REMOVED lines=14> */
.L_x_19712:
        /* <DEDUP_REMOVED lines=15> */
.L_x_19714:
[----:B-1----:R-:W-:Y:S02]  /*6290*/  MOV R16, R10 ;  /* 0x0000000a00107202 */ /* 0x002fe40000000f00 */
.L_x_19715:
[----:B------:R-:W-:Y:S05]  /*62a0*/  BSYNC B0 ;  /* 0x0000000000007941 */ /* 0x000fea0003800000 */
.L_x_19713:
        /* <DEDUP_REMOVED lines=16> */
.L_x_19719:
[----:B------:R-:W-:Y:S05]  /*63b0*/  BSYNC B1 ;  /* 0x0000000000017941 */ /* 0x000fea0003800000 */
.L_x_19718:
        /* <DEDUP_REMOVED lines=43> */
.L_x_19717:
[----:B------:R-:W-:Y:S05]  /*6670*/  BSYNC B0 ;  /* 0x0000000000007941 */ /* 0x000fea0003800000 */
.L_x_19716:
        /* <DEDUP_REMOVED lines=12> */
.L_x_19720:
        /* <DEDUP_REMOVED lines=12> */
.L_x_19723:
[----:B------:R-:W-:Y:S02]  /*6800*/  IMAD.MOV.U32 R12, RZ, RZ, R10 ;  /* 0x000000ffff0c7224 */ /* 0x000fe400078e000a */
.L_x_19724:
[----:B------:R-:W-:Y:S05]  /*6810*/  BSYNC B0 ;  /* 0x0000000000007941 */ /* 0x000fea0003800000 */
.L_x_19722:
        /* <DEDUP_REMOVED lines=16> */
.L_x_19728:
[----:B------:R-:W-:Y:S05]  /*6920*/  BSYNC B1 ;  /* 0x0000000000017941 */ /* 0x000fea0003800000 */
.L_x_19727:
        /* <DEDUP_REMOVED lines=43> */
.L_x_19726:
[----:B------:R-:W-:Y:S05]  /*6be0*/  BSYNC B0 ;  /* 0x0000000000007941 */ /* 0x000fea0003800000 */
.L_x_19725:
        /* <DEDUP_REMOVED lines=8> */
.L_x_19721:
        /* <DEDUP_REMOVED lines=12> */
.L_x_19730:
[----:B------:R-:W-:Y:S02]  /*6d30*/  MOV R12, R10 ;  /* 0x0000000a000c7202 */ /* 0x000fe40000000f00 */
.L_x_19731:
[----:B------:R-:W-:Y:S05]  /*6d40*/  BSYNC B0 ;  /* 0x0000000000007941 */ /* 0x000fea0003800000 */
.L_x_19729:
        /* <DEDUP_REMOVED lines=16> */
.L_x_19735:
[----:B------:R-:W-:Y:S05]  /*6e50*/  BSYNC B1 ;  /* 0x0000000000017941 */ /* 0x000fea0003800000 */
.L_x_19734:
        /* <DEDUP_REMOVED lines=42> */
[----:B------:R-:W-:Y:S02]  /*7100*/  MOV R8, R22 ;  /* 0x0000001600087202 */ /* 0x000fe40000000f00 */
.L_x_19733:
[----:B------:R-:W-:Y:S05]  /*7110*/  BSYNC B0 ;  /* 0x0000000000007941 */ /* 0x000fea0003800000 */
.L_x_19732:
        /* <DEDUP_REMOVED lines=11> */
.L_x_19736:
        /* <DEDUP_REMOVED lines=12> */
.L_x_19739:
[----:B------:R-:W-:Y:S02]  /*7290*/  IMAD.MOV.U32 R12, RZ, RZ, R10 ;  /* 0x000000ffff0c7224 */ /* 0x000fe400078e000a */
.L_x_19740:
[----:B------:R-:W-:Y:S05]  /*72a0*/  BSYNC B0 ;  /* 0x0000000000007941 */ /* 0x000fea0003800000 */
.L_x_19738:
        /* <DEDUP_REMOVED lines=16> */
.L_x_19744:
[----:B------:R-:W-:Y:S05]  /*73b0*/  BSYNC B1 ;  /* 0x0000000000017941 */ /* 0x000fea0003800000 */
.L_x_19743:
        /* <DEDUP_REMOVED lines=43> */
.L_x_19742:
[----:B------:R-:W-:Y:S05]  /*7670*/  BSYNC B0 ;  /* 0x0000000000007941 */ /* 0x000fea0003800000 */
.L_x_19741:
        /* <DEDUP_REMOVED lines=8> */
.L_x_19737:
        /* <DEDUP_REMOVED lines=12> */
.L_x_19746:
[----:B------:R-:W-:Y:S02]  /*77c0*/  MOV R12, R10 ;  /* 0x0000000a000c7202 */ /* 0x000fe40000000f00 */
.L_x_19747:
[----:B------:R-:W-:Y:S05]  /*77d0*/  BSYNC B0 ;  /* 0x0000000000007941 */ /* 0x000fea0003800000 */
.L_x_19745:
        /* <DEDUP_REMOVED lines=16> */
.L_x_19751:
[----:B------:R-:W-:Y:S05]  /*78e0*/  BSYNC B1 ;  /* 0x0000000000017941 */ /* 0x000fea0003800000 */
.L_x_19750:
        /* <DEDUP_REMOVED lines=43> */
.L_x_19749:
[----:B------:R-:W-:Y:S05]  /*7ba0*/  BSYNC B0 ;  /* 0x0000000000007941 */ /* 0x000fea0003800000 */
.L_x_19748:
        /* <DEDUP_REMOVED lines=11> */
.L_x_19752:
        /* <DEDUP_REMOVED lines=12> */
.L_x_19755:
[----:B------:R-:W-:Y:S02]  /*7d20*/  IMAD.MOV.U32 R12, RZ, RZ, R10 ;  /* 0x000000ffff0c7224 */ /* 0x000fe400078e000a */
.L_x_19756:
[----:B------:R-:W-:Y:S05]  /*7d30*/  BSYNC B0 ;  /* 0x0000000000007941 */ /* 0x000fea0003800000 */
.L_x_19754:
        /* <DEDUP_REMOVED lines=16> */
.L_x_19760:
[----:B------:R-:W-:Y:S05]  /*7e40*/  BSYNC B1 ;  /* 0x0000000000017941 */ /* 0x000fea0003800000 */
.L_x_19759:
        /* <DEDUP_REMOVED lines=43> */
.L_x_19758:
[----:B------:R-:W-:Y:S05]  /*8100*/  BSYNC B0 ;  /* 0x0000000000007941 */ /* 0x000fea0003800000 */
.L_x_19757:
        /* <DEDUP_REMOVED lines=8> */
.L_x_19753:
        /* <DEDUP_REMOVED lines=12> */
.L_x_19762:
[----:B------:R-:W-:Y:S02]  /*8250*/  MOV R12, R10 ;  /* 0x0000000a000c7202 */ /* 0x000fe40000000f00 */
.L_x_19763:
[----:B------:R-:W-:Y:S05]  /*8260*/  BSYNC B0 ;  /* 0x0000000000007941 */ /* 0x000fea0003800000 */
.L_x_19761:
        /* <DEDUP_REMOVED lines=16> */
.L_x_19767:
[----:B------:R-:W-:Y:S05]  /*8370*/  BSYNC B1 ;  /* 0x0000000000017941 */ /* 0x000fea0003800000 */
.L_x_19766:
        /* <DEDUP_REMOVED lines=43> */
.L_x_19765:
[----:B------:R-:W-:Y:S05]  /*8630*/  BSYNC B0 ;  /* 0x0000000000007941 */ /* 0x000fea0003800000 */
.L_x_19764:
        /* <DEDUP_REMOVED lines=11> */
.L_x_19768:
        /* <DEDUP_REMOVED lines=12> */
.L_x_19771:
[----:B------:R-:W-:Y:S02]  /*87b0*/  IMAD.MOV.U32 R12, RZ, RZ, R10 ;  /* 0x000000ffff0c7224 */ /* 0x000fe400078e000a */
.L_x_19772:
[----:B------:R-:W-:Y:S05]  /*87c0*/  BSYNC B0 ;  /* 0x0000000000007941 */ /* 0x000fea0003800000 */
.L_x_19770:
        /* <DEDUP_REMOVED lines=16> */
.L_x_19776:
[----:B------:R-:W-:Y:S05]  /*88d0*/  BSYNC B1 ;  /* 0x0000000000017941 */ /* 0x000fea0003800000 */
.L_x_19775:
        /* <DEDUP_REMOVED lines=43> */
.L_x_19774:
[----:B------:R-:W-:Y:S05]  /*8b90*/  BSYNC B0 ;  /* 0x0000000000007941 */ /* 0x000fea0003800000 */
.L_x_19773:
        /* <DEDUP_REMOVED lines=8> */
.L_x_19769:
        /* <DEDUP_REMOVED lines=26> */
.L_x_19777:
        /* <DEDUP_REMOVED lines=15> */
.L_x_19779:
[----:B-1----:R-:W-:Y:S02]  /*8eb0*/  IMAD.MOV.U32 R90, RZ, RZ, R10 ;  /* 0x000000ffff5a7224 */ /* 0x002fe400078e000a */
.L_x_19780:
[----:B------:R-:W-:Y:S05]  /*8ec0*/  BSYNC B0 ;  /* 0x0000000000007941 */ /* 0x000fea0003800000 */
.L_x_19778:
        /* <DEDUP_REMOVED lines=16> */
.L_x_19784:
[----:B------:R-:W-:Y:S05]  /*8fd0*/  BSYNC B1 ;  /* 0x0000000000017941 */ /* 0x000fea0003800000 */
.L_x_19783:
        /* <DEDUP_REMOVED lines=44> */
.L_x_19782:
[----:B------:R-:W-:Y:S05]  /*92a0*/  BSYNC B0 ;  /* 0x0000000000007941 */ /* 0x000fea0003800000 */
.L_x_19781:
        /* <DEDUP_REMOVED lines=12> */
.L_x_19785:
        /* <DEDUP_REMOVED lines=12> */
.L_x_19788:
[----:B------:R-:W-:Y:S02]  /*9430*/  IMAD.MOV.U32 R12, RZ, RZ, R10 ;  /* 0x000000ffff0c7224 */ /* 0x000fe400078e000a */
.L_x_19789:
[----:B------:R-:W-:Y:S05]  /*9440*/  BSYNC B0 ;  /* 0x0000000000007941 */ /* 0x000fea0003800000 */
.L_x_19787:
        /* <DEDUP_REMOVED lines=16> */
.L_x_19793:
[----:B------:R-:W-:Y:S05]  /*9550*/  BSYNC B1 ;  /* 0x0000000000017941 */ /* 0x000fea0003800000 */
.L_x_19792:
        /* <DEDUP_REMOVED lines=44> */
.L_x_19791:
[----:B------:R-:W-:Y:S05]  /*9820*/  BSYNC B0 ;  /* 0x0000000000007941 */ /* 0x000fea0003800000 */
.L_x_19790:
        /* <DEDUP_REMOVED lines=8> */
.L_x_19786:
        /* <DEDUP_REMOVED lines=12> */
.L_x_19795:
[----:B------:R-:W-:Y:S02]  /*9970*/  IMAD.MOV.U32 R12, RZ, RZ, R10 ;  /* 0x000000ffff0c7224 */ /* 0x000fe400078e000a */
.L_x_19796:
[----:B------:R-:W-:Y:S05]  /*9980*/  BSYNC B0 ;  /* 0x0000000000007941 */ /* 0x000fea0003800000 */
.L_x_19794:
        /* <DEDUP_REMOVED lines=16> */
.L_x_19800:
[----:B------:R-:W-:Y:S05]  /*9a90*/  BSYNC B1 ;  /* 0x0000000000017941 */ /* 0x000fea0003800000 */
.L_x_19799:
        /* <DEDUP_REMOVED lines=43> */
.L_x_19798:
[----:B------:R-:W-:Y:S05]  /*9d50*/  BSYNC B0 ;  /* 0x0000000000007941 */ /* 0x000fea0003800000 */
.L_x_19797:
        /* <DEDUP_REMOVED lines=11> */
.L_x_19801:
        /* <DEDUP_REMOVED lines=12> */
.L_x_19804:
[----:B------:R-:W-:Y:S02]  /*9ed0*/  IMAD.MOV.U32 R12, RZ, RZ, R10 ;  /* 0x000000ffff0c7224 */ /* 0x000fe400078e000a */
.L_x_19805:
[----:B------:R-:W-:Y:S05]  /*9ee0*/  BSYNC B0 ;  /* 0x0000000000007941 */ /* 0x000fea0003800000 */
.L_x_19803:
        /* <DEDUP_REMOVED lines=16> */
.L_x_19809:
[----:B------:R-:W-:Y:S05]  /*9ff0*/  BSYNC B1 ;  /* 0x0000000000017941 */ /* 0x000fea0003800000 */
.L_x_19808:
        /* <DEDUP_REMOVED lines=43> */
.L_x_19807:
[----:B------:R-:W-:Y:S05]  /*a2b0*/  BSYNC B0 ;  /* 0x0000000000007941 */ /* 0x000fea0003800000 */
.L_x_19806:
        /* <DEDUP_REMOVED lines=8> */
.L_x_19802:
        /* <DEDUP_REMOVED lines=12> */
.L_x_19811:
[----:B------:R-:W-:Y:S02]  /*a400*/  IMAD.MOV.U32 R90, RZ, RZ, R10 ;  /* 0x000000ffff5a7224 */ /* 0x000fe400078e000a */
.L_x_19812:
[----:B------:R-:W-:Y:S05]  /*a410*/  BSYNC B0 ;  /* 0x0000000000007941 */ /* 0x000fea0003800000 */
.L_x_19810:
        /* <DEDUP_REMOVED lines=16> */
.L_x_19816:
[----:B------:R-:W-:Y:S05]  /*a520*/  BSYNC B1 ;  /* 0x0000000000017941 */ /* 0x000fea0003800000 */
.L_x_19815:
        /* <DEDUP_REMOVED lines=44> */
.L_x_19814:
[----:B------:R-:W-:Y:S05]  /*a7f0*/  BSYNC B0 ;  /* 0x0000000000007941 */ /* 0x000fea0003800000 */
.L_x_19813:
        /* <DEDUP_REMOVED lines=11> */
.L_x_19817:
        /* <DEDUP_REMOVED lines=12> */
.L_x_19820:
[----:B------:R-:W-:Y:S02]  /*a970*/  IMAD.MOV.U32 R14, RZ, RZ, R10 ;  /* 0x000000ffff0e7224 */ /* 0x000fe400078e000a */
.L_x_19821:
[----:B------:R-:W-:Y:S05]  /*a980*/  BSYNC B0 ;  /* 0x0000000000007941 */ /* 0x000fea0003800000 */
.L_x_19819:
        /* <DEDUP_REMOVED lines=16> */
.L_x_19825:
[----:B------:R-:W-:Y:S05]  /*aa90*/  BSYNC B1 ;  /* 0x0000000000017941 */ /* 0x000fea0003800000 */
.L_x_19824:
        /* <DEDUP_REMOVED lines=44> */
.L_x_19823:
[----:B------:R-:W-:Y:S05]  /*ad60*/  BSYNC B0 ;  /* 0x0000000000007941 */ /* 0x000fea0003800000 */
.L_x_19822:
        /* <DEDUP_REMOVED lines=8> */
.L_x_19818:
        /* <DEDUP_REMOVED lines=12> */
.L_x_19827:
[----:B------:R-:W-:Y:S02]  /*aeb0*/  IMAD.MOV.U32 R14, RZ, RZ, R10 ;  /* 0x000000ffff0e7224 */ /* 0x000fe400078e000a */
.L_x_19828:
[----:B------:R-:W-:Y:S05]  /*aec0*/  BSYNC B0 ;  /* 0x0000000000007941 */ /* 0x000fea0003800000 */
.L_x_19826:
        /* <DEDUP_REMOVED lines=16> */
.L_x_19832:
[----:B------:R-:W-:Y:S05]  /*afd0*/  BSYNC B1 ;  /* 0x0000000000017941 */ /* 0x000fea0003800000 */
.L_x_19831:
        /* <DEDUP_REMOVED lines=43> */
.L_x_19830:
[----:B------:R-:W-:Y:S05]  /*b290*/  BSYNC B0 ;  /* 0x0000000000007941 */ /* 0x000fea0003800000 */
.L_x_19829:
        /* <DEDUP_REMOVED lines=11> */
.L_x_19833:
        /* <DEDUP_REMOVED lines=12> */
.L_x_19836:
[----:B------:R-:W-:Y:S02]  /*b410*/  MOV R12, R10 ;  /* 0x0000000a000c7202 */ /* 0x000fe40000000f00 */
.L_x_19837:
[----:B------:R-:W-:Y:S05]  /*b420*/  BSYNC B0 ;  /* 0x0000000000007941 */ /* 0x000fea0003800000 */
.L_x_19835:
        /* <DEDUP_REMOVED lines=16> */
.L_x_19841:
[----:B------:R-:W-:Y:S05]  /*b530*/  BSYNC B1 ;  /* 0x0000000000017941 */ /* 0x000fea0003800000 */
.L_x_19840:
        /* <DEDUP_REMOVED lines=43> */
.L_x_19839:
[----:B------:R-:W-:Y:S05]  /*b7f0*/  BSYNC B0 ;  /* 0x0000000000007941 */ /* 0x000fea0003800000 */
.L_x_19838:
        /* <DEDUP_REMOVED lines=8> */
.L_x_19834:
        /* <DEDUP_REMOVED lines=26> */
.L_x_19842:
        /* <DEDUP_REMOVED lines=15> */
.L_x_19844:
[----:B-1----:R-:W-:Y:S02]  /*bb10*/  IMAD.MOV.U32 R104, RZ, RZ, R10 ;  /* 0x000000ffff687224 */ /* 0x002fe400078e000a */
.L_x_19845:
[----:B------:R-:W-:Y:S05]  /*bb20*/  BSYNC B0 ;  /* 0x0000000000007941 */ /* 0x000fea0003800000 */
.L_x_19843:
        /* <DEDUP_REMOVED lines=16> */
.L_x_19849:
[----:B------:R-:W-:Y:S05]  /*bc30*/  BSYNC B1 ;  /* 0x0000000000017941 */ /* 0x000fea0003800000 */
.L_x_19848:
        /* <DEDUP_REMOVED lines=43> */
.L_x_19847:
[----:B------:R-:W-:Y:S05]  /*bef0*/  BSYNC B0 ;  /* 0x0000000000007941 */ /* 0x000fea0003800000 */
.L_x_19846:
        /* <DEDUP_REMOVED lines=12> */
.L_x_19850:
        /* <DEDUP_REMOVED lines=12> */
.L_x_19853:
[----:B------:R-:W-:Y:S02]  /*c080*/  IMAD.MOV.U32 R104, RZ, RZ, R10 ;  /* 0x000000ffff687224 */ /* 0x000fe400078e000a */
.L_x_19854:
[----:B------:R-:W-:Y:S05]  /*c090*/  BSYNC B0 ;  /* 0x0000000000007941 */ /* 0x000fea0003800000 */
.L_x_19852:
        /* <DEDUP_REMOVED lines=16> */
.L_x_19858:
[----:B------:R-:W-:Y:S05]  /*c1a0*/  BSYNC B1 ;  /* 0x0000000000017941 */ /* 0x000fea0003800000 */
.L_x_19857:
        /* <DEDUP_REMOVED lines=43> */
.L_x_19856:
[----:B------:R-:W-:Y:S05]  /*c460*/  BSYNC B0 ;  /* 0x0000000000007941 */ /* 0x000fea0003800000 */
.L_x_19855:
        /* <DEDUP_REMOVED lines=8> */
.L_x_19851:
        /* <DEDUP_REMOVED lines=12> */
.L_x_19860:
[----:B------:R-:W-:Y:S02]  /*c5b0*/  IMAD.MOV.U32 R104, RZ, RZ, R10 ;  /* 0x000000ffff687224 */ /* 0x000fe400078e000a */
.L_x_19861:
[----:B------:R-:W-:Y:S05]  /*c5c0*/  BSYNC B0 ;  /* 0x0000000000007941 */ /* 0x000fea0003800000 */
.L_x_19859:
        /* <DEDUP_REMOVED lines=16> */
.L_x_19865:
[----:B------:R-:W-:Y:S05]  /*c6d0*/  BSYNC B1 ;  /* 0x0000000000017941 */ /* 0x000fea0003800000 */
.L_x_19864:
        /* <DEDUP_REMOVED lines=43> */
.L_x_19863:
[----:B------:R-:W-:Y:S05]  /*c990*/  BSYNC B0 ;  /* 0x0000000000007941 */ /* 0x000fea0003800000 */
.L_x_19862:
        /* <DEDUP_REMOVED lines=11> */
.L_x_19866:
        /* <DEDUP_REMOVED lines=12> */
.L_x_19869:
[----:B------:R-:W-:Y:S02]  /*cb10*/  IMAD.MOV.U32 R104, RZ, RZ, R10 ;  /* 0x000000ffff687224 */ /* 0x000fe400078e000a */
.L_x_19870:
[----:B------:R-:W-:Y:S05]  /*cb20*/  BSYNC B0 ;  /* 0x0000000000007941 */ /* 0x000fea0003800000 */
.L_x_19868:
        /* <DEDUP_REMOVED lines=16> */
.L_x_19874:
[----:B------:R-:W-:Y:S05]  /*cc30*/  BSYNC B1 ;  /* 0x0000000000017941 */ /* 0x000fea0003800000 */
.L_x_19873:
        /* <DEDUP_REMOVED lines=43> */
.L_x_19872:
[----:B------:R-:W-:Y:S05]  /*cef0*/  BSYNC B0 ;  /* 0x0000000000007941 */ /* 0x000fea0003800000 */
.L_x_19871:
        /* <DEDUP_REMOVED lines=8> */
.L_x_19867:
        /* <DEDUP_REMOVED lines=12> */
.L_x_19876:
[----:B------:R-:W-:Y:S02]  /*d040*/  IMAD.MOV.U32 R104, RZ, RZ, R10 ;  /* 0x000000ffff687224 */ /* 0x000fe400078e000a */
.L_x_19877:
[----:B------:R-:W-:Y:S05]  /*d050*/  BSYNC B0 ;  /* 0x0000000000007941 */ /* 0x000fea0003800000 */
.L_x_19875:
        /* <DEDUP_REMOVED lines=16> */
.L_x_19881:
[----:B------:R-:W-:Y:S05]  /*d160*/  BSYNC B1 ;  /* 0x0000000000017941 */ /* 0x000fea0003800000 */
.L_x_19880:
        /* <DEDUP_REMOVED lines=43> */
.L_x_19879:
[----:B------:R-:W-:Y:S05]  /*d420*/  BSYNC B0 ;  /* 0x0000000000007941 */ /* 0x000fea0003800000 */
.L_x_19878:
        /* <DEDUP_REMOVED lines=11> */
.L_x_19882:
        /* <DEDUP_REMOVED lines=12> */
.L_x_19885:
[----:B------:R-:W-:Y:S02]  /*d5a0*/  IMAD.MOV.U32 R104, RZ, RZ, R10 ;  /* 0x000000ffff687224 */ /* 0x000fe400078e000a */
.L_x_19886:
[----:B------:R-:W-:Y:S05]  /*d5b0*/  BSYNC B0 ;  /* 0x0000000000007941 */ /* 0x000fea0003800000 */
.L_x_19884:
        /* <DEDUP_REMOVED lines=16> */
.L_x_19890:
[----:B------:R-:W-:Y:S05]  /*d6c0*/  BSYNC B1 ;  /* 0x0000000000017941 */ /* 0x000fea0003800000 */
.L_x_19889:
        /* <DEDUP_REMOVED lines=43> */
.L_x_19888:
[----:B------:R-:W-:Y:S05]  /*d980*/  BSYNC B0 ;  /* 0x0000000000007941 */ /* 0x000fea0003800000 */
.L_x_19887:
        /* <DEDUP_REMOVED lines=8> */
.L_x_19883:
        /* <DEDUP_REMOVED lines=12> */
.L_x_19892:
[----:B------:R-:W-:Y:S02]  /*dad0*/  IMAD.MOV.U32 R104, RZ, RZ, R10 ;  /* 0x000000ffff687224 */ /* 0x000fe400078e000a */
.L_x_19893:
[----:B------:R-:W-:Y:S05]  /*dae0*/  BSYNC B0 ;  /* 0x0000000000007941 */ /* 0x000fea0003800000 */
.L_x_19891:
        /* <DEDUP_REMOVED lines=16> */
.L_x_19897:
[----:B------:R-:W-:Y:S05]  /*dbf0*/  BSYNC B1 ;  /* 0x0000000000017941 */ /* 0x000fea0003800000 */
.L_x_19896:
        /* <DEDUP_REMOVED lines=43> */
.L_x_19895:
[----:B------:R-:W-:Y:S05]  /*deb0*/  BSYNC B0 ;  /* 0x0000000000007941 */ /* 0x000fea0003800000 */
.L_x_19894:
        /* <DEDUP_REMOVED lines=11> */
.L_x_19898:
        /* <DEDUP_REMOVED lines=12> */
.L_x_19901:
[----:B------:R-:W-:Y:S02]  /*e030*/  IMAD.MOV.U32 R104, RZ, RZ, R10 ;  /* 0x000000ffff687224 */ /* 0x000fe400078e000a */
.L_x_19902:
[----:B------:R-:W-:Y:S05]  /*e040*/  BSYNC B0 ;  /* 0x0000000000007941 */ /* 0x000fea0003800000 */
.L_x_19900:
        /* <DEDUP_REMOVED lines=16> */
.L_x_19906:
[----:B------:R-:W-:Y:S05]  /*e150*/  BSYNC B1 ;  /* 0x0000000000017941 */ /* 0x000fea0003800000 */
.L_x_19905:
        /* <DEDUP_REMOVED lines=43> */
.L_x_19904:
[----:B------:R-:W-:Y:S05]  /*e410*/  BSYNC B0 ;  /* 0x0000000000007941 */ /* 0x000fea0003800000 */
.L_x_19903:
        /* <DEDUP_REMOVED lines=8> */
.L_x_19899:
        /* <DEDUP_REMOVED lines=26> */
.L_x_19907:
        /* <DEDUP_REMOVED lines=15> */
.L_x_19909:
[----:B-1----:R-:W-:Y:S02]  /*e730*/  IMAD.MOV.U32 R104, RZ, RZ, R10 ;  /* 0x000000ffff687224 */ /* 0x002fe400078e000a */
.L_x_19910:
[----:B------:R-:W-:Y:S05]  /*e740*/  BSYNC B0 ;  /* 0x0000000000007941 */ /* 0x000fea0003800000 */
.L_x_19908:
        /* <DEDUP_REMOVED lines=16> */
.L_x_19914:
[----:B------:R-:W-:Y:S05]  /*e850*/  BSYNC B1 ;  /* 0x0000000000017941 */ /* 0x000fea0003800000 */
.L_x_19913:
        /* <DEDUP_REMOVED lines=42> */
[----:B------:R-:W-:-:S03]  /*eb00*/  LOP3.LUT R11, R107, UR26, R110, 0x96, !PT ;  /* 0x0000001a6b0b7c12 */ /* 0x000fc6000f8e966e */
.L_x_19912:
[----:B------:R-:W-:Y:S05]  /*eb10*/  BSYNC B0 ;  /* 0x0000000000007941 */ /* 0x000fea0003800000 */
.L_x_19911:
[----:B------:R-:W-:Y:S01]  /*eb20*/  ISETP.NE.AND P6, PT, R96, RZ, PT ;  /* 0x000000ff6000720c */ /* 0x000fe20003fc5270 */
[----:B-----5:R-:W-:Y:S01]  /*eb30*/  FMUL.FTZ R88, R88, c[0x0][0x1e8] ;  /* 0x00007a0058587a20 */ /* 0x020fe20000410000 */
[----:B------:R-:W0:Y:S02]  /*eb40*/  I2F.U32 R96, R104 ;  /* 0x0000006800607306 */ /* 0x000e240000201000 */
        /* <DEDUP_REMOVED lines=9> */
.L_x_19915:
        /* <DEDUP_REMOVED lines=12> */
.L_x_19918:
[----:B------:R-:W-:Y:S02]  /*eca0*/  IMAD.MOV.U32 R96, RZ, RZ, R10 ;  /* 0x000000ffff607224 */ /* 0x000fe400078e000a */
.L_x_19919:
[----:B------:R-:W-:Y:S05]  /*ecb0*/  BSYNC B0 ;  /* 0x0000000000007941 */ /* 0x000fea0003800000 */
.L_x_19917:
        /* <DEDUP_REMOVED lines=16> */
.L_x_19923:
[----:B------:R-:W-:Y:S05]  /*edc0*/  BSYNC B1 ;  /* 0x0000000000017941 */ /* 0x000fea0003800000 */
.L_x_19922:
        /* <DEDUP_REMOVED lines=43> */
.L_x_19921:
[----:B------:R-:W-:Y:S05]  /*f080*/  BSYNC B0 ;  /* 0x0000000000007941 */ /* 0x000fea0003800000 */
.L_x_19920:
        /* <DEDUP_REMOVED lines=8> */
.L_x_19916:
        /* <DEDUP_REMOVED lines=12> */
.L_x_19925:
[----:B------:R-:W-:Y:S02]  /*f1d0*/  IMAD.MOV.U32 R96, RZ, RZ, R10 ;  /* 0x000000ffff607224 */ /* 0x000fe400078e000a */
.L_x_19926:
[----:B------:R-:W-:Y:S05]  /*f1e0*/  BSYNC B0 ;  /* 0x0000000000007941 */ /* 0x000fea0003800000 */
.L_x_19924:
        /* <DEDUP_REMOVED lines=16> */
.L_x_19930:
[----:B------:R-:W-:Y:S05]  /*f2f0*/  BSYNC B1 ;  /* 0x0000000000017941 */ /* 0x000fea0003800000 */
.L_x_19929:
        /* <DEDUP_REMOVED lines=43> */
.L_x_19928:
[----:B------:R-:W-:Y:S05]  /*f5b0*/  BSYNC B0 ;  /* 0x0000000000007941 */ /* 0x000fea0003800000 */
.L_x_19927:
        /* <DEDUP_REMOVED lines=11> */
.L_x_19931:
        /* <DEDUP_REMOVED lines=12> */
.L_x_19934:
[----:B------:R-:W-:Y:S02]  /*f730*/  IMAD.MOV.U32 R96, RZ, RZ, R10 ;  /* 0x000000ffff607224 */ /* 0x000fe400078e000a */
.L_x_19935:
[----:B------:R-:W-:Y:S05]  /*f740*/  BSYNC B0 ;  /* 0x0000000000007941 */ /* 0x000fea0003800000 */
.L_x_19933:
        /* <DEDUP_REMOVED lines=16> */
.L_x_19939:
[----:B------:R-:W-:Y:S05]  /*f850*/  BSYNC B1 ;  /* 0x0000000000017941 */ /* 0x000fea0003800000 */
.L_x_19938:
        /* <DEDUP_REMOVED lines=43> */
.L_x_19937:
[----:B------:R-:W-:Y:S05]  /*fb10*/  BSYNC B0 ;  /* 0x0000000000007941 */ /* 0x000fea0003800000 */
.L_x_19936:
        /* <DEDUP_REMOVED lines=8> */
.L_x_19932:
        /* <DEDUP_REMOVED lines=12> */
.L_x_19941:
[----:B------:R-:W-:Y:S02]  /*fc60*/  IMAD.MOV.U32 R96, RZ, RZ, R10 ;  /* 0x000000ffff607224 */ /* 0x000fe400078e000a */
.L_x_19942:
[----:B------:R-:W-:Y:S05]  /*fc70*/  BSYNC B0 ;  /* 0x0000000000007941 */ /* 0x000fea0003800000 */
.L_x_19940:
        /* <DEDUP_REMOVED lines=16> */
.L_x_19946:
[----:B------:R-:W-:Y:S05]  /*fd80*/  BSYNC B1 ;  /* 0x0000000000017941 */ /* 0x000fea0003800000 */
.L_x_19945:
        /* <DEDUP_REMOVED lines=43> */
.L_x_19944:
[----:B------:R-:W-:Y:S05]  /*10040*/  BSYNC B0 ;  /* 0x0000000000007941 */ /* 0x000fea0003800000 */
.L_x_19943:
        /* <DEDUP_REMOVED lines=11> */
.L_x_19947:
        /* <DEDUP_REMOVED lines=12> */
.L_x_19950:
[----:B------:R-:W-:Y:S02]  /*101c0*/  IMAD.MOV.U32 R96, RZ, RZ, R10 ;  /* 0x000000ffff607224 */ /* 0x000fe400078e000a */
.L_x_19951:
[----:B------:R-:W-:Y:S05]  /*101d0*/  BSYNC B0 ;  /* 0x0000000000007941 */ /* 0x000fea0003800000 */
.L_x_19949:
        /* <DEDUP_REMOVED lines=16> */
.L_x_19955:
[----:B------:R-:W-:Y:S05]  /*102e0*/  BSYNC B1 ;  /* 0x0000000000017941 */ /* 0x000fea0003800000 */
.L_x_19954:
        /* <DEDUP_REMOVED lines=43> */
.L_x_19953:
[----:B------:R-:W-:Y:S05]  /*105a0*/  BSYNC B0 ;  /* 0x0000000000007941 */ /* 0x000fea0003800000 */
.L_x_19952:
        /* <DEDUP_REMOVED lines=8> */
.L_x_19948:
        /* <DEDUP_REMOVED lines=12> */
.L_x_19957:
[----:B------:R-:W-:Y:S02]  /*106f0*/  IMAD.MOV.U32 R96, RZ, RZ, R10 ;  /* 0x000000ffff607224 */ /* 0x000fe400078e000a */
.L_x_19958:
[----:B------:R-:W-:Y:S05]  /*10700*/  BSYNC B0 ;  /* 0x0000000000007941 */ /* 0x000fea0003800000 */
.L_x_19956:
        /* <DEDUP_REMOVED lines=16> */
.L_x_19962:
[----:B------:R-:W-:Y:S05]  /*10810*/  BSYNC B1 ;  /* 0x0000000000017941 */ /* 0x000fea0003800000 */
.L_x_19961:
        /* <DEDUP_REMOVED lines=43> */
.L_x_19960:
[----:B------:R-:W-:Y:S05]  /*10ad0*/  BSYNC B0 ;  /* 0x0000000000007941 */ /* 0x000fea0003800000 */
.L_x_19959:
        /* <DEDUP_REMOVED lines=11> */
.L_x_19963:
        /* <DEDUP_REMOVED lines=12> */
.L_x_19966:
[----:B------:R-:W-:Y:S02]  /*10c50*/  IMAD.MOV.U32 R104, RZ, RZ, R10 ;  /* 0x000000ffff687224 */ /* 0x000fe400078e000a */
.L_x_19967:
[----:B------:R-:W-:Y:S05]  /*10c60*/  BSYNC B0 ;  /* 0x0000000000007941 */ /* 0x000fea0003800000 */
.L_x_19965:
        /* <DEDUP_REMOVED lines=16> */
.L_x_19971:
[----:B------:R-:W-:Y:S05]  /*10d70*/  BSYNC B1 ;  /* 0x0000000000017941 */ /* 0x000fea0003800000 */
.L_x_19970:
        /* <DEDUP_REMOVED lines=43> */
.L_x_19969:
[----:B------:R-:W-:Y:S05]  /*11030*/  BSYNC B0 ;  /* 0x0000000000007941 */ /* 0x000fea0003800000 */
.L_x_19968:
        /* <DEDUP_REMOVED lines=8> */
.L_x_19964:
[----:B------:R-:W-:Y:S01]  /*110c0*/  ISETP.NE.AND P5, PT, R98, RZ, PT ;  /* 0x000000ff6200720c */ /* 0x000fe20003fa5270 */
[----:B------:R-:W-:Y:S01]  /*110d0*/  FADD.FTZ R98, RZ, R28 ;  /* 0x0000001cff627221 */ /* 0x000fe20000010000 */
[----:B------:R-:W-:Y:S02]  /*110e0*/  SEL R104, RZ, 0x100, P2 ;  /* 0x00000100ff687807 */ /* 0x000fe40001000000 */
[----:B------:R-:W-:Y:S01]  /*110f0*/  SEL R111, RZ, 0x1, P1 ;  /* 0x00000001ff6f7807 */ /* 0x000fe20000800000 */
[----:B------:R-:W-:Y:S01]  /*11100*/  FADD.FTZ R99, R98, R29 ;  /* 0x0000001d62637221 */ /* 0x000fe20000010000 */
        /* <DEDUP_REMOVED lines=19> */
[----:B------:R-:W-:-:S03]  /*11240*/  IADD3 R98, R104, R98, R99 ;  /* 0x0000006268627210 */ /* 0x000fc60007ffe063 */
[----:B------:R-:W-:Y:S01]  /*11250*/  FADD.FTZ R113, R106, R13 ;  /* 0x0000000d6a717221 */ /* 0x000fe20000010000 */
[----:B------:R-:W-:Y:S01]  /*11260*/  IADD3 R111, R98, R111, RZ ;  /* 0x0000006f626f7210 */ /* 0x000fe20007ffe0ff */
[----:B------:R-:W-:-:S04]  /*11270*/  IMAD.WIDE.U32 R106, R109, R100, c[0x0][0x188] ;  /* 0x000062006d6a7625 */ /* 0x000fc800078e0064 */
        /* <DEDUP_REMOVED lines=21> */
.L_x_19972:
[----:B0-----:R-:W-:Y:S01]  /*113d0*/  @!P1 IADD3 R100, R100, 0x4, RZ ;  /* 0x0000000464649810 */ /* 0x001fe20007ffe0ff */
[----:B------:R-:W-:Y:S01]  /*113e0*/  FADD.FTZ R108, R104, R91 ;  /* 0x0000005b686c7221 */ /* 0x000fe20000010000 */
[----:B------:R-:W-:Y:S05]  /*113f0*/  BRA.DIV ~URZ, `(.L_x_19973) ;  /* 0x00000e727f007947 */ /* 0x000fea000b800000 */
[----:B------:R0:W1:Y:S02]  /*11400*/  SHFL.BFLY PT, R98, R108, 0x1, 0x1f ;  /* 0x0c201f006c627f89 */ /* 0x00006400000e0000 */
.L_x_19977:
        /* <DEDUP_REMOVED lines=68> */
.L_x_19978:
        /* <DEDUP_REMOVED lines=15> */
[----:B------:R-:W0:Y:S01]  /*11940*/  SHFL.DOWN PT, R111, R108, 0x2, 0x1f ;  /* 0x08401f006c6f7f89 */ /* 0x000e2200000e0000 */
[----:B------:R-:W-:-:S09]  /*11950*/  MOV R102, c[0x0][0x1e0] ;  /* 0x0000780000667a02 */ /* 0x000fd20000000f00 */
[----:B------:R-:W-:-:S04]  /*11960*/  @!P0 IMAD.MOV.U32 R122, RZ, RZ, 0x4 ;  /* 0x00000004ff7a8424 */ /* 0x000fc800078e00ff */
[----:B------:R-:W-:Y:S01]  /*11970*/  @!P0 IMAD.WIDE R122, R95, R122, c[0x0][0x1a8] ;  /* 0x00006a005f7a8625 */ /* 0x000fe200078e027a */
[----:B------:R-:W-:Y:S01]  /*11980*/  @!P1 LDS.64 R106, [R110.X8] ;  /* 0x000000006e6a9984 */ /* 0x000fe20000008a00 */
[----:B------:R-:W-:Y:S02]  /*11990*/  ISETP.NE.AND P1, PT, RZ, UR8, PT ;  /* 0x00000008ff007c0c */ /* 0x000fe4000bf25270 */
        /* <DEDUP_REMOVED lines=18> */
[----:B------:R-:W-:-:S02]  /*11ac0*/  FMUL.FTZ R113, R113, R104 ;  /* 0x0000006871717220 */ /* 0x000fc40000410000 */
[----:B---3--:R-:W1:Y:S02]  /*11ad0*/  MUFU.RCP R104, R108 ;  /* 0x0000006c00687308 */ /* 0x008e640000001000 */
[----:B------:R-:W-:Y:S01]  /*11ae0*/  FFMA.FTZ R98, R99, R113, R98 ;  /* 0x0000007163627223 */ /* 0x000fe20000010062 */
[----:B------:R-:W-:-:S04]  /*11af0*/  LOP3.LUT R113, R93, 0x7f, RZ, 0xc0, !PT ;  /* 0x0000007f5d717812 */ /* 0x000fc800078ec0ff */
        /* <DEDUP_REMOVED lines=10> */
[----:B------:R-:W-:Y:S02]  /*11ba0*/  IMAD R98, R95, c[0x0][0x168], RZ ;  /* 0x00005a005f627a24 */ /* 0x000fe400078e02ff */
[----:B------:R-:W-:Y:S02]  /*11bb0*/  FFMA.FTZ R104, R104, R107, R99 ;  /* 0x0000006b68687223 */ /* 0x000fe40000010063 */
[----:B------:R-:W-:Y:S01]  /*11bc0*/  @!P0 IMAD.MOV.U32 R106, RZ, RZ, 0x4 ;  /* 0x00000004ff6a8424 */ /* 0x000fe200078e00ff */
[----:B------:R-:W-:-:S02]  /*11bd0*/  SHF.R.S32.HI R99, RZ, 0x1f, R98 ;  /* 0x0000001fff637819 */ /* 0x000fc40000011462 */
[----:B------:R-:W1:Y:S01]  /*11be0*/  SHFL.IDX PT, R111, R104, RZ, 0x1f ;  /* 0x00001fff686f7589 */ /* 0x000e6200000e0000 */
[----:B------:R-:W-:Y:S01]  /*11bf0*/  @!P0 IMAD.WIDE R106, R95, R106, c[0x0][0x1a0] ;  /* 0x000068005f6a8625 */ /* 0x000fe200078e026a */
[----:B------:R-:W-:Y:S02]  /*11c00*/  LEA.HI R98, R99, R98, RZ, 0x2 ;  /* 0x0000006263627211 */ /* 0x000fe400078f10ff */
[----:B------:R-:W-:Y:S02]  /*11c10*/  IADD3 R95, R95, c[0x0][0x160], RZ ;  /* 0x000058005f5f7a10 */ /* 0x000fe40007ffe0ff */
[----:B------:R-:W-:Y:S01]  /*11c20*/  LEA.HI.SX32 R98, R98, R113, 0x1e ;  /* 0x0000007162627211 */ /* 0x000fe200078ff2ff */
[C---:B0-----:R-:W-:Y:S01]  /*11c30*/  FMUL.FTZ R100, R115.reuse, R115 ;  /* 0x0000007373647220 */ /* 0x041fe20000410000 */
[----:B------:R-:W-:Y:S01]  /*11c40*/  FSEL R99, R115, RZ, !P1 ;  /* 0x000000ff73637208 */ /* 0x000fe20004800000 */
[----:B------:R0:W-:Y:S04]  /*11c50*/  @!P0 STG.E [R106.64], R115 ;  /* 0x000000736a008986 */ /* 0x0001e8000c101906 */
[----:B------:R-:W-:-:S02]  /*11c60*/  FADD.FTZ R28, -R99, R28 ;  /* 0x0000001c631c7221 */ /* 0x000fc40000010100 */
[----:B-1----:R-:W-:Y:S01]  /*11c70*/  FFMA.FTZ R102, R111, R102, c[0x0][0x228] ;  /* 0x00008a006f667623 */ /* 0x002fe20000010066 */
[----:B------:R-:W-:Y:S01]  /*11c80*/  FSEL R111, R100, RZ, P1 ;  /* 0x000000ff646f7208 */ /* 0x000fe20000800000 */
[C---:B------:R-:W-:Y:S02]  /*11c90*/  FADD.FTZ R100, -R99.reuse, R27 ;  /* 0x0000001b63647221 */ /* 0x040fe40000010100 */
[C---:B------:R-:W-:Y:S02]  /*11ca0*/  FADD.FTZ R30, -R99.reuse, R30 ;  /* 0x0000001e631e7221 */ /* 0x040fe40000010100 */
[----:B------:R-:W-:Y:S02]  /*11cb0*/  FADD.FTZ R27, R102, R111 ;  /* 0x0000006f661b7221 */ /* 0x000fe40000010000 */
[C---:B------:R-:W-:Y:S02]  /*11cc0*/  FADD.FTZ R29, -R99.reuse, R29 ;  /* 0x0000001d631d7221 */ /* 0x040fe40000010100 */
[----:B------:R-:W-:-:S02]  /*11cd0*/  FADD.FTZ R31, -R99, R31 ;  /* 0x0000001f631f7221 */ /* 0x000fc40000010100 */
[----:B------:R-:W1:Y:S01]  /*11ce0*/  MUFU.RSQ R27, R27 ;  /* 0x0000001b001b7308 */ /* 0x000e620000001400 */
[C---:B------:R-:W-:Y:S02]  /*11cf0*/  FADD.FTZ R102, -R99.reuse, R21 ;  /* 0x0000001563667221 */ /* 0x040fe40000010100 */
[C---:B------:R-:W-:Y:S02]  /*11d00*/  FADD.FTZ R22, -R99.reuse, R22 ;  /* 0x0000001663167221 */ /* 0x040fe40000010100 */
[C---:B------:R-:W-:Y:S02]  /*11d10*/  FADD.FTZ R118, -R99.reuse, R15 ;  /* 0x0000000f63767221 */ /* 0x040fe40000010100 */
[C---:B------:R-:W-:Y:S02]  /*11d20*/  FADD.FTZ R20, -R99.reuse, R20 ;  /* 0x0000001463147221 */ /* 0x040fe40000010100 */
[C---:B0-----:R-:W-:Y:S01]  /*11d30*/  FADD.FTZ R106, -R99.reuse, R16 ;  /* 0x00000010636a7221 */ /* 0x041fe20000010100 */
[----:B------:R-:W-:Y:S01]  /*11d40*/  LEA R16, P1, R98, c[0x0][0x208], 0x4 ;  /* 0x0000820062107a11 */ /* 0x000fe200078220ff */
[----:B------:R-:W-:-:S02]  /*11d50*/  FADD.FTZ R24, -R99, R24 ;  /* 0x0000001863187221 */ /* 0x000fc40000010100 */
[C---:B------:R-:W-:Y:S02]  /*11d60*/  FADD.FTZ R26, -R99.reuse, R26 ;  /* 0x0000001a631a7221 */ /* 0x040fe40000010100 */
[----:B------:R-:W-:Y:S01]  /*11d70*/  FADD.FTZ R25, -R99, R25 ;  /* 0x0000001963197221 */ /* 0x000fe20000010100 */
[----:B-1----:R0:W-:Y:S01]  /*11d80*/  @!P0 STG.E [R122.64], R27 ;  /* 0x0000001b7a008986 */ /* 0x0021e2000c101906 */
[----:B------:R-:W-:Y:S01]  /*11d90*/  FMUL.FTZ R15, R27, R28 ;  /* 0x0000001c1b0f7220 */ /* 0x000fe20000410000 */
[----:B------:R-:W-:Y:S01]  /*11da0*/  ISETP.GE.AND P0, PT, R95, c[0x0][0x164], PT ;  /* 0x000059005f007a0c */ /* 0x000fe20003f06270 */
[C---:B------:R-:W-:Y:S02]  /*11db0*/  FMUL.FTZ R21, R27.reuse, R30 ;  /* 0x0000001e1b157220 */ /* 0x040fe40000410000 */
[C---:B------:R-:W-:Y:S02]  /*11dc0*/  FMUL.FTZ R28, R27.reuse, R29 ;  /* 0x0000001d1b1c7220 */ /* 0x040fe40000410000 */
[----:B------:R-:W-:-:S02]  /*11dd0*/  FMUL.FTZ R30, R27, R31 ;  /* 0x0000001f1b1e7220 */ /* 0x000fc40000410000 */
[C---:B------:R-:W-:Y:S02]  /*11de0*/  FADD.FTZ R104, -R99.reuse, R23 ;  /* 0x0000001763687221 */ /* 0x040fe40000010100 */
[----:B------:R-:W-:Y:S02]  /*11df0*/  FADD.FTZ R116, -R99, R14 ;  /* 0x0000000e63747221 */ /* 0x000fe40000010100 */
[----:B------:R-:W-:Y:S02]  /*11e00*/  FMUL.FTZ R107, R27, R22 ;  /* 0x000000161b6b7220 */ /* 0x000fe40000410000 */
[C---:B------:R-:W-:Y:S01]  /*11e10*/  FADD.FTZ R108, -R99.reuse, R17 ;  /* 0x00000011636c7221 */ /* 0x040fe20000010100 */
[----:B------:R-:W-:Y:S01]  /*11e20*/  LEA.HI.X R17, R98, c[0x0][0x20c], RZ, 0x4, P1 ;  /* 0x0000830062117a11 */ /* 0x000fe200008f24ff */
[----:B------:R-:W-:Y:S01]  /*11e30*/  FADD.FTZ R18, -R99, R18 ;  /* 0x0000001263127221 */ /* 0x000fe20000010100 */
[----:B------:R-:W-:Y:S01]  /*11e40*/  LOP3.LUT P1, RZ, R5, 0xff, RZ, 0xc0, !PT ;  /* 0x000000ff05ff7812 */ /* 0x000fe2000782c0ff */
[----:B------:R-:W-:-:S02]  /*11e50*/  FADD.FTZ R110, -R99, R19 ;  /* 0x00000013636e7221 */ /* 0x000fc40000010100 */
[C---:B------:R-:W-:Y:S01]  /*11e60*/  FADD.FTZ R114, -R99.reuse, R12 ;  /* 0x0000000c63727221 */ /* 0x040fe20000010100 */
[----:B------:R-:W-:Y:S01]  /*11e70*/  SEL R5, RZ, 0x1, P1 ;  /* 0x00000001ff057807 */ /* 0x000fe20000800000 */
[C---:B------:R-:W-:Y:S02]  /*11e80*/  FADD.FTZ R112, -R99.reuse, R13 ;  /* 0x0000000d63707221 */ /* 0x040fe40000010100 */
[C---:B------:R-:W-:Y:S02]  /*11e90*/  FADD.FTZ R120, -R99.reuse, R88 ;  /* 0x0000005863787221 */ /* 0x040fe40000010100 */
[C---:B------:R-:W-:Y:S02]  /*11ea0*/  FADD.FTZ R14, -R99.reuse, R89 ;  /* 0x00000059630e7221 */ /* 0x040fe40000010100 */
[----:B------:R-:W-:Y:S02]  /*11eb0*/  FADD.FTZ R90, -R99, R90 ;  /* 0x0000005a635a7221 */ /* 0x000fe40000010100 */
[----:B------:R-:W-:-:S02]  /*11ec0*/  FMUL.FTZ R31, R27, R20 ;  /* 0x000000141b1f7220 */ /* 0x000fc40000410000 */
[----:B------:R-:W-:Y:S02]  /*11ed0*/  FFMA.FTZ R22, R62, R21, R86 ;  /* 0x000000153e167223 */ /* 0x000fe40000010056 */
[----:B------:R-:W-:Y:S02]  /*11ee0*/  IMAD.MOV.U32 R12, RZ, RZ, 0x10 ;  /* 0x00000010ff0c7424 */ /* 0x000fe400078e00ff */
[C---:B------:R-:W-:Y:S02]  /*11ef0*/  FMUL.FTZ R19, R27.reuse, R24 ;  /* 0x000000181b137220 */ /* 0x040fe40000410000 */
[----:B------:R-:W-:Y:S02]  /*11f00*/  FMUL.FTZ R13, R27, R26 ;  /* 0x0000001a1b0d7220 */ /* 0x000fe40000410000 */
[----:B------:R-:W-:Y:S02]  /*11f10*/  FFMA.FTZ R23, R63, R30, R87 ;  /* 0x0000001e3f177223 */ /* 0x000fe40000010057 */
[----:B------:R-:W-:-:S02]  /*11f20*/  FFMA.FTZ R21, R61, R28, R85 ;  /* 0x0000001c3d157223 */ /* 0x000fc40000010055 */
[----:B------:R-:W-:Y:S02]  /*11f30*/  FFMA.FTZ R20, R60, R15, R84 ;  /* 0x0000000f3c147223 */ /* 0x000fe40000010054 */
[----:B------:R-:W-:Y:S02]  /*11f40*/  FADD.FTZ R88, -R99, R91 ;  /* 0x0000005b63587221 */ /* 0x000fe40000010100 */
[C---:B------:R-:W-:Y:S01]  /*11f50*/  FMUL.FTZ R24, R27.reuse, R25 ;  /* 0x000000191b187220 */ /* 0x040fe20000410000 */
[----:B------:R1:W-:Y:S01]  /*11f60*/  STG.E.128 [R16.64], R20 ;  /* 0x0000001410007986 */ /* 0x0003e2000c101d06 */
        /* <DEDUP_REMOVED lines=14> */
[----:B------:R-:W-:-:S04]  /*12050*/  IMAD.WIDE.U32 R90, R97, R12, c[0x0][0x208] ;  /* 0x00008200615a7625 */ /* 0x000fc800078e000c */
[----:B------:R-:W-:-:S04]  /*12060*/  IMAD.WIDE.U32 R98, R101, R12, c[0x0][0x208] ;  /* 0x0000820065627625 */ /* 0x000fc800078e000c */
[----:B------:R-:W-:-:S04]  /*12070*/  IMAD.WIDE.U32 R116, R103, R12, c[0x0][0x208] ;  /* 0x0000820067747625 */ /* 0x000fc800078e000c */
[----:B------:R-:W-:-:S04]  /*12080*/  IMAD.WIDE.U32 R120, R105, R12, c[0x0][0x208] ;  /* 0x0000820069787625 */ /* 0x000fc800078e000c */
[----:B0-----:R-:W-:-:S04]  /*12090*/  IMAD.WIDE.U32 R122, R109, R12, c[0x0][0x208] ;  /* 0x000082006d7a7625 */ /* 0x001fc800078e000c */
[----:B------:R-:W-:Y:S02]  /*120a0*/  FFMA.FTZ R14, R58, R13, R82 ;  /* 0x0000000d3a0e7223 */ /* 0x000fe40000010052 */
[----:B------:R-:W-:Y:S02]  /*120b0*/  FMUL.FTZ R88, R27, R88 ;  /* 0x000000581b587220 */ /* 0x000fe40000410000 */
[----:B------:R-:W-:Y:S02]  /*120c0*/  FFMA.FTZ R15, R59, R100, R83 ;  /* 0x000000643b0f7223 */ /* 0x000fe40000010053 */
[----:B------:R-:W-:Y:S02]  /*120d0*/  FFMA.FTZ R13, R57, R24, R81 ;  /* 0x00000018390d7223 */ /* 0x000fe40000010051 */
[----:B------:R-:W-:Y:S02]  /*120e0*/  FFMA.FTZ R12, R56, R19, R80 ;  /* 0x00000013380c7223 */ /* 0x000fe40000010050 */
[----:B------:R-:W-:-:S02]  /*120f0*/  FFMA.FTZ R19, R55, R104, R79 ;  /* 0x0000006837137223 */ /* 0x000fc4000001004f */
[----:B------:R-:W-:Y:S01]  /*12100*/  FFMA.FTZ R18, R54, R107, R78 ;  /* 0x0000006b36127223 */ /* 0x000fe2000001004e */
[----:B------:R0:W-:Y:S01]  /*12110*/  STG.E.128 [R90.64], R12 ;  /* 0x0000000c5a007986 */ /* 0x0001e2000c101d06 */
[----:B-1----:R-:W-:Y:S02]  /*12120*/  FFMA.FTZ R17, R53, R102, R77 ;  /* 0x0000006635117223 */ /* 0x002fe4000001004d */
        /* <DEDUP_REMOVED lines=17> */
[----:B0-----:R-:W-:Y:S01]  /*12240*/  @P0 CALL.REL.NOINC `(.L_x_19975) ;  /* 0x0000001000000944 */ /* 0x001fe20003c00000 */
[----:B------:R-:W-:Y:S05]  /*12250*/  BRA `(.L_x_19976) ;  /* 0xfffee57000007947 */ /* 0x000fea000383ffff */
.L_x_19975:
[----:B------:R-:W-:Y:S05]  /*12260*/  EXIT ;  /* 0x000000000000794d */ /* 0x000fea0003800000 */
.L_x_19973:
[----:B------:R-:W-:Y:S01]  /*12270*/  HFMA2.MMA R99, -RZ, RZ, 0, 1.847743988037109375e-06 ;  /* 0x0000001fff637435 */ /* 0x000fe200000001ff */
[----:B------:R-:W-:Y:S01]  /*12280*/  IMAD.MOV.U32 R111, RZ, RZ, 0x1 ;  /* 0x00000001ff6f7424 */ /* 0x000fe200078e00ff */
[----:B------:R-:W-:Y:S01]  /*12290*/  MOV R106, 0x122c0 ;  /* 0x000122c0006a7802 */ /* 0x000fe20000000f00 */
[----:B------:R-:W-:-:S03]  /*122a0*/  IMAD.MOV.U32 R102, RZ, RZ, -0x1 ;  /* 0xffffffffff667424 */ /* 0x000fc600078e00ff */
[----:B------:R-:W-:Y:S05]  /*122b0*/  CALL.REL.NOINC `($__internal_79_$__cuda_sm70_shflsync_bfly_p) ;  /* 0x0000069000007944 */ /* 0x000fea0003c00000 */
[----:B-1----:R-:W-:Y:S01]  /*122c0*/  IMAD.MOV.U32 R98, RZ, RZ, R111 ;  /* 0x000000ffff627224 */ /* 0x002fe200078e006f */
[----:B0-----:R-:W-:Y:S05]  /*122d0*/  BRA `(.L_x_19977) ;  /* 0xfffff13000007947 */ /* 0x001fea000383ffff */
.L_x_19974:
[----:B------:R-:W-:Y:S01]  /*122e0*/  IMAD.MOV.U32 R111, RZ, RZ, 0x2 ;  /* 0x00000002ff6f7424 */ /* 0x000fe200078e00ff */
[----:B------:R-:W-:Y:S01]  /*122f0*/  MOV R99, 0x1f ;  /* 0x0000001f00637802 */ /* 0x000fe20000000f00 */
[----:B------:R-:W-:Y:S01]  /*12300*/  IMAD.MOV.U32 R102, RZ, RZ, -0x1 ;  /* 0xffffffffff667424 */ /* 0x000fe200078e00ff */
[----:B------:R-:W-:Y:S02]  /*12310*/  MOV R106, 0x12330 ;  /* 0x00012330006a7802 */ /* 0x000fe40000000f00 */
[----:B------:R-:W-:Y:S05]  /*12320*/  CALL.REL.NOINC `($__internal_79_$__cuda_sm70_shflsync_bfly_p) ;  /* 0x0000062000007944 */ /* 0x000fea0003c00000 */
[----:B01----:R-:W-:Y:S01]  /*12330*/  FADD.FTZ R108, R108, R111 ;  /* 0x0000006f6c6c7221 */ /* 0x003fe20000010000 */
[----:B------:R-:W-:Y:S01]  /*12340*/  MOV R102, 0xffffffff ;  /* 0xffffffff00667802 */ /* 0x000fe20000000f00 */
[----:B------:R-:W-:Y:S01]  /*12350*/  IMAD.MOV.U32 R111, RZ, RZ, 0x4 ;  /* 0x00000004ff6f7424 */ /* 0x000fe200078e00ff */
[----:B------:R-:W-:Y:S01]  /*12360*/  MOV R106, 0x12390 ;  /* 0x00012390006a7802 */ /* 0x000fe20000000f00 */
[----:B------:R-:W-:-:S02]  /*12370*/  IMAD.MOV.U32 R99, RZ, RZ, 0x1f ;  /* 0x0000001fff637424 */ /* 0x000fc400078e00ff */
[----:B------:R-:W-:Y:S05]  /*12380*/  CALL.REL.NOINC `($__internal_79_$__cuda_sm70_shflsync_bfly_p) ;  /* 0x000005c000007944 */ /* 0x000fea0003c00000 */
[----:B01----:R-:W-:Y:S01]  /*12390*/  FADD.FTZ R108, R108, R111 ;  /* 0x0000006f6c6c7221 */ /* 0x003fe20000010000 */
[----:B------:R-:W-:Y:S01]  /*123a0*/  MOV R106, 0x123f0 ;  /* 0x000123f0006a7802 */ /* 0x000fe20000000f00 */
[----:B------:R-:W-:-:S02]  /*123b0*/  IMAD.MOV.U32 R111, RZ, RZ, 0x8 ;  /* 0x00000008ff6f7424 */ /* 0x000fc400078e00ff */
[----:B------:R-:W-:Y:S02]  /*123c0*/  IMAD.MOV.U32 R99, RZ, RZ, 0x1f ;  /* 0x0000001fff637424 */ /* 0x000fe400078e00ff */
[----:B------:R-:W-:Y:S02]  /*123d0*/  IMAD.MOV.U32 R102, RZ, RZ, -0x1 ;  /* 0xffffffffff667424 */ /* 0x000fe400078e00ff */
[----:B------:R-:W-:Y:S05]  /*123e0*/  CALL.REL.NOINC `($__internal_79_$__cuda_sm70_shflsync_bfly_p) ;  /* 0x0000056000007944 */ /* 0x000fea0003c00000 */
[----:B01----:R-:W-:Y:S01]  /*123f0*/  FADD.FTZ R108, R108, R111 ;  /* 0x0000006f6c6c7221 */ /* 0x003fe20000010000 */
[----:B------:R-:W-:Y:S01]  /*12400*/  HFMA2.MMA R111, -RZ, RZ, 0, 9.5367431640625e-07 ;  /* 0x00000010ff6f7435 */ /* 0x000fe200000001ff */
[----:B------:R-:W-:Y:S01]  /*12410*/  IMAD.MOV.U32 R99, RZ, RZ, 0x1f ;  /* 0x0000001fff637424 */ /* 0x000fe200078e00ff */
[----:B------:R-:W-:Y:S01]  /*12420*/  MOV R106, 0x12450 ;  /* 0x00012450006a7802 */ /* 0x000fe20000000f00 */
[----:B------:R-:W-:-:S03]  /*12430*/  IMAD.MOV.U32 R102, RZ, RZ, -0x1 ;  /* 0xffffffffff667424 */ /* 0x000fc600078e00ff */
[----:B------:R-:W-:Y:S05]  /*12440*/  CALL.REL.NOINC `($__internal_79_$__cuda_sm70_shflsync_bfly_p) ;  /* 0x0000050000007944 */ /* 0x000fea0003c00000 */
[----:B-1----:R-:W-:Y:S01]  /*12450*/  FADD.FTZ R98, R108, R111 ;  /* 0x0000006f6c627221 */ /* 0x002fe20000010000 */
[----:B------:R-:W-:Y:S01]  /*12460*/  MOV R106, 0x127c0 ;  /* 0x000127c0006a7802 */ /* 0x000fe20000000f00 */
        /* <DEDUP_REMOVED lines=49> */
[----:B------:R-:W-:Y:S01]  /*12780*/  FFMA.FTZ R108, R102, R102, R99 ;  /* 0x00000066666c7223 */ /* 0x000fe20000010063 */
[----:B------:R-:W-:Y:S01]  /*12790*/  MOV R99, 0x1f ;  /* 0x0000001f00637802 */ /* 0x000fe20000000f00 */
[----:B------:R-:W-:Y:S02]  /*127a0*/  IMAD.MOV.U32 R102, RZ, RZ, -0x1 ;  /* 0xffffffffff667424 */ /* 0x000fe400078e00ff */
[----:B------:R-:W-:Y:S05]  /*127b0*/  CALL.REL.NOINC `($__internal_79_$__cuda_sm70_shflsync_bfly_p) ;  /* 0x0000019000007944 */ /* 0x000fea0003c00000 */
[----:B01----:R-:W-:Y:S01]  /*127c0*/  FADD.FTZ R108, R108, R111 ;  /* 0x0000006f6c6c7221 */ /* 0x003fe20000010000 */
[----:B------:R-:W-:Y:S01]  /*127d0*/  MOV R102, 0xffffffff ;  /* 0xffffffff00667802 */ /* 0x000fe20000000f00 */
[----:B------:R-:W-:Y:S01]  /*127e0*/  IMAD.MOV.U32 R111, RZ, RZ, 0x2 ;  /* 0x00000002ff6f7424 */ /* 0x000fe200078e00ff */
[----:B------:R-:W-:Y:S01]  /*127f0*/  MOV R106, 0x12820 ;  /* 0x00012820006a7802 */ /* 0x000fe20000000f00 */
[----:B------:R-:W-:Y:S02]  /*12800*/  IMAD.MOV.U32 R99, RZ, RZ, 0x1f ;  /* 0x0000001fff637424 */ /* 0x000fe400078e00ff */
[----:B------:R-:W-:Y:S05]  /*12810*/  CALL.REL.NOINC `($__internal_79_$__cuda_sm70_shflsync_bfly_p) ;  /* 0x0000013000007944 */ /* 0x000fea0003c00000 */
[----:B01----:R-:W-:Y:S01]  /*12820*/  FADD.FTZ R108, R108, R111 ;  /* 0x0000006f6c6c7221 */ /* 0x003fe20000010000 */
[----:B------:R-:W-:Y:S01]  /*12830*/  MOV R106, 0x12880 ;  /* 0x00012880006a7802 */ /* 0x000fe20000000f00 */
[----:B------:R-:W-:Y:S02]  /*12840*/  IMAD.MOV.U32 R111, RZ, RZ, 0x4 ;  /* 0x00000004ff6f7424 */ /* 0x000fe400078e00ff */
[----:B------:R-:W-:-:S02]  /*12850*/  IMAD.MOV.U32 R99, RZ, RZ, 0x1f ;  /* 0x0000001fff637424 */ /* 0x000fc400078e00ff */
[----:B------:R-:W-:Y:S02]  /*12860*/  IMAD.MOV.U32 R102, RZ, RZ, -0x1 ;  /* 0xffffffffff667424 */ /* 0x000fe400078e00ff */
[----:B------:R-:W-:Y:S05]  /*12870*/  CALL.REL.NOINC `($__internal_79_$__cuda_sm70_shflsync_bfly_p) ;  /* 0x000000d000007944 */ /* 0x000fea0003c00000 */
[----:B01----:R-:W-:Y:S01]  /*12880*/  FADD.FTZ R108, R108, R111 ;  /* 0x0000006f6c6c7221 */ /* 0x003fe20000010000 */
[----:B------:R-:W-:Y:S01]  /*12890*/  HFMA2.MMA R111, -RZ, RZ, 0, 4.76837158203125e-07 ;  /* 0x00000008ff6f7435 */ /* 0x000fe200000001ff */
[----:B------:R-:W-:Y:S01]  /*128a0*/  IMAD.MOV.U32 R99, RZ, RZ, 0x1f ;  /* 0x0000001fff637424 */ /* 0x000fe200078e00ff */
[----:B------:R-:W-:Y:S01]  /*128b0*/  MOV R106, 0x128e0 ;  /* 0x000128e0006a7802 */ /* 0x000fe20000000f00 */
[----:B------:R-:W-:-:S03]  /*128c0*/  IMAD.MOV.U32 R102, RZ, RZ, -0x1 ;  /* 0xffffffffff667424 */ /* 0x000fc600078e00ff */
[----:B------:R-:W-:Y:S05]  /*128d0*/  CALL.REL.NOINC `($__internal_79_$__cuda_sm70_shflsync_bfly_p) ;  /* 0x0000007000007944 */ /* 0x000fea0003c00000 */
[----:B01----:R-:W-:Y:S01]  /*128e0*/  FADD.FTZ R108, R108, R111 ;  /* 0x0000006f6c6c7221 */ /* 0x003fe20000010000 */
[----:B------:R-:W-:Y:S01]  /*128f0*/  MOV R99, 0x1f ;  /* 0x0000001f00637802 */ /* 0x000fe20000000f00 */
[----:B------:R-:W-:Y:S01]  /*12900*/  IMAD.MOV.U32 R111, RZ, RZ, 0x10 ;  /* 0x00000010ff6f7424 */ /* 0x000fe200078e00ff */
[----:B------:R-:W-:Y:S01]  /*12910*/  MOV R106, 0x12940 ;  /* 0x00012940006a7802 */ /* 0x000fe20000000f00 */
[----:B------:R-:W-:Y:S02]  /*12920*/  IMAD.MOV.U32 R102, RZ, RZ, -0x1 ;  /* 0xffffffffff667424 */ /* 0x000fe400078e00ff */
[----:B------:R-:W-:Y:S05]  /*12930*/  CALL.REL.NOINC `($__internal_79_$__cuda_sm70_shflsync_bfly_p) ;  /* 0x0000001000007944 */ /* 0x000fea0003c00000 */
[----:B01----:R-:W-:Y:S05]  /*12940*/  BRA `(.L_x_19978) ;  /* 0xffffef0000007947 */ /* 0x003fea000383ffff */
        .weak           $__internal_79_$__cuda_sm70_shflsync_bfly_p
        .type           $__internal_79_$__cuda_sm70_shflsync_bfly_p,@function
        .size           $__internal_79_$__cuda_sm70_shflsync_bfly_p,(.L_x_20059 - $__internal_79_$__cuda_sm70_shflsync_bfly_p)
$__internal_79_$__cuda_sm70_shflsync_bfly_p:
[----:B------:R-:W-:Y:S01]  /*12950*/  IMAD.MOV.U32 R107, RZ, RZ, 0x0 ;  /* 0x00000000ff6b7424 */ /* 0x000fe200078e00ff */
[----:B------:R-:W-:Y:S04]  /*12960*/  WARPSYNC R102 ;  /* 0x0000006600007348 */ /* 0x000fe80003800000 */
[----:B------:R0:W1:Y:S01]  /*12970*/  SHFL.BFLY PT, R111, R108, R111, R99 ;  /* 0x0c00006f6c6f7389 */ /* 0x00006200000e0063 */
[----:B------:R-:W-:Y:S05]  /*12980*/  RET.REL.NODEC R106 `(_ZN10layer_norm31ln_parallel_residual_fwd_kernelINS_13Kernel_traitsIfffffjLj3072ELj1ELj1ELj4ELj16ENS_18Kernel_traits_baseILj3072EfffffjLj128EEEEELb1ELb1ELb1EEEvNS_9FwdParamsE) ;  /* 0xfffed6706a007950 */ /* 0x000fea0003c3ffff */
.L_x_19979:
        /* <DEDUP_REMOVED lines=15> */
.L_x_20059:


//--------------------- .nv.global.init           --------------------------
	.section	.nv.global.init,"aw",@progbits
	.align	4
.nv.global.init:
	.type		mrg32k3aM1SubSeq,@object
	.size		mrg32k3aM1SubSeq,(mrg32k3aM2SubSeq - mrg32k3aM1SubSeq)
mrg32k3aM1SubSeq:
        /*0000*/ 	.byte	0x0b, 0xcc, 0xee, 0x04, 0x73, 0x29, 0x8b, 0x6f, 0xf6, 0x53, 0x03, 0xf6, 0x23, 0xf6, 0xea, 0xda
        /* <DEDUP_REMOVED lines=125> */
	.type		mrg32k3aM2SubSeq,@object
	.size		mrg32k3aM2SubSeq,(mrg32k3aM1 - mrg32k3aM2SubSeq)
mrg32k3aM2SubSeq:
        /* <DEDUP_REMOVED lines=126> */
	.type		mrg32k3aM1,@object
	.size		mrg32k3aM1,(mrg32k3aM1Seq - mrg32k3aM1)
mrg32k3aM1:
        /* <DEDUP_REMOVED lines=144> */
	.type		mrg32k3aM1Seq,@object
	.size		mrg32k3aM1Seq,(mrg32k3aM2 - mrg32k3aM1Seq)
mrg32k3aM1Seq:
        /* <DEDUP_REMOVED lines=144> */
	.type		mrg32k3aM2,@object
	.size		mrg32k3aM2,(mrg32k3aM2Seq - mrg32k3aM2)
mrg32k3aM2:
        /* <DEDUP_REMOVED lines=144> */
	.type		mrg32k3aM2Seq,@object
	.size		mrg32k3aM2Seq,(precalc_xorwow_matrix - mrg32k3aM2Seq)
mrg32k3aM2Seq:
        /* <DEDUP_REMOVED lines=144> */
	.type		precalc_xorwow_matrix,@object
	.size		precalc_xorwow_matrix,(precalc_xorwow_offset_matrix - precalc_xorwow_matrix)
precalc_xorwow_matrix:
        /* <DEDUP_REMOVED lines=6400> */
	.type		precalc_xorwow_offset_matrix,@object
	.size		precalc_xorwow_offset_matrix,(.L_1 - precalc_xorwow_offset_matrix)
precalc_xorwow_offset_matrix:
        /* <DEDUP_REMOVED lines=6400> */
.L_1:


//--------------------- .nv.shared._ZN10layer_norm31ln_parallel_residual_fwd_kernelINS_13Kernel_traitsI13__nv_bfloat16S2_S2_S2_fjLj3072ELj1ELj1ELj4ELj16ENS_18Kernel_traits_baseILj3072ES2_S2_S2_S2_fjLj128EEEEELb0ELb0ELb0EEEvNS_9FwdParamsE --------------------------
	.section	.nv.shared._ZN10layer_norm31ln_parallel_residual_fwd_kernelINS_13Kernel_traitsI13__nv_bfloat16S2_S2_S2_fjLj3072ELj1ELj1ELj4ELj16ENS_18Kernel_traits_baseILj3072ES2_S2_S2_S2_fjLj128EEEEELb0ELb0ELb0EEEvNS_9FwdParamsE,"aw",@nobits
	.sectionflags	@""
	.align	16


//--------------------- .nv.shared._ZN10layer_norm31ln_parallel_residual_fwd_kernelINS_13Kernel_traitsI13__nv_bfloat16S2_S2_S2_fjLj3072ELj1ELj1ELj4ELj16ENS_18Kernel_traits_baseILj3072ES2_S2_S2_S2_fjLj128EEEEELb0ELb0ELb1EEEvNS_9FwdParamsE --------------------------
	.section	.nv.shared._ZN10layer_norm31ln_parallel_residual_fwd_kernelINS_13Kernel_traitsI13__nv_bfloat16S2_S2_S2_fjLj3072ELj1ELj1ELj4ELj16ENS_18Kernel_traits_baseILj3072ES2_S2_S2_S2_fjLj128EEEEELb0ELb0ELb1EEEvNS_9FwdParamsE,"aw",@nobits
	.sectionflags	@""
	.align	16


//--------------------- .nv.shared._ZN10layer_norm31ln_parallel_residual_fwd_kernelINS_13Kernel_traitsI13__nv_bfloat16S2_S2_S2_fjLj3072ELj1ELj1ELj4ELj16ENS_18Kernel_traits_baseILj3072ES2_S2_S2_S2_fjLj128EEEEELb0ELb1ELb0EEEvNS_9FwdParamsE --------------------------
	.section	.nv.shared._ZN10layer_norm31ln_parallel_residual_fwd_kernelINS_13Kernel_traitsI13__nv_bfloat16S2_S2_S2_fjLj3072ELj1ELj1ELj4ELj16ENS_18Kernel_traits_baseILj3072ES2_S2_S2_S2_fjLj128EEEEELb0ELb1ELb0EEEvNS_9FwdParamsE,"aw",@nobits
	.sectionflags	@""
	.align	16


//--------------------- .nv.shared._ZN10layer_norm31ln_parallel_residual_fwd_kernelINS_13Kernel_traitsI13__nv_bfloat16S2_S2_S2_fjLj3072ELj1ELj1ELj4ELj16ENS_18Kernel_traits_baseILj3072ES2_S2_S2_S2_fjLj128EEEEELb0ELb1ELb1EEEvNS_9FwdParamsE --------------------------
	.section	.nv.shared._ZN10layer_norm31ln_parallel_residual_fwd_kernelINS_13Kernel_traitsI13__nv_bfloat16S2_S2_S2_fjLj3072ELj1ELj1ELj4ELj16ENS_18Kernel_traits_baseILj3072ES2_S2_S2_S2_fjLj128EEEEELb0ELb1ELb1EEEvNS_9FwdParamsE,"aw",@nobits
	.sectionflags	@""
	.align	16


//--------------------- .nv.shared._ZN10layer_norm31ln_parallel_residual_fwd_kernelINS_13Kernel_traitsI13__nv_bfloat16S2_S2_S2_fjLj3072ELj1ELj1ELj4ELj16ENS_18Kernel_traits_baseILj3072ES2_S2_S2_S2_fjLj128EEEEELb1ELb0ELb0EEEvNS_9FwdParamsE --------------------------
	.section	.nv.shared._ZN10layer_norm31ln_parallel_residual_fwd_kernelINS_13Kernel_traitsI13__nv_bfloat16S2_S2_S2_fjLj3072ELj1ELj1ELj4ELj16ENS_18Kernel_traits_baseILj3072ES2_S2_S2_S2_fjLj128EEEEELb1ELb0ELb0EEEvNS_9FwdParamsE,"aw",@nobits
	.sectionflags	@""
	.align	16


//--------------------- .nv.shared._ZN10layer_norm31ln_parallel_residual_fwd_kernelINS_13Kernel_traitsI13__nv_bfloat16S2_S2_S2_fjLj3072ELj1ELj1ELj4ELj16ENS_18Kernel_traits_baseILj3072ES2_S2_S2_S2_fjLj128EEEEELb1ELb0ELb1EEEvNS_9FwdParamsE --------------------------
	.section	.nv.shared._ZN10layer_norm31ln_parallel_residual_fwd_kernelINS_13Kernel_traitsI13__nv_bfloat16S2_S2_S2_fjLj3072ELj1ELj1ELj4ELj16ENS_18Kernel_traits_baseILj3072ES2_S2_S2_S2_fjLj128EEEEELb1ELb0ELb1EEEvNS_9FwdParamsE,"aw",@nobits
	.sectionflags	@""
	.align	16


//--------------------- .nv.shared._ZN10layer_norm31ln_parallel_residual_fwd_kernelINS_13Kernel_traitsI13__nv_bfloat16S2_S2_S2_fjLj3072ELj1ELj1ELj4ELj16ENS_18Kernel_traits_baseILj3072ES2_S2_S2_S2_fjLj128EEEEELb1ELb1ELb0EEEvNS_9FwdParamsE --------------------------
	.section	.nv.shared._ZN10layer_norm31ln_parallel_residual_fwd_kernelINS_13Kernel_traitsI13__nv_bfloat16S2_S2_S2_fjLj3072ELj1ELj1ELj4ELj16ENS_18Kernel_traits_baseILj3072ES2_S2_S2_S2_fjLj128EEEEELb1ELb1ELb0EEEvNS_9FwdParamsE,"aw",@nobits
	.sectionflags	@""
	.align	16


//--------------------- .nv.shared._ZN10layer_norm31ln_parallel_residual_fwd_kernelINS_13Kernel_traitsI13__nv_bfloat16S2_S2_S2_fjLj3072ELj1ELj1ELj4ELj16ENS_18Kernel_traits_baseILj3072ES2_S2_S2_S2_fjLj128EEEEELb1ELb1ELb1EEEvNS_9FwdParamsE --------------------------
	.section	.nv.shared._ZN10layer_norm31ln_parallel_residual_fwd_kernelINS_13Kernel_traitsI13__nv_bfloat16S2_S2_S2_fjLj3072ELj1ELj1ELj4ELj16ENS_18Kernel_traits_baseILj3072ES2_S2_S2_S2_fjLj128EEEEELb1ELb1ELb1EEEvNS_9FwdParamsE,"aw",@nobits
	.sectionflags	@""
	.align	16


//--------------------- .nv.shared._ZN10layer_norm31ln_parallel_residual_fwd_kernelINS_13Kernel_traitsI6__halfS2_S2_S2_fjLj3072ELj1ELj1ELj4ELj16ENS_18Kernel_traits_baseILj3072ES2_S2_S2_S2_fjLj128EEEEELb0ELb0ELb0EEEvNS_9FwdParamsE --------------------------
	.section	.nv.shared._ZN10layer_norm31ln_parallel_residual_fwd_kernelINS_13Kernel_traitsI6__halfS2_S2_S2_fjLj3072ELj1ELj1ELj4ELj16ENS_18Kernel_traits_baseILj3072ES2_S2_S2_S2_fjLj128EEEEELb0ELb0ELb0EEEvNS_9FwdParamsE,"aw",@nobits
	.sectionflags	@""
	.align	16


//--------------------- .nv.shared._ZN10layer_norm31ln_parallel_residual_fwd_kernelINS_13Kernel_traitsI6__halfS2_S2_S2_fjLj3072ELj1ELj1ELj4ELj16ENS_18Kernel_traits_baseILj3072ES2_S2_S2_S2_fjLj128EEEEELb0ELb0ELb1EEEvNS_9FwdParamsE --------------------------
	.section	.nv.shared._ZN10layer_norm31ln_parallel_residual_fwd_kernelINS_13Kernel_traitsI6__halfS2_S2_S2_fjLj3072ELj1ELj1ELj4ELj16ENS_18Kernel_traits_baseILj3072ES2_S2_S2_S2_fjLj128EEEEELb0ELb0ELb1EEEvNS_9FwdParamsE,"aw",@nobits
	.sectionflags	@""
	.align	16


//--------------------- .nv.shared._ZN10layer_norm31ln_parallel_residual_fwd_kernelINS_13Kernel_traitsI6__halfS2_S2_S2_fjLj3072ELj1ELj1ELj4ELj16ENS_18Kernel_traits_baseILj3072ES2_S2_S2_S2_fjLj128EEEEELb0ELb1ELb0EEEvNS_9FwdParamsE --------------------------
	.section	.nv.shared._ZN10layer_norm31ln_parallel_residual_fwd_kernelINS_13Kernel_traitsI6__halfS2_S2_S2_fjLj3072ELj1ELj1ELj4ELj16ENS_18Kernel_traits_baseILj3072ES2_S2_S2_S2_fjLj128EEEEELb0ELb1ELb0EEEvNS_9FwdParamsE,"aw",@nobits
	.sectionflags	@""
	.align	16


//--------------------- .nv.shared._ZN10layer_norm31ln_parallel_residual_fwd_kernelINS_13Kernel_traitsI6__halfS2_S2_S2_fjLj3072ELj1ELj1ELj4ELj16ENS_18Kernel_traits_baseILj3072ES2_S2_S2_S2_fjLj128EEEEELb0ELb1ELb1EEEvNS_9FwdParamsE --------------------------
	.section	.nv.shared._ZN10layer_norm31ln_parallel_residual_fwd_kernelINS_13Kernel_traitsI6__halfS2_S2_S2_fjLj3072ELj1ELj1ELj4ELj16ENS_18Kernel_traits_baseILj3072ES2_S2_S2_S2_fjLj128EEEEELb0ELb1ELb1EEEvNS_9FwdParamsE,"aw",@nobits
	.sectionflags	@""
	.align	16


//--------------------- .nv.shared._ZN10layer_norm31ln_parallel_residual_fwd_kernelINS_13Kernel_traitsI6__halfS2_S2_S2_fjLj3072ELj1ELj1ELj4ELj16ENS_18Kernel_traits_baseILj3072ES2_S2_S2_S2_fjLj128EEEEELb1ELb0ELb0EEEvNS_9FwdParamsE --------------------------
	.section	.nv.shared._ZN10layer_norm31ln_parallel_residual_fwd_kernelINS_13Kernel_traitsI6__halfS2_S2_S2_fjLj3072ELj1ELj1ELj4ELj16ENS_18Kernel_traits_baseILj3072ES2_S2_S2_S2_fjLj128EEEEELb1ELb0ELb0EEEvNS_9FwdParamsE,"aw",@nobits
	.sectionflags	@""
	.align	16


//--------------------- .nv.shared._ZN10layer_norm31ln_parallel_residual_fwd_kernelINS_13Kernel_traitsI6__halfS2_S2_S2_fjLj3072ELj1ELj1ELj4ELj16ENS_18Kernel_traits_baseILj3072ES2_S2_S2_S2_fjLj128EEEEELb1ELb0ELb1EEEvNS_9FwdParamsE --------------------------
	.section	.nv.shared._ZN10layer_norm31ln_parallel_residual_fwd_kernelINS_13Kernel_traitsI6__halfS2_S2_S2_fjLj3072ELj1ELj1ELj4ELj16ENS_18Kernel_traits_baseILj3072ES2_S2_S2_S2_fjLj128EEEEELb1ELb0ELb1EEEvNS_9FwdParamsE,"aw",@nobits
	.sectionflags	@""
	.align	16


//--------------------- .nv.shared._ZN10layer_norm31ln_parallel_residual_fwd_kernelINS_13Kernel_traitsI6__halfS2_S2_S2_fjLj3072ELj1ELj1ELj4ELj16ENS_18Kernel_traits_baseILj3072ES2_S2_S2_S2_fjLj128EEEEELb1ELb1ELb0EEEvNS_9FwdParamsE --------------------------
	.section	.nv.shared._ZN10layer_norm31ln_parallel_residual_fwd_kernelINS_13Kernel_traitsI6__halfS2_S2_S2_fjLj3072ELj1ELj1ELj4ELj16ENS_18Kernel_traits_baseILj3072ES2_S2_S2_S2_fjLj128EEEEELb1ELb1ELb0EEEvNS_9FwdParamsE,"aw",@nobits
	.sectionflags	@""
	.align	16


//--------------------- .nv.shared._ZN10layer_norm31ln_parallel_residual_fwd_kernelINS_13Kernel_traitsI6__halfS2_S2_S2_fjLj3072ELj1ELj1ELj4ELj16ENS_18Kernel_traits_baseILj3072ES2_S2_S2_S2_fjLj128EEEEELb1ELb1ELb1EEEvNS_9FwdParamsE --------------------------
	.section	.nv.shared._ZN10layer_norm31ln_parallel_residual_fwd_kernelINS_13Kernel_traitsI6__halfS2_S2_S2_fjLj3072ELj1ELj1ELj4ELj16ENS_18Kernel_traits_baseILj3072ES2_S2_S2_S2_fjLj128EEEEELb1ELb1ELb1EEEvNS_9FwdParamsE,"aw",@nobits
	.sectionflags	@""
	.align	16


//--------------------- .nv.shared._ZN10layer_norm31ln_parallel_residual_fwd_kernelINS_13Kernel_traitsIf13__nv_bfloat16S2_S2_fjLj3072ELj1ELj1ELj4ELj16ENS_18Kernel_traits_baseILj3072EfS2_S2_S2_fjLj128EEEEELb0ELb0ELb0EEEvNS_9FwdParamsE --------------------------
	.section	.nv.shared._ZN10layer_norm31ln_parallel_residual_fwd_kernelINS_13Kernel_traitsIf13__nv_bfloat16S2_S2_fjLj3072ELj1ELj1ELj4ELj16ENS_18Kernel_traits_baseILj3072EfS2_S2_S2_fjLj128EEEEELb0ELb0ELb0EEEvNS_9FwdParamsE,"aw",@nobits
	.sectionflags	@""
	.align	16


//--------------------- .nv.shared._ZN10layer_norm31ln_parallel_residual_fwd_kernelINS_13Kernel_traitsIf13__nv_bfloat16S2_S2_fjLj3072ELj1ELj1ELj4ELj16ENS_18Kernel_traits_baseILj3072EfS2_S2_S2_fjLj128EEEEELb0ELb0ELb1EEEvNS_9FwdParamsE --------------------------
	.section	.nv.shared._ZN10layer_norm31ln_parallel_residual_fwd_kernelINS_13Kernel_traitsIf13__nv_bfloat16S2_S2_fjLj3072ELj1ELj1ELj4ELj16ENS_18Kernel_traits_baseILj3072EfS2_S2_S2_fjLj128EEEEELb0ELb0ELb1EEEvNS_9FwdParamsE,"aw",@nobits
	.sectionflags	@""
	.align	16


//--------------------- .nv.shared._ZN10layer_norm31ln_parallel_residual_fwd_kernelINS_13Kernel_traitsIf13__nv_bfloat16S2_S2_fjLj3072ELj1ELj1ELj4ELj16ENS_18Kernel_traits_baseILj3072EfS2_S2_S2_fjLj128EEEEELb0ELb1ELb0EEEvNS_9FwdParamsE --------------------------
	.section	.nv.shared._ZN10layer_norm31ln_parallel_residual_fwd_kernelINS_13Kernel_traitsIf13__nv_bfloat16S2_S2_fjLj3072ELj1ELj1ELj4ELj16ENS_18Kernel_traits_baseILj3072EfS2_S2_S2_fjLj128EEEEELb0ELb1ELb0EEEvNS_9FwdParamsE,"aw",@nobits
	.sectionflags	@""
	.align	16


//--------------------- .nv.shared._ZN10layer_norm31ln_parallel_residual_fwd_kernelINS_13Kernel_traitsIf13__nv_bfloat16S2_S2_fjLj3072ELj1ELj1ELj4ELj16ENS_18Kernel_traits_baseILj3072EfS2_S2_S2_fjLj128EEEEELb0ELb1ELb1EEEvNS_9FwdParamsE --------------------------
	.section	.nv.shared._ZN10layer_norm31ln_parallel_residual_fwd_kernelINS_13Kernel_traitsIf13__nv_bfloat16S2_S2_fjLj3072ELj1ELj1ELj4ELj16ENS_18Kernel_traits_baseILj3072EfS2_S2_S2_fjLj128EEEEELb0ELb1ELb1EEEvNS_9FwdParamsE,"aw",@nobits
	.sectionflags	@""
	.align	16


//--------------------- .nv.shared._ZN10layer_norm31ln_parallel_residual_fwd_kernelINS_13Kernel_traitsIf13__nv_bfloat16S2_S2_fjLj3072ELj1ELj1ELj4ELj16ENS_18Kernel_traits_baseILj3072EfS2_S2_S2_fjLj128EEEEELb1ELb0ELb0EEEvNS_9FwdParamsE --------------------------
	.section	.nv.shared._ZN10layer_norm31ln_parallel_residual_fwd_kernelINS_13Kernel_traitsIf13__nv_bfloat16S2_S2_fjLj3072ELj1ELj1ELj4ELj16ENS_18Kernel_traits_baseILj3072EfS2_S2_S2_fjLj128EEEEELb1ELb0ELb0EEEvNS_9FwdParamsE,"aw",@nobits
	.sectionflags	@""
	.align	16


//--------------------- .nv.shared._ZN10layer_norm31ln_parallel_residual_fwd_kernelINS_13Kernel_traitsIf13__nv_bfloat16S2_S2_fjLj3072ELj1ELj1ELj4ELj16ENS_18Kernel_traits_baseILj3072EfS2_S2_S2_fjLj128EEEEELb1ELb0ELb1EEEvNS_9FwdParamsE --------------------------
	.section	.nv.shared._ZN10layer_norm31ln_parallel_residual_fwd_kernelINS_13Kernel_traitsIf13__nv_bfloat16S2_S2_fjLj3072ELj1ELj1ELj4ELj16ENS_18Kernel_traits_baseILj3072EfS2_S2_S2_fjLj128EEEEELb1ELb0ELb1EEEvNS_9FwdParamsE,"aw",@nobits
	.sectionflags	@""
	.align	16


//--------------------- .nv.shared._ZN10layer_norm31ln_parallel_residual_fwd_kernelINS_13Kernel_traitsIf13__nv_bfloat16S2_S2_fjLj3072ELj1ELj1ELj4ELj16ENS_18Kernel_traits_baseILj3072EfS2_S2_S2_fjLj128EEEEELb1ELb1ELb0EEEvNS_9FwdParamsE --------------------------
	.section	.nv.shared._ZN10layer_norm31ln_parallel_residual_fwd_kernelINS_13Kernel_traitsIf13__nv_bfloat16S2_S2_fjLj3072ELj1ELj1ELj4ELj16ENS_18Kernel_traits_baseILj3072EfS2_S2_S2_fjLj128EEEEELb1ELb1ELb0EEEvNS_9FwdParamsE,"aw",@nobits
	.sectionflags	@""
	.align	16


//--------------------- .nv.shared._ZN10layer_norm31ln_parallel_residual_fwd_kernelINS_13Kernel_traitsIf13__nv_bfloat16S2_S2_fjLj3072ELj1ELj1ELj4ELj16ENS_18Kernel_traits_baseILj3072EfS2_S2_S2_fjLj128EEEEELb1ELb1ELb1EEEvNS_9FwdParamsE --------------------------
	.section	.nv.shared._ZN10layer_norm31ln_parallel_residual_fwd_kernelINS_13Kernel_traitsIf13__nv_bfloat16S2_S2_fjLj3072ELj1ELj1ELj4ELj16ENS_18Kernel_traits_baseILj3072EfS2_S2_S2_fjLj128EEEEELb1ELb1ELb1EEEvNS_9FwdParamsE,"aw",@nobits
	.sectionflags	@""
	.align	16


//--------------------- .nv.shared._ZN10layer_norm31ln_parallel_residual_fwd_kernelINS_13Kernel_traitsI13__nv_bfloat16S2_fS2_fjLj3072ELj1ELj1ELj4ELj16ENS_18Kernel_traits_baseILj3072ES2_S2_fS2_fjLj128EEEEELb0ELb0ELb0EEEvNS_9FwdParamsE --------------------------
	.section	.nv.shared._ZN10layer_norm31ln_parallel_residual_fwd_kernelINS_13Kernel_traitsI13__nv_bfloat16S2_fS2_fjLj3072ELj1ELj1ELj4ELj16ENS_18Kernel_traits_baseILj3072ES2_S2_fS2_fjLj128EEEEELb0ELb0ELb0EEEvNS_9FwdParamsE,"aw",@nobits
	.sectionflags	@""
	.align	16


//--------------------- .nv.shared._ZN10layer_norm31ln_parallel_residual_fwd_kernelINS_13Kernel_traitsI13__nv_bfloat16S2_fS2_fjLj3072ELj1ELj1ELj4ELj16ENS_18Kernel_traits_baseILj3072ES2_S2_fS2_fjLj128EEEEELb0ELb0ELb1EEEvNS_9FwdParamsE --------------------------
	.section	.nv.shared._ZN10layer_norm31ln_parallel_residual_fwd_kernelINS_13Kernel_traitsI13__nv_bfloat16S2_fS2_fjLj3072ELj1ELj1ELj4ELj16ENS_18Kernel_traits_baseILj3072ES2_S2_fS2_fjLj128EEEEELb0ELb0ELb1EEEvNS_9FwdParamsE,"aw",@nobits
	.sectionflags	@""
	.align	16


//--------------------- .nv.shared._ZN10layer_norm31ln_parallel_residual_fwd_kernelINS_13Kernel_traitsI13__nv_bfloat16S2_fS2_fjLj3072ELj1ELj1ELj4ELj16ENS_18Kernel_traits_baseILj3072ES2_S2_fS2_fjLj128EEEEELb0ELb1ELb0EEEvNS_9FwdParamsE --------------------------
	.section	.nv.shared._ZN10layer_norm31ln_parallel_residual_fwd_kernelINS_13Kernel_traitsI13__nv_bfloat16S2_fS2_fjLj3072ELj1ELj1ELj4ELj16ENS_18Kernel_traits_baseILj3072ES2_S2_fS2_fjLj128EEEEELb0ELb1ELb0EEEvNS_9FwdParamsE,"aw",@nobits
	.sectionflags	@""
	.align	16


//--------------------- .nv.shared._ZN10layer_norm31ln_parallel_residual_fwd_kernelINS_13Kernel_traitsI13__nv_bfloat16S2_fS2_fjLj3072ELj1ELj1ELj4ELj16ENS_18Kernel_traits_baseILj3072ES2_S2_fS2_fjLj128EEEEELb0ELb1ELb1EEEvNS_9FwdParamsE --------------------------
	.section	.nv.shared._ZN10layer_norm31ln_parallel_residual_fwd_kernelINS_13Kernel_traitsI13__nv_bfloat16S2_fS2_fjLj3072ELj1ELj1ELj4ELj16ENS_18Kernel_traits_baseILj3072ES2_S2_fS2_fjLj128EEEEELb0ELb1ELb1EEEvNS_9FwdParamsE,"aw",@nobits
	.sectionflags	@""
	.align	16


//--------------------- .nv.shared._ZN10layer_norm31ln_parallel_residual_fwd_kernelINS_13Kernel_traitsI13__nv_bfloat16S2_fS2_fjLj3072ELj1ELj1ELj4ELj16ENS_18Kernel_traits_baseILj3072ES2_S2_fS2_fjLj128EEEEELb1ELb0ELb0EEEvNS_9FwdParamsE --------------------------
	.section	.nv.shared._ZN10layer_norm31ln_parallel_residual_fwd_kernelINS_13Kernel_traitsI13__nv_bfloat16S2_fS2_fjLj3072ELj1ELj1ELj4ELj16ENS_18Kernel_traits_baseILj3072ES2_S2_fS2_fjLj128EEEEELb1ELb0ELb0EEEvNS_9FwdParamsE,"aw",@nobits
	.sectionflags	@""
	.align	16


//--------------------- .nv.shared._ZN10layer_norm31ln_parallel_residual_fwd_kernelINS_13Kernel_traitsI13__nv_bfloat16S2_fS2_fjLj3072ELj1ELj1ELj4ELj16ENS_18Kernel_traits_baseILj3072ES2_S2_fS2_fjLj128EEEEELb1ELb0ELb1EEEvNS_9FwdParamsE --------------------------
	.section	.nv.shared._ZN10layer_norm31ln_parallel_residual_fwd_kernelINS_13Kernel_traitsI13__nv_bfloat16S2_fS2_fjLj3072ELj1ELj1ELj4ELj16ENS_18Kernel_traits_baseILj3072ES2_S2_fS2_fjLj128EEEEELb1ELb0ELb1EEEvNS_9FwdParamsE,"aw",@nobits
	.sectionflags	@""
	.align	16


//--------------------- .nv.shared._ZN10layer_norm31ln_parallel_residual_fwd_kernelINS_13Kernel_traitsI13__nv_bfloat16S2_fS2_fjLj3072ELj1ELj1ELj4ELj16ENS_18Kernel_traits_baseILj3072ES2_S2_fS2_fjLj128EEEEELb1ELb1ELb0EEEvNS_9FwdParamsE --------------------------
	.section	.nv.shared._ZN10layer_norm31ln_parallel_residual_fwd_kernelINS_13Kernel_traitsI13__nv_bfloat16S2_fS2_fjLj3072ELj1ELj1ELj4ELj16ENS_18Kernel_traits_baseILj3072ES2_S2_fS2_fjLj128EEEEELb1ELb1ELb0EEEvNS_9FwdParamsE,"aw",@nobits
	.sectionflags	@""
	.align	16


//--------------------- .nv.shared._ZN10layer_norm31ln_parallel_residual_fwd_kernelINS_13Kernel_traitsI13__nv_bfloat16S2_fS2_fjLj3072ELj1ELj1ELj4ELj16ENS_18Kernel_traits_baseILj3072ES2_S2_fS2_fjLj128EEEEELb1ELb1ELb1EEEvNS_9FwdParamsE --------------------------
	.section	.nv.shared._ZN10layer_norm31ln_parallel_residual_fwd_kernelINS_13Kernel_traitsI13__nv_bfloat16S2_fS2_fjLj3072ELj1ELj1ELj4ELj16ENS_18Kernel_traits_baseILj3072ES2_S2_fS2_fjLj128EEEEELb1ELb1ELb1EEEvNS_9FwdParamsE,"aw",@nobits
	.sectionflags	@""
	.align	16


//--------------------- .nv.shared._ZN10layer_norm31ln_parallel_residual_fwd_kernelINS_13Kernel_traitsIf13__nv_bfloat16fS2_fjLj3072ELj1ELj1ELj4ELj16ENS_18Kernel_traits_baseILj3072EfS2_fS2_fjLj128EEEEELb0ELb0ELb0EEEvNS_9FwdParamsE --------------------------
	.section	.nv.shared._ZN10layer_norm31ln_parallel_residual_fwd_kernelINS_13Kernel_traitsIf13__nv_bfloat16fS2_fjLj3072ELj1ELj1ELj4ELj16ENS_18Kernel_traits_baseILj3072EfS2_fS2_fjLj128EEEEELb0ELb0ELb0EEEvNS_9FwdParamsE,"aw",@nobits
	.sectionflags	@""
	.align	16


//--------------------- .nv.shared._ZN10layer_norm31ln_parallel_residual_fwd_kernelINS_13Kernel_traitsIf13__nv_bfloat16fS2_fjLj3072ELj1ELj1ELj4ELj16ENS_18Kernel_traits_baseILj3072EfS2_fS2_fjLj128EEEEELb0ELb0ELb1EEEvNS_9FwdParamsE --------------------------
	.section	.nv.shared._ZN10layer_norm31ln_parallel_residual_fwd_kernelINS_13Kernel_traitsIf13__nv_bfloat16fS2_fjLj3072ELj1ELj1ELj4ELj16ENS_18Kernel_traits_baseILj3072EfS2_fS2_fjLj128EEEEELb0ELb0ELb1EEEvNS_9FwdParamsE,"aw",@nobits
	.sectionflags	@""
	.align	16


//--------------------- .nv.shared._ZN10layer_norm31ln_parallel_residual_fwd_kernelINS_13Kernel_traitsIf13__nv_bfloat16fS2_fjLj3072ELj1ELj1ELj4ELj16ENS_18Kernel_traits_baseILj3072EfS2_fS2_fjLj128EEEEELb0ELb1ELb0EEEvNS_9FwdParamsE --------------------------
	.section	.nv.shared._ZN10layer_norm31ln_parallel_residual_fwd_kernelINS_13Kernel_traitsIf13__nv_bfloat16fS2_fjLj3072ELj1ELj1ELj4ELj16ENS_18Kernel_traits_baseILj3072EfS2_fS2_fjLj128EEEEELb0ELb1ELb0EEEvNS_9FwdParamsE,"aw",@nobits
	.sectionflags	@""
	.align	16


//--------------------- .nv.shared._ZN10layer_norm31ln_parallel_residual_fwd_kernelINS_13Kernel_traitsIf13__nv_bfloat16fS2_fjLj3072ELj1ELj1ELj4ELj16ENS_18Kernel_traits_baseILj3072EfS2_fS2_fjLj128EEEEELb0ELb1ELb1EEEvNS_9FwdParamsE --------------------------
	.section	.nv.shared._ZN10layer_norm31ln_parallel_residual_fwd_kernelINS_13Kernel_traitsIf13__nv_bfloat16fS2_fjLj3072ELj1ELj1ELj4ELj16ENS_18Kernel_traits_baseILj3072EfS2_fS2_fjLj128EEEEELb0ELb1ELb1EEEvNS_9FwdParamsE,"aw",@nobits
	.sectionflags	@""
	.align	16


//--------------------- .nv.shared._ZN10layer_norm31ln_parallel_residual_fwd_kernelINS_13Kernel_traitsIf13__nv_bfloat16fS2_fjLj3072ELj1ELj1ELj4ELj16ENS_18Kernel_traits_baseILj3072EfS2_fS2_fjLj128EEEEELb1ELb0ELb0EEEvNS_9FwdParamsE --------------------------
	.section	.nv.shared._ZN10layer_norm31ln_parallel_residual_fwd_kernelINS_13Kernel_traitsIf13__nv_bfloat16fS2_fjLj3072ELj1ELj1ELj4ELj16ENS_18Kernel_traits_baseILj3072EfS2_fS2_fjLj128EEEEELb1ELb0ELb0EEEvNS_9FwdParamsE,"aw",@nobits
	.sectionflags	@""
	.align	16


//--------------------- .nv.shared._ZN10layer_norm31ln_parallel_residual_fwd_kernelINS_13Kernel_traitsIf13__nv_bfloat16fS2_fjLj3072ELj1ELj1ELj4ELj16ENS_18Kernel_traits_baseILj3072EfS2_fS2_fjLj128EEEEELb1ELb0ELb1EEEvNS_9FwdParamsE --------------------------
	.section	.nv.shared._ZN10layer_norm31ln_parallel_residual_fwd_kernelINS_13Kernel_traitsIf13__nv_bfloat16fS2_fjLj3072ELj1ELj1ELj4ELj16ENS_18Kernel_traits_baseILj3072EfS2_fS2_fjLj128EEEEELb1ELb0ELb1EEEvNS_9FwdParamsE,"aw",@nobits
	.sectionflags	@""
	.align	16


//--------------------- .nv.shared._ZN10layer_norm31ln_parallel_residual_fwd_kernelINS_13Kernel_traitsIf13__nv_bfloat16fS2_fjLj3072ELj1ELj1ELj4ELj16ENS_18Kernel_traits_baseILj3072EfS2_fS2_fjLj128EEEEELb1ELb1ELb0EEEvNS_9FwdParamsE --------------------------
	.section	.nv.shared._ZN10layer_norm31ln_parallel_residual_fwd_kernelINS_13Kernel_traitsIf13__nv_bfloat16fS2_fjLj3072ELj1ELj1ELj4ELj16ENS_18Kernel_traits_baseILj3072EfS2_fS2_fjLj128EEEEELb1ELb1ELb0EEEvNS_9FwdParamsE,"aw",@nobits
	.sectionflags	@""
	.align	16


//--------------------- .nv.shared._ZN10layer_norm31ln_parallel_residual_fwd_kernelINS_13Kernel_traitsIf13__nv_bfloat16fS2_fjLj3072ELj1ELj1ELj4ELj16ENS_18Kernel_traits_baseILj3072EfS2_fS2_fjLj128EEEEELb1ELb1ELb1EEEvNS_9FwdParamsE --------------------------
	.section	.nv.shared._ZN10layer_norm31ln_parallel_residual_fwd_kernelINS_13Kernel_traitsIf13__nv_bfloat16fS2_fjLj3072ELj1ELj1ELj4ELj16ENS_18Kernel_traits_baseILj3072EfS2_fS2_fjLj128EEEEELb1ELb1ELb1EEEvNS_9FwdParamsE,"aw",@nobits
	.sectionflags	@""
	.align	16


//--------------------- .nv.shared._ZN10layer_norm31ln_parallel_residual_fwd_kernelINS_13Kernel_traitsIf6__halfS2_S2_fjLj3072ELj1ELj1ELj4ELj16ENS_18Kernel_traits_baseILj3072EfS2_S2_S2_fjLj128EEEEELb0ELb0ELb0EEEvNS_9FwdParamsE --------------------------
	.section	.nv.shared._ZN10layer_norm31ln_parallel_residual_fwd_kernelINS_13Kernel_traitsIf6__halfS2_S2_fjLj3072ELj1ELj1ELj4ELj16ENS_18Kernel_traits_baseILj3072EfS2_S2_S2_fjLj128EEEEELb0ELb0ELb0EEEvNS_9FwdParamsE,"aw",@nobits
	.sectionflags	@""
	.align	16


//--------------------- .nv.shared._ZN10layer_norm31ln_parallel_residual_fwd_kernelINS_13Kernel_traitsIf6__halfS2_S2_fjLj3072ELj1ELj1ELj4ELj16ENS_18Kernel_traits_baseILj3072EfS2_S2_S2_fjLj128EEEEELb0ELb0ELb1EEEvNS_9FwdParamsE --------------------------
	.section	.nv.shared._ZN10layer_norm31ln_parallel_residual_fwd_kernelINS_13Kernel_traitsIf6__halfS2_S2_fjLj3072ELj1ELj1ELj4ELj16ENS_18Kernel_traits_baseILj3072EfS2_S2_S2_fjLj128EEEEELb0ELb0ELb1EEEvNS_9FwdParamsE,"aw",@nobits
	.sectionflags	@""
	.align	16


//--------------------- .nv.shared._ZN10layer_norm31ln_parallel_residual_fwd_kernelINS_13Kernel_traitsIf6__halfS2_S2_fjLj3072ELj1ELj1ELj4ELj16ENS_18Kernel_traits_baseILj3072EfS2_S2_S2_fjLj128EEEEELb0ELb1ELb0EEEvNS_9FwdParamsE --------------------------
	.section	.nv.shared._ZN10layer_norm31ln_parallel_residual_fwd_kernelINS_13Kernel_traitsIf6__halfS2_S2_fjLj3072ELj1ELj1ELj4ELj16ENS_18Kernel_traits_baseILj3072EfS2_S2_S2_fjLj128EEEEELb0ELb1ELb0EEEvNS_9FwdParamsE,"aw",@nobits
	.sectionflags	@""
	.align	16


//--------------------- .nv.shared._ZN10layer_norm31ln_parallel_residual_fwd_kernelINS_13Kernel_traitsIf6__halfS2_S2_fjLj3072ELj1ELj1ELj4ELj16ENS_18Kernel_traits_baseILj3072EfS2_S2_S2_fjLj128EEEEELb0ELb1ELb1EEEvNS_9FwdParamsE --------------------------
	.section	.nv.shared._ZN10layer_norm31ln_parallel_residual_fwd_kernelINS_13Kernel_traitsIf6__halfS2_S2_fjLj3072ELj1ELj1ELj4ELj16ENS_18Kernel_traits_baseILj3072EfS2_S2_S2_fjLj128EEEEELb0ELb1ELb1EEEvNS_9FwdParamsE,"aw",@nobits
	.sectionflags	@""
	.align	16


//--------------------- .nv.shared._ZN10layer_norm31ln_parallel_residual_fwd_kernelINS_13Kernel_traitsIf6__halfS2_S2_fjLj3072ELj1ELj1ELj4ELj16ENS_18Kernel_traits_baseILj3072EfS2_S2_S2_fjLj128EEEEELb1ELb0ELb0EEEvNS_9FwdParamsE --------------------------
	.section	.nv.shared._ZN10layer_norm31ln_parallel_residual_fwd_kernelINS_13Kernel_traitsIf6__halfS2_S2_fjLj3072ELj1ELj1ELj4ELj16ENS_18Kernel_traits_baseILj3072EfS2_S2_S2_fjLj128EEEEELb1ELb0ELb0EEEvNS_9FwdParamsE,"aw",@nobits
	.sectionflags	@""
	.align	16


//--------------------- .nv.shared._ZN10layer_norm31ln_parallel_residual_fwd_kernelINS_13Kernel_traitsIf6__halfS2_S2_fjLj3072ELj1ELj1ELj4ELj16ENS_18Kernel_traits_baseILj3072EfS2_S2_S2_fjLj128EEEEELb1ELb0ELb1EEEvNS_9FwdParamsE --------------------------
	.section	.nv.shared._ZN10layer_norm31ln_parallel_residual_fwd_kernelINS_13Kernel_traitsIf6__halfS2_S2_fjLj3072ELj1ELj1ELj4ELj16ENS_18Kernel_traits_baseILj3072EfS2_S2_S2_fjLj128EEEEELb1ELb0ELb1EEEvNS_9FwdParamsE,"aw",@nobits
	.sectionflags	@""
	.align	16


//--------------------- .nv.shared._ZN10layer_norm31ln_parallel_residual_fwd_kernelINS_13Kernel_traitsIf6__halfS2_S2_fjLj3072ELj1ELj1ELj4ELj16ENS_18Kernel_traits_baseILj3072EfS2_S2_S2_fjLj128EEEEELb1ELb1ELb0EEEvNS_9FwdParamsE --------------------------
	.section	.nv.shared._ZN10layer_norm31ln_parallel_residual_fwd_kernelINS_13Kernel_traitsIf6__halfS2_S2_fjLj3072ELj1ELj1ELj4ELj16ENS_18Kernel_traits_baseILj3072EfS2_S2_S2_fjLj128EEEEELb1ELb1ELb0EEEvNS_9FwdParamsE,"aw",@nobits
	.sectionflags	@""
	.align	16


//--------------------- .nv.shared._ZN10layer_norm31ln_parallel_residual_fwd_kernelINS_13Kernel_traitsIf6__halfS2_S2_fjLj3072ELj1ELj1ELj4ELj16ENS_18Kernel_traits_baseILj3072EfS2_S2_S2_fjLj128EEEEELb1ELb1ELb1EEEvNS_9FwdParamsE --------------------------
	.section	.nv.shared._ZN10layer_norm31ln_parallel_residual_fwd_kernelINS_13Kernel_traitsIf6__halfS2_S2_fjLj3072ELj1ELj1ELj4ELj16ENS_18Kernel_traits_baseILj3072EfS2_S2_S2_fjLj128EEEEELb1ELb1ELb1EEEvNS_9FwdParamsE,"aw",@nobits
	.sectionflags	@""
	.align	16


//--------------------- .nv.shared._ZN10layer_norm31ln_parallel_residual_fwd_kernelINS_13Kernel_traitsI6__halfS2_fS2_fjLj3072ELj1ELj1ELj4ELj16ENS_18Kernel_traits_baseILj3072ES2_S2_fS2_fjLj128EEEEELb0ELb0ELb0EEEvNS_9FwdParamsE --------------------------
	.section	.nv.shared._ZN10layer_norm31ln_parallel_residual_fwd_kernelINS_13Kernel_traitsI6__halfS2_fS2_fjLj3072ELj1ELj1ELj4ELj16ENS_18Kernel_traits_baseILj3072ES2_S2_fS2_fjLj128EEEEELb0ELb0ELb0EEEvNS_9FwdParamsE,"aw",@nobits
	.sectionflags	@""
	.align	16


//--------------------- .nv.shared._ZN10layer_norm31ln_parallel_residual_fwd_kernelINS_13Kernel_traitsI6__halfS2_fS2_fjLj3072ELj1ELj1ELj4ELj16ENS_18Kernel_traits_baseILj3072ES2_S2_fS2_fjLj128EEEEELb0ELb0ELb1EEEvNS_9FwdParamsE --------------------------
	.section	.nv.shared._ZN10layer_norm31ln_parallel_residual_fwd_kernelINS_13Kernel_traitsI6__halfS2_fS2_fjLj3072ELj1ELj1ELj4ELj16ENS_18Kernel_traits_baseILj3072ES2_S2_fS2_fjLj128EEEEELb0ELb0ELb1EEEvNS_9FwdParamsE,"aw",@nobits
	.sectionflags	@""
	.align	16


//--------------------- .nv.shared._ZN10layer_norm31ln_parallel_residual_fwd_kernelINS_13Kernel_traitsI6__halfS2_fS2_fjLj3072ELj1ELj1ELj4ELj16ENS_18Kernel_traits_baseILj3072ES2_S2_fS2_fjLj128EEEEELb0ELb1ELb0EEEvNS_9FwdParamsE --------------------------
	.section	.nv.shared._ZN10layer_norm31ln_parallel_residual_fwd_kernelINS_13Kernel_traitsI6__halfS2_fS2_fjLj3072ELj1ELj1ELj4ELj16ENS_18Kernel_traits_baseILj3072ES2_S2_fS2_fjLj128EEEEELb0ELb1ELb0EEEvNS_9FwdParamsE,"aw",@nobits
	.sectionflags	@""
	.align	16


//--------------------- .nv.shared._ZN10layer_norm31ln_parallel_residual_fwd_kernelINS_13Kernel_traitsI6__halfS2_fS2_fjLj3072ELj1ELj1ELj4ELj16ENS_18Kernel_traits_baseILj3072ES2_S2_fS2_fjLj128EEEEELb0ELb1ELb1EEEvNS_9FwdParamsE --------------------------
	.section	.nv.shared._ZN10layer_norm31ln_parallel_residual_fwd_kernelINS_13Kernel_traitsI6__halfS2_fS2_fjLj3072ELj1ELj1ELj4ELj16ENS_18Kernel_traits_baseILj3072ES2_S2_fS2_fjLj128EEEEELb0ELb1ELb1EEEvNS_9FwdParamsE,"aw",@nobits
	.sectionflags	@""
	.align	16


//--------------------- .nv.shared._ZN10layer_norm31ln_parallel_residual_fwd_kernelINS_13Kernel_traitsI6__halfS2_fS2_fjLj3072ELj1ELj1ELj4ELj16ENS_18Kernel_traits_baseILj3072ES2_S2_fS2_fjLj128EEEEELb1ELb0ELb0EEEvNS_9FwdParamsE --------------------------
	.section	.nv.shared._ZN10layer_norm31ln_parallel_residual_fwd_kernelINS_13Kernel_traitsI6__halfS2_fS2_fjLj3072ELj1ELj1ELj4ELj16ENS_18Kernel_traits_baseILj3072ES2_S2_fS2_fjLj128EEEEELb1ELb0ELb0EEEvNS_9FwdParamsE,"aw",@nobits
	.sectionflags	@""
	.align	16


//--------------------- .nv.shared._ZN10layer_norm31ln_parallel_residual_fwd_kernelINS_13Kernel_traitsI6__halfS2_fS2_fjLj3072ELj1ELj1ELj4ELj16ENS_18Kernel_traits_baseILj3072ES2_S2_fS2_fjLj128EEEEELb1ELb0ELb1EEEvNS_9FwdParamsE --------------------------
	.section	.nv.shared._ZN10layer_norm31ln_parallel_residual_fwd_kernelINS_13Kernel_traitsI6__halfS2_fS2_fjLj3072ELj1ELj1ELj4ELj16ENS_18Kernel_traits_baseILj3072ES2_S2_fS2_fjLj128EEEEELb1ELb0ELb1EEEvNS_9FwdParamsE,"aw",@nobits
	.sectionflags	@""
	.align	16


//--------------------- .nv.shared._ZN10layer_norm31ln_parallel_residual_fwd_kernelINS_13Kernel_traitsI6__halfS2_fS2_fjLj3072ELj1ELj1ELj4ELj16ENS_18Kernel_traits_baseILj3072ES2_S2_fS2_fjLj128EEEEELb1ELb1ELb0EEEvNS_9FwdParamsE --------------------------
	.section	.nv.shared._ZN10layer_norm31ln_parallel_residual_fwd_kernelINS_13Kernel_traitsI6__halfS2_fS2_fjLj3072ELj1ELj1ELj4ELj16ENS_18Kernel_traits_baseILj3072ES2_S2_fS2_fjLj128EEEEELb1ELb1ELb0EEEvNS_9FwdParamsE,"aw",@nobits
	.sectionflags	@""
	.align	16


//--------------------- .nv.shared._ZN10layer_norm31ln_parallel_residual_fwd_kernelINS_13Kernel_traitsI6__halfS2_fS2_fjLj3072ELj1ELj1ELj4ELj16ENS_18Kernel_traits_baseILj3072ES2_S2_fS2_fjLj128EEEEELb1ELb1ELb1EEEvNS_9FwdParamsE --------------------------
	.section	.nv.shared._ZN10layer_norm31ln_parallel_residual_fwd_kernelINS_13Kernel_traitsI6__halfS2_fS2_fjLj3072ELj1ELj1ELj4ELj16ENS_18Kernel_traits_baseILj3072ES2_S2_fS2_fjLj128EEEEELb1ELb1ELb1EEEvNS_9FwdParamsE,"aw",@nobits
	.sectionflags	@""
	.align	16


//--------------------- .nv.shared._ZN10layer_norm31ln_parallel_residual_fwd_kernelINS_13Kernel_traitsIf6__halffS2_fjLj3072ELj1ELj1ELj4ELj16ENS_18Kernel_traits_baseILj3072EfS2_fS2_fjLj128EEEEELb0ELb0ELb0EEEvNS_9FwdParamsE --------------------------
	.section	.nv.shared._ZN10layer_norm31ln_parallel_residual_fwd_kernelINS_13Kernel_traitsIf6__halffS2_fjLj3072ELj1ELj1ELj4ELj16ENS_18Kernel_traits_baseILj3072EfS2_fS2_fjLj128EEEEELb0ELb0ELb0EEEvNS_9FwdParamsE,"aw",@nobits
	.sectionflags	@""
	.align	16


//--------------------- .nv.shared._ZN10layer_norm31ln_parallel_residual_fwd_kernelINS_13Kernel_traitsIf6__halffS2_fjLj3072ELj1ELj1ELj4ELj16ENS_18Kernel_traits_baseILj3072EfS2_fS2_fjLj128EEEEELb0ELb0ELb1EEEvNS_9FwdParamsE --------------------------
	.section	.nv.shared._ZN10layer_norm31ln_parallel_residual_fwd_kernelINS_13Kernel_traitsIf6__halffS2_fjLj3072ELj1ELj1ELj4ELj16ENS_18Kernel_traits_baseILj3072EfS2_fS2_fjLj128EEEEELb0ELb0ELb1EEEvNS_9FwdParamsE,"aw",@nobits
	.sectionflags	@""
	.align	16


//--------------------- .nv.shared._ZN10layer_norm31ln_parallel_residual_fwd_kernelINS_13Kernel_traitsIf6__halffS2_fjLj3072ELj1ELj1ELj4ELj16ENS_18Kernel_traits_baseILj3072EfS2_fS2_fjLj128EEEEELb0ELb1ELb0EEEvNS_9FwdParamsE --------------------------
	.section	.nv.shared._ZN10layer_norm31ln_parallel_residual_fwd_kernelINS_13Kernel_traitsIf6__halffS2_fjLj3072ELj1ELj1ELj4ELj16ENS_18Kernel_traits_baseILj3072EfS2_fS2_fjLj128EEEEELb0ELb1ELb0EEEvNS_9FwdParamsE,"aw",@nobits
	.sectionflags	@""
	.align	16


//--------------------- .nv.shared._ZN10layer_norm31ln_parallel_residual_fwd_kernelINS_13Kernel_traitsIf6__halffS2_fjLj3072ELj1ELj1ELj4ELj16ENS_18Kernel_traits_baseILj3072EfS2_fS2_fjLj128EEEEELb0ELb1ELb1EEEvNS_9FwdParamsE --------------------------
	.section	.nv.shared._ZN10layer_norm31ln_parallel_residual_fwd_kernelINS_13Kernel_traitsIf6__halffS2_fjLj3072ELj1ELj1ELj4ELj16ENS_18Kernel_traits_baseILj3072EfS2_fS2_fjLj128EEEEELb0ELb1ELb1EEEvNS_9FwdParamsE,"aw",@nobits
	.sectionflags	@""
	.align	16


//--------------------- .nv.shared._ZN10layer_norm31ln_parallel_residual_fwd_kernelINS_13Kernel_traitsIf6__halffS2_fjLj3072ELj1ELj1ELj4ELj16ENS_18Kernel_traits_baseILj3072EfS2_fS2_fjLj128EEEEELb1ELb0ELb0EEEvNS_9FwdParamsE --------------------------
	.section	.nv.shared._ZN10layer_norm31ln_parallel_residual_fwd_kernelINS_13Kernel_traitsIf6__halffS2_fjLj3072ELj1ELj1ELj4ELj16ENS_18Kernel_traits_baseILj3072EfS2_fS2_fjLj128EEEEELb1ELb0ELb0EEEvNS_9FwdParamsE,"aw",@nobits
	.sectionflags	@""
	.align	16


//--------------------- .nv.shared._ZN10layer_norm31ln_parallel_residual_fwd_kernelINS_13Kernel_traitsIf6__halffS2_fjLj3072ELj1ELj1ELj4ELj16ENS_18Kernel_traits_baseILj3072EfS2_fS2_fjLj128EEEEELb1ELb0ELb1EEEvNS_9FwdParamsE --------------------------
	.section	.nv.shared._ZN10layer_norm31ln_parallel_residual_fwd_kernelINS_13Kernel_traitsIf6__halffS2_fjLj3072ELj1ELj1ELj4ELj16ENS_18Kernel_traits_baseILj3072EfS2_fS2_fjLj128EEEEELb1ELb0ELb1EEEvNS_9FwdParamsE,"aw",@nobits
	.sectionflags	@""
	.align	16


//--------------------- .nv.shared._ZN10layer_norm31ln_parallel_residual_fwd_kernelINS_13Kernel_traitsIf6__halffS2_fjLj3072ELj1ELj1ELj4ELj16ENS_18Kernel_traits_baseILj3072EfS2_fS2_fjLj128EEEEELb1ELb1ELb0EEEvNS_9FwdParamsE --------------------------
	.section	.nv.shared._ZN10layer_norm31ln_parallel_residual_fwd_kernelINS_13Kernel_traitsIf6__halffS2_fjLj3072ELj1ELj1ELj4ELj16ENS_18Kernel_traits_baseILj3072EfS2_fS2_fjLj128EEEEELb1ELb1ELb0EEEvNS_9FwdParamsE,"aw",@nobits
	.sectionflags	@""
	.align	16


//--------------------- .nv.shared._ZN10layer_norm31ln_parallel_residual_fwd_kernelINS_13Kernel_traitsIf6__halffS2_fjLj3072ELj1ELj1ELj4ELj16ENS_18Kernel_traits_baseILj3072EfS2_fS2_fjLj128EEEEELb1ELb1ELb1EEEvNS_9FwdParamsE --------------------------
	.section	.nv.shared._ZN10layer_norm31ln_parallel_residual_fwd_kernelINS_13Kernel_traitsIf6__halffS2_fjLj3072ELj1ELj1ELj4ELj16ENS_18Kernel_traits_baseILj3072EfS2_fS2_fjLj128EEEEELb1ELb1ELb1EEEvNS_9FwdParamsE,"aw",@nobits
	.sectionflags	@""
	.align	16


//--------------------- .nv.shared._ZN10layer_norm31ln_parallel_residual_fwd_kernelINS_13Kernel_traitsI6__halfffffjLj3072ELj1ELj1ELj4ELj16ENS_18Kernel_traits_baseILj3072ES2_ffffjLj128EEEEELb0ELb0ELb0EEEvNS_9FwdParamsE --------------------------
	.section	.nv.shared._ZN10layer_norm31ln_parallel_residual_fwd_kernelINS_13Kernel_traitsI6__halfffffjLj3072ELj1ELj1ELj4ELj16ENS_18Kernel_traits_baseILj3072ES2_ffffjLj128EEEEELb0ELb0ELb0EEEvNS_9FwdParamsE,"aw",@nobits
	.sectionflags	@""
	.align	16


//--------------------- .nv.shared._ZN10layer_norm31ln_parallel_residual_fwd_kernelINS_13Kernel_traitsI6__halfffffjLj3072ELj1ELj1ELj4ELj16ENS_18Kernel_traits_baseILj3072ES2_ffffjLj128EEEEELb0ELb0ELb1EEEvNS_9FwdParamsE --------------------------
	.section	.nv.shared._ZN10layer_norm31ln_parallel_residual_fwd_kernelINS_13Kernel_traitsI6__halfffffjLj3072ELj1ELj1ELj4ELj16ENS_18Kernel_traits_baseILj3072ES2_ffffjLj128EEEEELb0ELb0ELb1EEEvNS_9FwdParamsE,"aw",@nobits
	.sectionflags	@""
	.align	16


//--------------------- .nv.shared._ZN10layer_norm31ln_parallel_residual_fwd_kernelINS_13Kernel_traitsI6__halfffffjLj3072ELj1ELj1ELj4ELj16ENS_18Kernel_traits_baseILj3072ES2_ffffjLj128EEEEELb0ELb1ELb0EEEvNS_9FwdParamsE --------------------------
	.section	.nv.shared._ZN10layer_norm31ln_parallel_residual_fwd_kernelINS_13Kernel_traitsI6__halfffffjLj3072ELj1ELj1ELj4ELj16ENS_18Kernel_traits_baseILj3072ES2_ffffjLj128EEEEELb0ELb1ELb0EEEvNS_9FwdParamsE,"aw",@nobits
	.sectionflags	@""
	.align	16


//--------------------- .nv.shared._ZN10layer_norm31ln_parallel_residual_fwd_kernelINS_13Kernel_traitsI6__halfffffjLj3072ELj1ELj1ELj4ELj16ENS_18Kernel_traits_baseILj3072ES2_ffffjLj128EEEEELb0ELb1ELb1EEEvNS_9FwdParamsE --------------------------
	.section	.nv.shared._ZN10layer_norm31ln_parallel_residual_fwd_kernelINS_13Kernel_traitsI6__halfffffjLj3072ELj1ELj1ELj4ELj16ENS_18Kernel_traits_baseILj3072ES2_ffffjLj128EEEEELb0ELb1ELb1EEEvNS_9FwdParamsE,"aw",@nobits
	.sectionflags	@""
	.align	16


//--------------------- .nv.shared._ZN10layer_norm31ln_parallel_residual_fwd_kernelINS_13Kernel_traitsI6__halfffffjLj3072ELj1ELj1ELj4ELj16ENS_18Kernel_traits_baseILj3072ES2_ffffjLj128EEEEELb1ELb0ELb0EEEvNS_9FwdParamsE --------------------------
	.section	.nv.shared._ZN10layer_norm31ln_parallel_residual_fwd_kernelINS_13Kernel_traitsI6__halfffffjLj3072ELj1ELj1ELj4ELj16ENS_18Kernel_traits_baseILj3072ES2_ffffjLj128EEEEELb1ELb0ELb0EEEvNS_9FwdParamsE,"aw",@nobits
	.sectionflags	@""
	.align	16


//--------------------- .nv.shared._ZN10layer_norm31ln_parallel_residual_fwd_kernelINS_13Kernel_traitsI6__halfffffjLj3072ELj1ELj1ELj4ELj16ENS_18Kernel_traits_baseILj3072ES2_ffffjLj128EEEEELb1ELb0ELb1EEEvNS_9FwdParamsE --------------------------
	.section	.nv.shared._ZN10layer_norm31ln_parallel_residual_fwd_kernelINS_13Kernel_traitsI6__halfffffjLj3072ELj1ELj1ELj4ELj16ENS_18Kernel_traits_baseILj3072ES2_ffffjLj128EEEEELb1ELb0ELb1EEEvNS_9FwdParamsE,"aw",@nobits
	.sectionflags	@""
	.align	16


//--------------------- .nv.shared._ZN10layer_norm31ln_parallel_residual_fwd_kernelINS_13Kernel_traitsI6__halfffffjLj3072ELj1ELj1ELj4ELj16ENS_18Kernel_traits_baseILj3072ES2_ffffjLj128EEEEELb1ELb1ELb0EEEvNS_9FwdParamsE --------------------------
	.section	.nv.shared._ZN10layer_norm31ln_parallel_residual_fwd_kernelINS_13Kernel_traitsI6__halfffffjLj3072ELj1ELj1ELj4ELj16ENS_18Kernel_traits_baseILj3072ES2_ffffjLj128EEEEELb1ELb1ELb0EEEvNS_9FwdParamsE,"aw",@nobits
	.sectionflags	@""
	.align	16


//--------------------- .nv.shared._ZN10layer_norm31ln_parallel_residual_fwd_kernelINS_13Kernel_traitsI6__halfffffjLj3072ELj1ELj1ELj4ELj16ENS_18Kernel_traits_baseILj3072ES2_ffffjLj128EEEEELb1ELb1ELb1EEEvNS_9FwdParamsE --------------------------
	.section	.nv.shared._ZN10layer_norm31ln_parallel_residual_fwd_kernelINS_13Kernel_traitsI6__halfffffjLj3072ELj1ELj1ELj4ELj16ENS_18Kernel_traits_baseILj3072ES2_ffffjLj128EEEEELb1ELb1ELb1EEEvNS_9FwdParamsE,"aw",@nobits
	.sectionflags	@""
	.align	16


//--------------------- .nv.shared._ZN10layer_norm31ln_parallel_residual_fwd_kernelINS_13Kernel_traitsIfffffjLj3072ELj1ELj1ELj4ELj16ENS_18Kernel_traits_baseILj3072EfffffjLj128EEEEELb0ELb0ELb0EEEvNS_9FwdParamsE --------------------------
	.section	.nv.shared._ZN10layer_norm31ln_parallel_residual_fwd_kernelINS_13Kernel_traitsIfffffjLj3072ELj1ELj1ELj4ELj16ENS_18Kernel_traits_baseILj3072EfffffjLj128EEEEELb0ELb0ELb0EEEvNS_9FwdParamsE,"aw",@nobits
	.sectionflags	@""
	.align	16


//--------------------- .nv.shared._ZN10layer_norm31ln_parallel_residual_fwd_kernelINS_13Kernel_traitsIfffffjLj3072ELj1ELj1ELj4ELj16ENS_18Kernel_traits_baseILj3072EfffffjLj128EEEEELb0ELb0ELb1EEEvNS_9FwdParamsE --------------------------
	.section	.nv.shared._ZN10layer_norm31ln_parallel_residual_fwd_kernelINS_13Kernel_traitsIfffffjLj3072ELj1ELj1ELj4ELj16ENS_18Kernel_traits_baseILj3072EfffffjLj128EEEEELb0ELb0ELb1EEEvNS_9FwdParamsE,"aw",@nobits
	.sectionflags	@""
	.align	16


//--------------------- .nv.shared._ZN10layer_norm31ln_parallel_residual_fwd_kernelINS_13Kernel_traitsIfffffjLj3072ELj1ELj1ELj4ELj16ENS_18Kernel_traits_baseILj3072EfffffjLj128EEEEELb0ELb1ELb0EEEvNS_9FwdParamsE --------------------------
	.section	.nv.shared._ZN10layer_norm31ln_parallel_residual_fwd_kernelINS_13Kernel_traitsIfffffjLj3072ELj1ELj1ELj4ELj16ENS_18Kernel_traits_baseILj3072EfffffjLj128EEEEELb0ELb1ELb0EEEvNS_9FwdParamsE,"aw",@nobits
	.sectionflags	@""
	.align	16


//--------------------- .nv.shared._ZN10layer_norm31ln_parallel_residual_fwd_kernelINS_13Kernel_traitsIfffffjLj3072ELj1ELj1ELj4ELj16ENS_18Kernel_traits_baseILj3072EfffffjLj128EEEEELb0ELb1ELb1EEEvNS_9FwdParamsE --------------------------
	.section	.nv.shared._ZN10layer_norm31ln_parallel_residual_fwd_kernelINS_13Kernel_traitsIfffffjLj3072ELj1ELj1ELj4ELj16ENS_18Kernel_traits_baseILj3072EfffffjLj128EEEEELb0ELb1ELb1EEEvNS_9FwdParamsE,"aw",@nobits
	.sectionflags	@""
	.align	16


//--------------------- .nv.shared._ZN10layer_norm31ln_parallel_residual_fwd_kernelINS_13Kernel_traitsIfffffjLj3072ELj1ELj1ELj4ELj16ENS_18Kernel_traits_baseILj3072EfffffjLj128EEEEELb1ELb0ELb0EEEvNS_9FwdParamsE --------------------------
	.section	.nv.shared._ZN10layer_norm31ln_parallel_residual_fwd_kernelINS_13Kernel_traitsIfffffjLj3072ELj1ELj1ELj4ELj16ENS_18Kernel_traits_baseILj3072EfffffjLj128EEEEELb1ELb0ELb0EEEvNS_9FwdParamsE,"aw",@nobits
	.sectionflags	@""
	.align	16


//--------------------- .nv.shared._ZN10layer_norm31ln_parallel_residual_fwd_kernelINS_13Kernel_traitsIfffffjLj3072ELj1ELj1ELj4ELj16ENS_18Kernel_traits_baseILj3072EfffffjLj128EEEEELb1ELb0ELb1EEEvNS_9FwdParamsE --------------------------
	.section	.nv.shared._ZN10layer_norm31ln_parallel_residual_fwd_kernelINS_13Kernel_traitsIfffffjLj3072ELj1ELj1ELj4ELj16ENS_18Kernel_traits_baseILj3072EfffffjLj128EEEEELb1ELb0ELb1EEEvNS_9FwdParamsE,"aw",@nobits
	.sectionflags	@""
	.align	16


//--------------------- .nv.shared._ZN10layer_norm31ln_parallel_residual_fwd_kernelINS_13Kernel_traitsIfffffjLj3072ELj1ELj1ELj4ELj16ENS_18Kernel_traits_baseILj3072EfffffjLj128EEEEELb1ELb1ELb0EEEvNS_9FwdParamsE --------------------------
	.section	.nv.shared._ZN10layer_norm31ln_parallel_residual_fwd_kernelINS_13Kernel_traitsIfffffjLj3072ELj1ELj1ELj4ELj16ENS_18Kernel_traits_baseILj3072EfffffjLj128EEEEELb1ELb1ELb0EEEvNS_9FwdParamsE,"aw",@nobits
	.sectionflags	@""
	.align	16


//--------------------- .nv.shared._ZN10layer_norm31ln_parallel_residual_fwd_kernelINS_13Kernel_traitsIfffffjLj3072ELj1ELj1ELj4ELj16ENS_18Kernel_traits_baseILj3072EfffffjLj128EEEEELb1ELb1ELb1EEEvNS_9FwdParamsE --------------------------
	.section	.nv.shared._ZN10layer_norm31ln_parallel_residual_fwd_kernelINS_13Kernel_traitsIfffffjLj3072ELj1ELj1ELj4ELj16ENS_18Kernel_traits_baseILj3072EfffffjLj128EEEEELb1ELb1ELb1EEEvNS_9FwdParamsE,"aw",@nobits
	.sectionflags	@""
	.align	16
